	.target	sm_90a

	.elftype	@"ET_EXEC"


//--------------------- .note.nv.tkinfo           --------------------------
	.section	.note.nv.tkinfo,"",@"SHT_NOTE"
	.sectionflags	@"SHF_NOTE_NV_TKINFO"
	.tkinfo
        /*0018*/ 	.word	0x00000002
        /*0030*/ 	.string	""
        /*0030*/ 	.string	"ptxas"
        /*0030*/ 	.string	"Cuda compilation tools, release 13.0, V13.0.88"
        /*0030*/ 	.string	"Build cuda_13.0.r13.0/compiler.36424714_0"
        /*0030*/ 	.string	"-arch sm_90a -m 64 "



//--------------------- .note.nv.cuinfo           --------------------------
	.section	.note.nv.cuinfo,"",@"SHT_NOTE"
	.sectionflags	@"SHF_NOTE_NV_CUINFO"
        /*0018*/ 	.short	0x0002
        /*001a*/ 	.short	0x005a
        /*001c*/ 	.short	0x0082
	.zero		2


//--------------------- .nv.info                  --------------------------
	.section	.nv.info,"",@"SHT_CUDA_INFO"
	.align	4


	//----- nvinfo : EIATTR_REGCOUNT
	.align		4
        /*0000*/ 	.byte	0x04, 0x2f
        /*0002*/ 	.short	(.L_41 - .L_40)
	.align		4
.L_40:
        /*0004*/ 	.word	index@(_Z35group_norm_nhwc_fwd_one_pass_kernelI11Fp32IOFp16WLi512ELi96ELi768EEv26Group_norm_nhwc_fwd_params)
        /*0008*/ 	.word	0x00000050


	//----- nvinfo : EIATTR_FRAME_SIZE
	.align		4
.L_41:
        /*000c*/ 	.byte	0x04, 0x11
        /*000e*/ 	.short	(.L_43 - .L_42)
	.align		4
.L_42:
        /*0010*/ 	.word	index@(_Z35group_norm_nhwc_fwd_one_pass_kernelI11Fp32IOFp16WLi512ELi96ELi768EEv26Group_norm_nhwc_fwd_params)
        /*0014*/ 	.word	0x00000008


	//----- nvinfo : EIATTR_REGCOUNT
	.align		4
.L_43:
        /*0018*/ 	.byte	0x04, 0x2f
        /*001a*/ 	.short	(.L_45 - .L_44)
	.align		4
.L_44:
        /*001c*/ 	.word	index@(_Z35group_norm_nhwc_fwd_one_pass_kernelI11Fp32IOFp16WLi256ELi96ELi768EEv26Group_norm_nhwc_fwd_params)
        /*0020*/ 	.word	0x0000004e


	//----- nvinfo : EIATTR_FRAME_SIZE
	.align		4
.L_45:
        /*0024*/ 	.byte	0x04, 0x11
        /*0026*/ 	.short	(.L_47 - .L_46)
	.align		4
.L_46:
        /*0028*/ 	.word	index@(_Z35group_norm_nhwc_fwd_one_pass_kernelI11Fp32IOFp16WLi256ELi96ELi768EEv26Group_norm_nhwc_fwd_params)
        /*002c*/ 	.word	0x00000000


	//----- nvinfo : EIATTR_REGCOUNT
	.align		4
.L_47:
        /*0030*/ 	.byte	0x04, 0x2f
        /*0032*/ 	.short	(.L_49 - .L_48)
	.align		4
.L_48:
        /*0034*/ 	.word	index@(_Z35group_norm_nhwc_fwd_one_pass_kernelI11Fp32IOFp16WLi128ELi96ELi768EEv26Group_norm_nhwc_fwd_params)
        /*0038*/ 	.word	0x00000046


	//----- nvinfo : EIATTR_FRAME_SIZE
	.align		4
.L_49:
        /*003c*/ 	.byte	0x04, 0x11
        /*003e*/ 	.short	(.L_51 - .L_50)
	.align		4
.L_50:
        /*0040*/ 	.word	index@(_Z35group_norm_nhwc_fwd_one_pass_kernelI11Fp32IOFp16WLi128ELi96ELi768EEv26Group_norm_nhwc_fwd_params)
        /*0044*/ 	.word	0x00000000


	//----- nvinfo : EIATTR_REGCOUNT
	.align		4
.L_51:
        /*0048*/ 	.byte	0x04, 0x2f
        /*004a*/ 	.short	(.L_53 - .L_52)
	.align		4
.L_52:
        /*004c*/ 	.word	index@(_Z35group_norm_nhwc_fwd_one_pass_kernelI11Fp32IOFp16WLi64ELi96ELi768EEv26Group_norm_nhwc_fwd_params)
        /*0050*/ 	.word	0x00000028


	//----- nvinfo : EIATTR_FRAME_SIZE
	.align		4
.L_53:
        /*0054*/ 	.byte	0x04, 0x11
        /*0056*/ 	.short	(.L_55 - .L_54)
	.align		4
.L_54:
        /*0058*/ 	.word	index@(_Z35group_norm_nhwc_fwd_one_pass_kernelI11Fp32IOFp16WLi64ELi96ELi768EEv26Group_norm_nhwc_fwd_params)
        /*005c*/ 	.word	0x00000000


	//----- nvinfo : EIATTR_REGCOUNT
	.align		4
.L_55:
        /*0060*/ 	.byte	0x04, 0x2f
        /*0062*/ 	.short	(.L_57 - .L_56)
	.align		4
.L_56:
        /*0064*/ 	.word	index@(_Z35group_norm_nhwc_fwd_one_pass_kernelI11Fp32IOBf16WLi512ELi96ELi768EEv26Group_norm_nhwc_fwd_params)
        /*0068*/ 	.word	0x00000050


	//----- nvinfo : EIATTR_FRAME_SIZE
	.align		4
.L_57:
        /*006c*/ 	.byte	0x04, 0x11
        /*006e*/ 	.short	(.L_59 - .L_58)
	.align		4
.L_58:
        /*0070*/ 	.word	index@(_Z35group_norm_nhwc_fwd_one_pass_kernelI11Fp32IOBf16WLi512ELi96ELi768EEv26Group_norm_nhwc_fwd_params)
        /*0074*/ 	.word	0x00000008


	//----- nvinfo : EIATTR_REGCOUNT
	.align		4
.L_59:
        /*0078*/ 	.byte	0x04, 0x2f
        /*007a*/ 	.short	(.L_61 - .L_60)
	.align		4
.L_60:
        /*007c*/ 	.word	index@(_Z35group_norm_nhwc_fwd_one_pass_kernelI11Fp32IOBf16WLi256ELi96ELi768EEv26Group_norm_nhwc_fwd_params)
        /*0080*/ 	.word	0x0000004e


	//----- nvinfo : EIATTR_FRAME_SIZE
	.align		4
.L_61:
        /*0084*/ 	.byte	0x04, 0x11
        /*0086*/ 	.short	(.L_63 - .L_62)
	.align		4
.L_62:
        /*0088*/ 	.word	index@(_Z35group_norm_nhwc_fwd_one_pass_kernelI11Fp32IOBf16WLi256ELi96ELi768EEv26Group_norm_nhwc_fwd_params)
        /*008c*/ 	.word	0x00000000


	//----- nvinfo : EIATTR_REGCOUNT
	.align		4
.L_63:
        /*0090*/ 	.byte	0x04, 0x2f
        /*0092*/ 	.short	(.L_65 - .L_64)
	.align		4
.L_64:
        /*0094*/ 	.word	index@(_Z35group_norm_nhwc_fwd_one_pass_kernelI11Fp32IOBf16WLi128ELi96ELi768EEv26Group_norm_nhwc_fwd_params)
        /*0098*/ 	.word	0x00000046


	//----- nvinfo : EIATTR_FRAME_SIZE
	.align		4
.L_65:
        /*009c*/ 	.byte	0x04, 0x11
        /*009e*/ 	.short	(.L_67 - .L_66)
	.align		4
.L_66:
        /*00a0*/ 	.word	index@(_Z35group_norm_nhwc_fwd_one_pass_kernelI11Fp32IOBf16WLi128ELi96ELi768EEv26Group_norm_nhwc_fwd_params)
        /*00a4*/ 	.word	0x00000000


	//----- nvinfo : EIATTR_REGCOUNT
	.align		4
.L_67:
        /*00a8*/ 	.byte	0x04, 0x2f
        /*00aa*/ 	.short	(.L_69 - .L_68)
	.align		4
.L_68:
        /*00ac*/ 	.word	index@(_Z35group_norm_nhwc_fwd_one_pass_kernelI11Fp32IOBf16WLi64ELi96ELi768EEv26Group_norm_nhwc_fwd_params)
        /*00b0*/ 	.word	0x00000028


	//----- nvinfo : EIATTR_FRAME_SIZE
	.align		4
.L_69:
        /*00b4*/ 	.byte	0x04, 0x11
        /*00b6*/ 	.short	(.L_71 - .L_70)
	.align		4
.L_70:
        /*00b8*/ 	.word	index@(_Z35group_norm_nhwc_fwd_one_pass_kernelI11Fp32IOBf16WLi64ELi96ELi768EEv26Group_norm_nhwc_fwd_params)
        /*00bc*/ 	.word	0x00000000


	//----- nvinfo : EIATTR_REGCOUNT
	.align		4
.L_71:
        /*00c0*/ 	.byte	0x04, 0x2f
        /*00c2*/ 	.short	(.L_73 - .L_72)
	.align		4
.L_72:
        /*00c4*/ 	.word	index@(_Z35group_norm_nhwc_fwd_one_pass_kernelI11Fp32IOFp32WLi512ELi96ELi768EEv26Group_norm_nhwc_fwd_params)
        /*00c8*/ 	.word	0x00000050


	//----- nvinfo : EIATTR_FRAME_SIZE
	.align		4
.L_73:
        /*00cc*/ 	.byte	0x04, 0x11
        /*00ce*/ 	.short	(.L_75 - .L_74)
	.align		4
.L_74:
        /*00d0*/ 	.word	index@(_Z35group_norm_nhwc_fwd_one_pass_kernelI11Fp32IOFp32WLi512ELi96ELi768EEv26Group_norm_nhwc_fwd_params)
        /*00d4*/ 	.word	0x00000008


	//----- nvinfo : EIATTR_REGCOUNT
	.align		4
.L_75:
        /*00d8*/ 	.byte	0x04, 0x2f
        /*00da*/ 	.short	(.L_77 - .L_76)
	.align		4
.L_76:
        /*00dc*/ 	.word	index@(_Z35group_norm_nhwc_fwd_one_pass_kernelI11Fp32IOFp32WLi256ELi96ELi768EEv26Group_norm_nhwc_fwd_params)
        /*00e0*/ 	.word	0x0000004e


	//----- nvinfo : EIATTR_FRAME_SIZE
	.align		4
.L_77:
        /*00e4*/ 	.byte	0x04, 0x11
        /*00e6*/ 	.short	(.L_79 - .L_78)
	.align		4
.L_78:
        /*00e8*/ 	.word	index@(_Z35group_norm_nhwc_fwd_one_pass_kernelI11Fp32IOFp32WLi256ELi96ELi768EEv26Group_norm_nhwc_fwd_params)
        /*00ec*/ 	.word	0x00000000


	//----- nvinfo : EIATTR_REGCOUNT
	.align		4
.L_79:
        /*00f0*/ 	.byte	0x04, 0x2f
        /*00f2*/ 	.short	(.L_81 - .L_80)
	.align		4
.L_80:
        /*00f4*/ 	.word	index@(_Z35group_norm_nhwc_fwd_one_pass_kernelI11Fp32IOFp32WLi128ELi96ELi768EEv26Group_norm_nhwc_fwd_params)
        /*00f8*/ 	.word	0x0000004c


	//----- nvinfo : EIATTR_FRAME_SIZE
	.align		4
.L_81:
        /*00fc*/ 	.byte	0x04, 0x11
        /*00fe*/ 	.short	(.L_83 - .L_82)
	.align		4
.L_82:
        /*0100*/ 	.word	index@(_Z35group_norm_nhwc_fwd_one_pass_kernelI11Fp32IOFp32WLi128ELi96ELi768EEv26Group_norm_nhwc_fwd_params)
        /*0104*/ 	.word	0x00000000


	//----- nvinfo : EIATTR_REGCOUNT
	.align		4
.L_83:
        /*0108*/ 	.byte	0x04, 0x2f
        /*010a*/ 	.short	(.L_85 - .L_84)
	.align		4
.L_84:
        /*010c*/ 	.word	index@(_Z35group_norm_nhwc_fwd_one_pass_kernelI11Fp32IOFp32WLi64ELi96ELi768EEv26Group_norm_nhwc_fwd_params)
        /*0110*/ 	.word	0x00000028


	//----- nvinfo : EIATTR_FRAME_SIZE
	.align		4
.L_85:
        /*0114*/ 	.byte	0x04, 0x11
        /*0116*/ 	.short	(.L_87 - .L_86)
	.align		4
.L_86:
        /*0118*/ 	.word	index@(_Z35group_norm_nhwc_fwd_one_pass_kernelI11Fp32IOFp32WLi64ELi96ELi768EEv26Group_norm_nhwc_fwd_params)
        /*011c*/ 	.word	0x00000000


	//----- nvinfo : EIATTR_REGCOUNT
	.align		4
.L_87:
        /*0120*/ 	.byte	0x04, 0x2f
        /*0122*/ 	.short	(.L_89 - .L_88)
	.align		4
.L_88:
        /*0124*/ 	.word	index@(_Z35group_norm_nhwc_fwd_one_pass_kernelI11Fp16IOFp16WLi512ELi96ELi768EEv26Group_norm_nhwc_fwd_params)
        /*0128*/ 	.word	0x00000050


	//----- nvinfo : EIATTR_FRAME_SIZE
	.align		4
.L_89:
        /*012c*/ 	.byte	0x04, 0x11
        /*012e*/ 	.short	(.L_91 - .L_90)
	.align		4
.L_90:
        /*0130*/ 	.word	index@(_Z35group_norm_nhwc_fwd_one_pass_kernelI11Fp16IOFp16WLi512ELi96ELi768EEv26Group_norm_nhwc_fwd_params)
        /*0134*/ 	.word	0x00000000


	//----- nvinfo : EIATTR_REGCOUNT
	.align		4
.L_91:
        /*0138*/ 	.byte	0x04, 0x2f
        /*013a*/ 	.short	(.L_93 - .L_92)
	.align		4
.L_92:
        /*013c*/ 	.word	index@(_Z35group_norm_nhwc_fwd_one_pass_kernelI11Fp16IOFp16WLi256ELi96ELi768EEv26Group_norm_nhwc_fwd_params)
        /*0140*/ 	.word	0x00000050


	//----- nvinfo : EIATTR_FRAME_SIZE
	.align		4
.L_93:
        /*0144*/ 	.byte	0x04, 0x11
        /*0146*/ 	.short	(.L_95 - .L_94)
	.align		4
.L_94:
        /*0148*/ 	.word	index@(_Z35group_norm_nhwc_fwd_one_pass_kernelI11Fp16IOFp16WLi256ELi96ELi768EEv26Group_norm_nhwc_fwd_params)
        /*014c*/ 	.word	0x00000000


	//----- nvinfo : EIATTR_REGCOUNT
	.align		4
.L_95:
        /*0150*/ 	.byte	0x04, 0x2f
        /*0152*/ 	.short	(.L_97 - .L_96)
	.align		4
.L_96:
        /*0154*/ 	.word	index@(_Z35group_norm_nhwc_fwd_one_pass_kernelI11Fp16IOFp16WLi128ELi96ELi768EEv26Group_norm_nhwc_fwd_params)
        /*0158*/ 	.word	0x00000034


	//----- nvinfo : EIATTR_FRAME_SIZE
	.align		4
.L_97:
        /*015c*/ 	.byte	0x04, 0x11
        /*015e*/ 	.short	(.L_99 - .L_98)
	.align		4
.L_98:
        /*0160*/ 	.word	index@(_Z35group_norm_nhwc_fwd_one_pass_kernelI11Fp16IOFp16WLi128ELi96ELi768EEv26Group_norm_nhwc_fwd_params)
        /*0164*/ 	.word	0x00000000


	//----- nvinfo : EIATTR_REGCOUNT
	.align		4
.L_99:
        /*0168*/ 	.byte	0x04, 0x2f
        /*016a*/ 	.short	(.L_101 - .L_100)
	.align		4
.L_100:
        /*016c*/ 	.word	index@(_Z35group_norm_nhwc_fwd_one_pass_kernelI11Fp16IOFp16WLi64ELi96ELi768EEv26Group_norm_nhwc_fwd_params)
        /*0170*/ 	.word	0x00000028


	//----- nvinfo : EIATTR_FRAME_SIZE
	.align		4
.L_101:
        /*0174*/ 	.byte	0x04, 0x11
        /*0176*/ 	.short	(.L_103 - .L_102)
	.align		4
.L_102:
        /*0178*/ 	.word	index@(_Z35group_norm_nhwc_fwd_one_pass_kernelI11Fp16IOFp16WLi64ELi96ELi768EEv26Group_norm_nhwc_fwd_params)
        /*017c*/ 	.word	0x00000000


	//----- nvinfo : EIATTR_REGCOUNT
	.align		4
.L_103:
        /*0180*/ 	.byte	0x04, 0x2f
        /*0182*/ 	.short	(.L_105 - .L_104)
	.align		4
.L_104:
        /*0184*/ 	.word	index@(_Z35group_norm_nhwc_fwd_one_pass_kernelI11Fp16IOBf16WLi512ELi96ELi768EEv26Group_norm_nhwc_fwd_params)
        /*0188*/ 	.word	0x00000050


	//----- nvinfo : EIATTR_FRAME_SIZE
	.align		4
.L_105:
        /*018c*/ 	.byte	0x04, 0x11
        /*018e*/ 	.short	(.L_107 - .L_106)
	.align		4
.L_106:
        /*0190*/ 	.word	index@(_Z35group_norm_nhwc_fwd_one_pass_kernelI11Fp16IOBf16WLi512ELi96ELi768EEv26Group_norm_nhwc_fwd_params)
        /*0194*/ 	.word	0x00000000


	//----- nvinfo : EIATTR_REGCOUNT
	.align		4
.L_107:
        /*0198*/ 	.byte	0x04, 0x2f
        /*019a*/ 	.short	(.L_109 - .L_108)
	.align		4
.L_108:
        /*019c*/ 	.word	index@(_Z35group_norm_nhwc_fwd_one_pass_kernelI11Fp16IOBf16WLi256ELi96ELi768EEv26Group_norm_nhwc_fwd_params)
        /*01a0*/ 	.word	0x00000050


	//----- nvinfo : EIATTR_FRAME_SIZE
	.align		4
.L_109:
        /*01a4*/ 	.byte	0x04, 0x11
        /*01a6*/ 	.short	(.L_111 - .L_110)
	.align		4
.L_110:
        /*01a8*/ 	.word	index@(_Z35group_norm_nhwc_fwd_one_pass_kernelI11Fp16IOBf16WLi256ELi96ELi768EEv26Group_norm_nhwc_fwd_params)
        /*01ac*/ 	.word	0x00000000


	//----- nvinfo : EIATTR_REGCOUNT
	.align		4
.L_111:
        /*01b0*/ 	.byte	0x04, 0x2f
        /*01b2*/ 	.short	(.L_113 - .L_112)
	.align		4
.L_112:
        /*01b4*/ 	.word	index@(_Z35group_norm_nhwc_fwd_one_pass_kernelI11Fp16IOBf16WLi128ELi96ELi768EEv26Group_norm_nhwc_fwd_params)
        /*01b8*/ 	.word	0x00000034


	//----- nvinfo : EIATTR_FRAME_SIZE
	.align		4
.L_113:
        /*01bc*/ 	.byte	0x04, 0x11
        /*01be*/ 	.short	(.L_115 - .L_114)
	.align		4
.L_114:
        /*01c0*/ 	.word	index@(_Z35group_norm_nhwc_fwd_one_pass_kernelI11Fp16IOBf16WLi128ELi96ELi768EEv26Group_norm_nhwc_fwd_params)
        /*01c4*/ 	.word	0x00000000


	//----- nvinfo : EIATTR_REGCOUNT
	.align		4
.L_115:
        /*01c8*/ 	.byte	0x04, 0x2f
        /*01ca*/ 	.short	(.L_117 - .L_116)
	.align		4
.L_116:
        /*01cc*/ 	.word	index@(_Z35group_norm_nhwc_fwd_one_pass_kernelI11Fp16IOBf16WLi64ELi96ELi768EEv26Group_norm_nhwc_fwd_params)
        /*01d0*/ 	.word	0x00000028


	//----- nvinfo : EIATTR_FRAME_SIZE
	.align		4
.L_117:
        /*01d4*/ 	.byte	0x04, 0x11
        /*01d6*/ 	.short	(.L_119 - .L_118)
	.align		4
.L_118:
        /*01d8*/ 	.word	index@(_Z35group_norm_nhwc_fwd_one_pass_kernelI11Fp16IOBf16WLi64ELi96ELi768EEv26Group_norm_nhwc_fwd_params)
        /*01dc*/ 	.word	0x00000000


	//----- nvinfo : EIATTR_REGCOUNT
	.align		4
.L_119:
        /*01e0*/ 	.byte	0x04, 0x2f
        /*01e2*/ 	.short	(.L_121 - .L_120)
	.align		4
.L_120:
        /*01e4*/ 	.word	index@(_Z35group_norm_nhwc_fwd_one_pass_kernelI11Fp16IOFp32WLi512ELi96ELi768EEv26Group_norm_nhwc_fwd_params)
        /*01e8*/ 	.word	0x00000050


	//----- nvinfo : EIATTR_FRAME_SIZE
	.align		4
.L_121:
        /*01ec*/ 	.byte	0x04, 0x11
        /*01ee*/ 	.short	(.L_123 - .L_122)
	.align		4
.L_122:
        /*01f0*/ 	.word	index@(_Z35group_norm_nhwc_fwd_one_pass_kernelI11Fp16IOFp32WLi512ELi96ELi768EEv26Group_norm_nhwc_fwd_params)
        /*01f4*/ 	.word	0x00000000


	//----- nvinfo : EIATTR_REGCOUNT
	.align		4
.L_123:
        /*01f8*/ 	.byte	0x04, 0x2f
        /*01fa*/ 	.short	(.L_125 - .L_124)
	.align		4
.L_124:
        /*01fc*/ 	.word	index@(_Z35group_norm_nhwc_fwd_one_pass_kernelI11Fp16IOFp32WLi256ELi96ELi768EEv26Group_norm_nhwc_fwd_params)
        /*0200*/ 	.word	0x00000050


	//----- nvinfo : EIATTR_FRAME_SIZE
	.align		4
.L_125:
        /*0204*/ 	.byte	0x04, 0x11
        /*0206*/ 	.short	(.L_127 - .L_126)
	.align		4
.L_126:
        /*0208*/ 	.word	index@(_Z35group_norm_nhwc_fwd_one_pass_kernelI11Fp16IOFp32WLi256ELi96ELi768EEv26Group_norm_nhwc_fwd_params)
        /*020c*/ 	.word	0x00000000


	//----- nvinfo : EIATTR_REGCOUNT
	.align		4
.L_127:
        /*0210*/ 	.byte	0x04, 0x2f
        /*0212*/ 	.short	(.L_129 - .L_128)
	.align		4
.L_128:
        /*0214*/ 	.word	index@(_Z35group_norm_nhwc_fwd_one_pass_kernelI11Fp16IOFp32WLi128ELi96ELi768EEv26Group_norm_nhwc_fwd_params)
        /*0218*/ 	.word	0x00000036


	//----- nvinfo : EIATTR_FRAME_SIZE
	.align		4
.L_129:
        /*021c*/ 	.byte	0x04, 0x11
        /*021e*/ 	.short	(.L_131 - .L_130)
	.align		4
.L_130:
        /*0220*/ 	.word	index@(_Z35group_norm_nhwc_fwd_one_pass_kernelI11Fp16IOFp32WLi128ELi96ELi768EEv26Group_norm_nhwc_fwd_params)
        /*0224*/ 	.word	0x00000000


	//----- nvinfo : EIATTR_REGCOUNT
	.align		4
.L_131:
        /*0228*/ 	.byte	0x04, 0x2f
        /*022a*/ 	.short	(.L_133 - .L_132)
	.align		4
.L_132:
        /*022c*/ 	.word	index@(_Z35group_norm_nhwc_fwd_one_pass_kernelI11Fp16IOFp32WLi64ELi96ELi768EEv26Group_norm_nhwc_fwd_params)
        /*0230*/ 	.word	0x00000028


	//----- nvinfo : EIATTR_FRAME_SIZE
	.align		4
.L_133:
        /*0234*/ 	.byte	0x04, 0x11
        /*0236*/ 	.short	(.L_135 - .L_134)
	.align		4
.L_134:
        /*0238*/ 	.word	index@(_Z35group_norm_nhwc_fwd_one_pass_kernelI11Fp16IOFp32WLi64ELi96ELi768EEv26Group_norm_nhwc_fwd_params)
        /*023c*/ 	.word	0x00000000


	//----- nvinfo : EIATTR_REGCOUNT
	.align		4
.L_135:
        /*0240*/ 	.byte	0x04, 0x2f
        /*0242*/ 	.short	(.L_137 - .L_136)
	.align		4
.L_136:
        /*0244*/ 	.word	index@(_Z35group_norm_nhwc_fwd_one_pass_kernelI11Bf16IOFp16WLi512ELi96ELi768EEv26Group_norm_nhwc_fwd_params)
        /*0248*/ 	.word	0x00000050


	//----- nvinfo : EIATTR_FRAME_SIZE
	.align		4
.L_137:
        /*024c*/ 	.byte	0x04, 0x11
        /*024e*/ 	.short	(.L_139 - .L_138)
	.align		4
.L_138:
        /*0250*/ 	.word	index@(_Z35group_norm_nhwc_fwd_one_pass_kernelI11Bf16IOFp16WLi512ELi96ELi768EEv26Group_norm_nhwc_fwd_params)
        /*0254*/ 	.word	0x00000000


	//----- nvinfo : EIATTR_REGCOUNT
	.align		4
.L_139:
        /*0258*/ 	.byte	0x04, 0x2f
        /*025a*/ 	.short	(.L_141 - .L_140)
	.align		4
.L_140:
        /*025c*/ 	.word	index@(_Z35group_norm_nhwc_fwd_one_pass_kernelI11Bf16IOFp16WLi256ELi96ELi768EEv26Group_norm_nhwc_fwd_params)
        /*0260*/ 	.word	0x00000050


	//----- nvinfo : EIATTR_FRAME_SIZE
	.align		4
.L_141:
        /*0264*/ 	.byte	0x04, 0x11
        /*0266*/ 	.short	(.L_143 - .L_142)
	.align		4
.L_142:
        /*0268*/ 	.word	index@(_Z35group_norm_nhwc_fwd_one_pass_kernelI11Bf16IOFp16WLi256ELi96ELi768EEv26Group_norm_nhwc_fwd_params)
        /*026c*/ 	.word	0x00000000


	//----- nvinfo : EIATTR_REGCOUNT
	.align		4
.L_143:
        /*0270*/ 	.byte	0x04, 0x2f
        /*0272*/ 	.short	(.L_145 - .L_144)
	.align		4
.L_144:
        /*0274*/ 	.word	index@(_Z35group_norm_nhwc_fwd_one_pass_kernelI11Bf16IOFp16WLi128ELi96ELi768EEv26Group_norm_nhwc_fwd_params)
        /*0278*/ 	.word	0x0000004a


	//----- nvinfo : EIATTR_FRAME_SIZE
	.align		4
.L_145:
        /*027c*/ 	.byte	0x04, 0x11
        /*027e*/ 	.short	(.L_147 - .L_146)
	.align		4
.L_146:
        /*0280*/ 	.word	index@(_Z35group_norm_nhwc_fwd_one_pass_kernelI11Bf16IOFp16WLi128ELi96ELi768EEv26Group_norm_nhwc_fwd_params)
        /*0284*/ 	.word	0x00000000


	//----- nvinfo : EIATTR_REGCOUNT
	.align		4
.L_147:
        /*0288*/ 	.byte	0x04, 0x2f
        /*028a*/ 	.short	(.L_149 - .L_148)
	.align		4
.L_148:
        /*028c*/ 	.word	index@(_Z35group_norm_nhwc_fwd_one_pass_kernelI11Bf16IOFp16WLi64ELi96ELi768EEv26Group_norm_nhwc_fwd_params)
        /*0290*/ 	.word	0x00000028


	//----- nvinfo : EIATTR_FRAME_SIZE
	.align		4
.L_149:
        /*0294*/ 	.byte	0x04, 0x11
        /*0296*/ 	.short	(.L_151 - .L_150)
	.align		4
.L_150:
        /*0298*/ 	.word	index@(_Z35group_norm_nhwc_fwd_one_pass_kernelI11Bf16IOFp16WLi64ELi96ELi768EEv26Group_norm_nhwc_fwd_params)
        /*029c*/ 	.word	0x00000000


	//----- nvinfo : EIATTR_REGCOUNT
	.align		4
.L_151:
        /*02a0*/ 	.byte	0x04, 0x2f
        /*02a2*/ 	.short	(.L_153 - .L_152)
	.align		4
.L_152:
        /*02a4*/ 	.word	index@(_Z35group_norm_nhwc_fwd_one_pass_kernelI11Bf16IOBf16WLi512ELi96ELi768EEv26Group_norm_nhwc_fwd_params)
        /*02a8*/ 	.word	0x00000050


	//----- nvinfo : EIATTR_FRAME_SIZE
	.align		4
.L_153:
        /*02ac*/ 	.byte	0x04, 0x11
        /*02ae*/ 	.short	(.L_155 - .L_154)
	.align		4
.L_154:
        /*02b0*/ 	.word	index@(_Z35group_norm_nhwc_fwd_one_pass_kernelI11Bf16IOBf16WLi512ELi96ELi768EEv26Group_norm_nhwc_fwd_params)
        /*02b4*/ 	.word	0x00000000


	//----- nvinfo : EIATTR_REGCOUNT
	.align		4
.L_155:
        /*02b8*/ 	.byte	0x04, 0x2f
        /*02ba*/ 	.short	(.L_157 - .L_156)
	.align		4
.L_156:
        /*02bc*/ 	.word	index@(_Z35group_norm_nhwc_fwd_one_pass_kernelI11Bf16IOBf16WLi256ELi96ELi768EEv26Group_norm_nhwc_fwd_params)
        /*02c0*/ 	.word	0x00000050


	//----- nvinfo : EIATTR_FRAME_SIZE
	.align		4
.L_157:
        /*02c4*/ 	.byte	0x04, 0x11
        /*02c6*/ 	.short	(.L_159 - .L_158)
	.align		4
.L_158:
        /*02c8*/ 	.word	index@(_Z35group_norm_nhwc_fwd_one_pass_kernelI11Bf16IOBf16WLi256ELi96ELi768EEv26Group_norm_nhwc_fwd_params)
        /*02cc*/ 	.word	0x00000000


	//----- nvinfo : EIATTR_REGCOUNT
	.align		4
.L_159:
        /*02d0*/ 	.byte	0x04, 0x2f
        /*02d2*/ 	.short	(.L_161 - .L_160)
	.align		4
.L_160:
        /*02d4*/ 	.word	index@(_Z35group_norm_nhwc_fwd_one_pass_kernelI11Bf16IOBf16WLi128ELi96ELi768EEv26Group_norm_nhwc_fwd_params)
        /*02d8*/ 	.word	0x0000004a


	//----- nvinfo : EIATTR_FRAME_SIZE
	.align		4
.L_161:
        /*02dc*/ 	.byte	0x04, 0x11
        /*02de*/ 	.short	(.L_163 - .L_162)
	.align		4
.L_162:
        /*02e0*/ 	.word	index@(_Z35group_norm_nhwc_fwd_one_pass_kernelI11Bf16IOBf16WLi128ELi96ELi768EEv26Group_norm_nhwc_fwd_params)
        /*02e4*/ 	.word	0x00000000


	//----- nvinfo : EIATTR_REGCOUNT
	.align		4
.L_163:
        /*02e8*/ 	.byte	0x04, 0x2f
        /*02ea*/ 	.short	(.L_165 - .L_164)
	.align		4
.L_164:
        /*02ec*/ 	.word	index@(_Z35group_norm_nhwc_fwd_one_pass_kernelI11Bf16IOBf16WLi64ELi96ELi768EEv26Group_norm_nhwc_fwd_params)
        /*02f0*/ 	.word	0x00000028


	//----- nvinfo : EIATTR_FRAME_SIZE
	.align		4
.L_165:
        /*02f4*/ 	.byte	0x04, 0x11
        /*02f6*/ 	.short	(.L_167 - .L_166)
	.align		4
.L_166:
        /*02f8*/ 	.word	index@(_Z35group_norm_nhwc_fwd_one_pass_kernelI11Bf16IOBf16WLi64ELi96ELi768EEv26Group_norm_nhwc_fwd_params)
        /*02fc*/ 	.word	0x00000000


	//----- nvinfo : EIATTR_REGCOUNT
	.align		4
.L_167:
        /*0300*/ 	.byte	0x04, 0x2f
        /*0302*/ 	.short	(.L_169 - .L_168)
	.align		4
.L_168:
        /*0304*/ 	.word	index@(_Z35group_norm_nhwc_fwd_one_pass_kernelI11Bf16IOFp32WLi512ELi96ELi768EEv26Group_norm_nhwc_fwd_params)
        /*0308*/ 	.word	0x00000050


	//----- nvinfo : EIATTR_FRAME_SIZE
	.align		4
.L_169:
        /*030c*/ 	.byte	0x04, 0x11
        /*030e*/ 	.short	(.L_171 - .L_170)
	.align		4
.L_170:
        /*0310*/ 	.word	index@(_Z35group_norm_nhwc_fwd_one_pass_kernelI11Bf16IOFp32WLi512ELi96ELi768EEv26Group_norm_nhwc_fwd_params)
        /*0314*/ 	.word	0x00000000


	//----- nvinfo : EIATTR_REGCOUNT
	.align		4
.L_171:
        /*0318*/ 	.byte	0x04, 0x2f
        /*031a*/ 	.short	(.L_173 - .L_172)
	.align		4
.L_172:
        /*031c*/ 	.word	index@(_Z35group_norm_nhwc_fwd_one_pass_kernelI11Bf16IOFp32WLi256ELi96ELi768EEv26Group_norm_nhwc_fwd_params)
        /*0320*/ 	.word	0x00000050


	//----- nvinfo : EIATTR_FRAME_SIZE
	.align		4
.L_173:
        /*0324*/ 	.byte	0x04, 0x11
        /*0326*/ 	.short	(.L_175 - .L_174)
	.align		4
.L_174:
        /*0328*/ 	.word	index@(_Z35group_norm_nhwc_fwd_one_pass_kernelI11Bf16IOFp32WLi256ELi96ELi768EEv26Group_norm_nhwc_fwd_params)
        /*032c*/ 	.word	0x00000000


	//----- nvinfo : EIATTR_REGCOUNT
	.align		4
.L_175:
        /*0330*/ 	.byte	0x04, 0x2f
        /*0332*/ 	.short	(.L_177 - .L_176)
	.align		4
.L_176:
        /*0334*/ 	.word	index@(_Z35group_norm_nhwc_fwd_one_pass_kernelI11Bf16IOFp32WLi128ELi96ELi768EEv26Group_norm_nhwc_fwd_params)
        /*0338*/ 	.word	0x0000004e


	//----- nvinfo : EIATTR_FRAME_SIZE
	.align		4
.L_177:
        /*033c*/ 	.byte	0x04, 0x11
        /*033e*/ 	.short	(.L_179 - .L_178)
	.align		4
.L_178:
        /*0340*/ 	.word	index@(_Z35group_norm_nhwc_fwd_one_pass_kernelI11Bf16IOFp32WLi128ELi96ELi768EEv26Group_norm_nhwc_fwd_params)
        /*0344*/ 	.word	0x00000000


	//----- nvinfo : EIATTR_REGCOUNT
	.align		4
.L_179:
        /*0348*/ 	.byte	0x04, 0x2f
        /*034a*/ 	.short	(.L_181 - .L_180)
	.align		4
.L_180:
        /*034c*/ 	.word	index@(_Z35group_norm_nhwc_fwd_one_pass_kernelI11Bf16IOFp32WLi64ELi96ELi768EEv26Group_norm_nhwc_fwd_params)
        /*0350*/ 	.word	0x00000028


	//----- nvinfo : EIATTR_FRAME_SIZE
	.align		4
.L_181:
        /*0354*/ 	.byte	0x04, 0x11
        /*0356*/ 	.short	(.L_183 - .L_182)
	.align		4
.L_182:
        /*0358*/ 	.word	index@(_Z35group_norm_nhwc_fwd_one_pass_kernelI11Bf16IOFp32WLi64ELi96ELi768EEv26Group_norm_nhwc_fwd_params)
        /*035c*/ 	.word	0x00000000


	//----- nvinfo : EIATTR_REGCOUNT
	.align		4
.L_183:
        /*0360*/ 	.byte	0x04, 0x2f
        /*0362*/ 	.short	(.L_185 - .L_184)
	.align		4
.L_184:
        /*0364*/ 	.word	index@(_Z35group_norm_nhwc_bwd_one_pass_kernelI11Fp32IOFp16WLi512ELi96ELi768EEv26Group_norm_nhwc_bwd_params)
        /*0368*/ 	.word	0x00000028


	//----- nvinfo : EIATTR_FRAME_SIZE
	.align		4
.L_185:
        /*036c*/ 	.byte	0x04, 0x11
        /*036e*/ 	.short	(.L_187 - .L_186)
	.align		4
.L_186:
        /*0370*/ 	.word	index@(_Z35group_norm_nhwc_bwd_one_pass_kernelI11Fp32IOFp16WLi512ELi96ELi768EEv26Group_norm_nhwc_bwd_params)
        /*0374*/ 	.word	0x00000228


	//----- nvinfo : EIATTR_REGCOUNT
	.align		4
.L_187:
        /*0378*/ 	.byte	0x04, 0x2f
        /*037a*/ 	.short	(.L_189 - .L_188)
	.align		4
.L_188:
        /*037c*/ 	.word	index@(_Z35group_norm_nhwc_bwd_one_pass_kernelI11Fp32IOFp16WLi256ELi96ELi768EEv26Group_norm_nhwc_bwd_params)
        /*0380*/ 	.word	0x00000050


	//----- nvinfo : EIATTR_FRAME_SIZE
	.align		4
.L_189:
        /*0384*/ 	.byte	0x04, 0x11
        /*0386*/ 	.short	(.L_191 - .L_190)
	.align		4
.L_190:
        /*0388*/ 	.word	index@(_Z35group_norm_nhwc_bwd_one_pass_kernelI11Fp32IOFp16WLi256ELi96ELi768EEv26Group_norm_nhwc_bwd_params)
        /*038c*/ 	.word	0x00000050


	//----- nvinfo : EIATTR_REGCOUNT
	.align		4
.L_191:
        /*0390*/ 	.byte	0x04, 0x2f
        /*0392*/ 	.short	(.L_193 - .L_192)
	.align		4
.L_192:
        /*0394*/ 	.word	index@(_Z35group_norm_nhwc_bwd_one_pass_kernelI11Fp32IOFp16WLi128ELi96ELi768EEv26Group_norm_nhwc_bwd_params)
        /*0398*/ 	.word	0x00000050


	//----- nvinfo : EIATTR_FRAME_SIZE
	.align		4
.L_193:
        /*039c*/ 	.byte	0x04, 0x11
        /*039e*/ 	.short	(.L_195 - .L_194)
	.align		4
.L_194:
        /*03a0*/ 	.word	index@(_Z35group_norm_nhwc_bwd_one_pass_kernelI11Fp32IOFp16WLi128ELi96ELi768EEv26Group_norm_nhwc_bwd_params)
        /*03a4*/ 	.word	0x00000000


	//----- nvinfo : EIATTR_REGCOUNT
	.align		4
.L_195:
        /*03a8*/ 	.byte	0x04, 0x2f
        /*03aa*/ 	.short	(.L_197 - .L_196)
	.align		4
.L_196:
        /*03ac*/ 	.word	index@(_Z35group_norm_nhwc_bwd_one_pass_kernelI11Fp32IOFp16WLi64ELi96ELi768EEv26Group_norm_nhwc_bwd_params)
        /*03b0*/ 	.word	0x00000044


	//----- nvinfo : EIATTR_FRAME_SIZE
	.align		4
.L_197:
        /*03b4*/ 	.byte	0x04, 0x11
        /*03b6*/ 	.short	(.L_199 - .L_198)
	.align		4
.L_198:
        /*03b8*/ 	.word	index@(_Z35group_norm_nhwc_bwd_one_pass_kernelI11Fp32IOFp16WLi64ELi96ELi768EEv26Group_norm_nhwc_bwd_params)
        /*03bc*/ 	.word	0x00000000


	//----- nvinfo : EIATTR_REGCOUNT
	.align		4
.L_199:
        /*03c0*/ 	.byte	0x04, 0x2f
        /*03c2*/ 	.short	(.L_201 - .L_200)
	.align		4
.L_200:
        /*03c4*/ 	.word	index@(_Z35group_norm_nhwc_bwd_one_pass_kernelI11Fp32IOBf16WLi512ELi96ELi768EEv26Group_norm_nhwc_bwd_params)
        /*03c8*/ 	.word	0x00000028


	//----- nvinfo : EIATTR_FRAME_SIZE
	.align		4
.L_201:
        /*03cc*/ 	.byte	0x04, 0x11
        /*03ce*/ 	.short	(.L_203 - .L_202)
	.align		4
.L_202:
        /*03d0*/ 	.word	index@(_Z35group_norm_nhwc_bwd_one_pass_kernelI11Fp32IOBf16WLi512ELi96ELi768EEv26Group_norm_nhwc_bwd_params)
        /*03d4*/ 	.word	0x00000228


	//----- nvinfo : EIATTR_REGCOUNT
	.align		4
.L_203:
        /*03d8*/ 	.byte	0x04, 0x2f
        /*03da*/ 	.short	(.L_205 - .L_204)
	.align		4
.L_204:
        /*03dc*/ 	.word	index@(_Z35group_norm_nhwc_bwd_one_pass_kernelI11Fp32IOBf16WLi256ELi96ELi768EEv26Group_norm_nhwc_bwd_params)
        /*03e0*/ 	.word	0x00000050


	//----- nvinfo : EIATTR_FRAME_SIZE
	.align		4
.L_205:
        /*03e4*/ 	.byte	0x04, 0x11
        /*03e6*/ 	.short	(.L_207 - .L_206)
	.align		4
.L_206:
        /*03e8*/ 	.word	index@(_Z35group_norm_nhwc_bwd_one_pass_kernelI11Fp32IOBf16WLi256ELi96ELi768EEv26Group_norm_nhwc_bwd_params)
        /*03ec*/ 	.word	0x00000050


	//----- nvinfo : EIATTR_REGCOUNT
	.align		4
.L_207:
        /*03f0*/ 	.byte	0x04, 0x2f
        /*03f2*/ 	.short	(.L_209 - .L_208)
	.align		4
.L_208:
        /*03f4*/ 	.word	index@(_Z35group_norm_nhwc_bwd_one_pass_kernelI11Fp32IOBf16WLi128ELi96ELi768EEv26Group_norm_nhwc_bwd_params)
        /*03f8*/ 	.word	0x00000050


	//----- nvinfo : EIATTR_FRAME_SIZE
	.align		4
.L_209:
        /*03fc*/ 	.byte	0x04, 0x11
        /*03fe*/ 	.short	(.L_211 - .L_210)
	.align		4
.L_210:
        /*0400*/ 	.word	index@(_Z35group_norm_nhwc_bwd_one_pass_kernelI11Fp32IOBf16WLi128ELi96ELi768EEv26Group_norm_nhwc_bwd_params)
        /*0404*/ 	.word	0x00000000


	//----- nvinfo : EIATTR_REGCOUNT
	.align		4
.L_211:
        /*0408*/ 	.byte	0x04, 0x2f
        /*040a*/ 	.short	(.L_213 - .L_212)
	.align		4
.L_212:
        /*040c*/ 	.word	index@(_Z35group_norm_nhwc_bwd_one_pass_kernelI11Fp32IOBf16WLi64ELi96ELi768EEv26Group_norm_nhwc_bwd_params)
        /*0410*/ 	.word	0x00000044


	//----- nvinfo : EIATTR_FRAME_SIZE
	.align		4
.L_213:
        /*0414*/ 	.byte	0x04, 0x11
        /*0416*/ 	.short	(.L_215 - .L_214)
	.align		4
.L_214:
        /*0418*/ 	.word	index@(_Z35group_norm_nhwc_bwd_one_pass_kernelI11Fp32IOBf16WLi64ELi96ELi768EEv26Group_norm_nhwc_bwd_params)
        /*041c*/ 	.word	0x00000000


	//----- nvinfo : EIATTR_REGCOUNT
	.align		4
.L_215:
        /*0420*/ 	.byte	0x04, 0x2f
        /*0422*/ 	.short	(.L_217 - .L_216)
	.align		4
.L_216:
        /*0424*/ 	.word	index@(_Z35group_norm_nhwc_bwd_one_pass_kernelI11Fp32IOFp32WLi512ELi96ELi768EEv26Group_norm_nhwc_bwd_params)
        /*0428*/ 	.word	0x00000028


	//----- nvinfo : EIATTR_FRAME_SIZE
	.align		4
.L_217:
        /*042c*/ 	.byte	0x04, 0x11
        /*042e*/ 	.short	(.L_219 - .L_218)
	.align		4
.L_218:
        /*0430*/ 	.word	index@(_Z35group_norm_nhwc_bwd_one_pass_kernelI11Fp32IOFp32WLi512ELi96ELi768EEv26Group_norm_nhwc_bwd_params)
        /*0434*/ 	.word	0x00000230


	//----- nvinfo : EIATTR_REGCOUNT
	.align		4
.L_219:
        /*0438*/ 	.byte	0x04, 0x2f
        /*043a*/ 	.short	(.L_221 - .L_220)
	.align		4
.L_220:
        /*043c*/ 	.word	index@(_Z35group_norm_nhwc_bwd_one_pass_kernelI11Fp32IOFp32WLi256ELi96ELi768EEv26Group_norm_nhwc_bwd_params)
        /*0440*/ 	.word	0x00000050


	//----- nvinfo : EIATTR_FRAME_SIZE
	.align		4
.L_221:
        /*0444*/ 	.byte	0x04, 0x11
        /*0446*/ 	.short	(.L_223 - .L_222)
	.align		4
.L_222:
        /*0448*/ 	.word	index@(_Z35group_norm_nhwc_bwd_one_pass_kernelI11Fp32IOFp32WLi256ELi96ELi768EEv26Group_norm_nhwc_bwd_params)
        /*044c*/ 	.word	0x00000058


	//----- nvinfo : EIATTR_REGCOUNT
	.align		4
.L_223:
        /*0450*/ 	.byte	0x04, 0x2f
        /*0452*/ 	.short	(.L_225 - .L_224)
	.align		4
.L_224:
        /*0454*/ 	.word	index@(_Z35group_norm_nhwc_bwd_one_pass_kernelI11Fp32IOFp32WLi128ELi96ELi768EEv26Group_norm_nhwc_bwd_params)
        /*0458*/ 	.word	0x00000050


	//----- nvinfo : EIATTR_FRAME_SIZE
	.align		4
.L_225:
        /*045c*/ 	.byte	0x04, 0x11
        /*045e*/ 	.short	(.L_227 - .L_226)
	.align		4
.L_226:
        /*0460*/ 	.word	index@(_Z35group_norm_nhwc_bwd_one_pass_kernelI11Fp32IOFp32WLi128ELi96ELi768EEv26Group_norm_nhwc_bwd_params)
        /*0464*/ 	.word	0x00000000


	//----- nvinfo : EIATTR_REGCOUNT
	.align		4
.L_227:
        /*0468*/ 	.byte	0x04, 0x2f
        /*046a*/ 	.short	(.L_229 - .L_228)
	.align		4
.L_228:
        /*046c*/ 	.word	index@(_Z35group_norm_nhwc_bwd_one_pass_kernelI11Fp32IOFp32WLi64ELi96ELi768EEv26Group_norm_nhwc_bwd_params)
        /*0470*/ 	.word	0x00000042


	//----- nvinfo : EIATTR_FRAME_SIZE
	.align		4
.L_229:
        /*0474*/ 	.byte	0x04, 0x11
        /*0476*/ 	.short	(.L_231 - .L_230)
	.align		4
.L_230:
        /*0478*/ 	.word	index@(_Z35group_norm_nhwc_bwd_one_pass_kernelI11Fp32IOFp32WLi64ELi96ELi768EEv26Group_norm_nhwc_bwd_params)
        /*047c*/ 	.word	0x00000000


	//----- nvinfo : EIATTR_REGCOUNT
	.align		4
.L_231:
        /*0480*/ 	.byte	0x04, 0x2f
        /*0482*/ 	.short	(.L_233 - .L_232)
	.align		4
.L_232:
        /*0484*/ 	.word	index@(_Z35group_norm_nhwc_bwd_one_pass_kernelI11Fp16IOFp16WLi512ELi96ELi768EEv26Group_norm_nhwc_bwd_params)
        /*0488*/ 	.word	0x00000050


	//----- nvinfo : EIATTR_FRAME_SIZE
	.align		4
.L_233:
        /*048c*/ 	.byte	0x04, 0x11
        /*048e*/ 	.short	(.L_235 - .L_234)
	.align		4
.L_234:
        /*0490*/ 	.word	index@(_Z35group_norm_nhwc_bwd_one_pass_kernelI11Fp16IOFp16WLi512ELi96ELi768EEv26Group_norm_nhwc_bwd_params)
        /*0494*/ 	.word	0x00000048


	//----- nvinfo : EIATTR_REGCOUNT
	.align		4
.L_235:
        /*0498*/ 	.byte	0x04, 0x2f
        /*049a*/ 	.short	(.L_237 - .L_236)
	.align		4
.L_236:
        /*049c*/ 	.word	index@(_Z35group_norm_nhwc_bwd_one_pass_kernelI11Fp16IOFp16WLi256ELi96ELi768EEv26Group_norm_nhwc_bwd_params)
        /*04a0*/ 	.word	0x00000050


	//----- nvinfo : EIATTR_FRAME_SIZE
	.align		4
.L_237:
        /*04a4*/ 	.byte	0x04, 0x11
        /*04a6*/ 	.short	(.L_239 - .L_238)
	.align		4
.L_238:
        /*04a8*/ 	.word	index@(_Z35group_norm_nhwc_bwd_one_pass_kernelI11Fp16IOFp16WLi256ELi96ELi768EEv26Group_norm_nhwc_bwd_params)
        /*04ac*/ 	.word	0x00000000


	//----- nvinfo : EIATTR_REGCOUNT
	.align		4
.L_239:
        /*04b0*/ 	.byte	0x04, 0x2f
        /*04b2*/ 	.short	(.L_241 - .L_240)
	.align		4
.L_240:
        /*04b4*/ 	.word	index@(_Z35group_norm_nhwc_bwd_one_pass_kernelI11Fp16IOFp16WLi128ELi96ELi768EEv26Group_norm_nhwc_bwd_params)
        /*04b8*/ 	.word	0x0000004d


	//----- nvinfo : EIATTR_FRAME_SIZE
	.align		4
.L_241:
        /*04bc*/ 	.byte	0x04, 0x11
        /*04be*/ 	.short	(.L_243 - .L_242)
	.align		4
.L_242:
        /*04c0*/ 	.word	index@(_Z35group_norm_nhwc_bwd_one_pass_kernelI11Fp16IOFp16WLi128ELi96ELi768EEv26Group_norm_nhwc_bwd_params)
        /*04c4*/ 	.word	0x00000000


	//----- nvinfo : EIATTR_REGCOUNT
	.align		4
.L_243:
        /*04c8*/ 	.byte	0x04, 0x2f
        /*04ca*/ 	.short	(.L_245 - .L_244)
	.align		4
.L_244:
        /*04cc*/ 	.word	index@(_Z35group_norm_nhwc_bwd_one_pass_kernelI11Fp16IOFp16WLi64ELi96ELi768EEv26Group_norm_nhwc_bwd_params)
        /*04d0*/ 	.word	0x00000028


	//----- nvinfo : EIATTR_FRAME_SIZE
	.align		4
.L_245:
        /*04d4*/ 	.byte	0x04, 0x11
        /*04d6*/ 	.short	(.L_247 - .L_246)
	.align		4
.L_246:
        /*04d8*/ 	.word	index@(_Z35group_norm_nhwc_bwd_one_pass_kernelI11Fp16IOFp16WLi64ELi96ELi768EEv26Group_norm_nhwc_bwd_params)
        /*04dc*/ 	.word	0x00000008


	//----- nvinfo : EIATTR_REGCOUNT
	.align		4
.L_247:
        /*04e0*/ 	.byte	0x04, 0x2f
        /*04e2*/ 	.short	(.L_249 - .L_248)
	.align		4
.L_248:
        /*04e4*/ 	.word	index@(_Z35group_norm_nhwc_bwd_one_pass_kernelI11Fp16IOBf16WLi512ELi96ELi768EEv26Group_norm_nhwc_bwd_params)
        /*04e8*/ 	.word	0x00000050


	//----- nvinfo : EIATTR_FRAME_SIZE
	.align		4
.L_249:
        /*04ec*/ 	.byte	0x04, 0x11
        /*04ee*/ 	.short	(.L_251 - .L_250)
	.align		4
.L_250:
        /*04f0*/ 	.word	index@(_Z35group_norm_nhwc_bwd_one_pass_kernelI11Fp16IOBf16WLi512ELi96ELi768EEv26Group_norm_nhwc_bwd_params)
        /*04f4*/ 	.word	0x00000048


	//----- nvinfo : EIATTR_REGCOUNT
	.align		4
.L_251:
        /*04f8*/ 	.byte	0x04, 0x2f
        /*04fa*/ 	.short	(.L_253 - .L_252)
	.align		4
.L_252:
        /*04fc*/ 	.word	index@(_Z35group_norm_nhwc_bwd_one_pass_kernelI11Fp16IOBf16WLi256ELi96ELi768EEv26Group_norm_nhwc_bwd_params)
        /*0500*/ 	.word	0x00000050


	//----- nvinfo : EIATTR_FRAME_SIZE
	.align		4
.L_253:
        /*0504*/ 	.byte	0x04, 0x11
        /*0506*/ 	.short	(.L_255 - .L_254)
	.align		4
.L_254:
        /*0508*/ 	.word	index@(_Z35group_norm_nhwc_bwd_one_pass_kernelI11Fp16IOBf16WLi256ELi96ELi768EEv26Group_norm_nhwc_bwd_params)
        /*050c*/ 	.word	0x00000000


	//----- nvinfo : EIATTR_REGCOUNT
	.align		4
.L_255:
        /*0510*/ 	.byte	0x04, 0x2f
        /*0512*/ 	.short	(.L_257 - .L_256)
	.align		4
.L_256:
        /*0514*/ 	.word	index@(_Z35group_norm_nhwc_bwd_one_pass_kernelI11Fp16IOBf16WLi128ELi96ELi768EEv26Group_norm_nhwc_bwd_params)
        /*0518*/ 	.word	0x0000004d


	//----- nvinfo : EIATTR_FRAME_SIZE
	.align		4
.L_257:
        /*051c*/ 	.byte	0x04, 0x11
        /*051e*/ 	.short	(.L_259 - .L_258)
	.align		4
.L_258:
        /*0520*/ 	.word	index@(_Z35group_norm_nhwc_bwd_one_pass_kernelI11Fp16IOBf16WLi128ELi96ELi768EEv26Group_norm_nhwc_bwd_params)
        /*0524*/ 	.word	0x00000000


	//----- nvinfo : EIATTR_REGCOUNT
	.align		4
.L_259:
        /*0528*/ 	.byte	0x04, 0x2f
        /*052a*/ 	.short	(.L_261 - .L_260)
	.align		4
.L_260:
        /*052c*/ 	.word	index@(_Z35group_norm_nhwc_bwd_one_pass_kernelI11Fp16IOBf16WLi64ELi96ELi768EEv26Group_norm_nhwc_bwd_params)
        /*0530*/ 	.word	0x00000028


	//----- nvinfo : EIATTR_FRAME_SIZE
	.align		4
.L_261:
        /*0534*/ 	.byte	0x04, 0x11
        /*0536*/ 	.short	(.L_263 - .L_262)
	.align		4
.L_262:
        /*0538*/ 	.word	index@(_Z35group_norm_nhwc_bwd_one_pass_kernelI11Fp16IOBf16WLi64ELi96ELi768EEv26Group_norm_nhwc_bwd_params)
        /*053c*/ 	.word	0x00000008


	//----- nvinfo : EIATTR_REGCOUNT
	.align		4
.L_263:
        /*0540*/ 	.byte	0x04, 0x2f
        /*0542*/ 	.short	(.L_265 - .L_264)
	.align		4
.L_264:
        /*0544*/ 	.word	index@(_Z35group_norm_nhwc_bwd_one_pass_kernelI11Fp16IOFp32WLi512ELi96ELi768EEv26Group_norm_nhwc_bwd_params)
        /*0548*/ 	.word	0x00000050


	//----- nvinfo : EIATTR_FRAME_SIZE
	.align		4
.L_265:
        /*054c*/ 	.byte	0x04, 0x11
        /*054e*/ 	.short	(.L_267 - .L_266)
	.align		4
.L_266:
        /*0550*/ 	.word	index@(_Z35group_norm_nhwc_bwd_one_pass_kernelI11Fp16IOFp32WLi512ELi96ELi768EEv26Group_norm_nhwc_bwd_params)
        /*0554*/ 	.word	0x00000048


	//----- nvinfo : EIATTR_REGCOUNT
	.align		4
.L_267:
        /*0558*/ 	.byte	0x04, 0x2f
        /*055a*/ 	.short	(.L_269 - .L_268)
	.align		4
.L_268:
        /*055c*/ 	.word	index@(_Z35group_norm_nhwc_bwd_one_pass_kernelI11Fp16IOFp32WLi256ELi96ELi768EEv26Group_norm_nhwc_bwd_params)
        /*0560*/ 	.word	0x00000050


	//----- nvinfo : EIATTR_FRAME_SIZE
	.align		4
.L_269:
        /*0564*/ 	.byte	0x04, 0x11
        /*0566*/ 	.short	(.L_271 - .L_270)
	.align		4
.L_270:
        /*0568*/ 	.word	index@(_Z35group_norm_nhwc_bwd_one_pass_kernelI11Fp16IOFp32WLi256ELi96ELi768EEv26Group_norm_nhwc_bwd_params)
        /*056c*/ 	.word	0x00000000


	//----- nvinfo : EIATTR_REGCOUNT
	.align		4
.L_271:
        /*0570*/ 	.byte	0x04, 0x2f
        /*0572*/ 	.short	(.L_273 - .L_272)
	.align		4
.L_272:
        /*0574*/ 	.word	index@(_Z35group_norm_nhwc_bwd_one_pass_kernelI11Fp16IOFp32WLi128ELi96ELi768EEv26Group_norm_nhwc_bwd_params)
        /*0578*/ 	.word	0x0000004b


	//----- nvinfo : EIATTR_FRAME_SIZE
	.align		4
.L_273:
        /*057c*/ 	.byte	0x04, 0x11
        /*057e*/ 	.short	(.L_275 - .L_274)
	.align		4
.L_274:
        /*0580*/ 	.word	index@(_Z35group_norm_nhwc_bwd_one_pass_kernelI11Fp16IOFp32WLi128ELi96ELi768EEv26Group_norm_nhwc_bwd_params)
        /*0584*/ 	.word	0x00000000


	//----- nvinfo : EIATTR_REGCOUNT
	.align		4
.L_275:
        /*0588*/ 	.byte	0x04, 0x2f
        /*058a*/ 	.short	(.L_277 - .L_276)
	.align		4
.L_276:
        /*058c*/ 	.word	index@(_Z35group_norm_nhwc_bwd_one_pass_kernelI11Fp16IOFp32WLi64ELi96ELi768EEv26Group_norm_nhwc_bwd_params)
        /*0590*/ 	.word	0x00000028


	//----- nvinfo : EIATTR_FRAME_SIZE
	.align		4
.L_277:
        /*0594*/ 	.byte	0x04, 0x11
        /*0596*/ 	.short	(.L_279 - .L_278)
	.align		4
.L_278:
        /*0598*/ 	.word	index@(_Z35group_norm_nhwc_bwd_one_pass_kernelI11Fp16IOFp32WLi64ELi96ELi768EEv26Group_norm_nhwc_bwd_params)
        /*059c*/ 	.word	0x00000008


	//----- nvinfo : EIATTR_REGCOUNT
	.align		4
.L_279:
        /*05a0*/ 	.byte	0x04, 0x2f
        /*05a2*/ 	.short	(.L_281 - .L_280)
	.align		4
.L_280:
        /*05a4*/ 	.word	index@(_Z35group_norm_nhwc_bwd_one_pass_kernelI11Bf16IOFp16WLi512ELi96ELi768EEv26Group_norm_nhwc_bwd_params)
        /*05a8*/ 	.word	0x00000028


	//----- nvinfo : EIATTR_FRAME_SIZE
	.align		4
.L_281:
        /*05ac*/ 	.byte	0x04, 0x11
        /*05ae*/ 	.short	(.L_283 - .L_282)
	.align		4
.L_282:
        /*05b0*/ 	.word	index@(_Z35group_norm_nhwc_bwd_one_pass_kernelI11Bf16IOFp16WLi512ELi96ELi768EEv26Group_norm_nhwc_bwd_params)
        /*05b4*/ 	.word	0x000001a0


	//----- nvinfo : EIATTR_REGCOUNT
	.align		4
.L_283:
        /*05b8*/ 	.byte	0x04, 0x2f
        /*05ba*/ 	.short	(.L_285 - .L_284)
	.align		4
.L_284:
        /*05bc*/ 	.word	index@(_Z35group_norm_nhwc_bwd_one_pass_kernelI11Bf16IOFp16WLi256ELi96ELi768EEv26Group_norm_nhwc_bwd_params)
        /*05c0*/ 	.word	0x00000050


	//----- nvinfo : EIATTR_FRAME_SIZE
	.align		4
.L_285:
        /*05c4*/ 	.byte	0x04, 0x11
        /*05c6*/ 	.short	(.L_287 - .L_286)
	.align		4
.L_286:
        /*05c8*/ 	.word	index@(_Z35group_norm_nhwc_bwd_one_pass_kernelI11Bf16IOFp16WLi256ELi96ELi768EEv26Group_norm_nhwc_bwd_params)
        /*05cc*/ 	.word	0x00000008


	//----- nvinfo : EIATTR_REGCOUNT
	.align		4
.L_287:
        /*05d0*/ 	.byte	0x04, 0x2f
        /*05d2*/ 	.short	(.L_289 - .L_288)
	.align		4
.L_288:
        /*05d4*/ 	.word	index@(_Z35group_norm_nhwc_bwd_one_pass_kernelI11Bf16IOFp16WLi128ELi96ELi768EEv26Group_norm_nhwc_bwd_params)
        /*05d8*/ 	.word	0x00000048


	//----- nvinfo : EIATTR_FRAME_SIZE
	.align		4
.L_289:
        /*05dc*/ 	.byte	0x04, 0x11
        /*05de*/ 	.short	(.L_291 - .L_290)
	.align		4
.L_290:
        /*05e0*/ 	.word	index@(_Z35group_norm_nhwc_bwd_one_pass_kernelI11Bf16IOFp16WLi128ELi96ELi768EEv26Group_norm_nhwc_bwd_params)
        /*05e4*/ 	.word	0x00000000


	//----- nvinfo : EIATTR_REGCOUNT
	.align		4
.L_291:
        /*05e8*/ 	.byte	0x04, 0x2f
        /*05ea*/ 	.short	(.L_293 - .L_292)
	.align		4
.L_292:
        /*05ec*/ 	.word	index@(_Z35group_norm_nhwc_bwd_one_pass_kernelI11Bf16IOFp16WLi64ELi96ELi768EEv26Group_norm_nhwc_bwd_params)
        /*05f0*/ 	.word	0x00000044


	//----- nvinfo : EIATTR_FRAME_SIZE
	.align		4
.L_293:
        /*05f4*/ 	.byte	0x04, 0x11
        /*05f6*/ 	.short	(.L_295 - .L_294)
	.align		4
.L_294:
        /*05f8*/ 	.word	index@(_Z35group_norm_nhwc_bwd_one_pass_kernelI11Bf16IOFp16WLi64ELi96ELi768EEv26Group_norm_nhwc_bwd_params)
        /*05fc*/ 	.word	0x00000000


	//----- nvinfo : EIATTR_REGCOUNT
	.align		4
.L_295:
        /*0600*/ 	.byte	0x04, 0x2f
        /*0602*/ 	.short	(.L_297 - .L_296)
	.align		4
.L_296:
        /*0604*/ 	.word	index@(_Z35group_norm_nhwc_bwd_one_pass_kernelI11Bf16IOBf16WLi512ELi96ELi768EEv26Group_norm_nhwc_bwd_params)
        /*0608*/ 	.word	0x00000028


	//----- nvinfo : EIATTR_FRAME_SIZE
	.align		4
.L_297:
        /*060c*/ 	.byte	0x04, 0x11
        /*060e*/ 	.short	(.L_299 - .L_298)
	.align		4
.L_298:
        /*0610*/ 	.word	index@(_Z35group_norm_nhwc_bwd_one_pass_kernelI11Bf16IOBf16WLi512ELi96ELi768EEv26Group_norm_nhwc_bwd_params)
        /*0614*/ 	.word	0x000001a0


	//----- nvinfo : EIATTR_REGCOUNT
	.align		4
.L_299:
        /*0618*/ 	.byte	0x04, 0x2f
        /*061a*/ 	.short	(.L_301 - .L_300)
	.align		4
.L_300:
        /*061c*/ 	.word	index@(_Z35group_norm_nhwc_bwd_one_pass_kernelI11Bf16IOBf16WLi256ELi96ELi768EEv26Group_norm_nhwc_bwd_params)
        /*0620*/ 	.word	0x00000050


	//----- nvinfo : EIATTR_FRAME_SIZE
	.align		4
.L_301:
        /*0624*/ 	.byte	0x04, 0x11
        /*0626*/ 	.short	(.L_303 - .L_302)
	.align		4
.L_302:
        /*0628*/ 	.word	index@(_Z35group_norm_nhwc_bwd_one_pass_kernelI11Bf16IOBf16WLi256ELi96ELi768EEv26Group_norm_nhwc_bwd_params)
        /*062c*/ 	.word	0x00000008


	//----- nvinfo : EIATTR_REGCOUNT
	.align		4
.L_303:
        /*0630*/ 	.byte	0x04, 0x2f
        /*0632*/ 	.short	(.L_305 - .L_304)
	.align		4
.L_304:
        /*0634*/ 	.word	index@(_Z35group_norm_nhwc_bwd_one_pass_kernelI11Bf16IOBf16WLi128ELi96ELi768EEv26Group_norm_nhwc_bwd_params)
        /*0638*/ 	.word	0x00000048


	//----- nvinfo : EIATTR_FRAME_SIZE
	.align		4
.L_305:
        /*063c*/ 	.byte	0x04, 0x11
        /*063e*/ 	.short	(.L_307 - .L_306)
	.align		4
.L_306:
        /*0640*/ 	.word	index@(_Z35group_norm_nhwc_bwd_one_pass_kernelI11Bf16IOBf16WLi128ELi96ELi768EEv26Group_norm_nhwc_bwd_params)
        /*0644*/ 	.word	0x00000000


	//----- nvinfo : EIATTR_REGCOUNT
	.align		4
.L_307:
        /*0648*/ 	.byte	0x04, 0x2f
        /*064a*/ 	.short	(.L_309 - .L_308)
	.align		4
.L_308:
        /*064c*/ 	.word	index@(_Z35group_norm_nhwc_bwd_one_pass_kernelI11Bf16IOBf16WLi64ELi96ELi768EEv26Group_norm_nhwc_bwd_params)
        /*0650*/ 	.word	0x00000044


	//----- nvinfo : EIATTR_FRAME_SIZE
	.align		4
.L_309:
        /*0654*/ 	.byte	0x04, 0x11
        /*0656*/ 	.short	(.L_311 - .L_310)
	.align		4
.L_310:
        /*0658*/ 	.word	index@(_Z35group_norm_nhwc_bwd_one_pass_kernelI11Bf16IOBf16WLi64ELi96ELi768EEv26Group_norm_nhwc_bwd_params)
        /*065c*/ 	.word	0x00000000


	//----- nvinfo : EIATTR_REGCOUNT
	.align		4
.L_311:
        /*0660*/ 	.byte	0x04, 0x2f
        /*0662*/ 	.short	(.L_313 - .L_312)
	.align		4
.L_312:
        /*0664*/ 	.word	index@(_Z35group_norm_nhwc_bwd_one_pass_kernelI11Bf16IOFp32WLi512ELi96ELi768EEv26Group_norm_nhwc_bwd_params)
        /*0668*/ 	.word	0x00000028


	//----- nvinfo : EIATTR_FRAME_SIZE
	.align		4
.L_313:
        /*066c*/ 	.byte	0x04, 0x11
        /*066e*/ 	.short	(.L_315 - .L_314)
	.align		4
.L_314:
        /*0670*/ 	.word	index@(_Z35group_norm_nhwc_bwd_one_pass_kernelI11Bf16IOFp32WLi512ELi96ELi768EEv26Group_norm_nhwc_bwd_params)
        /*0674*/ 	.word	0x000001a0


	//----- nvinfo : EIATTR_REGCOUNT
	.align		4
.L_315:
        /*0678*/ 	.byte	0x04, 0x2f
        /*067a*/ 	.short	(.L_317 - .L_316)
	.align		4
.L_316:
        /*067c*/ 	.word	index@(_Z35group_norm_nhwc_bwd_one_pass_kernelI11Bf16IOFp32WLi256ELi96ELi768EEv26Group_norm_nhwc_bwd_params)
        /*0680*/ 	.word	0x00000050


	//----- nvinfo : EIATTR_FRAME_SIZE
	.align		4
.L_317:
        /*0684*/ 	.byte	0x04, 0x11
        /*0686*/ 	.short	(.L_319 - .L_318)
	.align		4
.L_318:
        /*0688*/ 	.word	index@(_Z35group_norm_nhwc_bwd_one_pass_kernelI11Bf16IOFp32WLi256ELi96ELi768EEv26Group_norm_nhwc_bwd_params)
        /*068c*/ 	.word	0x00000008


	//----- nvinfo : EIATTR_REGCOUNT
	.align		4
.L_319:
        /*0690*/ 	.byte	0x04, 0x2f
        /*0692*/ 	.short	(.L_321 - .L_320)
	.align		4
.L_320:
        /*0694*/ 	.word	index@(_Z35group_norm_nhwc_bwd_one_pass_kernelI11Bf16IOFp32WLi128ELi96ELi768EEv26Group_norm_nhwc_bwd_params)
        /*0698*/ 	.word	0x00000048


	//----- nvinfo : EIATTR_FRAME_SIZE
	.align		4
.L_321:
        /*069c*/ 	.byte	0x04, 0x11
        /*069e*/ 	.short	(.L_323 - .L_322)
	.align		4
.L_322:
        /*06a0*/ 	.word	index@(_Z35group_norm_nhwc_bwd_one_pass_kernelI11Bf16IOFp32WLi128ELi96ELi768EEv26Group_norm_nhwc_bwd_params)
        /*06a4*/ 	.word	0x00000000


	//----- nvinfo : EIATTR_REGCOUNT
	.align		4
.L_323:
        /*06a8*/ 	.byte	0x04, 0x2f
        /*06aa*/ 	.short	(.L_325 - .L_324)
	.align		4
.L_324:
        /*06ac*/ 	.word	index@(_Z35group_norm_nhwc_bwd_one_pass_kernelI11Bf16IOFp32WLi64ELi96ELi768EEv26Group_norm_nhwc_bwd_params)
        /*06b0*/ 	.word	0x00000044


	//----- nvinfo : EIATTR_FRAME_SIZE
	.align		4
.L_325:
        /*06b4*/ 	.byte	0x04, 0x11
        /*06b6*/ 	.short	(.L_327 - .L_326)
	.align		4
.L_326:
        /*06b8*/ 	.word	index@(_Z35group_norm_nhwc_bwd_one_pass_kernelI11Bf16IOFp32WLi64ELi96ELi768EEv26Group_norm_nhwc_bwd_params)
        /*06bc*/ 	.word	0x00000000


	//----- nvinfo : EIATTR_REGCOUNT
	.align		4
.L_327:
        /*06c0*/ 	.byte	0x04, 0x2f
        /*06c2*/ 	.short	(.L_329 - .L_328)
	.align		4
.L_328:
        /*06c4*/ 	.word	index@(_ZN3cub17CUB_300001_SM_9006detail11EmptyKernelIvEEvv)
        /*06c8*/ 	.word	0x00000004


	//----- nvinfo : EIATTR_FRAME_SIZE
	.align		4
.L_329:
        /*06cc*/ 	.byte	0x04, 0x11
        /*06ce*/ 	.short	(.L_331 - .L_330)
	.align		4
.L_330:
        /*06d0*/ 	.word	index@(_ZN3cub17CUB_300001_SM_9006detail11EmptyKernelIvEEvv)
        /*06d4*/ 	.word	0x00000000


	//----- nvinfo : EIATTR_MIN_STACK_SIZE
	.align		4
.L_331:
        /*06d8*/ 	.byte	0x04, 0x12
        /*06da*/ 	.short	(.L_333 - .L_332)
	.align		4
.L_332:
        /*06dc*/ 	.word	index@(_ZN3cub17CUB_300001_SM_9006detail11EmptyKernelIvEEvv)
        /*06e0*/ 	.word	0x00000000


	//----- nvinfo : EIATTR_MIN_STACK_SIZE
	.align		4
.L_333:
        /*06e4*/ 	.byte	0x04, 0x12
        /*06e6*/ 	.short	(.L_335 - .L_334)
	.align		4
.L_334:
        /*06e8*/ 	.word	index@(_Z35group_norm_nhwc_bwd_one_pass_kernelI11Bf16IOFp32WLi64ELi96ELi768EEv26Group_norm_nhwc_bwd_params)
        /*06ec*/ 	.word	0x00000000


	//----- nvinfo : EIATTR_MIN_STACK_SIZE
	.align		4
.L_335:
        /*06f0*/ 	.byte	0x04, 0x12
        /*06f2*/ 	.short	(.L_337 - .L_336)
	.align		4
.L_336:
        /*06f4*/ 	.word	index@(_Z35group_norm_nhwc_bwd_one_pass_kernelI11Bf16IOFp32WLi128ELi96ELi768EEv26Group_norm_nhwc_bwd_params)
        /*06f8*/ 	.word	0x00000000


	//----- nvinfo : EIATTR_MIN_STACK_SIZE
	.align		4
.L_337:
        /*06fc*/ 	.byte	0x04, 0x12
        /*06fe*/ 	.short	(.L_339 - .L_338)
	.align		4
.L_338:
        /*0700*/ 	.word	index@(_Z35group_norm_nhwc_bwd_one_pass_kernelI11Bf16IOFp32WLi256ELi96ELi768EEv26Group_norm_nhwc_bwd_params)
        /*0704*/ 	.word	0x00000008


	//----- nvinfo : EIATTR_MIN_STACK_SIZE
	.align		4
.L_339:
        /*0708*/ 	.byte	0x04, 0x12
        /*070a*/ 	.short	(.L_341 - .L_340)
	.align		4
.L_340:
        /*070c*/ 	.word	index@(_Z35group_norm_nhwc_bwd_one_pass_kernelI11Bf16IOFp32WLi512ELi96ELi768EEv26Group_norm_nhwc_bwd_params)
        /*0710*/ 	.word	0x000001a0


	//----- nvinfo : EIATTR_MIN_STACK_SIZE
	.align		4
.L_341:
        /*0714*/ 	.byte	0x04, 0x12
        /*0716*/ 	.short	(.L_343 - .L_342)
	.align		4
.L_342:
        /*0718*/ 	.word	index@(_Z35group_norm_nhwc_bwd_one_pass_kernelI11Bf16IOBf16WLi64ELi96ELi768EEv26Group_norm_nhwc_bwd_params)
        /*071c*/ 	.word	0x00000000


	//----- nvinfo : EIATTR_MIN_STACK_SIZE
	.align		4
.L_343:
        /*0720*/ 	.byte	0x04, 0x12
        /*0722*/ 	.short	(.L_345 - .L_344)
	.align		4
.L_344:
        /*0724*/ 	.word	index@(_Z35group_norm_nhwc_bwd_one_pass_kernelI11Bf16IOBf16WLi128ELi96ELi768EEv26Group_norm_nhwc_bwd_params)
        /*0728*/ 	.word	0x00000000


	//----- nvinfo : EIATTR_MIN_STACK_SIZE
	.align		4
.L_345:
        /*072c*/ 	.byte	0x04, 0x12
        /*072e*/ 	.short	(.L_347 - .L_346)
	.align		4
.L_346:
        /*0730*/ 	.word	index@(_Z35group_norm_nhwc_bwd_one_pass_kernelI11Bf16IOBf16WLi256ELi96ELi768EEv26Group_norm_nhwc_bwd_params)
        /*0734*/ 	.word	0x00000008


	//----- nvinfo : EIATTR_MIN_STACK_SIZE
	.align		4
.L_347:
        /*0738*/ 	.byte	0x04, 0x12
        /*073a*/ 	.short	(.L_349 - .L_348)
	.align		4
.L_348:
        /*073c*/ 	.word	index@(_Z35group_norm_nhwc_bwd_one_pass_kernelI11Bf16IOBf16WLi512ELi96ELi768EEv26Group_norm_nhwc_bwd_params)
        /*0740*/ 	.word	0x000001a0


	//----- nvinfo : EIATTR_MIN_STACK_SIZE
	.align		4
.L_349:
        /*0744*/ 	.byte	0x04, 0x12
        /*0746*/ 	.short	(.L_351 - .L_350)
	.align		4
.L_350:
        /*0748*/ 	.word	index@(_Z35group_norm_nhwc_bwd_one_pass_kernelI11Bf16IOFp16WLi64ELi96ELi768EEv26Group_norm_nhwc_bwd_params)
        /*074c*/ 	.word	0x00000000


	//----- nvinfo : EIATTR_MIN_STACK_SIZE
	.align		4
.L_351:
        /*0750*/ 	.byte	0x04, 0x12
        /*0752*/ 	.short	(.L_353 - .L_352)
	.align		4
.L_352:
        /*0754*/ 	.word	index@(_Z35group_norm_nhwc_bwd_one_pass_kernelI11Bf16IOFp16WLi128ELi96ELi768EEv26Group_norm_nhwc_bwd_params)
        /*0758*/ 	.word	0x00000000


	//----- nvinfo : EIATTR_MIN_STACK_SIZE
	.align		4
.L_353:
        /*075c*/ 	.byte	0x04, 0x12
        /*075e*/ 	.short	(.L_355 - .L_354)
	.align		4
.L_354:
        /*0760*/ 	.word	index@(_Z35group_norm_nhwc_bwd_one_pass_kernelI11Bf16IOFp16WLi256ELi96ELi768EEv26Group_norm_nhwc_bwd_params)
        /*0764*/ 	.word	0x00000008


	//----- nvinfo : EIATTR_MIN_STACK_SIZE
	.align		4
.L_355:
        /*0768*/ 	.byte	0x04, 0x12
        /*076a*/ 	.short	(.L_357 - .L_356)
	.align		4
.L_356:
        /*076c*/ 	.word	index@(_Z35group_norm_nhwc_bwd_one_pass_kernelI11Bf16IOFp16WLi512ELi96ELi768EEv26Group_norm_nhwc_bwd_params)
        /*0770*/ 	.word	0x000001a0


	//----- nvinfo : EIATTR_MIN_STACK_SIZE
	.align		4
.L_357:
        /*0774*/ 	.byte	0x04, 0x12
        /*0776*/ 	.short	(.L_359 - .L_358)
	.align		4
.L_358:
        /*0778*/ 	.word	index@(_Z35group_norm_nhwc_bwd_one_pass_kernelI11Fp16IOFp32WLi64ELi96ELi768EEv26Group_norm_nhwc_bwd_params)
        /*077c*/ 	.word	0x00000008


	//----- nvinfo : EIATTR_MIN_STACK_SIZE
	.align		4
.L_359:
        /*0780*/ 	.byte	0x04, 0x12
        /*0782*/ 	.short	(.L_361 - .L_360)
	.align		4
.L_360:
        /*0784*/ 	.word	index@(_Z35group_norm_nhwc_bwd_one_pass_kernelI11Fp16IOFp32WLi128ELi96ELi768EEv26Group_norm_nhwc_bwd_params)
        /*0788*/ 	.word	0x00000000


	//----- nvinfo : EIATTR_MIN_STACK_SIZE
	.align		4
.L_361:
        /*078c*/ 	.byte	0x04, 0x12
        /*078e*/ 	.short	(.L_363 - .L_362)
	.align		4
.L_362:
        /*0790*/ 	.word	index@(_Z35group_norm_nhwc_bwd_one_pass_kernelI11Fp16IOFp32WLi256ELi96ELi768EEv26Group_norm_nhwc_bwd_params)
        /*0794*/ 	.word	0x00000000


	//----- nvinfo : EIATTR_MIN_STACK_SIZE
	.align		4
.L_363:
        /*0798*/ 	.byte	0x04, 0x12
        /*079a*/ 	.short	(.L_365 - .L_364)
	.align		4
.L_364:
        /*079c*/ 	.word	index@(_Z35group_norm_nhwc_bwd_one_pass_kernelI11Fp16IOFp32WLi512ELi96ELi768EEv26Group_norm_nhwc_bwd_params)
        /*07a0*/ 	.word	0x00000048


	//----- nvinfo : EIATTR_MIN_STACK_SIZE
	.align		4
.L_365:
        /*07a4*/ 	.byte	0x04, 0x12
        /*07a6*/ 	.short	(.L_367 - .L_366)
	.align		4
.L_366:
        /*07a8*/ 	.word	index@(_Z35group_norm_nhwc_bwd_one_pass_kernelI11Fp16IOBf16WLi64ELi96ELi768EEv26Group_norm_nhwc_bwd_params)
        /*07ac*/ 	.word	0x00000008


	//----- nvinfo : EIATTR_MIN_STACK_SIZE
	.align		4
.L_367:
        /*07b0*/ 	.byte	0x04, 0x12
        /*07b2*/ 	.short	(.L_369 - .L_368)
	.align		4
.L_368:
        /*07b4*/ 	.word	index@(_Z35group_norm_nhwc_bwd_one_pass_kernelI11Fp16IOBf16WLi128ELi96ELi768EEv26Group_norm_nhwc_bwd_params)
        /*07b8*/ 	.word	0x00000000


	//----- nvinfo : EIATTR_MIN_STACK_SIZE
	.align		4
.L_369:
        /*07bc*/ 	.byte	0x04, 0x12
        /*07be*/ 	.short	(.L_371 - .L_370)
	.align		4
.L_370:
        /*07c0*/ 	.word	index@(_Z35group_norm_nhwc_bwd_one_pass_kernelI11Fp16IOBf16WLi256ELi96ELi768EEv26Group_norm_nhwc_bwd_params)
        /*07c4*/ 	.word	0x00000000


	//----- nvinfo : EIATTR_MIN_STACK_SIZE
	.align		4
.L_371:
        /*07c8*/ 	.byte	0x04, 0x12
        /*07ca*/ 	.short	(.L_373 - .L_372)
	.align		4
.L_372:
        /*07cc*/ 	.word	index@(_Z35group_norm_nhwc_bwd_one_pass_kernelI11Fp16IOBf16WLi512ELi96ELi768EEv26Group_norm_nhwc_bwd_params)
        /*07d0*/ 	.word	0x00000048


	//----- nvinfo : EIATTR_MIN_STACK_SIZE
	.align		4
.L_373:
        /*07d4*/ 	.byte	0x04, 0x12
        /*07d6*/ 	.short	(.L_375 - .L_374)
	.align		4
.L_374:
        /*07d8*/ 	.word	index@(_Z35group_norm_nhwc_bwd_one_pass_kernelI11Fp16IOFp16WLi64ELi96ELi768EEv26Group_norm_nhwc_bwd_params)
        /*07dc*/ 	.word	0x00000008


	//----- nvinfo : EIATTR_MIN_STACK_SIZE
	.align		4
.L_375:
        /*07e0*/ 	.byte	0x04, 0x12
        /*07e2*/ 	.short	(.L_377 - .L_376)
	.align		4
.L_376:
        /*07e4*/ 	.word	index@(_Z35group_norm_nhwc_bwd_one_pass_kernelI11Fp16IOFp16WLi128ELi96ELi768EEv26Group_norm_nhwc_bwd_params)
        /*07e8*/ 	.word	0x00000000


	//----- nvinfo : EIATTR_MIN_STACK_SIZE
	.align		4
.L_377:
        /*07ec*/ 	.byte	0x04, 0x12
        /*07ee*/ 	.short	(.L_379 - .L_378)
	.align		4
.L_378:
        /*07f0*/ 	.word	index@(_Z35group_norm_nhwc_bwd_one_pass_kernelI11Fp16IOFp16WLi256ELi96ELi768EEv26Group_norm_nhwc_bwd_params)
        /*07f4*/ 	.word	0x00000000


	//----- nvinfo : EIATTR_MIN_STACK_SIZE
	.align		4
.L_379:
        /*07f8*/ 	.byte	0x04, 0x12
        /*07fa*/ 	.short	(.L_381 - .L_380)
	.align		4
.L_380:
        /*07fc*/ 	.word	index@(_Z35group_norm_nhwc_bwd_one_pass_kernelI11Fp16IOFp16WLi512ELi96ELi768EEv26Group_norm_nhwc_bwd_params)
        /*0800*/ 	.word	0x00000048


	//----- nvinfo : EIATTR_MIN_STACK_SIZE
	.align		4
.L_381:
        /*0804*/ 	.byte	0x04, 0x12
        /*0806*/ 	.short	(.L_383 - .L_382)
	.align		4
.L_382:
        /*0808*/ 	.word	index@(_Z35group_norm_nhwc_bwd_one_pass_kernelI11Fp32IOFp32WLi64ELi96ELi768EEv26Group_norm_nhwc_bwd_params)
        /*080c*/ 	.word	0x00000000


	//----- nvinfo : EIATTR_MIN_STACK_SIZE
	.align		4
.L_383:
        /*0810*/ 	.byte	0x04, 0x12
        /*0812*/ 	.short	(.L_385 - .L_384)
	.align		4
.L_384:
        /*0814*/ 	.word	index@(_Z35group_norm_nhwc_bwd_one_pass_kernelI11Fp32IOFp32WLi128ELi96ELi768EEv26Group_norm_nhwc_bwd_params)
        /*0818*/ 	.word	0x00000000


	//----- nvinfo : EIATTR_MIN_STACK_SIZE
	.align		4
.L_385:
        /*081c*/ 	.byte	0x04, 0x12
        /*081e*/ 	.short	(.L_387 - .L_386)
	.align		4
.L_386:
        /*0820*/ 	.word	index@(_Z35group_norm_nhwc_bwd_one_pass_kernelI11Fp32IOFp32WLi256ELi96ELi768EEv26Group_norm_nhwc_bwd_params)
        /*0824*/ 	.word	0x00000058


	//----- nvinfo : EIATTR_MIN_STACK_SIZE
	.align		4
.L_387:
        /*0828*/ 	.byte	0x04, 0x12
        /*082a*/ 	.short	(.L_389 - .L_388)
	.align		4
.L_388:
        /*082c*/ 	.word	index@(_Z35group_norm_nhwc_bwd_one_pass_kernelI11Fp32IOFp32WLi512ELi96ELi768EEv26Group_norm_nhwc_bwd_params)
        /*0830*/ 	.word	0x00000230


	//----- nvinfo : EIATTR_MIN_STACK_SIZE
	.align		4
.L_389:
        /*0834*/ 	.byte	0x04, 0x12
        /*0836*/ 	.short	(.L_391 - .L_390)
	.align		4
.L_390:
        /*0838*/ 	.word	index@(_Z35group_norm_nhwc_bwd_one_pass_kernelI11Fp32IOBf16WLi64ELi96ELi768EEv26Group_norm_nhwc_bwd_params)
        /*083c*/ 	.word	0x00000000


	//----- nvinfo : EIATTR_MIN_STACK_SIZE
	.align		4
.L_391:
        /*0840*/ 	.byte	0x04, 0x12
        /*0842*/ 	.short	(.L_393 - .L_392)
	.align		4
.L_392:
        /*0844*/ 	.word	index@(_Z35group_norm_nhwc_bwd_one_pass_kernelI11Fp32IOBf16WLi128ELi96ELi768EEv26Group_norm_nhwc_bwd_params)
        /*0848*/ 	.word	0x00000000


	//----- nvinfo : EIATTR_MIN_STACK_SIZE
	.align		4
.L_393:
        /*084c*/ 	.byte	0x04, 0x12
        /*084e*/ 	.short	(.L_395 - .L_394)
	.align		4
.L_394:
        /*0850*/ 	.word	index@(_Z35group_norm_nhwc_bwd_one_pass_kernelI11Fp32IOBf16WLi256ELi96ELi768EEv26Group_norm_nhwc_bwd_params)
        /*0854*/ 	.word	0x00000050


	//----- nvinfo : EIATTR_MIN_STACK_SIZE
	.align		4
.L_395:
        /*0858*/ 	.byte	0x04, 0x12
        /*085a*/ 	.short	(.L_397 - .L_396)
	.align		4
.L_396:
        /*085c*/ 	.word	index@(_Z35group_norm_nhwc_bwd_one_pass_kernelI11Fp32IOBf16WLi512ELi96ELi768EEv26Group_norm_nhwc_bwd_params)
        /*0860*/ 	.word	0x00000228


	//----- nvinfo : EIATTR_MIN_STACK_SIZE
	.align		4
.L_397:
        /*0864*/ 	.byte	0x04, 0x12
        /*0866*/ 	.short	(.L_399 - .L_398)
	.align		4
.L_398:
        /*0868*/ 	.word	index@(_Z35group_norm_nhwc_bwd_one_pass_kernelI11Fp32IOFp16WLi64ELi96ELi768EEv26Group_norm_nhwc_bwd_params)
        /*086c*/ 	.word	0x00000000


	//----- nvinfo : EIATTR_MIN_STACK_SIZE
	.align		4
.L_399:
        /*0870*/ 	.byte	0x04, 0x12
        /*0872*/ 	.short	(.L_401 - .L_400)
	.align		4
.L_400:
        /*0874*/ 	.word	index@(_Z35group_norm_nhwc_bwd_one_pass_kernelI11Fp32IOFp16WLi128ELi96ELi768EEv26Group_norm_nhwc_bwd_params)
        /*0878*/ 	.word	0x00000000


	//----- nvinfo : EIATTR_MIN_STACK_SIZE
	.align		4
.L_401:
        /*087c*/ 	.byte	0x04, 0x12
        /*087e*/ 	.short	(.L_403 - .L_402)
	.align		4
.L_402:
        /*0880*/ 	.word	index@(_Z35group_norm_nhwc_bwd_one_pass_kernelI11Fp32IOFp16WLi256ELi96ELi768EEv26Group_norm_nhwc_bwd_params)
        /*0884*/ 	.word	0x00000050


	//----- nvinfo : EIATTR_MIN_STACK_SIZE
	.align		4
.L_403:
        /*0888*/ 	.byte	0x04, 0x12
        /*088a*/ 	.short	(.L_405 - .L_404)
	.align		4
.L_404:
        /*088c*/ 	.word	index@(_Z35group_norm_nhwc_bwd_one_pass_kernelI11Fp32IOFp16WLi512ELi96ELi768EEv26Group_norm_nhwc_bwd_params)
        /*0890*/ 	.word	0x00000228


	//----- nvinfo : EIATTR_MIN_STACK_SIZE
	.align		4
.L_405:
        /*0894*/ 	.byte	0x04, 0x12
        /*0896*/ 	.short	(.L_407 - .L_406)
	.align		4
.L_406:
        /*0898*/ 	.word	index@(_Z35group_norm_nhwc_fwd_one_pass_kernelI11Bf16IOFp32WLi64ELi96ELi768EEv26Group_norm_nhwc_fwd_params)
        /*089c*/ 	.word	0x00000000


	//----- nvinfo : EIATTR_MIN_STACK_SIZE
	.align		4
.L_407:
        /*08a0*/ 	.byte	0x04, 0x12
        /*08a2*/ 	.short	(.L_409 - .L_408)
	.align		4
.L_408:
        /*08a4*/ 	.word	index@(_Z35group_norm_nhwc_fwd_one_pass_kernelI11Bf16IOFp32WLi128ELi96ELi768EEv26Group_norm_nhwc_fwd_params)
        /*08a8*/ 	.word	0x00000000


	//----- nvinfo : EIATTR_MIN_STACK_SIZE
	.align		4
.L_409:
        /*08ac*/ 	.byte	0x04, 0x12
        /*08ae*/ 	.short	(.L_411 - .L_410)
	.align		4
.L_410:
        /*08b0*/ 	.word	index@(_Z35group_norm_nhwc_fwd_one_pass_kernelI11Bf16IOFp32WLi256ELi96ELi768EEv26Group_norm_nhwc_fwd_params)
        /*08b4*/ 	.word	0x00000000


	//----- nvinfo : EIATTR_MIN_STACK_SIZE
	.align		4
.L_411:
        /*08b8*/ 	.byte	0x04, 0x12
        /*08ba*/ 	.short	(.L_413 - .L_412)
	.align		4
.L_412:
        /*08bc*/ 	.word	index@(_Z35group_norm_nhwc_fwd_one_pass_kernelI11Bf16IOFp32WLi512ELi96ELi768EEv26Group_norm_nhwc_fwd_params)
        /*08c0*/ 	.word	0x00000000


	//----- nvinfo : EIATTR_MIN_STACK_SIZE
	.align		4
.L_413:
        /*08c4*/ 	.byte	0x04, 0x12
        /*08c6*/ 	.short	(.L_415 - .L_414)
	.align		4
.L_414:
        /*08c8*/ 	.word	index@(_Z35group_norm_nhwc_fwd_one_pass_kernelI11Bf16IOBf16WLi64ELi96ELi768EEv26Group_norm_nhwc_fwd_params)
        /*08cc*/ 	.word	0x00000000


	//----- nvinfo : EIATTR_MIN_STACK_SIZE
	.align		4
.L_415:
        /*08d0*/ 	.byte	0x04, 0x12
        /*08d2*/ 	.short	(.L_417 - .L_416)
	.align		4
.L_416:
        /*08d4*/ 	.word	index@(_Z35group_norm_nhwc_fwd_one_pass_kernelI11Bf16IOBf16WLi128ELi96ELi768EEv26Group_norm_nhwc_fwd_params)
        /*08d8*/ 	.word	0x00000000


	//----- nvinfo : EIATTR_MIN_STACK_SIZE
	.align		4
.L_417:
        /*08dc*/ 	.byte	0x04, 0x12
        /*08de*/ 	.short	(.L_419 - .L_418)
	.align		4
.L_418:
        /*08e0*/ 	.word	index@(_Z35group_norm_nhwc_fwd_one_pass_kernelI11Bf16IOBf16WLi256ELi96ELi768EEv26Group_norm_nhwc_fwd_params)
        /*08e4*/ 	.word	0x00000000


	//----- nvinfo : EIATTR_MIN_STACK_SIZE
	.align		4
.L_419:
        /*08e8*/ 	.byte	0x04, 0x12
        /*08ea*/ 	.short	(.L_421 - .L_420)
	.align		4
.L_420:
        /*08ec*/ 	.word	index@(_Z35group_norm_nhwc_fwd_one_pass_kernelI11Bf16IOBf16WLi512ELi96ELi768EEv26Group_norm_nhwc_fwd_params)
        /*08f0*/ 	.word	0x00000000


	//----- nvinfo : EIATTR_MIN_STACK_SIZE
	.align		4
.L_421:
        /*08f4*/ 	.byte	0x04, 0x12
        /*08f6*/ 	.short	(.L_423 - .L_422)
	.align		4
.L_422:
        /*08f8*/ 	.word	index@(_Z35group_norm_nhwc_fwd_one_pass_kernelI11Bf16IOFp16WLi64ELi96ELi768EEv26Group_norm_nhwc_fwd_params)
        /*08fc*/ 	.word	0x00000000


	//----- nvinfo : EIATTR_MIN_STACK_SIZE
	.align		4
.L_423:
        /*0900*/ 	.byte	0x04, 0x12
        /*0902*/ 	.short	(.L_425 - .L_424)
	.align		4
.L_424:
        /*0904*/ 	.word	index@(_Z35group_norm_nhwc_fwd_one_pass_kernelI11Bf16IOFp16WLi128ELi96ELi768EEv26Group_norm_nhwc_fwd_params)
        /*0908*/ 	.word	0x00000000


	//----- nvinfo : EIATTR_MIN_STACK_SIZE
	.align		4
.L_425:
        /*090c*/ 	.byte	0x04, 0x12
        /*090e*/ 	.short	(.L_427 - .L_426)
	.align		4
.L_426:
        /*0910*/ 	.word	index@(_Z35group_norm_nhwc_fwd_one_pass_kernelI11Bf16IOFp16WLi256ELi96ELi768EEv26Group_norm_nhwc_fwd_params)
        /*0914*/ 	.word	0x00000000


	//----- nvinfo : EIATTR_MIN_STACK_SIZE
	.align		4
.L_427:
        /*0918*/ 	.byte	0x04, 0x12
        /*091a*/ 	.short	(.L_429 - .L_428)
	.align		4
.L_428:
        /*091c*/ 	.word	index@(_Z35group_norm_nhwc_fwd_one_pass_kernelI11Bf16IOFp16WLi512ELi96ELi768EEv26Group_norm_nhwc_fwd_params)
        /*0920*/ 	.word	0x00000000


	//----- nvinfo : EIATTR_MIN_STACK_SIZE
	.align		4
.L_429:
        /*0924*/ 	.byte	0x04, 0x12
        /*0926*/ 	.short	(.L_431 - .L_430)
	.align		4
.L_430:
        /*0928*/ 	.word	index@(_Z35group_norm_nhwc_fwd_one_pass_kernelI11Fp16IOFp32WLi64ELi96ELi768EEv26Group_norm_nhwc_fwd_params)
        /*092c*/ 	.word	0x00000000


	//----- nvinfo : EIATTR_MIN_STACK_SIZE
	.align		4
.L_431:
        /*0930*/ 	.byte	0x04, 0x12
        /*0932*/ 	.short	(.L_433 - .L_432)
	.align		4
.L_432:
        /*0934*/ 	.word	index@(_Z35group_norm_nhwc_fwd_one_pass_kernelI11Fp16IOFp32WLi128ELi96ELi768EEv26Group_norm_nhwc_fwd_params)
        /*0938*/ 	.word	0x00000000


	//----- nvinfo : EIATTR_MIN_STACK_SIZE
	.align		4
.L_433:
        /*093c*/ 	.byte	0x04, 0x12
        /*093e*/ 	.short	(.L_435 - .L_434)
	.align		4
.L_434:
        /*0940*/ 	.word	index@(_Z35group_norm_nhwc_fwd_one_pass_kernelI11Fp16IOFp32WLi256ELi96ELi768EEv26Group_norm_nhwc_fwd_params)
        /*0944*/ 	.word	0x00000000


	//----- nvinfo : EIATTR_MIN_STACK_SIZE
	.align		4
.L_435:
        /*0948*/ 	.byte	0x04, 0x12
        /*094a*/ 	.short	(.L_437 - .L_436)
	.align		4
.L_436:
        /*094c*/ 	.word	index@(_Z35group_norm_nhwc_fwd_one_pass_kernelI11Fp16IOFp32WLi512ELi96ELi768EEv26Group_norm_nhwc_fwd_params)
        /*0950*/ 	.word	0x00000000


	//----- nvinfo : EIATTR_MIN_STACK_SIZE
	.align		4
.L_437:
        /*0954*/ 	.byte	0x04, 0x12
        /*0956*/ 	.short	(.L_439 - .L_438)
	.align		4
.L_438:
        /*0958*/ 	.word	index@(_Z35group_norm_nhwc_fwd_one_pass_kernelI11Fp16IOBf16WLi64ELi96ELi768EEv26Group_norm_nhwc_fwd_params)
        /*095c*/ 	.word	0x00000000


	//----- nvinfo : EIATTR_MIN_STACK_SIZE
	.align		4
.L_439:
        /*0960*/ 	.byte	0x04, 0x12
        /*0962*/ 	.short	(.L_441 - .L_440)
	.align		4
.L_440:
        /*0964*/ 	.word	index@(_Z35group_norm_nhwc_fwd_one_pass_kernelI11Fp16IOBf16WLi128ELi96ELi768EEv26Group_norm_nhwc_fwd_params)
        /*0968*/ 	.word	0x00000000


	//----- nvinfo : EIATTR_MIN_STACK_SIZE
	.align		4
.L_441:
        /*096c*/ 	.byte	0x04, 0x12
        /*096e*/ 	.short	(.L_443 - .L_442)
	.align		4
.L_442:
        /*0970*/ 	.word	index@(_Z35group_norm_nhwc_fwd_one_pass_kernelI11Fp16IOBf16WLi256ELi96ELi768EEv26Group_norm_nhwc_fwd_params)
        /*0974*/ 	.word	0x00000000


	//----- nvinfo : EIATTR_MIN_STACK_SIZE
	.align		4
.L_443:
        /*0978*/ 	.byte	0x04, 0x12
        /*097a*/ 	.short	(.L_445 - .L_444)
	.align		4
.L_444:
        /*097c*/ 	.word	index@(_Z35group_norm_nhwc_fwd_one_pass_kernelI11Fp16IOBf16WLi512ELi96ELi768EEv26Group_norm_nhwc_fwd_params)
        /*0980*/ 	.word	0x00000000


	//----- nvinfo : EIATTR_MIN_STACK_SIZE
	.align		4
.L_445:
        /*0984*/ 	.byte	0x04, 0x12
        /*0986*/ 	.short	(.L_447 - .L_446)
	.align		4
.L_446:
        /*0988*/ 	.word	index@(_Z35group_norm_nhwc_fwd_one_pass_kernelI11Fp16IOFp16WLi64ELi96ELi768EEv26Group_norm_nhwc_fwd_params)
        /*098c*/ 	.word	0x00000000


	//----- nvinfo : EIATTR_MIN_STACK_SIZE
	.align		4
.L_447:
        /*0990*/ 	.byte	0x04, 0x12
        /*0992*/ 	.short	(.L_449 - .L_448)
	.align		4
.L_448:
        /*0994*/ 	.word	index@(_Z35group_norm_nhwc_fwd_one_pass_kernelI11Fp16IOFp16WLi128ELi96ELi768EEv26Group_norm_nhwc_fwd_params)
        /*0998*/ 	.word	0x00000000


	//----- nvinfo : EIATTR_MIN_STACK_SIZE
	.align		4
.L_449:
        /*099c*/ 	.byte	0x04, 0x12
        /*099e*/ 	.short	(.L_451 - .L_450)
	.align		4
.L_450:
        /*09a0*/ 	.word	index@(_Z35group_norm_nhwc_fwd_one_pass_kernelI11Fp16IOFp16WLi256ELi96ELi768EEv26Group_norm_nhwc_fwd_params)
        /*09a4*/ 	.word	0x00000000


	//----- nvinfo : EIATTR_MIN_STACK_SIZE
	.align		4
.L_451:
        /*09a8*/ 	.byte	0x04, 0x12
        /*09aa*/ 	.short	(.L_453 - .L_452)
	.align		4
.L_452:
        /*09ac*/ 	.word	index@(_Z35group_norm_nhwc_fwd_one_pass_kernelI11Fp16IOFp16WLi512ELi96ELi768EEv26Group_norm_nhwc_fwd_params)
        /*09b0*/ 	.word	0x00000000


	//----- nvinfo : EIATTR_MIN_STACK_SIZE
	.align		4
.L_453:
        /*09b4*/ 	.byte	0x04, 0x12
        /*09b6*/ 	.short	(.L_455 - .L_454)
	.align		4
.L_454:
        /*09b8*/ 	.word	index@(_Z35group_norm_nhwc_fwd_one_pass_kernelI11Fp32IOFp32WLi64ELi96ELi768EEv26Group_norm_nhwc_fwd_params)
        /*09bc*/ 	.word	0x00000000


	//----- nvinfo : EIATTR_MIN_STACK_SIZE
	.align		4
.L_455:
        /*09c0*/ 	.byte	0x04, 0x12
        /*09c2*/ 	.short	(.L_457 - .L_456)
	.align		4
.L_456:
        /*09c4*/ 	.word	index@(_Z35group_norm_nhwc_fwd_one_pass_kernelI11Fp32IOFp32WLi128ELi96ELi768EEv26Group_norm_nhwc_fwd_params)
        /*09c8*/ 	.word	0x00000000


	//----- nvinfo : EIATTR_MIN_STACK_SIZE
	.align		4
.L_457:
        /*09cc*/ 	.byte	0x04, 0x12
        /*09ce*/ 	.short	(.L_459 - .L_458)
	.align		4
.L_458:
        /*09d0*/ 	.word	index@(_Z35group_norm_nhwc_fwd_one_pass_kernelI11Fp32IOFp32WLi256ELi96ELi768EEv26Group_norm_nhwc_fwd_params)
        /*09d4*/ 	.word	0x00000000


	//----- nvinfo : EIATTR_MIN_STACK_SIZE
	.align		4
.L_459:
        /*09d8*/ 	.byte	0x04, 0x12
        /*09da*/ 	.short	(.L_461 - .L_460)
	.align		4
.L_460:
        /*09dc*/ 	.word	index@(_Z35group_norm_nhwc_fwd_one_pass_kernelI11Fp32IOFp32WLi512ELi96ELi768EEv26Group_norm_nhwc_fwd_params)
        /*09e0*/ 	.word	0x00000008


	//----- nvinfo : EIATTR_MIN_STACK_SIZE
	.align		4
.L_461:
        /*09e4*/ 	.byte	0x04, 0x12
        /*09e6*/ 	.short	(.L_463 - .L_462)
	.align		4
.L_462:
        /*09e8*/ 	.word	index@(_Z35group_norm_nhwc_fwd_one_pass_kernelI11Fp32IOBf16WLi64ELi96ELi768EEv26Group_norm_nhwc_fwd_params)
        /*09ec*/ 	.word	0x00000000


	//----- nvinfo : EIATTR_MIN_STACK_SIZE
	.align		4
.L_463:
        /*09f0*/ 	.byte	0x04, 0x12
        /*09f2*/ 	.short	(.L_465 - .L_464)
	.align		4
.L_464:
        /*09f4*/ 	.word	index@(_Z35group_norm_nhwc_fwd_one_pass_kernelI11Fp32IOBf16WLi128ELi96ELi768EEv26Group_norm_nhwc_fwd_params)
        /*09f8*/ 	.word	0x00000000


	//----- nvinfo : EIATTR_MIN_STACK_SIZE
	.align		4
.L_465:
        /*09fc*/ 	.byte	0x04, 0x12
        /*09fe*/ 	.short	(.L_467 - .L_466)
	.align		4
.L_466:
        /*0a00*/ 	.word	index@(_Z35group_norm_nhwc_fwd_one_pass_kernelI11Fp32IOBf16WLi256ELi96ELi768EEv26Group_norm_nhwc_fwd_params)
        /*0a04*/ 	.word	0x00000000


	//----- nvinfo : EIATTR_MIN_STACK_SIZE
	.align		4
.L_467:
        /*0a08*/ 	.byte	0x04, 0x12
        /*0a0a*/ 	.short	(.L_469 - .L_468)
	.align		4
.L_468:
        /*0a0c*/ 	.word	index@(_Z35group_norm_nhwc_fwd_one_pass_kernelI11Fp32IOBf16WLi512ELi96ELi768EEv26Group_norm_nhwc_fwd_params)
        /*0a10*/ 	.word	0x00000008


	//----- nvinfo : EIATTR_MIN_STACK_SIZE
	.align		4
.L_469:
        /*0a14*/ 	.byte	0x04, 0x12
        /*0a16*/ 	.short	(.L_471 - .L_470)
	.align		4
.L_470:
        /*0a18*/ 	.word	index@(_Z35group_norm_nhwc_fwd_one_pass_kernelI11Fp32IOFp16WLi64ELi96ELi768EEv26Group_norm_nhwc_fwd_params)
        /*0a1c*/ 	.word	0x00000000


	//----- nvinfo : EIATTR_MIN_STACK_SIZE
	.align		4
.L_471:
        /*0a20*/ 	.byte	0x04, 0x12
        /*0a22*/ 	.short	(.L_473 - .L_472)
	.align		4
.L_472:
        /*0a24*/ 	.word	index@(_Z35group_norm_nhwc_fwd_one_pass_kernelI11Fp32IOFp16WLi128ELi96ELi768EEv26Group_norm_nhwc_fwd_params)
        /*0a28*/ 	.word	0x00000000


	//----- nvinfo : EIATTR_MIN_STACK_SIZE
	.align		4
.L_473:
        /*0a2c*/ 	.byte	0x04, 0x12
        /*0a2e*/ 	.short	(.L_475 - .L_474)
	.align		4
.L_474:
        /*0a30*/ 	.word	index@(_Z35group_norm_nhwc_fwd_one_pass_kernelI11Fp32IOFp16WLi256ELi96ELi768EEv26Group_norm_nhwc_fwd_params)
        /*0a34*/ 	.word	0x00000000


	//----- nvinfo : EIATTR_MIN_STACK_SIZE
	.align		4
.L_475:
        /*0a38*/ 	.byte	0x04, 0x12
        /*0a3a*/ 	.short	(.L_477 - .L_476)
	.align		4
.L_476:
        /*0a3c*/ 	.word	index@(_Z35group_norm_nhwc_fwd_one_pass_kernelI11Fp32IOFp16WLi512ELi96ELi768EEv26Group_norm_nhwc_fwd_params)
        /*0a40*/ 	.word	0x00000008
.L_477:


//--------------------- .nv.compat                --------------------------
	.section	.nv.compat,"",@"SHT_CUDA_COMPAT_INFO"
	.align	4
        /*0000*/ 	.byte	0x02, 0x09, 0x01, 0x00, 0x02, 0x02, 0x01, 0x00, 0x02, 0x05, 0x05, 0x00, 0x03, 0x07, 0x01, 0x01
        /*0010*/ 	.byte	0x02, 0x03, 0x00, 0x00, 0x02, 0x06, 0x01, 0x00, 0x04, 0x0b, 0x08, 0x00, 0x00, 0x00, 0x00, 0x00
        /*0020*/ 	.byte	0x00, 0x00, 0x00, 0x00


//--------------------- .nv.info._ZN3cub17CUB_300001_SM_9006detail11EmptyKernelIvEEvv --------------------------
	.section	.nv.info._ZN3cub17CUB_300001_SM_9006detail11EmptyKernelIvEEvv,"",@"SHT_CUDA_INFO"
	.sectionflags	@""
	.align	4


	//----- nvinfo : EIATTR_CUDA_API_VERSION
	.align		4
        /*0000*/ 	.byte	0x04, 0x37
        /*0002*/ 	.short	(.L_479 - .L_478)
.L_478:
        /*0004*/ 	.word	0x00000082


	//----- nvinfo : EIATTR_SPARSE_MMA_MASK
	.align		4
.L_479:
        /*0008*/ 	.byte	0x03, 0x50
        /*000a*/ 	.short	0x0000


	//----- nvinfo : EIATTR_MAXREG_COUNT
	.align		4
        /*000c*/ 	.byte	0x03, 0x1b
        /*000e*/ 	.short	0x00ff


	//----- nvinfo : EIATTR_MERCURY_ISA_VERSION
	.align		4
        /*0010*/ 	.byte	0x03, 0x5f
        /*0012*/ 	.short	0x0101


	//----- nvinfo : EIATTR_EXIT_INSTR_OFFSETS
	.align		4
        /*0014*/ 	.byte	0x04, 0x1c
        /*0016*/ 	.short	(.L_481 - .L_480)


	//   ....[0]....
.L_480:
        /*0018*/ 	.word	0x00000010


	//----- nvinfo : EIATTR_SW_WAR
	.align		4
.L_481:
        /*001c*/ 	.byte	0x04, 0x36
        /*001e*/ 	.short	(.L_483 - .L_482)
.L_482:
        /*0020*/ 	.word	0x00000008
.L_483:


//--------------------- .nv.info._Z35group_norm_nhwc_bwd_one_pass_kernelI11Bf16IOFp32WLi64ELi96ELi768EEv26Group_norm_nhwc_bwd_params --------------------------
	.section	.nv.info._Z35group_norm_nhwc_bwd_one_pass_kernelI11Bf16IOFp32WLi64ELi96ELi768EEv26Group_norm_nhwc_bwd_params,"",@"SHT_CUDA_INFO"
	.sectionflags	@""
	.align	4


	//----- nvinfo : EIATTR_CUDA_API_VERSION
	.align		4
        /*0000*/ 	.byte	0x04, 0x37
        /*0002*/ 	.short	(.L_485 - .L_484)
.L_484:
        /*0004*/ 	.word	0x00000082


	//----- nvinfo : EIATTR_KPARAM_INFO
	.align		4
.L_485:
        /*0008*/ 	.byte	0x04, 0x17
        /*000a*/ 	.short	(.L_487 - .L_486)
.L_486:
        /*000c*/ 	.word	0x00000000
        /*0010*/ 	.short	0x0000
        /*0012*/ 	.short	0x0000
        /*0014*/ 	.byte	0x00, 0xf0, 0xe1, 0x02


	//----- nvinfo : EIATTR_SPARSE_MMA_MASK
	.align		4
.L_487:
        /*0018*/ 	.byte	0x03, 0x50
        /*001a*/ 	.short	0x0000


	//----- nvinfo : EIATTR_MAXREG_COUNT
	.align		4
        /*001c*/ 	.byte	0x03, 0x1b
        /*001e*/ 	.short	0x0050


	//----- nvinfo : EIATTR_NUM_BARRIERS
	.align		4
        /*0020*/ 	.byte	0x02, 0x4c
        /*0022*/ 	.byte	0x01
	.zero		1


	//----- nvinfo : EIATTR_MERCURY_ISA_VERSION
	.align		4
        /*0024*/ 	.byte	0x03, 0x5f
        /*0026*/ 	.short	0x0101


	//----- nvinfo : EIATTR_INT_WARP_WIDE_INSTR_OFFSETS
	.align		4
        /*0028*/ 	.byte	0x04, 0x31
        /*002a*/ 	.short	(.L_489 - .L_488)


	//   ....[0]....
.L_488:
        /*002c*/ 	.word	0x000023f0


	//   ....[1]....
        /*0030*/ 	.word	0x00004360


	//----- nvinfo : EIATTR_COOP_GROUP_MASK_REGIDS
	.align		4
.L_489:
        /*0034*/ 	.byte	0x04, 0x29
        /*0036*/ 	.short	(.L_491 - .L_490)


	//   ....[0]....
.L_490:
        /*0038*/ 	.word	0xffffffff


	//   ....[1]....
        /*003c*/ 	.word	0xffffffff


	//   ....[2]....
        /*0040*/ 	.word	0xffffffff


	//   ....[3]....
        /*0044*/ 	.word	0xffffffff


	//   ....[4]....
        /*0048*/ 	.word	0xffffffff


	//   ....[5]....
        /*004c*/ 	.word	0xffffffff


	//   ....[6]....
        /*0050*/ 	.word	0xffffffff


	//   ....[7]....
        /*0054*/ 	.word	0xffffffff


	//   ....[8]....
        /*0058*/ 	.word	0xffffffff


	//   ....[9]....
        /*005c*/ 	.word	0xffffffff


	//----- nvinfo : EIATTR_COOP_GROUP_INSTR_OFFSETS
	.align		4
.L_491:
        /*0060*/ 	.byte	0x04, 0x28
        /*0062*/ 	.short	(.L_493 - .L_492)


	//   ....[0]....
.L_492:
        /*0064*/ 	.word	0x000015c0


	//   ....[1]....
        /*0068*/ 	.word	0x00001600


	//   ....[2]....
        /*006c*/ 	.word	0x00001730


	//   ....[3]....
        /*0070*/ 	.word	0x00001750


	//   ....[4]....
        /*0074*/ 	.word	0x00001780


	//   ....[5]....
        /*0078*/ 	.word	0x000017a0


	//   ....[6]....
        /*007c*/ 	.word	0x000017d0


	//   ....[7]....
        /*0080*/ 	.word	0x000017f0


	//   ....[8]....
        /*0084*/ 	.word	0x00001820


	//   ....[9]....
        /*0088*/ 	.word	0x00001840


	//----- nvinfo : EIATTR_EXIT_INSTR_OFFSETS
	.align		4
.L_493:
        /*008c*/ 	.byte	0x04, 0x1c
        /*008e*/ 	.short	(.L_495 - .L_494)


	//   ....[0]....
.L_494:
        /*0090*/ 	.word	0x00004450


	//   ....[1]....
        /*0094*/ 	.word	0x00004590


	//   ....[2]....
        /*0098*/ 	.word	0x000047d0


	//----- nvinfo : EIATTR_MAX_THREADS
	.align		4
.L_495:
        /*009c*/ 	.byte	0x04, 0x05
        /*009e*/ 	.short	(.L_497 - .L_496)
.L_496:
        /*00a0*/ 	.word	0x00000300
        /*00a4*/ 	.word	0x00000001
        /*00a8*/ 	.word	0x00000001


	//----- nvinfo : EIATTR_CRS_STACK_SIZE
	.align		4
.L_497:
        /*00ac*/ 	.byte	0x04, 0x1e
        /*00ae*/ 	.short	(.L_499 - .L_498)
.L_498:
        /*00b0*/ 	.word	0x00000000


	//----- nvinfo : EIATTR_CBANK_PARAM_SIZE
	.align		4
.L_499:
        /*00b4*/ 	.byte	0x03, 0x19
        /*00b6*/ 	.short	0x00b8


	//----- nvinfo : EIATTR_PARAM_CBANK
	.align		4
        /*00b8*/ 	.byte	0x04, 0x0a
        /*00ba*/ 	.short	(.L_501 - .L_500)
	.align		4
.L_500:
        /*00bc*/ 	.word	index@(.nv.constant0._Z35group_norm_nhwc_bwd_one_pass_kernelI11Bf16IOFp32WLi64ELi96ELi768EEv26Group_norm_nhwc_bwd_params)
        /*00c0*/ 	.short	0x0210
        /*00c2*/ 	.short	0x00b8


	//----- nvinfo : EIATTR_SW_WAR
	.align		4
.L_501:
        /*00c4*/ 	.byte	0x04, 0x36
        /*00c6*/ 	.short	(.L_503 - .L_502)
.L_502:
        /*00c8*/ 	.word	0x00000008
.L_503:


//--------------------- .nv.info._Z35group_norm_nhwc_bwd_one_pass_kernelI11Bf16IOFp32WLi128ELi96ELi768EEv26Group_norm_nhwc_bwd_params --------------------------
	.section	.nv.info._Z35group_norm_nhwc_bwd_one_pass_kernelI11Bf16IOFp32WLi128ELi96ELi768EEv26Group_norm_nhwc_bwd_params,"",@"SHT_CUDA_INFO"
	.sectionflags	@""
	.align	4


	//----- nvinfo : EIATTR_CUDA_API_VERSION
	.align		4
        /*0000*/ 	.byte	0x04, 0x37
        /*0002*/ 	.short	(.L_505 - .L_504)
.L_504:
        /*0004*/ 	.word	0x00000082


	//----- nvinfo : EIATTR_KPARAM_INFO
	.align		4
.L_505:
        /*0008*/ 	.byte	0x04, 0x17
        /*000a*/ 	.short	(.L_507 - .L_506)
.L_506:
        /*000c*/ 	.word	0x00000000
        /*0010*/ 	.short	0x0000
        /*0012*/ 	.short	0x0000
        /*0014*/ 	.byte	0x00, 0xf0, 0xe1, 0x02


	//----- nvinfo : EIATTR_SPARSE_MMA_MASK
	.align		4
.L_507:
        /*0018*/ 	.byte	0x03, 0x50
        /*001a*/ 	.short	0x0000


	//----- nvinfo : EIATTR_MAXREG_COUNT
	.align		4
        /*001c*/ 	.byte	0x03, 0x1b
        /*001e*/ 	.short	0x0050


	//----- nvinfo : EIATTR_NUM_BARRIERS
	.align		4
        /*0020*/ 	.byte	0x02, 0x4c
        /*0022*/ 	.byte	0x01
	.zero		1


	//----- nvinfo : EIATTR_MERCURY_ISA_VERSION
	.align		4
        /*0024*/ 	.byte	0x03, 0x5f
        /*0026*/ 	.short	0x0101


	//----- nvinfo : EIATTR_INT_WARP_WIDE_INSTR_OFFSETS
	.align		4
        /*0028*/ 	.byte	0x04, 0x31
        /*002a*/ 	.short	(.L_509 - .L_508)


	//   ....[0]....
.L_508:
        /*002c*/ 	.word	0x000034a0


	//   ....[1]....
        /*0030*/ 	.word	0x00006190


	//----- nvinfo : EIATTR_COOP_GROUP_MASK_REGIDS
	.align		4
.L_509:
        /*0034*/ 	.byte	0x04, 0x29
        /*0036*/ 	.short	(.L_511 - .L_510)


	//   ....[0]....
.L_510:
        /*0038*/ 	.word	0xffffffff


	//   ....[1]....
        /*003c*/ 	.word	0xffffffff


	//   ....[2]....
        /*0040*/ 	.word	0xffffffff


	//   ....[3]....
        /*0044*/ 	.word	0xffffffff


	//   ....[4]....
        /*0048*/ 	.word	0xffffffff


	//   ....[5]....
        /*004c*/ 	.word	0xffffffff


	//   ....[6]....
        /*0050*/ 	.word	0xffffffff


	//   ....[7]....
        /*0054*/ 	.word	0xffffffff


	//   ....[8]....
        /*0058*/ 	.word	0xffffffff


	//   ....[9]....
        /*005c*/ 	.word	0xffffffff


	//----- nvinfo : EIATTR_COOP_GROUP_INSTR_OFFSETS
	.align		4
.L_511:
        /*0060*/ 	.byte	0x04, 0x28
        /*0062*/ 	.short	(.L_513 - .L_512)


	//   ....[0]....
.L_512:
        /*0064*/ 	.word	0x000025b0


	//   ....[1]....
        /*0068*/ 	.word	0x000025f0


	//   ....[2]....
        /*006c*/ 	.word	0x00002720


	//   ....[3]....
        /*0070*/ 	.word	0x00002740


	//   ....[4]....
        /*0074*/ 	.word	0x00002770


	//   ....[5]....
        /*0078*/ 	.word	0x00002790


	//   ....[6]....
        /*007c*/ 	.word	0x000027c0


	//   ....[7]....
        /*0080*/ 	.word	0x000027e0


	//   ....[8]....
        /*0084*/ 	.word	0x00002820


	//   ....[9]....
        /*0088*/ 	.word	0x00002840


	//----- nvinfo : EIATTR_EXIT_INSTR_OFFSETS
	.align		4
.L_513:
        /*008c*/ 	.byte	0x04, 0x1c
        /*008e*/ 	.short	(.L_515 - .L_514)


	//   ....[0]....
.L_514:
        /*0090*/ 	.word	0x00006280


	//   ....[1]....
        /*0094*/ 	.word	0x000063c0


	//   ....[2]....
        /*0098*/ 	.word	0x00006600


	//----- nvinfo : EIATTR_MAX_THREADS
	.align		4
.L_515:
        /*009c*/ 	.byte	0x04, 0x05
        /*009e*/ 	.short	(.L_517 - .L_516)
.L_516:
        /*00a0*/ 	.word	0x00000300
        /*00a4*/ 	.word	0x00000001
        /*00a8*/ 	.word	0x00000001


	//----- nvinfo : EIATTR_CRS_STACK_SIZE
	.align		4
.L_517:
        /*00ac*/ 	.byte	0x04, 0x1e
        /*00ae*/ 	.short	(.L_519 - .L_518)
.L_518:
        /*00b0*/ 	.word	0x00000000


	//----- nvinfo : EIATTR_CBANK_PARAM_SIZE
	.align		4
.L_519:
        /*00b4*/ 	.byte	0x03, 0x19
        /*00b6*/ 	.short	0x00b8


	//----- nvinfo : EIATTR_PARAM_CBANK
	.align		4
        /*00b8*/ 	.byte	0x04, 0x0a
        /*00ba*/ 	.short	(.L_521 - .L_520)
	.align		4
.L_520:
        /*00bc*/ 	.word	index@(.nv.constant0._Z35group_norm_nhwc_bwd_one_pass_kernelI11Bf16IOFp32WLi128ELi96ELi768EEv26Group_norm_nhwc_bwd_params)
        /*00c0*/ 	.short	0x0210
        /*00c2*/ 	.short	0x00b8


	//----- nvinfo : EIATTR_SW_WAR
	.align		4
.L_521:
        /*00c4*/ 	.byte	0x04, 0x36
        /*00c6*/ 	.short	(.L_523 - .L_522)
.L_522:
        /*00c8*/ 	.word	0x00000008
.L_523:


//--------------------- .nv.info._Z35group_norm_nhwc_bwd_one_pass_kernelI11Bf16IOFp32WLi256ELi96ELi768EEv26Group_norm_nhwc_bwd_params --------------------------
	.section	.nv.info._Z35group_norm_nhwc_bwd_one_pass_kernelI11Bf16IOFp32WLi256ELi96ELi768EEv26Group_norm_nhwc_bwd_params,"",@"SHT_CUDA_INFO"
	.sectionflags	@""
	.align	4


	//----- nvinfo : EIATTR_CUDA_API_VERSION
	.align		4
        /*0000*/ 	.byte	0x04, 0x37
        /*0002*/ 	.short	(.L_525 - .L_524)
.L_524:
        /*0004*/ 	.word	0x00000082


	//----- nvinfo : EIATTR_KPARAM_INFO
	.align		4
.L_525:
        /*0008*/ 	.byte	0x04, 0x17
        /*000a*/ 	.short	(.L_527 - .L_526)
.L_526:
        /*000c*/ 	.word	0x00000000
        /*0010*/ 	.short	0x0000
        /*0012*/ 	.short	0x0000
        /*0014*/ 	.byte	0x00, 0xf0, 0xe1, 0x02


	//----- nvinfo : EIATTR_SPARSE_MMA_MASK
	.align		4
.L_527:
        /*0018*/ 	.byte	0x03, 0x50
        /*001a*/ 	.short	0x0000


	//----- nvinfo : EIATTR_MAXREG_COUNT
	.align		4
        /*001c*/ 	.byte	0x03, 0x1b
        /*001e*/ 	.short	0x0050


	//----- nvinfo : EIATTR_NUM_BARRIERS
	.align		4
        /*0020*/ 	.byte	0x02, 0x4c
        /*0022*/ 	.byte	0x01
	.zero		1


	//----- nvinfo : EIATTR_ANNOTATIONS
	.align		4
        /*0024*/ 	.byte	0x04, 0x55
        /*0026*/ 	.short	(.L_529 - .L_528)


	//   ....[0]....
.L_528:
        /*0028*/ 	.word	0x00000001
        /*002c*/ 	.byte	0xf0, 0x02, 0x00, 0x00, 0x01, 0x00, 0x00, 0x00, 0x50, 0x44, 0x00, 0x00, 0x01, 0x00, 0x00, 0x00
        /*003c*/ 	.byte	0xe0, 0x45, 0x00, 0x00, 0x01, 0x00, 0x00, 0x00, 0x10, 0x46, 0x00, 0x00


	//----- nvinfo : EIATTR_MERCURY_ISA_VERSION
	.align		4
.L_529:
        /*0048*/ 	.byte	0x03, 0x5f
        /*004a*/ 	.short	0x0101


	//----- nvinfo : EIATTR_INT_WARP_WIDE_INSTR_OFFSETS
	.align		4
        /*004c*/ 	.byte	0x04, 0x31
        /*004e*/ 	.short	(.L_531 - .L_530)


	//   ....[0]....
.L_530:
        /*0050*/ 	.word	0x00005460


	//   ....[1]....
        /*0054*/ 	.word	0x00009d60


	//----- nvinfo : EIATTR_COOP_GROUP_MASK_REGIDS
	.align		4
.L_531:
        /*0058*/ 	.byte	0x04, 0x29
        /*005a*/ 	.short	(.L_533 - .L_532)


	//   ....[0]....
.L_532:
        /*005c*/ 	.word	0xffffffff


	//   ....[1]....
        /*0060*/ 	.word	0xffffffff


	//   ....[2]....
        /*0064*/ 	.word	0xffffffff


	//   ....[3]....
        /*0068*/ 	.word	0xffffffff


	//   ....[4]....
        /*006c*/ 	.word	0xffffffff


	//   ....[5]....
        /*0070*/ 	.word	0xffffffff


	//   ....[6]....
        /*0074*/ 	.word	0xffffffff


	//   ....[7]....
        /*0078*/ 	.word	0xffffffff


	//   ....[8]....
        /*007c*/ 	.word	0xffffffff


	//   ....[9]....
        /*0080*/ 	.word	0xffffffff


	//----- nvinfo : EIATTR_COOP_GROUP_INSTR_OFFSETS
	.align		4
.L_533:
        /*0084*/ 	.byte	0x04, 0x28
        /*0086*/ 	.short	(.L_535 - .L_534)


	//   ....[0]....
.L_534:
        /*0088*/ 	.word	0x000044d0


	//   ....[1]....
        /*008c*/ 	.word	0x000044e0


	//   ....[2]....
        /*0090*/ 	.word	0x00004530


	//   ....[3]....
        /*0094*/ 	.word	0x00004540


	//   ....[4]....
        /*0098*/ 	.word	0x00004570


	//   ....[5]....
        /*009c*/ 	.word	0x00004590


	//   ....[6]....
        /*00a0*/ 	.word	0x000045c0


	//   ....[7]....
        /*00a4*/ 	.word	0x000045f0


	//   ....[8]....
        /*00a8*/ 	.word	0x00004660


	//   ....[9]....
        /*00ac*/ 	.word	0x00004680


	//----- nvinfo : EIATTR_EXIT_INSTR_OFFSETS
	.align		4
.L_535:
        /*00b0*/ 	.byte	0x04, 0x1c
        /*00b2*/ 	.short	(.L_537 - .L_536)


	//   ....[0]....
.L_536:
        /*00b4*/ 	.word	0x00009e50


	//   ....[1]....
        /*00b8*/ 	.word	0x00009f90


	//   ....[2]....
        /*00bc*/ 	.word	0x0000a1e0


	//----- nvinfo : EIATTR_MAX_THREADS
	.align		4
.L_537:
        /*00c0*/ 	.byte	0x04, 0x05
        /*00c2*/ 	.short	(.L_539 - .L_538)
.L_538:
        /*00c4*/ 	.word	0x00000300
        /*00c8*/ 	.word	0x00000001
        /*00cc*/ 	.word	0x00000001


	//----- nvinfo : EIATTR_CRS_STACK_SIZE
	.align		4
.L_539:
        /*00d0*/ 	.byte	0x04, 0x1e
        /*00d2*/ 	.short	(.L_541 - .L_540)
.L_540:
        /*00d4*/ 	.word	0x00000000


	//----- nvinfo : EIATTR_CBANK_PARAM_SIZE
	.align		4
.L_541:
        /*00d8*/ 	.byte	0x03, 0x19
        /*00da*/ 	.short	0x00b8


	//----- nvinfo : EIATTR_PARAM_CBANK
	.align		4
        /*00dc*/ 	.byte	0x04, 0x0a
        /*00de*/ 	.short	(.L_543 - .L_542)
	.align		4
.L_542:
        /*00e0*/ 	.word	index@(.nv.constant0._Z35group_norm_nhwc_bwd_one_pass_kernelI11Bf16IOFp32WLi256ELi96ELi768EEv26Group_norm_nhwc_bwd_params)
        /*00e4*/ 	.short	0x0210
        /*00e6*/ 	.short	0x00b8


	//----- nvinfo : EIATTR_SW_WAR
	.align		4
.L_543:
        /*00e8*/ 	.byte	0x04, 0x36
        /*00ea*/ 	.short	(.L_545 - .L_544)
.L_544:
        /*00ec*/ 	.word	0x00000008
.L_545:


//--------------------- .nv.info._Z35group_norm_nhwc_bwd_one_pass_kernelI11Bf16IOFp32WLi512ELi96ELi768EEv26Group_norm_nhwc_bwd_params --------------------------
	.section	.nv.info._Z35group_norm_nhwc_bwd_one_pass_kernelI11Bf16IOFp32WLi512ELi96ELi768EEv26Group_norm_nhwc_bwd_params,"",@"SHT_CUDA_INFO"
	.sectionflags	@""
	.align	4


	//----- nvinfo : EIATTR_CUDA_API_VERSION
	.align		4
        /*0000*/ 	.byte	0x04, 0x37
        /*0002*/ 	.short	(.L_547 - .L_546)
.L_546:
        /*0004*/ 	.word	0x00000082


	//----- nvinfo : EIATTR_KPARAM_INFO
	.align		4
.L_547:
        /*0008*/ 	.byte	0x04, 0x17
        /*000a*/ 	.short	(.L_549 - .L_548)
.L_548:
        /*000c*/ 	.word	0x00000000
        /*0010*/ 	.short	0x0000
        /*0012*/ 	.short	0x0000
        /*0014*/ 	.byte	0x00, 0xf0, 0xe1, 0x02


	//----- nvinfo : EIATTR_SPARSE_MMA_MASK
	.align		4
.L_549:
        /*0018*/ 	.byte	0x03, 0x50
        /*001a*/ 	.short	0x0000


	//----- nvinfo : EIATTR_MAXREG_COUNT
	.align		4
        /*001c*/ 	.byte	0x03, 0x1b
        /*001e*/ 	.short	0x0050


	//----- nvinfo : EIATTR_NUM_BARRIERS
	.align		4
        /*0020*/ 	.byte	0x02, 0x4c
        /*0022*/ 	.byte	0x01
	.zero		1


	//----- nvinfo : EIATTR_ANNOTATIONS
	.align		4
        /*0024*/ 	.byte	0x04, 0x55
        /*0026*/ 	.short	(.L_551 - .L_550)


	//   ....[0]....
.L_550:
        /*0028*/ 	.word	0x00000001
        /*002c*/ 	.byte	0xe0, 0x02, 0x00, 0x00, 0x01, 0x00, 0x00, 0x00, 0x10, 0x03, 0x00, 0x00, 0x01, 0x00, 0x00, 0x00
        /* <DEDUP_REMOVED lines=161> */
        /*0a4c*/ 	.byte	0x40, 0x2d, 0x01, 0x00, 0x01, 0x00, 0x00, 0x00, 0xd0, 0x30, 0x01, 0x00


	//----- nvinfo : EIATTR_MERCURY_ISA_VERSION
	.align		4
.L_551:
        /*0a58*/ 	.byte	0x03, 0x5f
        /*0a5a*/ 	.short	0x0101


	//----- nvinfo : EIATTR_INT_WARP_WIDE_INSTR_OFFSETS
	.align		4
        /*0a5c*/ 	.byte	0x04, 0x31
        /*0a5e*/ 	.short	(.L_553 - .L_552)


	//   ....[0]....
.L_552:
        /*0a60*/ 	.word	0x0000a5a0


	//   ....[1]....
        /*0a64*/ 	.word	0x0000a8d0


	//   ....[2]....
        /*0a68*/ 	.word	0x0000a980


	//   ....[3]....
        /*0a6c*/ 	.word	0x0000a990


	//   ....[4]....
        /*0a70*/ 	.word	0x0000aa50


	//   ....[5]....
        /*0a74*/ 	.word	0x0000ab30


	//   ....[6]....
        /*0a78*/ 	.word	0x0000abf0


	//   ....[7]....
        /*0a7c*/ 	.word	0x0000ac10


	//   ....[8]....
        /*0a80*/ 	.word	0x0000ad10


	//   ....[9]....
        /*0a84*/ 	.word	0x0000add0


	//   ....[10]....
        /*0a88*/ 	.word	0x0000adf0


	//   ....[11]....
        /*0a8c*/ 	.word	0x0000aef0


	//   ....[12]....
        /*0a90*/ 	.word	0x0000afb0


	//   ....[13]....
        /*0a94*/ 	.word	0x0000afc0


	//   ....[14]....
        /*0a98*/ 	.word	0x0000b0d0


	//   ....[15]....
        /*0a9c*/ 	.word	0x0000b180


	//   ....[16]....
        /*0aa0*/ 	.word	0x0000b1a0


	//   ....[17]....
        /*0aa4*/ 	.word	0x0000b350


	//   ....[18]....
        /*0aa8*/ 	.word	0x0000b410


	//   ....[19]....
        /*0aac*/ 	.word	0x0000b420


	//   ....[20]....
        /*0ab0*/ 	.word	0x0000b430


	//   ....[21]....
        /*0ab4*/ 	.word	0x0000b640


	//   ....[22]....
        /*0ab8*/ 	.word	0x0000b650


	//   ....[23]....
        /*0abc*/ 	.word	0x0000b670


	//   ....[24]....
        /*0ac0*/ 	.word	0x0000b6b0


	//   ....[25]....
        /*0ac4*/ 	.word	0x0000b8c0


	//   ....[26]....
        /*0ac8*/ 	.word	0x0000b980


	//   ....[27]....
        /*0acc*/ 	.word	0x0000b9e0


	//   ....[28]....
        /*0ad0*/ 	.word	0x0000ba10


	//   ....[29]....
        /*0ad4*/ 	.word	0x0000bcc0


	//   ....[30]....
        /*0ad8*/ 	.word	0x0000bd60


	//   ....[31]....
        /*0adc*/ 	.word	0x00013500


	//----- nvinfo : EIATTR_COOP_GROUP_MASK_REGIDS
	.align		4
.L_553:
        /*0ae0*/ 	.byte	0x04, 0x29
        /*0ae2*/ 	.short	(.L_555 - .L_554)


	//   ....[0]....
.L_554:
        /*0ae4*/ 	.word	0xffffffff


	//   ....[1]....
        /*0ae8*/ 	.word	0xffffffff


	//   ....[2]....
        /*0aec*/ 	.word	0xffffffff


	//   ....[3]....
        /*0af0*/ 	.word	0xffffffff


	//   ....[4]....
        /*0af4*/ 	.word	0xffffffff


	//   ....[5]....
        /*0af8*/ 	.word	0xffffffff


	//   ....[6]....
        /*0afc*/ 	.word	0xffffffff


	//   ....[7]....
        /*0b00*/ 	.word	0xffffffff


	//   ....[8]....
        /*0b04*/ 	.word	0xffffffff


	//   ....[9]....
        /*0b08*/ 	.word	0xffffffff


	//----- nvinfo : EIATTR_COOP_GROUP_INSTR_OFFSETS
	.align		4
.L_555:
        /*0b0c*/ 	.byte	0x04, 0x28
        /*0b0e*/ 	.short	(.L_557 - .L_556)


	//   ....[0]....
.L_556:
        /*0b10*/ 	.word	0x00008ed0


	//   ....[1]....
        /*0b14*/ 	.word	0x00008ee0


	//   ....[2]....
        /*0b18*/ 	.word	0x00008f50


	//   ....[3]....
        /*0b1c*/ 	.word	0x00008f60


	//   ....[4]....
        /*0b20*/ 	.word	0x00008f90


	//   ....[5]....
        /*0b24*/ 	.word	0x00008fb0


	//   ....[6]....
        /*0b28*/ 	.word	0x00009040


	//   ....[7]....
        /*0b2c*/ 	.word	0x00009050


	//   ....[8]....
        /*0b30*/ 	.word	0x00009270


	//   ....[9]....
        /*0b34*/ 	.word	0x00009290


	//----- nvinfo : EIATTR_EXIT_INSTR_OFFSETS
	.align		4
.L_557:
        /*0b38*/ 	.byte	0x04, 0x1c
        /*0b3a*/ 	.short	(.L_559 - .L_558)


	//   ....[0]....
.L_558:
        /*0b3c*/ 	.word	0x000135f0


	//   ....[1]....
        /*0b40*/ 	.word	0x00013730


	//   ....[2]....
        /*0b44*/ 	.word	0x00013980


	//----- nvinfo : EIATTR_MAX_THREADS
	.align		4
.L_559:
        /*0b48*/ 	.byte	0x04, 0x05
        /*0b4a*/ 	.short	(.L_561 - .L_560)
.L_560:
        /*0b4c*/ 	.word	0x00000300
        /*0b50*/ 	.word	0x00000001
        /*0b54*/ 	.word	0x00000001


	//----- nvinfo : EIATTR_CRS_STACK_SIZE
	.align		4
.L_561:
        /*0b58*/ 	.byte	0x04, 0x1e
        /*0b5a*/ 	.short	(.L_563 - .L_562)
.L_562:
        /*0b5c*/ 	.word	0x00000000


	//----- nvinfo : EIATTR_CBANK_PARAM_SIZE
	.align		4
.L_563:
        /*0b60*/ 	.byte	0x03, 0x19
        /*0b62*/ 	.short	0x00b8


	//----- nvinfo : EIATTR_PARAM_CBANK
	.align		4
        /*0b64*/ 	.byte	0x04, 0x0a
        /*0b66*/ 	.short	(.L_565 - .L_564)
	.align		4
.L_564:
        /*0b68*/ 	.word	index@(.nv.constant0._Z35group_norm_nhwc_bwd_one_pass_kernelI11Bf16IOFp32WLi512ELi96ELi768EEv26Group_norm_nhwc_bwd_params)
        /*0b6c*/ 	.short	0x0210
        /*0b6e*/ 	.short	0x00b8


	//----- nvinfo : EIATTR_SW_WAR
	.align		4
.L_565:
        /*0b70*/ 	.byte	0x04, 0x36
        /*0b72*/ 	.short	(.L_567 - .L_566)
.L_566:
        /*0b74*/ 	.word	0x00000008
.L_567:


//--------------------- .nv.info._Z35group_norm_nhwc_bwd_one_pass_kernelI11Bf16IOBf16WLi64ELi96ELi768EEv26Group_norm_nhwc_bwd_params --------------------------
	.section	.nv.info._Z35group_norm_nhwc_bwd_one_pass_kernelI11Bf16IOBf16WLi64ELi96ELi768EEv26Group_norm_nhwc_bwd_params,"",@"SHT_CUDA_INFO"
	.sectionflags	@""
	.align	4


	//----- nvinfo : EIATTR_CUDA_API_VERSION
	.align		4
        /*0000*/ 	.byte	0x04, 0x37
        /*0002*/ 	.short	(.L_569 - .L_568)
.L_568:
        /*0004*/ 	.word	0x00000082


	//----- nvinfo : EIATTR_KPARAM_INFO
	.align		4
.L_569:
        /*0008*/ 	.byte	0x04, 0x17
        /*000a*/ 	.short	(.L_571 - .L_570)
.L_570:
        /*000c*/ 	.word	0x00000000
        /*0010*/ 	.short	0x0000
        /*0012*/ 	.short	0x0000
        /*0014*/ 	.byte	0x00, 0xf0, 0xe1, 0x02


	//----- nvinfo : EIATTR_SPARSE_MMA_MASK
	.align		4
.L_571:
        /*0018*/ 	.byte	0x03, 0x50
        /*001a*/ 	.short	0x0000


	//----- nvinfo : EIATTR_MAXREG_COUNT
	.align		4
        /*001c*/ 	.byte	0x03, 0x1b
        /*001e*/ 	.short	0x0050


	//----- nvinfo : EIATTR_NUM_BARRIERS
	.align		4
        /*0020*/ 	.byte	0x02, 0x4c
        /*0022*/ 	.byte	0x01
	.zero		1


	//----- nvinfo : EIATTR_MERCURY_ISA_VERSION
	.align		4
        /*0024*/ 	.byte	0x03, 0x5f
        /*0026*/ 	.short	0x0101


	//----- nvinfo : EIATTR_INT_WARP_WIDE_INSTR_OFFSETS
	.align		4
        /*0028*/ 	.byte	0x04, 0x31
        /*002a*/ 	.short	(.L_573 - .L_572)


	//   ....[0]....
.L_572:
        /*002c*/ 	.word	0x00002450


	//   ....[1]....
        /*0030*/ 	.word	0x000043c0


	//----- nvinfo : EIATTR_COOP_GROUP_MASK_REGIDS
	.align		4
.L_573:
        /*0034*/ 	.byte	0x04, 0x29
        /*0036*/ 	.short	(.L_575 - .L_574)


	//   ....[0]....
.L_574:
        /*0038*/ 	.word	0xffffffff


	//   ....[1]....
        /*003c*/ 	.word	0xffffffff


	//   ....[2]....
        /*0040*/ 	.word	0xffffffff


	//   ....[3]....
        /*0044*/ 	.word	0xffffffff


	//   ....[4]....
        /*0048*/ 	.word	0xffffffff


	//   ....[5]....
        /*004c*/ 	.word	0xffffffff


	//   ....[6]....
        /*0050*/ 	.word	0xffffffff


	//   ....[7]....
        /*0054*/ 	.word	0xffffffff


	//   ....[8]....
        /*0058*/ 	.word	0xffffffff


	//   ....[9]....
        /*005c*/ 	.word	0xffffffff


	//----- nvinfo : EIATTR_COOP_GROUP_INSTR_OFFSETS
	.align		4
.L_575:
        /*0060*/ 	.byte	0x04, 0x28
        /*0062*/ 	.short	(.L_577 - .L_576)


	//   ....[0]....
.L_576:
        /*0064*/ 	.word	0x00001620


	//   ....[1]....
        /*0068*/ 	.word	0x00001660


	//   ....[2]....
        /*006c*/ 	.word	0x00001790


	//   ....[3]....
        /*0070*/ 	.word	0x000017b0


	//   ....[4]....
        /*0074*/ 	.word	0x000017e0


	//   ....[5]....
        /*0078*/ 	.word	0x00001800


	//   ....[6]....
        /*007c*/ 	.word	0x00001830


	//   ....[7]....
        /*0080*/ 	.word	0x00001850


	//   ....[8]....
        /*0084*/ 	.word	0x00001880


	//   ....[9]....
        /*0088*/ 	.word	0x000018a0


	//----- nvinfo : EIATTR_EXIT_INSTR_OFFSETS
	.align		4
.L_577:
        /*008c*/ 	.byte	0x04, 0x1c
        /*008e*/ 	.short	(.L_579 - .L_578)


	//   ....[0]....
.L_578:
        /*0090*/ 	.word	0x000044b0


	//   ....[1]....
        /*0094*/ 	.word	0x000045f0


	//   ....[2]....
        /*0098*/ 	.word	0x00004850


	//----- nvinfo : EIATTR_MAX_THREADS
	.align		4
.L_579:
        /*009c*/ 	.byte	0x04, 0x05
        /*009e*/ 	.short	(.L_581 - .L_580)
.L_580:
        /*00a0*/ 	.word	0x00000300
        /*00a4*/ 	.word	0x00000001
        /*00a8*/ 	.word	0x00000001


	//----- nvinfo : EIATTR_CRS_STACK_SIZE
	.align		4
.L_581:
        /*00ac*/ 	.byte	0x04, 0x1e
        /*00ae*/ 	.short	(.L_583 - .L_582)
.L_582:
        /*00b0*/ 	.word	0x00000000


	//----- nvinfo : EIATTR_CBANK_PARAM_SIZE
	.align		4
.L_583:
        /*00b4*/ 	.byte	0x03, 0x19
        /*00b6*/ 	.short	0x00b8


	//----- nvinfo : EIATTR_PARAM_CBANK
	.align		4
        /*00b8*/ 	.byte	0x04, 0x0a
        /*00ba*/ 	.short	(.L_585 - .L_584)
	.align		4
.L_584:
        /*00bc*/ 	.word	index@(.nv.constant0._Z35group_norm_nhwc_bwd_one_pass_kernelI11Bf16IOBf16WLi64ELi96ELi768EEv26Group_norm_nhwc_bwd_params)
        /*00c0*/ 	.short	0x0210
        /*00c2*/ 	.short	0x00b8


	//----- nvinfo : EIATTR_SW_WAR
	.align		4
.L_585:
        /*00c4*/ 	.byte	0x04, 0x36
        /*00c6*/ 	.short	(.L_587 - .L_586)
.L_586:
        /*00c8*/ 	.word	0x00000008
.L_587:


//--------------------- .nv.info._Z35group_norm_nhwc_bwd_one_pass_kernelI11Bf16IOBf16WLi128ELi96ELi768EEv26Group_norm_nhwc_bwd_params --------------------------
	.section	.nv.info._Z35group_norm_nhwc_bwd_one_pass_kernelI11Bf16IOBf16WLi128ELi96ELi768EEv26Group_norm_nhwc_bwd_params,"",@"SHT_CUDA_INFO"
	.sectionflags	@""
	.align	4


	//----- nvinfo : EIATTR_CUDA_API_VERSION
	.align		4
        /*0000*/ 	.byte	0x04, 0x37
        /*0002*/ 	.short	(.L_589 - .L_588)
.L_588:
        /*0004*/ 	.word	0x00000082


	//----- nvinfo : EIATTR_KPARAM_INFO
	.align		4
.L_589:
        /*0008*/ 	.byte	0x04, 0x17
        /*000a*/ 	.short	(.L_591 - .L_590)
.L_590:
        /*000c*/ 	.word	0x00000000
        /*0010*/ 	.short	0x0000
        /*0012*/ 	.short	0x0000
        /*0014*/ 	.byte	0x00, 0xf0, 0xe1, 0x02


	//----- nvinfo : EIATTR_SPARSE_MMA_MASK
	.align		4
.L_591:
        /*0018*/ 	.byte	0x03, 0x50
        /*001a*/ 	.short	0x0000


	//----- nvinfo : EIATTR_MAXREG_COUNT
	.align		4
        /*001c*/ 	.byte	0x03, 0x1b
        /*001e*/ 	.short	0x0050


	//----- nvinfo : EIATTR_NUM_BARRIERS
	.align		4
        /*0020*/ 	.byte	0x02, 0x4c
        /*0022*/ 	.byte	0x01
	.zero		1


	//----- nvinfo : EIATTR_MERCURY_ISA_VERSION
	.align		4
        /*0024*/ 	.byte	0x03, 0x5f
        /*0026*/ 	.short	0x0101


	//----- nvinfo : EIATTR_INT_WARP_WIDE_INSTR_OFFSETS
	.align		4
        /*0028*/ 	.byte	0x04, 0x31
        /*002a*/ 	.short	(.L_593 - .L_592)


	//   ....[0]....
.L_592:
        /*002c*/ 	.word	0x00003510


	//   ....[1]....
        /*0030*/ 	.word	0x00006200


	//----- nvinfo : EIATTR_COOP_GROUP_MASK_REGIDS
	.align		4
.L_593:
        /*0034*/ 	.byte	0x04, 0x29
        /*0036*/ 	.short	(.L_595 - .L_594)


	//   ....[0]....
.L_594:
        /*0038*/ 	.word	0xffffffff


	//   ....[1]....
        /*003c*/ 	.word	0xffffffff


	//   ....[2]....
        /*0040*/ 	.word	0xffffffff


	//   ....[3]....
        /*0044*/ 	.word	0xffffffff


	//   ....[4]....
        /*0048*/ 	.word	0xffffffff


	//   ....[5]....
        /*004c*/ 	.word	0xffffffff


	//   ....[6]....
        /*0050*/ 	.word	0xffffffff


	//   ....[7]....
        /*0054*/ 	.word	0xffffffff


	//   ....[8]....
        /*0058*/ 	.word	0xffffffff


	//   ....[9]....
        /*005c*/ 	.word	0xffffffff


	//----- nvinfo : EIATTR_COOP_GROUP_INSTR_OFFSETS
	.align		4
.L_595:
        /*0060*/ 	.byte	0x04, 0x28
        /*0062*/ 	.short	(.L_597 - .L_596)


	//   ....[0]....
.L_596:
        /*0064*/ 	.word	0x00002620


	//   ....[1]....
        /*0068*/ 	.word	0x00002660


	//   ....[2]....
        /*006c*/ 	.word	0x00002790


	//   ....[3]....
        /*0070*/ 	.word	0x000027b0


	//   ....[4]....
        /*0074*/ 	.word	0x000027e0


	//   ....[5]....
        /*0078*/ 	.word	0x00002800


	//   ....[6]....
        /*007c*/ 	.word	0x00002830


	//   ....[7]....
        /*0080*/ 	.word	0x00002850


	//   ....[8]....
        /*0084*/ 	.word	0x00002890


	//   ....[9]....
        /*0088*/ 	.word	0x000028b0


	//----- nvinfo : EIATTR_EXIT_INSTR_OFFSETS
	.align		4
.L_597:
        /*008c*/ 	.byte	0x04, 0x1c
        /*008e*/ 	.short	(.L_599 - .L_598)


	//   ....[0]....
.L_598:
        /*0090*/ 	.word	0x000062f0


	//   ....[1]....
        /*0094*/ 	.word	0x00006430


	//   ....[2]....
        /*0098*/ 	.word	0x00006690


	//----- nvinfo : EIATTR_MAX_THREADS
	.align		4
.L_599:
        /*009c*/ 	.byte	0x04, 0x05
        /*009e*/ 	.short	(.L_601 - .L_600)
.L_600:
        /*00a0*/ 	.word	0x00000300
        /*00a4*/ 	.word	0x00000001
        /*00a8*/ 	.word	0x00000001


	//----- nvinfo : EIATTR_CRS_STACK_SIZE
	.align		4
.L_601:
        /*00ac*/ 	.byte	0x04, 0x1e
        /*00ae*/ 	.short	(.L_603 - .L_602)
.L_602:
        /*00b0*/ 	.word	0x00000000


	//----- nvinfo : EIATTR_CBANK_PARAM_SIZE
	.align		4
.L_603:
        /*00b4*/ 	.byte	0x03, 0x19
        /*00b6*/ 	.short	0x00b8


	//----- nvinfo : EIATTR_PARAM_CBANK
	.align		4
        /*00b8*/ 	.byte	0x04, 0x0a
        /*00ba*/ 	.short	(.L_605 - .L_604)
	.align		4
.L_604:
        /*00bc*/ 	.word	index@(.nv.constant0._Z35group_norm_nhwc_bwd_one_pass_kernelI11Bf16IOBf16WLi128ELi96ELi768EEv26Group_norm_nhwc_bwd_params)
        /*00c0*/ 	.short	0x0210
        /*00c2*/ 	.short	0x00b8


	//----- nvinfo : EIATTR_SW_WAR
	.align		4
.L_605:
        /*00c4*/ 	.byte	0x04, 0x36
        /*00c6*/ 	.short	(.L_607 - .L_606)
.L_606:
        /*00c8*/ 	.word	0x00000008
.L_607:


//--------------------- .nv.info._Z35group_norm_nhwc_bwd_one_pass_kernelI11Bf16IOBf16WLi256ELi96ELi768EEv26Group_norm_nhwc_bwd_params --------------------------
	.section	.nv.info._Z35group_norm_nhwc_bwd_one_pass_kernelI11Bf16IOBf16WLi256ELi96ELi768EEv26Group_norm_nhwc_bwd_params,"",@"SHT_CUDA_INFO"
	.sectionflags	@""
	.align	4


	//----- nvinfo : EIATTR_CUDA_API_VERSION
	.align		4
        /*0000*/ 	.byte	0x04, 0x37
        /*0002*/ 	.short	(.L_609 - .L_608)
.L_608:
        /*0004*/ 	.word	0x00000082


	//----- nvinfo : EIATTR_KPARAM_INFO
	.align		4
.L_609:
        /*0008*/ 	.byte	0x04, 0x17
        /*000a*/ 	.short	(.L_611 - .L_610)
.L_610:
        /*000c*/ 	.word	0x00000000
        /*0010*/ 	.short	0x0000
        /*0012*/ 	.short	0x0000
        /*0014*/ 	.byte	0x00, 0xf0, 0xe1, 0x02


	//----- nvinfo : EIATTR_SPARSE_MMA_MASK
	.align		4
.L_611:
        /*0018*/ 	.byte	0x03, 0x50
        /*001a*/ 	.short	0x0000


	//----- nvinfo : EIATTR_MAXREG_COUNT
	.align		4
        /*001c*/ 	.byte	0x03, 0x1b
        /*001e*/ 	.short	0x0050


	//----- nvinfo : EIATTR_NUM_BARRIERS
	.align		4
        /*0020*/ 	.byte	0x02, 0x4c
        /*0022*/ 	.byte	0x01
	.zero		1


	//----- nvinfo : EIATTR_ANNOTATIONS
	.align		4
        /*0024*/ 	.byte	0x04, 0x55
        /*0026*/ 	.short	(.L_613 - .L_612)


	//   ....[0]....
.L_612:
        /*0028*/ 	.word	0x00000001
        /*002c*/ 	.byte	0xf0, 0x02, 0x00, 0x00, 0x01, 0x00, 0x00, 0x00, 0xa0, 0x44, 0x00, 0x00, 0x01, 0x00, 0x00, 0x00
        /*003c*/ 	.byte	0x30, 0x46, 0x00, 0x00, 0x01, 0x00, 0x00, 0x00, 0x60, 0x46, 0x00, 0x00


	//----- nvinfo : EIATTR_MERCURY_ISA_VERSION
	.align		4
.L_613:
        /*0048*/ 	.byte	0x03, 0x5f
        /*004a*/ 	.short	0x0101


	//----- nvinfo : EIATTR_INT_WARP_WIDE_INSTR_OFFSETS
	.align		4
        /*004c*/ 	.byte	0x04, 0x31
        /*004e*/ 	.short	(.L_615 - .L_614)


	//   ....[0]....
.L_614:
        /*0050*/ 	.word	0x000054b0


	//   ....[1]....
        /*0054*/ 	.word	0x00009db0


	//----- nvinfo : EIATTR_COOP_GROUP_MASK_REGIDS
	.align		4
.L_615:
        /*0058*/ 	.byte	0x04, 0x29
        /*005a*/ 	.short	(.L_617 - .L_616)


	//   ....[0]....
.L_616:
        /*005c*/ 	.word	0xffffffff


	//   ....[1]....
        /*0060*/ 	.word	0xffffffff


	//   ....[2]....
        /*0064*/ 	.word	0xffffffff


	//   ....[3]....
        /*0068*/ 	.word	0xffffffff


	//   ....[4]....
        /*006c*/ 	.word	0xffffffff


	//   ....[5]....
        /*0070*/ 	.word	0xffffffff


	//   ....[6]....
        /*0074*/ 	.word	0xffffffff


	//   ....[7]....
        /*0078*/ 	.word	0xffffffff


	//   ....[8]....
        /*007c*/ 	.word	0xffffffff


	//   ....[9]....
        /*0080*/ 	.word	0xffffffff


	//----- nvinfo : EIATTR_COOP_GROUP_INSTR_OFFSETS
	.align		4
.L_617:
        /*0084*/ 	.byte	0x04, 0x28
        /*0086*/ 	.short	(.L_619 - .L_618)


	//   ....[0]....
.L_618:
        /*0088*/ 	.word	0x00004520


	//   ....[1]....
        /*008c*/ 	.word	0x00004530


	//   ....[2]....
        /*0090*/ 	.word	0x00004580


	//   ....[3]....
        /*0094*/ 	.word	0x00004590


	//   ....[4]....
        /*0098*/ 	.word	0x000045c0


	//   ....[5]....
        /*009c*/ 	.word	0x000045e0


	//   ....[6]....
        /*00a0*/ 	.word	0x00004610


	//   ....[7]....
        /*00a4*/ 	.word	0x00004640


	//   ....[8]....
        /*00a8*/ 	.word	0x000046b0


	//   ....[9]....
        /*00ac*/ 	.word	0x000046d0


	//----- nvinfo : EIATTR_EXIT_INSTR_OFFSETS
	.align		4
.L_619:
        /*00b0*/ 	.byte	0x04, 0x1c
        /*00b2*/ 	.short	(.L_621 - .L_620)


	//   ....[0]....
.L_620:
        /*00b4*/ 	.word	0x00009ea0


	//   ....[1]....
        /*00b8*/ 	.word	0x00009fe0


	//   ....[2]....
        /*00bc*/ 	.word	0x0000a250


	//----- nvinfo : EIATTR_MAX_THREADS
	.align		4
.L_621:
        /*00c0*/ 	.byte	0x04, 0x05
        /*00c2*/ 	.short	(.L_623 - .L_622)
.L_622:
        /*00c4*/ 	.word	0x00000300
        /*00c8*/ 	.word	0x00000001
        /*00cc*/ 	.word	0x00000001


	//----- nvinfo : EIATTR_CRS_STACK_SIZE
	.align		4
.L_623:
        /*00d0*/ 	.byte	0x04, 0x1e
        /*00d2*/ 	.short	(.L_625 - .L_624)
.L_624:
        /*00d4*/ 	.word	0x00000000


	//----- nvinfo : EIATTR_CBANK_PARAM_SIZE
	.align		4
.L_625:
        /*00d8*/ 	.byte	0x03, 0x19
        /*00da*/ 	.short	0x00b8


	//----- nvinfo : EIATTR_PARAM_CBANK
	.align		4
        /*00dc*/ 	.byte	0x04, 0x0a
        /*00de*/ 	.short	(.L_627 - .L_626)
	.align		4
.L_626:
        /*00e0*/ 	.word	index@(.nv.constant0._Z35group_norm_nhwc_bwd_one_pass_kernelI11Bf16IOBf16WLi256ELi96ELi768EEv26Group_norm_nhwc_bwd_params)
        /*00e4*/ 	.short	0x0210
        /*00e6*/ 	.short	0x00b8


	//----- nvinfo : EIATTR_SW_WAR
	.align		4
.L_627:
        /*00e8*/ 	.byte	0x04, 0x36
        /*00ea*/ 	.short	(.L_629 - .L_628)
.L_628:
        /*00ec*/ 	.word	0x00000008
.L_629:


//--------------------- .nv.info._Z35group_norm_nhwc_bwd_one_pass_kernelI11Bf16IOBf16WLi512ELi96ELi768EEv26Group_norm_nhwc_bwd_params --------------------------
	.section	.nv.info._Z35group_norm_nhwc_bwd_one_pass_kernelI11Bf16IOBf16WLi512ELi96ELi768EEv26Group_norm_nhwc_bwd_params,"",@"SHT_CUDA_INFO"
	.sectionflags	@""
	.align	4


	//----- nvinfo : EIATTR_CUDA_API_VERSION
	.align		4
        /*0000*/ 	.byte	0x04, 0x37
        /*0002*/ 	.short	(.L_631 - .L_630)
.L_630:
        /*0004*/ 	.word	0x00000082


	//----- nvinfo : EIATTR_KPARAM_INFO
	.align		4
.L_631:
        /*0008*/ 	.byte	0x04, 0x17
        /*000a*/ 	.short	(.L_633 - .L_632)
.L_632:
        /*000c*/ 	.word	0x00000000
        /*0010*/ 	.short	0x0000
        /*0012*/ 	.short	0x0000
        /*0014*/ 	.byte	0x00, 0xf0, 0xe1, 0x02


	//----- nvinfo : EIATTR_SPARSE_MMA_MASK
	.align		4
.L_633:
        /*0018*/ 	.byte	0x03, 0x50
        /*001a*/ 	.short	0x0000


	//----- nvinfo : EIATTR_MAXREG_COUNT
	.align		4
        /*001c*/ 	.byte	0x03, 0x1b
        /*001e*/ 	.short	0x0050


	//----- nvinfo : EIATTR_NUM_BARRIERS
	.align		4
        /*0020*/ 	.byte	0x02, 0x4c
        /*0022*/ 	.byte	0x01
	.zero		1


	//----- nvinfo : EIATTR_ANNOTATIONS
	.align		4
        /*0024*/ 	.byte	0x04, 0x55
        /*0026*/ 	.short	(.L_635 - .L_634)


	//   ....[0]....
.L_634:
        /* <DEDUP_REMOVED lines=163> */
        /*0a4c*/ 	.byte	0x00, 0x31, 0x01, 0x00


	//----- nvinfo : EIATTR_MERCURY_ISA_VERSION
	.align		4
.L_635:
        /*0a50*/ 	.byte	0x03, 0x5f
        /*0a52*/ 	.short	0x0101


	//----- nvinfo : EIATTR_INT_WARP_WIDE_INSTR_OFFSETS
	.align		4
        /*0a54*/ 	.byte	0x04, 0x31
        /*0a56*/ 	.short	(.L_637 - .L_636)


	//   ....[0]....
.L_636:
        /*0a58*/ 	.word	0x0000a5d0


	//   ....[1]....
        /*0a5c*/ 	.word	0x0000a900


	//   ....[2]....
        /*0a60*/ 	.word	0x0000a9b0


	//   ....[3]....
        /*0a64*/ 	.word	0x0000a9c0


	//   ....[4]....
        /*0a68*/ 	.word	0x0000aa80


	//   ....[5]....
        /*0a6c*/ 	.word	0x0000ab60


	//   ....[6]....
        /*0a70*/ 	.word	0x0000ac20


	//   ....[7]....
        /*0a74*/ 	.word	0x0000ac40


	//   ....[8]....
        /*0a78*/ 	.word	0x0000ad40


	//   ....[9]....
        /*0a7c*/ 	.word	0x0000ae00


	//   ....[10]....
        /*0a80*/ 	.word	0x0000ae20


	//   ....[11]....
        /*0a84*/ 	.word	0x0000af20


	//   ....[12]....
        /*0a88*/ 	.word	0x0000afe0


	//   ....[13]....
        /*0a8c*/ 	.word	0x0000aff0


	//   ....[14]....
        /*0a90*/ 	.word	0x0000b100


	//   ....[15]....
        /*0a94*/ 	.word	0x0000b1c0


	//   ....[16]....
        /*0a98*/ 	.word	0x0000b1d0


	//   ....[17]....
        /*0a9c*/ 	.word	0x0000b380


	//   ....[18]....
        /*0aa0*/ 	.word	0x0000b440


	//   ....[19]....
        /*0aa4*/ 	.word	0x0000b450


	//   ....[20]....
        /*0aa8*/ 	.word	0x0000b460


	//   ....[21]....
        /*0aac*/ 	.word	0x0000b5d0


	//   ....[22]....
        /*0ab0*/ 	.word	0x0000b680


	//   ....[23]....
        /*0ab4*/ 	.word	0x0000b6a0


	//   ....[24]....
        /*0ab8*/ 	.word	0x0000b6d0


	//   ....[25]....
        /*0abc*/ 	.word	0x0000b8e0


	//   ....[26]....
        /*0ac0*/ 	.word	0x0000b9a0


	//   ....[27]....
        /*0ac4*/ 	.word	0x0000ba00


	//   ....[28]....
        /*0ac8*/ 	.word	0x0000ba30


	//   ....[29]....
        /*0acc*/ 	.word	0x0000bce0


	//   ....[30]....
        /*0ad0*/ 	.word	0x0000bd60


	//   ....[31]....
        /*0ad4*/ 	.word	0x00013530


	//----- nvinfo : EIATTR_COOP_GROUP_MASK_REGIDS
	.align		4
.L_637:
        /*0ad8*/ 	.byte	0x04, 0x29
        /*0ada*/ 	.short	(.L_639 - .L_638)


	//   ....[0]....
.L_638:
        /*0adc*/ 	.word	0xffffffff


	//   ....[1]....
        /*0ae0*/ 	.word	0xffffffff


	//   ....[2]....
        /*0ae4*/ 	.word	0xffffffff


	//   ....[3]....
        /*0ae8*/ 	.word	0xffffffff


	//   ....[4]....
        /*0aec*/ 	.word	0xffffffff


	//   ....[5]....
        /*0af0*/ 	.word	0xffffffff


	//   ....[6]....
        /*0af4*/ 	.word	0xffffffff


	//   ....[7]....
        /*0af8*/ 	.word	0xffffffff


	//   ....[8]....
        /*0afc*/ 	.word	0xffffffff


	//   ....[9]....
        /*0b00*/ 	.word	0xffffffff


	//----- nvinfo : EIATTR_COOP_GROUP_INSTR_OFFSETS
	.align		4
.L_639:
        /*0b04*/ 	.byte	0x04, 0x28
        /*0b06*/ 	.short	(.L_641 - .L_640)


	//   ....[0]....
.L_640:
        /*0b08*/ 	.word	0x00008ef0


	//   ....[1]....
        /*0b0c*/ 	.word	0x00008f00


	//   ....[2]....
        /*0b10*/ 	.word	0x00008f70


	//   ....[3]....
        /*0b14*/ 	.word	0x00008f80


	//   ....[4]....
        /*0b18*/ 	.word	0x00008fb0


	//   ....[5]....
        /*0b1c*/ 	.word	0x00008fd0


	//   ....[6]....
        /*0b20*/ 	.word	0x00009060


	//   ....[7]....
        /*0b24*/ 	.word	0x00009070


	//   ....[8]....
        /*0b28*/ 	.word	0x00009260


	//   ....[9]....
        /*0b2c*/ 	.word	0x000092a0


	//----- nvinfo : EIATTR_EXIT_INSTR_OFFSETS
	.align		4
.L_641:
        /*0b30*/ 	.byte	0x04, 0x1c
        /*0b32*/ 	.short	(.L_643 - .L_642)


	//   ....[0]....
.L_642:
        /*0b34*/ 	.word	0x00013620


	//   ....[1]....
        /*0b38*/ 	.word	0x00013760


	//   ....[2]....
        /*0b3c*/ 	.word	0x000139d0


	//----- nvinfo : EIATTR_MAX_THREADS
	.align		4
.L_643:
        /*0b40*/ 	.byte	0x04, 0x05
        /*0b42*/ 	.short	(.L_645 - .L_644)
.L_644:
        /*0b44*/ 	.word	0x00000300
        /*0b48*/ 	.word	0x00000001
        /*0b4c*/ 	.word	0x00000001


	//----- nvinfo : EIATTR_CRS_STACK_SIZE
	.align		4
.L_645:
        /*0b50*/ 	.byte	0x04, 0x1e
        /*0b52*/ 	.short	(.L_647 - .L_646)
.L_646:
        /*0b54*/ 	.word	0x00000000


	//----- nvinfo : EIATTR_CBANK_PARAM_SIZE
	.align		4
.L_647:
        /*0b58*/ 	.byte	0x03, 0x19
        /*0b5a*/ 	.short	0x00b8


	//----- nvinfo : EIATTR_PARAM_CBANK
	.align		4
        /*0b5c*/ 	.byte	0x04, 0x0a
        /*0b5e*/ 	.short	(.L_649 - .L_648)
	.align		4
.L_648:
        /*0b60*/ 	.word	index@(.nv.constant0._Z35group_norm_nhwc_bwd_one_pass_kernelI11Bf16IOBf16WLi512ELi96ELi768EEv26Group_norm_nhwc_bwd_params)
        /*0b64*/ 	.short	0x0210
        /*0b66*/ 	.short	0x00b8


	//----- nvinfo : EIATTR_SW_WAR
	.align		4
.L_649:
        /*0b68*/ 	.byte	0x04, 0x36
        /*0b6a*/ 	.short	(.L_651 - .L_650)
.L_650:
        /*0b6c*/ 	.word	0x00000008
.L_651:


//--------------------- .nv.info._Z35group_norm_nhwc_bwd_one_pass_kernelI11Bf16IOFp16WLi64ELi96ELi768EEv26Group_norm_nhwc_bwd_params --------------------------
	.section	.nv.info._Z35group_norm_nhwc_bwd_one_pass_kernelI11Bf16IOFp16WLi64ELi96ELi768EEv26Group_norm_nhwc_bwd_params,"",@"SHT_CUDA_INFO"
	.sectionflags	@""
	.align	4


	//----- nvinfo : EIATTR_CUDA_API_VERSION
	.align		4
        /*0000*/ 	.byte	0x04, 0x37
        /*0002*/ 	.short	(.L_653 - .L_652)
.L_652:
        /*0004*/ 	.word	0x00000082


	//----- nvinfo : EIATTR_KPARAM_INFO
	.align		4
.L_653:
        /*0008*/ 	.byte	0x04, 0x17
        /*000a*/ 	.short	(.L_655 - .L_654)
.L_654:
        /*000c*/ 	.word	0x00000000
        /*0010*/ 	.short	0x0000
        /*0012*/ 	.short	0x0000
        /*0014*/ 	.byte	0x00, 0xf0, 0xe1, 0x02


	//----- nvinfo : EIATTR_SPARSE_MMA_MASK
	.align		4
.L_655:
        /*0018*/ 	.byte	0x03, 0x50
        /*001a*/ 	.short	0x0000


	//----- nvinfo : EIATTR_MAXREG_COUNT
	.align		4
        /*001c*/ 	.byte	0x03, 0x1b
        /*001e*/ 	.short	0x0050


	//----- nvinfo : EIATTR_NUM_BARRIERS
	.align		4
        /*0020*/ 	.byte	0x02, 0x4c
        /*0022*/ 	.byte	0x01
	.zero		1


	//----- nvinfo : EIATTR_MERCURY_ISA_VERSION
	.align		4
        /*0024*/ 	.byte	0x03, 0x5f
        /*0026*/ 	.short	0x0101


	//----- nvinfo : EIATTR_INT_WARP_WIDE_INSTR_OFFSETS
	.align		4
        /*0028*/ 	.byte	0x04, 0x31
        /*002a*/ 	.short	(.L_657 - .L_656)


	//   ....[0]....
.L_656:
        /*002c*/ 	.word	0x00002450


	//   ....[1]....
        /*0030*/ 	.word	0x000043c0


	//----- nvinfo : EIATTR_COOP_GROUP_MASK_REGIDS
	.align		4
.L_657:
        /*0034*/ 	.byte	0x04, 0x29
        /*0036*/ 	.short	(.L_659 - .L_658)


	//   ....[0]....
.L_658:
        /*0038*/ 	.word	0xffffffff


	//   ....[1]....
        /*003c*/ 	.word	0xffffffff


	//   ....[2]....
        /*0040*/ 	.word	0xffffffff


	//   ....[3]....
        /*0044*/ 	.word	0xffffffff


	//   ....[4]....
        /*0048*/ 	.word	0xffffffff


	//   ....[5]....
        /*004c*/ 	.word	0xffffffff


	//   ....[6]....
        /*0050*/ 	.word	0xffffffff


	//   ....[7]....
        /*0054*/ 	.word	0xffffffff


	//   ....[8]....
        /*0058*/ 	.word	0xffffffff


	//   ....[9]....
        /*005c*/ 	.word	0xffffffff


	//----- nvinfo : EIATTR_COOP_GROUP_INSTR_OFFSETS
	.align		4
.L_659:
        /*0060*/ 	.byte	0x04, 0x28
        /*0062*/ 	.short	(.L_661 - .L_660)


	//   ....[0]....
.L_660:
        /*0064*/ 	.word	0x00001620


	//   ....[1]....
        /*0068*/ 	.word	0x00001660


	//   ....[2]....
        /*006c*/ 	.word	0x00001790


	//   ....[3]....
        /*0070*/ 	.word	0x000017b0


	//   ....[4]....
        /*0074*/ 	.word	0x000017e0


	//   ....[5]....
        /*0078*/ 	.word	0x00001800


	//   ....[6]....
        /*007c*/ 	.word	0x00001830


	//   ....[7]....
        /*0080*/ 	.word	0x00001850


	//   ....[8]....
        /*0084*/ 	.word	0x00001880


	//   ....[9]....
        /*0088*/ 	.word	0x000018a0


	//----- nvinfo : EIATTR_EXIT_INSTR_OFFSETS
	.align		4
.L_661:
        /*008c*/ 	.byte	0x04, 0x1c
        /*008e*/ 	.short	(.L_663 - .L_662)


	//   ....[0]....
.L_662:
        /*0090*/ 	.word	0x000044b0


	//   ....[1]....
        /*0094*/ 	.word	0x000045f0


	//   ....[2]....
        /*0098*/ 	.word	0x00004850


	//----- nvinfo : EIATTR_MAX_THREADS
	.align		4
.L_663:
        /*009c*/ 	.byte	0x04, 0x05
        /*009e*/ 	.short	(.L_665 - .L_664)
.L_664:
        /*00a0*/ 	.word	0x00000300
        /*00a4*/ 	.word	0x00000001
        /*00a8*/ 	.word	0x00000001


	//----- nvinfo : EIATTR_CRS_STACK_SIZE
	.align		4
.L_665:
        /*00ac*/ 	.byte	0x04, 0x1e
        /*00ae*/ 	.short	(.L_667 - .L_666)
.L_666:
        /*00b0*/ 	.word	0x00000000


	//----- nvinfo : EIATTR_CBANK_PARAM_SIZE
	.align		4
.L_667:
        /*00b4*/ 	.byte	0x03, 0x19
        /*00b6*/ 	.short	0x00b8


	//----- nvinfo : EIATTR_PARAM_CBANK
	.align		4
        /*00b8*/ 	.byte	0x04, 0x0a
        /*00ba*/ 	.short	(.L_669 - .L_668)
	.align		4
.L_668:
        /*00bc*/ 	.word	index@(.nv.constant0._Z35group_norm_nhwc_bwd_one_pass_kernelI11Bf16IOFp16WLi64ELi96ELi768EEv26Group_norm_nhwc_bwd_params)
        /*00c0*/ 	.short	0x0210
        /*00c2*/ 	.short	0x00b8


	//----- nvinfo : EIATTR_SW_WAR
	.align		4
.L_669:
        /*00c4*/ 	.byte	0x04, 0x36
        /*00c6*/ 	.short	(.L_671 - .L_670)
.L_670:
        /*00c8*/ 	.word	0x00000008
.L_671:


//--------------------- .nv.info._Z35group_norm_nhwc_bwd_one_pass_kernelI11Bf16IOFp16WLi128ELi96ELi768EEv26Group_norm_nhwc_bwd_params --------------------------
	.section	.nv.info._Z35group_norm_nhwc_bwd_one_pass_kernelI11Bf16IOFp16WLi128ELi96ELi768EEv26Group_norm_nhwc_bwd_params,"",@"SHT_CUDA_INFO"
	.sectionflags	@""
	.align	4


	//----- nvinfo : EIATTR_CUDA_API_VERSION
	.align		4
        /*0000*/ 	.byte	0x04, 0x37
        /*0002*/ 	.short	(.L_673 - .L_672)
.L_672:
        /*0004*/ 	.word	0x00000082


	//----- nvinfo : EIATTR_KPARAM_INFO
	.align		4
.L_673:
        /*0008*/ 	.byte	0x04, 0x17
        /*000a*/ 	.short	(.L_675 - .L_674)
.L_674:
        /*000c*/ 	.word	0x00000000
        /*0010*/ 	.short	0x0000
        /*0012*/ 	.short	0x0000
        /*0014*/ 	.byte	0x00, 0xf0, 0xe1, 0x02


	//----- nvinfo : EIATTR_SPARSE_MMA_MASK
	.align		4
.L_675:
        /*0018*/ 	.byte	0x03, 0x50
        /*001a*/ 	.short	0x0000


	//----- nvinfo : EIATTR_MAXREG_COUNT
	.align		4
        /*001c*/ 	.byte	0x03, 0x1b
        /*001e*/ 	.short	0x0050


	//----- nvinfo : EIATTR_NUM_BARRIERS
	.align		4
        /*0020*/ 	.byte	0x02, 0x4c
        /*0022*/ 	.byte	0x01
	.zero		1


	//----- nvinfo : EIATTR_MERCURY_ISA_VERSION
	.align		4
        /*0024*/ 	.byte	0x03, 0x5f
        /*0026*/ 	.short	0x0101


	//----- nvinfo : EIATTR_INT_WARP_WIDE_INSTR_OFFSETS
	.align		4
        /*0028*/ 	.byte	0x04, 0x31
        /*002a*/ 	.short	(.L_677 - .L_676)


	//   ....[0]....
.L_676:
        /*002c*/ 	.word	0x00003510


	//   ....[1]....
        /*0030*/ 	.word	0x00006200


	//----- nvinfo : EIATTR_COOP_GROUP_MASK_REGIDS
	.align		4
.L_677:
        /*0034*/ 	.byte	0x04, 0x29
        /*0036*/ 	.short	(.L_679 - .L_678)


	//   ....[0]....
.L_678:
        /*0038*/ 	.word	0xffffffff


	//   ....[1]....
        /*003c*/ 	.word	0xffffffff


	//   ....[2]....
        /*0040*/ 	.word	0xffffffff


	//   ....[3]....
        /*0044*/ 	.word	0xffffffff


	//   ....[4]....
        /*0048*/ 	.word	0xffffffff


	//   ....[5]....
        /*004c*/ 	.word	0xffffffff


	//   ....[6]....
        /*0050*/ 	.word	0xffffffff


	//   ....[7]....
        /*0054*/ 	.word	0xffffffff


	//   ....[8]....
        /*0058*/ 	.word	0xffffffff


	//   ....[9]....
        /*005c*/ 	.word	0xffffffff


	//----- nvinfo : EIATTR_COOP_GROUP_INSTR_OFFSETS
	.align		4
.L_679:
        /*0060*/ 	.byte	0x04, 0x28
        /*0062*/ 	.short	(.L_681 - .L_680)


	//   ....[0]....
.L_680:
        /*0064*/ 	.word	0x00002620


	//   ....[1]....
        /*0068*/ 	.word	0x00002660


	//   ....[2]....
        /*006c*/ 	.word	0x00002790


	//   ....[3]....
        /*0070*/ 	.word	0x000027b0


	//   ....[4]....
        /*0074*/ 	.word	0x000027e0


	//   ....[5]....
        /*0078*/ 	.word	0x00002800


	//   ....[6]....
        /*007c*/ 	.word	0x00002830


	//   ....[7]....
        /*0080*/ 	.word	0x00002850


	//   ....[8]....
        /*0084*/ 	.word	0x00002890


	//   ....[9]....
        /*0088*/ 	.word	0x000028b0


	//----- nvinfo : EIATTR_EXIT_INSTR_OFFSETS
	.align		4
.L_681:
        /*008c*/ 	.byte	0x04, 0x1c
        /*008e*/ 	.short	(.L_683 - .L_682)


	//   ....[0]....
.L_682:
        /*0090*/ 	.word	0x000062f0


	//   ....[1]....
        /*0094*/ 	.word	0x00006430


	//   ....[2]....
        /*0098*/ 	.word	0x00006690


	//----- nvinfo : EIATTR_MAX_THREADS
	.align		4
.L_683:
        /*009c*/ 	.byte	0x04, 0x05
        /*009e*/ 	.short	(.L_685 - .L_684)
.L_684:
        /*00a0*/ 	.word	0x00000300
        /*00a4*/ 	.word	0x00000001
        /*00a8*/ 	.word	0x00000001


	//----- nvinfo : EIATTR_CRS_STACK_SIZE
	.align		4
.L_685:
        /*00ac*/ 	.byte	0x04, 0x1e
        /*00ae*/ 	.short	(.L_687 - .L_686)
.L_686:
        /*00b0*/ 	.word	0x00000000


	//----- nvinfo : EIATTR_CBANK_PARAM_SIZE
	.align		4
.L_687:
        /*00b4*/ 	.byte	0x03, 0x19
        /*00b6*/ 	.short	0x00b8


	//----- nvinfo : EIATTR_PARAM_CBANK
	.align		4
        /*00b8*/ 	.byte	0x04, 0x0a
        /*00ba*/ 	.short	(.L_689 - .L_688)
	.align		4
.L_688:
        /*00bc*/ 	.word	index@(.nv.constant0._Z35group_norm_nhwc_bwd_one_pass_kernelI11Bf16IOFp16WLi128ELi96ELi768EEv26Group_norm_nhwc_bwd_params)
        /*00c0*/ 	.short	0x0210
        /*00c2*/ 	.short	0x00b8


	//----- nvinfo : EIATTR_SW_WAR
	.align		4
.L_689:
        /*00c4*/ 	.byte	0x04, 0x36
        /*00c6*/ 	.short	(.L_691 - .L_690)
.L_690:
        /*00c8*/ 	.word	0x00000008
.L_691:


//--------------------- .nv.info._Z35group_norm_nhwc_bwd_one_pass_kernelI11Bf16IOFp16WLi256ELi96ELi768EEv26Group_norm_nhwc_bwd_params --------------------------
	.section	.nv.info._Z35group_norm_nhwc_bwd_one_pass_kernelI11Bf16IOFp16WLi256ELi96ELi768EEv26Group_norm_nhwc_bwd_params,"",@"SHT_CUDA_INFO"
	.sectionflags	@""
	.align	4


	//----- nvinfo : EIATTR_CUDA_API_VERSION
	.align		4
        /*0000*/ 	.byte	0x04, 0x37
        /*0002*/ 	.short	(.L_693 - .L_692)
.L_692:
        /*0004*/ 	.word	0x00000082


	//----- nvinfo : EIATTR_KPARAM_INFO
	.align		4
.L_693:
        /*0008*/ 	.byte	0x04, 0x17
        /*000a*/ 	.short	(.L_695 - .L_694)
.L_694:
        /*000c*/ 	.word	0x00000000
        /*0010*/ 	.short	0x0000
        /*0012*/ 	.short	0x0000
        /*0014*/ 	.byte	0x00, 0xf0, 0xe1, 0x02


	//----- nvinfo : EIATTR_SPARSE_MMA_MASK
	.align		4
.L_695:
        /*0018*/ 	.byte	0x03, 0x50
        /*001a*/ 	.short	0x0000


	//----- nvinfo : EIATTR_MAXREG_COUNT
	.align		4
        /*001c*/ 	.byte	0x03, 0x1b
        /*001e*/ 	.short	0x0050


	//----- nvinfo : EIATTR_NUM_BARRIERS
	.align		4
        /*0020*/ 	.byte	0x02, 0x4c
        /*0022*/ 	.byte	0x01
	.zero		1


	//----- nvinfo : EIATTR_ANNOTATIONS
	.align		4
        /*0024*/ 	.byte	0x04, 0x55
        /*0026*/ 	.short	(.L_697 - .L_696)


	//   ....[0]....
.L_696:
        /*0028*/ 	.word	0x00000001
        /*002c*/ 	.byte	0xf0, 0x02, 0x00, 0x00, 0x01, 0x00, 0x00, 0x00, 0xa0, 0x44, 0x00, 0x00, 0x01, 0x00, 0x00, 0x00
        /*003c*/ 	.byte	0x30, 0x46, 0x00, 0x00, 0x01, 0x00, 0x00, 0x00, 0x60, 0x46, 0x00, 0x00


	//----- nvinfo : EIATTR_MERCURY_ISA_VERSION
	.align		4
.L_697:
        /*0048*/ 	.byte	0x03, 0x5f
        /*004a*/ 	.short	0x0101


	//----- nvinfo : EIATTR_INT_WARP_WIDE_INSTR_OFFSETS
	.align		4
        /*004c*/ 	.byte	0x04, 0x31
        /*004e*/ 	.short	(.L_699 - .L_698)


	//   ....[0]....
.L_698:
        /*0050*/ 	.word	0x000054b0


	//   ....[1]....
        /*0054*/ 	.word	0x00009db0


	//----- nvinfo : EIATTR_COOP_GROUP_MASK_REGIDS
	.align		4
.L_699:
        /*0058*/ 	.byte	0x04, 0x29
        /*005a*/ 	.short	(.L_701 - .L_700)


	//   ....[0]....
.L_700:
        /*005c*/ 	.word	0xffffffff


	//   ....[1]....
        /*0060*/ 	.word	0xffffffff


	//   ....[2]....
        /*0064*/ 	.word	0xffffffff


	//   ....[3]....
        /*0068*/ 	.word	0xffffffff


	//   ....[4]....
        /*006c*/ 	.word	0xffffffff


	//   ....[5]....
        /*0070*/ 	.word	0xffffffff


	//   ....[6]....
        /*0074*/ 	.word	0xffffffff


	//   ....[7]....
        /*0078*/ 	.word	0xffffffff


	//   ....[8]....
        /*007c*/ 	.word	0xffffffff


	//   ....[9]....
        /*0080*/ 	.word	0xffffffff


	//----- nvinfo : EIATTR_COOP_GROUP_INSTR_OFFSETS
	.align		4
.L_701:
        /*0084*/ 	.byte	0x04, 0x28
        /*0086*/ 	.short	(.L_703 - .L_702)


	//   ....[0]....
.L_702:
        /*0088*/ 	.word	0x00004520


	//   ....[1]....
        /*008c*/ 	.word	0x00004530


	//   ....[2]....
        /*0090*/ 	.word	0x00004580


	//   ....[3]....
        /*0094*/ 	.word	0x00004590


	//   ....[4]....
        /*0098*/ 	.word	0x000045c0


	//   ....[5]....
        /*009c*/ 	.word	0x000045e0


	//   ....[6]....
        /*00a0*/ 	.word	0x00004610


	//   ....[7]....
        /*00a4*/ 	.word	0x00004640


	//   ....[8]....
        /*00a8*/ 	.word	0x000046b0


	//   ....[9]....
        /*00ac*/ 	.word	0x000046d0


	//----- nvinfo : EIATTR_EXIT_INSTR_OFFSETS
	.align		4
.L_703:
        /*00b0*/ 	.byte	0x04, 0x1c
        /*00b2*/ 	.short	(.L_705 - .L_704)


	//   ....[0]....
.L_704:
        /*00b4*/ 	.word	0x00009ea0


	//   ....[1]....
        /*00b8*/ 	.word	0x00009fe0


	//   ....[2]....
        /*00bc*/ 	.word	0x0000a250


	//----- nvinfo : EIATTR_MAX_THREADS
	.align		4
.L_705:
        /*00c0*/ 	.byte	0x04, 0x05
        /*00c2*/ 	.short	(.L_707 - .L_706)
.L_706:
        /*00c4*/ 	.word	0x00000300
        /*00c8*/ 	.word	0x00000001
        /*00cc*/ 	.word	0x00000001


	//----- nvinfo : EIATTR_CRS_STACK_SIZE
	.align		4
.L_707:
        /*00d0*/ 	.byte	0x04, 0x1e
        /*00d2*/ 	.short	(.L_709 - .L_708)
.L_708:
        /*00d4*/ 	.word	0x00000000


	//----- nvinfo : EIATTR_CBANK_PARAM_SIZE
	.align		4
.L_709:
        /*00d8*/ 	.byte	0x03, 0x19
        /*00da*/ 	.short	0x00b8


	//----- nvinfo : EIATTR_PARAM_CBANK
	.align		4
        /*00dc*/ 	.byte	0x04, 0x0a
        /*00de*/ 	.short	(.L_711 - .L_710)
	.align		4
.L_710:
        /*00e0*/ 	.word	index@(.nv.constant0._Z35group_norm_nhwc_bwd_one_pass_kernelI11Bf16IOFp16WLi256ELi96ELi768EEv26Group_norm_nhwc_bwd_params)
        /*00e4*/ 	.short	0x0210
        /*00e6*/ 	.short	0x00b8


	//----- nvinfo : EIATTR_SW_WAR
	.align		4
.L_711:
        /*00e8*/ 	.byte	0x04, 0x36
        /*00ea*/ 	.short	(.L_713 - .L_712)
.L_712:
        /*00ec*/ 	.word	0x00000008
.L_713:


//--------------------- .nv.info._Z35group_norm_nhwc_bwd_one_pass_kernelI11Bf16IOFp16WLi512ELi96ELi768EEv26Group_norm_nhwc_bwd_params --------------------------
	.section	.nv.info._Z35group_norm_nhwc_bwd_one_pass_kernelI11Bf16IOFp16WLi512ELi96ELi768EEv26Group_norm_nhwc_bwd_params,"",@"SHT_CUDA_INFO"
	.sectionflags	@""
	.align	4


	//----- nvinfo : EIATTR_CUDA_API_VERSION
	.align		4
        /*0000*/ 	.byte	0x04, 0x37
        /*0002*/ 	.short	(.L_715 - .L_714)
.L_714:
        /*0004*/ 	.word	0x00000082


	//----- nvinfo : EIATTR_KPARAM_INFO
	.align		4
.L_715:
        /*0008*/ 	.byte	0x04, 0x17
        /*000a*/ 	.short	(.L_717 - .L_716)
.L_716:
        /*000c*/ 	.word	0x00000000
        /*0010*/ 	.short	0x0000
        /*0012*/ 	.short	0x0000
        /*0014*/ 	.byte	0x00, 0xf0, 0xe1, 0x02


	//----- nvinfo : EIATTR_SPARSE_MMA_MASK
	.align		4
.L_717:
        /*0018*/ 	.byte	0x03, 0x50
        /*001a*/ 	.short	0x0000


	//----- nvinfo : EIATTR_MAXREG_COUNT
	.align		4
        /*001c*/ 	.byte	0x03, 0x1b
        /*001e*/ 	.short	0x0050


	//----- nvinfo : EIATTR_NUM_BARRIERS
	.align		4
        /*0020*/ 	.byte	0x02, 0x4c
        /*0022*/ 	.byte	0x01
	.zero		1


	//----- nvinfo : EIATTR_ANNOTATIONS
	.align		4
        /*0024*/ 	.byte	0x04, 0x55
        /*0026*/ 	.short	(.L_719 - .L_718)


	//   ....[0]....
.L_718:
        /* <DEDUP_REMOVED lines=164> */


	//----- nvinfo : EIATTR_MERCURY_ISA_VERSION
	.align		4
.L_719:
        /*0a50*/ 	.byte	0x03, 0x5f
        /*0a52*/ 	.short	0x0101


	//----- nvinfo : EIATTR_INT_WARP_WIDE_INSTR_OFFSETS
	.align		4
        /*0a54*/ 	.byte	0x04, 0x31
        /*0a56*/ 	.short	(.L_721 - .L_720)


	//   ....[0]....
.L_720:
        /*0a58*/ 	.word	0x0000a5d0


	//   ....[1]....
        /*0a5c*/ 	.word	0x0000a900


	//   ....[2]....
        /*0a60*/ 	.word	0x0000a9b0


	//   ....[3]....
        /*0a64*/ 	.word	0x0000a9c0


	//   ....[4]....
        /*0a68*/ 	.word	0x0000aa80


	//   ....[5]....
        /*0a6c*/ 	.word	0x0000ab60


	//   ....[6]....
        /*0a70*/ 	.word	0x0000ac20


	//   ....[7]....
        /*0a74*/ 	.word	0x0000ac40


	//   ....[8]....
        /*0a78*/ 	.word	0x0000ad40


	//   ....[9]....
        /*0a7c*/ 	.word	0x0000ae00


	//   ....[10]....
        /*0a80*/ 	.word	0x0000ae20


	//   ....[11]....
        /*0a84*/ 	.word	0x0000af20


	//   ....[12]....
        /*0a88*/ 	.word	0x0000afe0


	//   ....[13]....
        /*0a8c*/ 	.word	0x0000aff0


	//   ....[14]....
        /*0a90*/ 	.word	0x0000b100


	//   ....[15]....
        /*0a94*/ 	.word	0x0000b1c0


	//   ....[16]....
        /*0a98*/ 	.word	0x0000b1d0


	//   ....[17]....
        /*0a9c*/ 	.word	0x0000b380


	//   ....[18]....
        /*0aa0*/ 	.word	0x0000b440


	//   ....[19]....
        /*0aa4*/ 	.word	0x0000b450


	//   ....[20]....
        /*0aa8*/ 	.word	0x0000b460


	//   ....[21]....
        /*0aac*/ 	.word	0x0000b5d0


	//   ....[22]....
        /*0ab0*/ 	.word	0x0000b680


	//   ....[23]....
        /*0ab4*/ 	.word	0x0000b6a0


	//   ....[24]....
        /*0ab8*/ 	.word	0x0000b6d0


	//   ....[25]....
        /*0abc*/ 	.word	0x0000b8e0


	//   ....[26]....
        /*0ac0*/ 	.word	0x0000b9a0


	//   ....[27]....
        /*0ac4*/ 	.word	0x0000ba00


	//   ....[28]....
        /*0ac8*/ 	.word	0x0000ba30


	//   ....[29]....
        /*0acc*/ 	.word	0x0000bce0


	//   ....[30]....
        /*0ad0*/ 	.word	0x0000bd60


	//   ....[31]....
        /*0ad4*/ 	.word	0x00013530


	//----- nvinfo : EIATTR_COOP_GROUP_MASK_REGIDS
	.align		4
.L_721:
        /*0ad8*/ 	.byte	0x04, 0x29
        /*0ada*/ 	.short	(.L_723 - .L_722)


	//   ....[0]....
.L_722:
        /*0adc*/ 	.word	0xffffffff


	//   ....[1]....
        /*0ae0*/ 	.word	0xffffffff


	//   ....[2]....
        /*0ae4*/ 	.word	0xffffffff


	//   ....[3]....
        /*0ae8*/ 	.word	0xffffffff


	//   ....[4]....
        /*0aec*/ 	.word	0xffffffff


	//   ....[5]....
        /*0af0*/ 	.word	0xffffffff


	//   ....[6]....
        /*0af4*/ 	.word	0xffffffff


	//   ....[7]....
        /*0af8*/ 	.word	0xffffffff


	//   ....[8]....
        /*0afc*/ 	.word	0xffffffff


	//   ....[9]....
        /*0b00*/ 	.word	0xffffffff


	//----- nvinfo : EIATTR_COOP_GROUP_INSTR_OFFSETS
	.align		4
.L_723:
        /*0b04*/ 	.byte	0x04, 0x28
        /*0b06*/ 	.short	(.L_725 - .L_724)


	//   ....[0]....
.L_724:
        /*0b08*/ 	.word	0x00008ef0


	//   ....[1]....
        /*0b0c*/ 	.word	0x00008f00


	//   ....[2]....
        /*0b10*/ 	.word	0x00008f70


	//   ....[3]....
        /*0b14*/ 	.word	0x00008f80


	//   ....[4]....
        /*0b18*/ 	.word	0x00008fb0


	//   ....[5]....
        /*0b1c*/ 	.word	0x00008fd0


	//   ....[6]....
        /*0b20*/ 	.word	0x00009060


	//   ....[7]....
        /*0b24*/ 	.word	0x00009070


	//   ....[8]....
        /*0b28*/ 	.word	0x00009260


	//   ....[9]....
        /*0b2c*/ 	.word	0x000092a0


	//----- nvinfo : EIATTR_EXIT_INSTR_OFFSETS
	.align		4
.L_725:
        /*0b30*/ 	.byte	0x04, 0x1c
        /*0b32*/ 	.short	(.L_727 - .L_726)


	//   ....[0]....
.L_726:
        /*0b34*/ 	.word	0x00013620


	//   ....[1]....
        /*0b38*/ 	.word	0x00013760


	//   ....[2]....
        /*0b3c*/ 	.word	0x000139d0


	//----- nvinfo : EIATTR_MAX_THREADS
	.align		4
.L_727:
        /*0b40*/ 	.byte	0x04, 0x05
        /*0b42*/ 	.short	(.L_729 - .L_728)
.L_728:
        /*0b44*/ 	.word	0x00000300
        /*0b48*/ 	.word	0x00000001
        /*0b4c*/ 	.word	0x00000001


	//----- nvinfo : EIATTR_CRS_STACK_SIZE
	.align		4
.L_729:
        /*0b50*/ 	.byte	0x04, 0x1e
        /*0b52*/ 	.short	(.L_731 - .L_730)
.L_730:
        /*0b54*/ 	.word	0x00000000


	//----- nvinfo : EIATTR_CBANK_PARAM_SIZE
	.align		4
.L_731:
        /*0b58*/ 	.byte	0x03, 0x19
        /*0b5a*/ 	.short	0x00b8


	//----- nvinfo : EIATTR_PARAM_CBANK
	.align		4
        /*0b5c*/ 	.byte	0x04, 0x0a
        /*0b5e*/ 	.short	(.L_733 - .L_732)
	.align		4
.L_732:
        /*0b60*/ 	.word	index@(.nv.constant0._Z35group_norm_nhwc_bwd_one_pass_kernelI11Bf16IOFp16WLi512ELi96ELi768EEv26Group_norm_nhwc_bwd_params)
        /*0b64*/ 	.short	0x0210
        /*0b66*/ 	.short	0x00b8


	//----- nvinfo : EIATTR_SW_WAR
	.align		4
.L_733:
        /*0b68*/ 	.byte	0x04, 0x36
        /*0b6a*/ 	.short	(.L_735 - .L_734)
.L_734:
        /*0b6c*/ 	.word	0x00000008
.L_735:


//--------------------- .nv.info._Z35group_norm_nhwc_bwd_one_pass_kernelI11Fp16IOFp32WLi64ELi96ELi768EEv26Group_norm_nhwc_bwd_params --------------------------
	.section	.nv.info._Z35group_norm_nhwc_bwd_one_pass_kernelI11Fp16IOFp32WLi64ELi96ELi768EEv26Group_norm_nhwc_bwd_params,"",@"SHT_CUDA_INFO"
	.sectionflags	@""
	.align	4


	//----- nvinfo : EIATTR_CUDA_API_VERSION
	.align		4
        /*0000*/ 	.byte	0x04, 0x37
        /*0002*/ 	.short	(.L_737 - .L_736)
.L_736:
        /*0004*/ 	.word	0x00000082


	//----- nvinfo : EIATTR_KPARAM_INFO
	.align		4
.L_737:
        /*0008*/ 	.byte	0x04, 0x17
        /*000a*/ 	.short	(.L_739 - .L_738)
.L_738:
        /*000c*/ 	.word	0x00000000
        /*0010*/ 	.short	0x0000
        /*0012*/ 	.short	0x0000
        /*0014*/ 	.byte	0x00, 0xf0, 0xe1, 0x02


	//----- nvinfo : EIATTR_SPARSE_MMA_MASK
	.align		4
.L_739:
        /*0018*/ 	.byte	0x03, 0x50
        /*001a*/ 	.short	0x0000


	//----- nvinfo : EIATTR_MAXREG_COUNT
	.align		4
        /*001c*/ 	.byte	0x03, 0x1b
        /*001e*/ 	.short	0x0050


	//----- nvinfo : EIATTR_NUM_BARRIERS
	.align		4
        /*0020*/ 	.byte	0x02, 0x4c
        /*0022*/ 	.byte	0x01
	.zero		1


	//----- nvinfo : EIATTR_ANNOTATIONS
	.align		4
        /*0024*/ 	.byte	0x04, 0x55
        /*0026*/ 	.short	(.L_741 - .L_740)


	//   ....[0]....
.L_740:
        /*0028*/ 	.word	0x00000001
        /*002c*/ 	.byte	0xf0, 0x02, 0x00, 0x00, 0x01, 0x00, 0x00, 0x00, 0xd0, 0x15, 0x00, 0x00, 0x01, 0x00, 0x00, 0x00
        /*003c*/ 	.byte	0xf0, 0x15, 0x00, 0x00, 0x01, 0x00, 0x00, 0x00, 0xd0, 0x17, 0x00, 0x00


	//----- nvinfo : EIATTR_MERCURY_ISA_VERSION
	.align		4
.L_741:
        /*0048*/ 	.byte	0x03, 0x5f
        /*004a*/ 	.short	0x0101


	//----- nvinfo : EIATTR_INT_WARP_WIDE_INSTR_OFFSETS
	.align		4
        /*004c*/ 	.byte	0x04, 0x31
        /*004e*/ 	.short	(.L_743 - .L_742)


	//   ....[0]....
.L_742:
        /*0050*/ 	.word	0x00002430


	//   ....[1]....
        /*0054*/ 	.word	0x00004470


	//----- nvinfo : EIATTR_COOP_GROUP_MASK_REGIDS
	.align		4
.L_743:
        /*0058*/ 	.byte	0x04, 0x29
        /*005a*/ 	.short	(.L_745 - .L_744)


	//   ....[0]....
.L_744:
        /*005c*/ 	.word	0xffffffff


	//   ....[1]....
        /*0060*/ 	.word	0xffffffff


	//   ....[2]....
        /*0064*/ 	.word	0xffffffff


	//   ....[3]....
        /*0068*/ 	.word	0xffffffff


	//   ....[4]....
        /*006c*/ 	.word	0xffffffff


	//   ....[5]....
        /*0070*/ 	.word	0xffffffff


	//   ....[6]....
        /*0074*/ 	.word	0xffffffff


	//   ....[7]....
        /*0078*/ 	.word	0xffffffff


	//   ....[8]....
        /*007c*/ 	.word	0xffffffff


	//   ....[9]....
        /*0080*/ 	.word	0xffffffff


	//----- nvinfo : EIATTR_COOP_GROUP_INSTR_OFFSETS
	.align		4
.L_745:
        /*0084*/ 	.byte	0x04, 0x28
        /*0086*/ 	.short	(.L_747 - .L_746)


	//   ....[0]....
.L_746:
        /*0088*/ 	.word	0x00001670


	//   ....[1]....
        /*008c*/ 	.word	0x00001680


	//   ....[2]....
        /*0090*/ 	.word	0x000016d0


	//   ....[3]....
        /*0094*/ 	.word	0x000016e0


	//   ....[4]....
        /*0098*/ 	.word	0x00001710


	//   ....[5]....
        /*009c*/ 	.word	0x00001730


	//   ....[6]....
        /*00a0*/ 	.word	0x00001760


	//   ....[7]....
        /*00a4*/ 	.word	0x00001780


	//   ....[8]....
        /*00a8*/ 	.word	0x000017f0


	//   ....[9]....
        /*00ac*/ 	.word	0x00001800


	//----- nvinfo : EIATTR_EXIT_INSTR_OFFSETS
	.align		4
.L_747:
        /*00b0*/ 	.byte	0x04, 0x1c
        /*00b2*/ 	.short	(.L_749 - .L_748)


	//   ....[0]....
.L_748:
        /*00b4*/ 	.word	0x00004560


	//   ....[1]....
        /*00b8*/ 	.word	0x000046a0


	//   ....[2]....
        /*00bc*/ 	.word	0x000048f0


	//----- nvinfo : EIATTR_MAX_THREADS
	.align		4
.L_749:
        /*00c0*/ 	.byte	0x04, 0x05
        /*00c2*/ 	.short	(.L_751 - .L_750)
.L_750:
        /*00c4*/ 	.word	0x00000300
        /*00c8*/ 	.word	0x00000001
        /*00cc*/ 	.word	0x00000001


	//----- nvinfo : EIATTR_CRS_STACK_SIZE
	.align		4
.L_751:
        /*00d0*/ 	.byte	0x04, 0x1e
        /*00d2*/ 	.short	(.L_753 - .L_752)
.L_752:
        /*00d4*/ 	.word	0x00000000


	//----- nvinfo : EIATTR_CBANK_PARAM_SIZE
	.align		4
.L_753:
        /*00d8*/ 	.byte	0x03, 0x19
        /*00da*/ 	.short	0x00b8


	//----- nvinfo : EIATTR_PARAM_CBANK
	.align		4
        /*00dc*/ 	.byte	0x04, 0x0a
        /*00de*/ 	.short	(.L_755 - .L_754)
	.align		4
.L_754:
        /*00e0*/ 	.word	index@(.nv.constant0._Z35group_norm_nhwc_bwd_one_pass_kernelI11Fp16IOFp32WLi64ELi96ELi768EEv26Group_norm_nhwc_bwd_params)
        /*00e4*/ 	.short	0x0210
        /*00e6*/ 	.short	0x00b8


	//----- nvinfo : EIATTR_SW_WAR
	.align		4
.L_755:
        /*00e8*/ 	.byte	0x04, 0x36
        /*00ea*/ 	.short	(.L_757 - .L_756)
.L_756:
        /*00ec*/ 	.word	0x00000008
.L_757:


//--------------------- .nv.info._Z35group_norm_nhwc_bwd_one_pass_kernelI11Fp16IOFp32WLi128ELi96ELi768EEv26Group_norm_nhwc_bwd_params --------------------------
	.section	.nv.info._Z35group_norm_nhwc_bwd_one_pass_kernelI11Fp16IOFp32WLi128ELi96ELi768EEv26Group_norm_nhwc_bwd_params,"",@"SHT_CUDA_INFO"
	.sectionflags	@""
	.align	4


	//----- nvinfo : EIATTR_CUDA_API_VERSION
	.align		4
        /*0000*/ 	.byte	0x04, 0x37
        /*0002*/ 	.short	(.L_759 - .L_758)
.L_758:
        /*0004*/ 	.word	0x00000082


	//----- nvinfo : EIATTR_KPARAM_INFO
	.align		4
.L_759:
        /*0008*/ 	.byte	0x04, 0x17
        /*000a*/ 	.short	(.L_761 - .L_760)
.L_760:
        /*000c*/ 	.word	0x00000000
        /*0010*/ 	.short	0x0000
        /*0012*/ 	.short	0x0000
        /*0014*/ 	.byte	0x00, 0xf0, 0xe1, 0x02


	//----- nvinfo : EIATTR_SPARSE_MMA_MASK
	.align		4
.L_761:
        /*0018*/ 	.byte	0x03, 0x50
        /*001a*/ 	.short	0x0000


	//----- nvinfo : EIATTR_MAXREG_COUNT
	.align		4
        /*001c*/ 	.byte	0x03, 0x1b
        /*001e*/ 	.short	0x0050


	//----- nvinfo : EIATTR_NUM_BARRIERS
	.align		4
        /*0020*/ 	.byte	0x02, 0x4c
        /*0022*/ 	.byte	0x01
	.zero		1


	//----- nvinfo : EIATTR_MERCURY_ISA_VERSION
	.align		4
        /*0024*/ 	.byte	0x03, 0x5f
        /*0026*/ 	.short	0x0101


	//----- nvinfo : EIATTR_INT_WARP_WIDE_INSTR_OFFSETS
	.align		4
        /*0028*/ 	.byte	0x04, 0x31
        /*002a*/ 	.short	(.L_763 - .L_762)


	//   ....[0]....
.L_762:
        /*002c*/ 	.word	0x00003260


	//   ....[1]....
        /*0030*/ 	.word	0x00005e80


	//----- nvinfo : EIATTR_COOP_GROUP_MASK_REGIDS
	.align		4
.L_763:
        /*0034*/ 	.byte	0x04, 0x29
        /*0036*/ 	.short	(.L_765 - .L_764)


	//   ....[0]....
.L_764:
        /*0038*/ 	.word	0xffffffff


	//   ....[1]....
        /*003c*/ 	.word	0xffffffff


	//   ....[2]....
        /*0040*/ 	.word	0xffffffff


	//   ....[3]....
        /*0044*/ 	.word	0xffffffff


	//   ....[4]....
        /*0048*/ 	.word	0xffffffff


	//   ....[5]....
        /*004c*/ 	.word	0xffffffff


	//   ....[6]....
        /*0050*/ 	.word	0xffffffff


	//   ....[7]....
        /*0054*/ 	.word	0xffffffff


	//   ....[8]....
        /*0058*/ 	.word	0xffffffff


	//   ....[9]....
        /*005c*/ 	.word	0xffffffff


	//----- nvinfo : EIATTR_COOP_GROUP_INSTR_OFFSETS
	.align		4
.L_765:
        /*0060*/ 	.byte	0x04, 0x28
        /*0062*/ 	.short	(.L_767 - .L_766)


	//   ....[0]....
.L_766:
        /*0064*/ 	.word	0x00002540


	//   ....[1]....
        /*0068*/ 	.word	0x00002570


	//   ....[2]....
        /*006c*/ 	.word	0x000025b0


	//   ....[3]....
        /*0070*/ 	.word	0x000025d0


	//   ....[4]....
        /*0074*/ 	.word	0x00002600


	//   ....[5]....
        /*0078*/ 	.word	0x00002620


	//   ....[6]....
        /*007c*/ 	.word	0x00002650


	//   ....[7]....
        /*0080*/ 	.word	0x00002670


	//   ....[8]....
        /*0084*/ 	.word	0x000026e0


	//   ....[9]....
        /*0088*/ 	.word	0x000026f0


	//----- nvinfo : EIATTR_EXIT_INSTR_OFFSETS
	.align		4
.L_767:
        /*008c*/ 	.byte	0x04, 0x1c
        /*008e*/ 	.short	(.L_769 - .L_768)


	//   ....[0]....
.L_768:
        /*0090*/ 	.word	0x00005f70


	//   ....[1]....
        /*0094*/ 	.word	0x000060b0


	//   ....[2]....
        /*0098*/ 	.word	0x000062f0


	//----- nvinfo : EIATTR_MAX_THREADS
	.align		4
.L_769:
        /*009c*/ 	.byte	0x04, 0x05
        /*009e*/ 	.short	(.L_771 - .L_770)
.L_770:
        /*00a0*/ 	.word	0x00000300
        /*00a4*/ 	.word	0x00000001
        /*00a8*/ 	.word	0x00000001


	//----- nvinfo : EIATTR_CRS_STACK_SIZE
	.align		4
.L_771:
        /*00ac*/ 	.byte	0x04, 0x1e
        /*00ae*/ 	.short	(.L_773 - .L_772)
.L_772:
        /*00b0*/ 	.word	0x00000000


	//----- nvinfo : EIATTR_CBANK_PARAM_SIZE
	.align		4
.L_773:
        /*00b4*/ 	.byte	0x03, 0x19
        /*00b6*/ 	.short	0x00b8


	//----- nvinfo : EIATTR_PARAM_CBANK
	.align		4
        /*00b8*/ 	.byte	0x04, 0x0a
        /*00ba*/ 	.short	(.L_775 - .L_774)
	.align		4
.L_774:
        /*00bc*/ 	.word	index@(.nv.constant0._Z35group_norm_nhwc_bwd_one_pass_kernelI11Fp16IOFp32WLi128ELi96ELi768EEv26Group_norm_nhwc_bwd_params)
        /*00c0*/ 	.short	0x0210
        /*00c2*/ 	.short	0x00b8


	//----- nvinfo : EIATTR_SW_WAR
	.align		4
.L_775:
        /*00c4*/ 	.byte	0x04, 0x36
        /*00c6*/ 	.short	(.L_777 - .L_776)
.L_776:
        /*00c8*/ 	.word	0x00000008
.L_777:


//--------------------- .nv.info._Z35group_norm_nhwc_bwd_one_pass_kernelI11Fp16IOFp32WLi256ELi96ELi768EEv26Group_norm_nhwc_bwd_params --------------------------
	.section	.nv.info._Z35group_norm_nhwc_bwd_one_pass_kernelI11Fp16IOFp32WLi256ELi96ELi768EEv26Group_norm_nhwc_bwd_params,"",@"SHT_CUDA_INFO"
	.sectionflags	@""
	.align	4


	//----- nvinfo : EIATTR_CUDA_API_VERSION
	.align		4
        /*0000*/ 	.byte	0x04, 0x37
        /*0002*/ 	.short	(.L_779 - .L_778)
.L_778:
        /*0004*/ 	.word	0x00000082


	//----- nvinfo : EIATTR_KPARAM_INFO
	.align		4
.L_779:
        /*0008*/ 	.byte	0x04, 0x17
        /*000a*/ 	.short	(.L_781 - .L_780)
.L_780:
        /*000c*/ 	.word	0x00000000
        /*0010*/ 	.short	0x0000
        /*0012*/ 	.short	0x0000
        /*0014*/ 	.byte	0x00, 0xf0, 0xe1, 0x02


	//----- nvinfo : EIATTR_SPARSE_MMA_MASK
	.align		4
.L_781:
        /*0018*/ 	.byte	0x03, 0x50
        /*001a*/ 	.short	0x0000


	//----- nvinfo : EIATTR_MAXREG_COUNT
	.align		4
        /*001c*/ 	.byte	0x03, 0x1b
        /*001e*/ 	.short	0x0050


	//----- nvinfo : EIATTR_NUM_BARRIERS
	.align		4
        /*0020*/ 	.byte	0x02, 0x4c
        /*0022*/ 	.byte	0x01
	.zero		1


	//----- nvinfo : EIATTR_MERCURY_ISA_VERSION
	.align		4
        /*0024*/ 	.byte	0x03, 0x5f
        /*0026*/ 	.short	0x0101


	//----- nvinfo : EIATTR_INT_WARP_WIDE_INSTR_OFFSETS
	.align		4
        /*0028*/ 	.byte	0x04, 0x31
        /*002a*/ 	.short	(.L_783 - .L_782)


	//   ....[0]....
.L_782:
        /*002c*/ 	.word	0x000050e0


	//   ....[1]....
        /*0030*/ 	.word	0x00009840


	//----- nvinfo : EIATTR_COOP_GROUP_MASK_REGIDS
	.align		4
.L_783:
        /*0034*/ 	.byte	0x04, 0x29
        /*0036*/ 	.short	(.L_785 - .L_784)


	//   ....[0]....
.L_784:
        /*0038*/ 	.word	0xffffffff


	//   ....[1]....
        /*003c*/ 	.word	0xffffffff


	//   ....[2]....
        /*0040*/ 	.word	0xffffffff


	//   ....[3]....
        /*0044*/ 	.word	0xffffffff


	//   ....[4]....
        /*0048*/ 	.word	0xffffffff


	//   ....[5]....
        /*004c*/ 	.word	0xffffffff


	//   ....[6]....
        /*0050*/ 	.word	0xffffffff


	//   ....[7]....
        /*0054*/ 	.word	0xffffffff


	//   ....[8]....
        /*0058*/ 	.word	0xffffffff


	//   ....[9]....
        /*005c*/ 	.word	0xffffffff


	//----- nvinfo : EIATTR_COOP_GROUP_INSTR_OFFSETS
	.align		4
.L_785:
        /*0060*/ 	.byte	0x04, 0x28
        /*0062*/ 	.short	(.L_787 - .L_786)


	//   ....[0]....
.L_786:
        /*0064*/ 	.word	0x00004390


	//   ....[1]....
        /*0068*/ 	.word	0x000043d0


	//   ....[2]....
        /*006c*/ 	.word	0x00004480


	//   ....[3]....
        /*0070*/ 	.word	0x000044a0


	//   ....[4]....
        /*0074*/ 	.word	0x000044d0


	//   ....[5]....
        /*0078*/ 	.word	0x000044f0


	//   ....[6]....
        /*007c*/ 	.word	0x00004520


	//   ....[7]....
        /*0080*/ 	.word	0x00004540


	//   ....[8]....
        /*0084*/ 	.word	0x00004570


	//   ....[9]....
        /*0088*/ 	.word	0x00004590


	//----- nvinfo : EIATTR_EXIT_INSTR_OFFSETS
	.align		4
.L_787:
        /*008c*/ 	.byte	0x04, 0x1c
        /*008e*/ 	.short	(.L_789 - .L_788)


	//   ....[0]....
.L_788:
        /*0090*/ 	.word	0x00009930


	//   ....[1]....
        /*0094*/ 	.word	0x00009a70


	//   ....[2]....
        /*0098*/ 	.word	0x00009cb0


	//----- nvinfo : EIATTR_MAX_THREADS
	.align		4
.L_789:
        /*009c*/ 	.byte	0x04, 0x05
        /*009e*/ 	.short	(.L_791 - .L_790)
.L_790:
        /*00a0*/ 	.word	0x00000300
        /*00a4*/ 	.word	0x00000001
        /*00a8*/ 	.word	0x00000001


	//----- nvinfo : EIATTR_CRS_STACK_SIZE
	.align		4
.L_791:
        /*00ac*/ 	.byte	0x04, 0x1e
        /*00ae*/ 	.short	(.L_793 - .L_792)
.L_792:
        /*00b0*/ 	.word	0x00000000


	//----- nvinfo : EIATTR_CBANK_PARAM_SIZE
	.align		4
.L_793:
        /*00b4*/ 	.byte	0x03, 0x19
        /*00b6*/ 	.short	0x00b8


	//----- nvinfo : EIATTR_PARAM_CBANK
	.align		4
        /*00b8*/ 	.byte	0x04, 0x0a
        /*00ba*/ 	.short	(.L_795 - .L_794)
	.align		4
.L_794:
        /*00bc*/ 	.word	index@(.nv.constant0._Z35group_norm_nhwc_bwd_one_pass_kernelI11Fp16IOFp32WLi256ELi96ELi768EEv26Group_norm_nhwc_bwd_params)
        /*00c0*/ 	.short	0x0210
        /*00c2*/ 	.short	0x00b8


	//----- nvinfo : EIATTR_SW_WAR
	.align		4
.L_795:
        /*00c4*/ 	.byte	0x04, 0x36
        /*00c6*/ 	.short	(.L_797 - .L_796)
.L_796:
        /*00c8*/ 	.word	0x00000008
.L_797:


//--------------------- .nv.info._Z35group_norm_nhwc_bwd_one_pass_kernelI11Fp16IOFp32WLi512ELi96ELi768EEv26Group_norm_nhwc_bwd_params --------------------------
	.section	.nv.info._Z35group_norm_nhwc_bwd_one_pass_kernelI11Fp16IOFp32WLi512ELi96ELi768EEv26Group_norm_nhwc_bwd_params,"",@"SHT_CUDA_INFO"
	.sectionflags	@""
	.align	4


	//----- nvinfo : EIATTR_CUDA_API_VERSION
	.align		4
        /*0000*/ 	.byte	0x04, 0x37
        /*0002*/ 	.short	(.L_799 - .L_798)
.L_798:
        /*0004*/ 	.word	0x00000082


	//----- nvinfo : EIATTR_KPARAM_INFO
	.align		4
.L_799:
        /*0008*/ 	.byte	0x04, 0x17
        /*000a*/ 	.short	(.L_801 - .L_800)
.L_800:
        /*000c*/ 	.word	0x00000000
        /*0010*/ 	.short	0x0000
        /*0012*/ 	.short	0x0000
        /*0014*/ 	.byte	0x00, 0xf0, 0xe1, 0x02


	//----- nvinfo : EIATTR_SPARSE_MMA_MASK
	.align		4
.L_801:
        /*0018*/ 	.byte	0x03, 0x50
        /*001a*/ 	.short	0x0000


	//----- nvinfo : EIATTR_MAXREG_COUNT
	.align		4
        /*001c*/ 	.byte	0x03, 0x1b
        /*001e*/ 	.short	0x0050


	//----- nvinfo : EIATTR_NUM_BARRIERS
	.align		4
        /*0020*/ 	.byte	0x02, 0x4c
        /*0022*/ 	.byte	0x01
	.zero		1


	//----- nvinfo : EIATTR_ANNOTATIONS
	.align		4
        /*0024*/ 	.byte	0x04, 0x55
        /*0026*/ 	.short	(.L_803 - .L_802)


	//   ....[0]....
.L_802:
        /* <DEDUP_REMOVED lines=25> */


	//----- nvinfo : EIATTR_MERCURY_ISA_VERSION
	.align		4
.L_803:
        /*01a8*/ 	.byte	0x03, 0x5f
        /*01aa*/ 	.short	0x0101


	//----- nvinfo : EIATTR_INT_WARP_WIDE_INSTR_OFFSETS
	.align		4
        /*01ac*/ 	.byte	0x04, 0x31
        /*01ae*/ 	.short	(.L_805 - .L_804)


	//   ....[0]....
.L_804:
        /*01b0*/ 	.word	0x00009170


	//   ....[1]....
        /*01b4*/ 	.word	0x00009450


	//   ....[2]....
        /*01b8*/ 	.word	0x00009500


	//   ....[3]....
        /*01bc*/ 	.word	0x00009510


	//   ....[4]....
        /*01c0*/ 	.word	0x000095f0


	//   ....[5]....
        /*01c4*/ 	.word	0x000096b0


	//   ....[6]....
        /*01c8*/ 	.word	0x00009740


	//   ....[7]....
        /*01cc*/ 	.word	0x000097d0


	//   ....[8]....
        /*01d0*/ 	.word	0x00009890


	//   ....[9]....
        /*01d4*/ 	.word	0x00009920


	//   ....[10]....
        /*01d8*/ 	.word	0x000099b0


	//   ....[11]....
        /*01dc*/ 	.word	0x00009a70


	//   ....[12]....
        /*01e0*/ 	.word	0x00009ad0


	//   ....[13]....
        /*01e4*/ 	.word	0x00009b80


	//   ....[14]....
        /*01e8*/ 	.word	0x00009c80


	//   ....[15]....
        /*01ec*/ 	.word	0x00009ca0


	//   ....[16]....
        /*01f0*/ 	.word	0x00009d60


	//   ....[17]....
        /*01f4*/ 	.word	0x00009ed0


	//   ....[18]....
        /*01f8*/ 	.word	0x00009f90


	//   ....[19]....
        /*01fc*/ 	.word	0x00009fa0


	//   ....[20]....
        /*0200*/ 	.word	0x00009fb0


	//   ....[21]....
        /*0204*/ 	.word	0x0000a120


	//   ....[22]....
        /*0208*/ 	.word	0x0000a1d0


	//   ....[23]....
        /*020c*/ 	.word	0x0000a1f0


	//   ....[24]....
        /*0210*/ 	.word	0x0000a220


	//   ....[25]....
        /*0214*/ 	.word	0x0000a430


	//   ....[26]....
        /*0218*/ 	.word	0x0000a4f0


	//   ....[27]....
        /*021c*/ 	.word	0x0000a550


	//   ....[28]....
        /*0220*/ 	.word	0x0000a580


	//   ....[29]....
        /*0224*/ 	.word	0x0000a830


	//   ....[30]....
        /*0228*/ 	.word	0x0000a8b0


	//   ....[31]....
        /*022c*/ 	.word	0x00011b80


	//----- nvinfo : EIATTR_COOP_GROUP_MASK_REGIDS
	.align		4
.L_805:
        /*0230*/ 	.byte	0x04, 0x29
        /*0232*/ 	.short	(.L_807 - .L_806)


	//   ....[0]....
.L_806:
        /*0234*/ 	.word	0xffffffff


	//   ....[1]....
        /*0238*/ 	.word	0xffffffff


	//   ....[2]....
        /*023c*/ 	.word	0xffffffff


	//   ....[3]....
        /*0240*/ 	.word	0xffffffff


	//   ....[4]....
        /*0244*/ 	.word	0xffffffff


	//   ....[5]....
        /*0248*/ 	.word	0xffffffff


	//   ....[6]....
        /*024c*/ 	.word	0xffffffff


	//   ....[7]....
        /*0250*/ 	.word	0xffffffff


	//   ....[8]....
        /*0254*/ 	.word	0xffffffff


	//   ....[9]....
        /*0258*/ 	.word	0xffffffff


	//----- nvinfo : EIATTR_COOP_GROUP_INSTR_OFFSETS
	.align		4
.L_807:
        /*025c*/ 	.byte	0x04, 0x28
        /*025e*/ 	.short	(.L_809 - .L_808)


	//   ....[0]....
.L_808:
        /*0260*/ 	.word	0x000082f0


	//   ....[1]....
        /*0264*/ 	.word	0x00008300


	//   ....[2]....
        /*0268*/ 	.word	0x00008350


	//   ....[3]....
        /*026c*/ 	.word	0x00008360


	//   ....[4]....
        /*0270*/ 	.word	0x00008390


	//   ....[5]....
        /*0274*/ 	.word	0x000083b0


	//   ....[6]....
        /*0278*/ 	.word	0x000083e0


	//   ....[7]....
        /*027c*/ 	.word	0x00008400


	//   ....[8]....
        /*0280*/ 	.word	0x00008490


	//   ....[9]....
        /*0284*/ 	.word	0x000084a0


	//----- nvinfo : EIATTR_EXIT_INSTR_OFFSETS
	.align		4
.L_809:
        /*0288*/ 	.byte	0x04, 0x1c
        /*028a*/ 	.short	(.L_811 - .L_810)


	//   ....[0]....
.L_810:
        /*028c*/ 	.word	0x00011c70


	//   ....[1]....
        /*0290*/ 	.word	0x00011db0


	//   ....[2]....
        /*0294*/ 	.word	0x00012000


	//----- nvinfo : EIATTR_MAX_THREADS
	.align		4
.L_811:
        /*0298*/ 	.byte	0x04, 0x05
        /*029a*/ 	.short	(.L_813 - .L_812)
.L_812:
        /*029c*/ 	.word	0x00000300
        /*02a0*/ 	.word	0x00000001
        /*02a4*/ 	.word	0x00000001


	//----- nvinfo : EIATTR_CRS_STACK_SIZE
	.align		4
.L_813:
        /*02a8*/ 	.byte	0x04, 0x1e
        /*02aa*/ 	.short	(.L_815 - .L_814)
.L_814:
        /*02ac*/ 	.word	0x00000000


	//----- nvinfo : EIATTR_CBANK_PARAM_SIZE
	.align		4
.L_815:
        /*02b0*/ 	.byte	0x03, 0x19
        /*02b2*/ 	.short	0x00b8


	//----- nvinfo : EIATTR_PARAM_CBANK
	.align		4
        /*02b4*/ 	.byte	0x04, 0x0a
        /*02b6*/ 	.short	(.L_817 - .L_816)
	.align		4
.L_816:
        /*02b8*/ 	.word	index@(.nv.constant0._Z35group_norm_nhwc_bwd_one_pass_kernelI11Fp16IOFp32WLi512ELi96ELi768EEv26Group_norm_nhwc_bwd_params)
        /*02bc*/ 	.short	0x0210
        /*02be*/ 	.short	0x00b8


	//----- nvinfo : EIATTR_SW_WAR
	.align		4
.L_817:
        /*02c0*/ 	.byte	0x04, 0x36
        /*02c2*/ 	.short	(.L_819 - .L_818)
.L_818:
        /*02c4*/ 	.word	0x00000008
.L_819:


//--------------------- .nv.info._Z35group_norm_nhwc_bwd_one_pass_kernelI11Fp16IOBf16WLi64ELi96ELi768EEv26Group_norm_nhwc_bwd_params --------------------------
	.section	.nv.info._Z35group_norm_nhwc_bwd_one_pass_kernelI11Fp16IOBf16WLi64ELi96ELi768EEv26Group_norm_nhwc_bwd_params,"",@"SHT_CUDA_INFO"
	.sectionflags	@""
	.align	4


	//----- nvinfo : EIATTR_CUDA_API_VERSION
	.align		4
        /*0000*/ 	.byte	0x04, 0x37
        /*0002*/ 	.short	(.L_821 - .L_820)
.L_820:
        /*0004*/ 	.word	0x00000082


	//----- nvinfo : EIATTR_KPARAM_INFO
	.align		4
.L_821:
        /*0008*/ 	.byte	0x04, 0x17
        /*000a*/ 	.short	(.L_823 - .L_822)
.L_822:
        /*000c*/ 	.word	0x00000000
        /*0010*/ 	.short	0x0000
        /*0012*/ 	.short	0x0000
        /*0014*/ 	.byte	0x00, 0xf0, 0xe1, 0x02


	//----- nvinfo : EIATTR_SPARSE_MMA_MASK
	.align		4
.L_823:
        /*0018*/ 	.byte	0x03, 0x50
        /*001a*/ 	.short	0x0000


	//----- nvinfo : EIATTR_MAXREG_COUNT
	.align		4
        /*001c*/ 	.byte	0x03, 0x1b
        /*001e*/ 	.short	0x0050


	//----- nvinfo : EIATTR_NUM_BARRIERS
	.align		4
        /*0020*/ 	.byte	0x02, 0x4c
        /*0022*/ 	.byte	0x01
	.zero		1


	//----- nvinfo : EIATTR_ANNOTATIONS
	.align		4
        /*0024*/ 	.byte	0x04, 0x55
        /*0026*/ 	.short	(.L_825 - .L_824)


	//   ....[0]....
.L_824:
        /*0028*/ 	.word	0x00000001
        /*002c*/ 	.byte	0xf0, 0x02, 0x00, 0x00, 0x01, 0x00, 0x00, 0x00, 0x50, 0x16, 0x00, 0x00, 0x01, 0x00, 0x00, 0x00
        /*003c*/ 	.byte	0xa0, 0x16, 0x00, 0x00, 0x01, 0x00, 0x00, 0x00, 0x50, 0x18, 0x00, 0x00


	//----- nvinfo : EIATTR_MERCURY_ISA_VERSION
	.align		4
.L_825:
        /*0048*/ 	.byte	0x03, 0x5f
        /*004a*/ 	.short	0x0101


	//----- nvinfo : EIATTR_INT_WARP_WIDE_INSTR_OFFSETS
	.align		4
        /*004c*/ 	.byte	0x04, 0x31
        /*004e*/ 	.short	(.L_827 - .L_826)


	//   ....[0]....
.L_826:
        /*0050*/ 	.word	0x000024a0


	//   ....[1]....
        /*0054*/ 	.word	0x000044d0


	//----- nvinfo : EIATTR_COOP_GROUP_MASK_REGIDS
	.align		4
.L_827:
        /*0058*/ 	.byte	0x04, 0x29
        /*005a*/ 	.short	(.L_829 - .L_828)


	//   ....[0]....
.L_828:
        /*005c*/ 	.word	0xffffffff


	//   ....[1]....
        /*0060*/ 	.word	0xffffffff


	//   ....[2]....
        /*0064*/ 	.word	0xffffffff


	//   ....[3]....
        /*0068*/ 	.word	0xffffffff


	//   ....[4]....
        /*006c*/ 	.word	0xffffffff


	//   ....[5]....
        /*0070*/ 	.word	0xffffffff


	//   ....[6]....
        /*0074*/ 	.word	0xffffffff


	//   ....[7]....
        /*0078*/ 	.word	0xffffffff


	//   ....[8]....
        /*007c*/ 	.word	0xffffffff


	//   ....[9]....
        /*0080*/ 	.word	0xffffffff


	//----- nvinfo : EIATTR_COOP_GROUP_INSTR_OFFSETS
	.align		4
.L_829:
        /*0084*/ 	.byte	0x04, 0x28
        /*0086*/ 	.short	(.L_831 - .L_830)


	//   ....[0]....
.L_830:
        /*0088*/ 	.word	0x000016f0


	//   ....[1]....
        /*008c*/ 	.word	0x00001700


	//   ....[2]....
        /*0090*/ 	.word	0x00001750


	//   ....[3]....
        /*0094*/ 	.word	0x00001760


	//   ....[4]....
        /*0098*/ 	.word	0x00001790


	//   ....[5]....
        /*009c*/ 	.word	0x000017b0


	//   ....[6]....
        /*00a0*/ 	.word	0x000017e0


	//   ....[7]....
        /*00a4*/ 	.word	0x00001800


	//   ....[8]....
        /*00a8*/ 	.word	0x00001870


	//   ....[9]....
        /*00ac*/ 	.word	0x00001880


	//----- nvinfo : EIATTR_EXIT_INSTR_OFFSETS
	.align		4
.L_831:
        /*00b0*/ 	.byte	0x04, 0x1c
        /*00b2*/ 	.short	(.L_833 - .L_832)


	//   ....[0]....
.L_832:
        /*00b4*/ 	.word	0x000045c0


	//   ....[1]....
        /*00b8*/ 	.word	0x00004700


	//   ....[2]....
        /*00bc*/ 	.word	0x00004970


	//----- nvinfo : EIATTR_MAX_THREADS
	.align		4
.L_833:
        /*00c0*/ 	.byte	0x04, 0x05
        /*00c2*/ 	.short	(.L_835 - .L_834)
.L_834:
        /*00c4*/ 	.word	0x00000300
        /*00c8*/ 	.word	0x00000001
        /*00cc*/ 	.word	0x00000001


	//----- nvinfo : EIATTR_CRS_STACK_SIZE
	.align		4
.L_835:
        /*00d0*/ 	.byte	0x04, 0x1e
        /*00d2*/ 	.short	(.L_837 - .L_836)
.L_836:
        /*00d4*/ 	.word	0x00000000


	//----- nvinfo : EIATTR_CBANK_PARAM_SIZE
	.align		4
.L_837:
        /*00d8*/ 	.byte	0x03, 0x19
        /*00da*/ 	.short	0x00b8


	//----- nvinfo : EIATTR_PARAM_CBANK
	.align		4
        /*00dc*/ 	.byte	0x04, 0x0a
        /*00de*/ 	.short	(.L_839 - .L_838)
	.align		4
.L_838:
        /*00e0*/ 	.word	index@(.nv.constant0._Z35group_norm_nhwc_bwd_one_pass_kernelI11Fp16IOBf16WLi64ELi96ELi768EEv26Group_norm_nhwc_bwd_params)
        /*00e4*/ 	.short	0x0210
        /*00e6*/ 	.short	0x00b8


	//----- nvinfo : EIATTR_SW_WAR
	.align		4
.L_839:
        /*00e8*/ 	.byte	0x04, 0x36
        /*00ea*/ 	.short	(.L_841 - .L_840)
.L_840:
        /*00ec*/ 	.word	0x00000008
.L_841:


//--------------------- .nv.info._Z35group_norm_nhwc_bwd_one_pass_kernelI11Fp16IOBf16WLi128ELi96ELi768EEv26Group_norm_nhwc_bwd_params --------------------------
	.section	.nv.info._Z35group_norm_nhwc_bwd_one_pass_kernelI11Fp16IOBf16WLi128ELi96ELi768EEv26Group_norm_nhwc_bwd_params,"",@"SHT_CUDA_INFO"
	.sectionflags	@""
	.align	4


	//----- nvinfo : EIATTR_CUDA_API_VERSION
	.align		4
        /*0000*/ 	.byte	0x04, 0x37
        /*0002*/ 	.short	(.L_843 - .L_842)
.L_842:
        /*0004*/ 	.word	0x00000082


	//----- nvinfo : EIATTR_KPARAM_INFO
	.align		4
.L_843:
        /*0008*/ 	.byte	0x04, 0x17
        /*000a*/ 	.short	(.L_845 - .L_844)
.L_844:
        /*000c*/ 	.word	0x00000000
        /*0010*/ 	.short	0x0000
        /*0012*/ 	.short	0x0000
        /*0014*/ 	.byte	0x00, 0xf0, 0xe1, 0x02


	//----- nvinfo : EIATTR_SPARSE_MMA_MASK
	.align		4
.L_845:
        /*0018*/ 	.byte	0x03, 0x50
        /*001a*/ 	.short	0x0000


	//----- nvinfo : EIATTR_MAXREG_COUNT
	.align		4
        /*001c*/ 	.byte	0x03, 0x1b
        /*001e*/ 	.short	0x0050


	//----- nvinfo : EIATTR_NUM_BARRIERS
	.align		4
        /*0020*/ 	.byte	0x02, 0x4c
        /*0022*/ 	.byte	0x01
	.zero		1


	//----- nvinfo : EIATTR_MERCURY_ISA_VERSION
	.align		4
        /*0024*/ 	.byte	0x03, 0x5f
        /*0026*/ 	.short	0x0101


	//----- nvinfo : EIATTR_INT_WARP_WIDE_INSTR_OFFSETS
	.align		4
        /*0028*/ 	.byte	0x04, 0x31
        /*002a*/ 	.short	(.L_847 - .L_846)


	//   ....[0]....
.L_846:
        /*002c*/ 	.word	0x000032b0


	//   ....[1]....
        /*0030*/ 	.word	0x00005ee0


	//----- nvinfo : EIATTR_COOP_GROUP_MASK_REGIDS
	.align		4
.L_847:
        /*0034*/ 	.byte	0x04, 0x29
        /*0036*/ 	.short	(.L_849 - .L_848)


	//   ....[0]....
.L_848:
        /*0038*/ 	.word	0xffffffff


	//   ....[1]....
        /*003c*/ 	.word	0xffffffff


	//   ....[2]....
        /*0040*/ 	.word	0xffffffff


	//   ....[3]....
        /*0044*/ 	.word	0xffffffff


	//   ....[4]....
        /*0048*/ 	.word	0xffffffff


	//   ....[5]....
        /*004c*/ 	.word	0xffffffff


	//   ....[6]....
        /*0050*/ 	.word	0xffffffff


	//   ....[7]....
        /*0054*/ 	.word	0xffffffff


	//   ....[8]....
        /*0058*/ 	.word	0xffffffff


	//   ....[9]....
        /*005c*/ 	.word	0xffffffff


	//----- nvinfo : EIATTR_COOP_GROUP_INSTR_OFFSETS
	.align		4
.L_849:
        /*0060*/ 	.byte	0x04, 0x28
        /*0062*/ 	.short	(.L_851 - .L_850)


	//   ....[0]....
.L_850:
        /*0064*/ 	.word	0x000025d0


	//   ....[1]....
        /*0068*/ 	.word	0x00002610


	//   ....[2]....
        /*006c*/ 	.word	0x00002660


	//   ....[3]....
        /*0070*/ 	.word	0x00002680


	//   ....[4]....
        /*0074*/ 	.word	0x000026b0


	//   ....[5]....
        /*0078*/ 	.word	0x000026d0


	//   ....[6]....
        /*007c*/ 	.word	0x00002700


	//   ....[7]....
        /*0080*/ 	.word	0x00002720


	//   ....[8]....
        /*0084*/ 	.word	0x00002750


	//   ....[9]....
        /*0088*/ 	.word	0x00002780


	//----- nvinfo : EIATTR_EXIT_INSTR_OFFSETS
	.align		4
.L_851:
        /*008c*/ 	.byte	0x04, 0x1c
        /*008e*/ 	.short	(.L_853 - .L_852)


	//   ....[0]....
.L_852:
        /*0090*/ 	.word	0x00005fd0


	//   ....[1]....
        /*0094*/ 	.word	0x00006110


	//   ....[2]....
        /*0098*/ 	.word	0x00006370


	//----- nvinfo : EIATTR_MAX_THREADS
	.align		4
.L_853:
        /*009c*/ 	.byte	0x04, 0x05
        /*009e*/ 	.short	(.L_855 - .L_854)
.L_854:
        /*00a0*/ 	.word	0x00000300
        /*00a4*/ 	.word	0x00000001
        /*00a8*/ 	.word	0x00000001


	//----- nvinfo : EIATTR_CRS_STACK_SIZE
	.align		4
.L_855:
        /*00ac*/ 	.byte	0x04, 0x1e
        /*00ae*/ 	.short	(.L_857 - .L_856)
.L_856:
        /*00b0*/ 	.word	0x00000000


	//----- nvinfo : EIATTR_CBANK_PARAM_SIZE
	.align		4
.L_857:
        /*00b4*/ 	.byte	0x03, 0x19
        /*00b6*/ 	.short	0x00b8


	//----- nvinfo : EIATTR_PARAM_CBANK
	.align		4
        /*00b8*/ 	.byte	0x04, 0x0a
        /*00ba*/ 	.short	(.L_859 - .L_858)
	.align		4
.L_858:
        /*00bc*/ 	.word	index@(.nv.constant0._Z35group_norm_nhwc_bwd_one_pass_kernelI11Fp16IOBf16WLi128ELi96ELi768EEv26Group_norm_nhwc_bwd_params)
        /*00c0*/ 	.short	0x0210
        /*00c2*/ 	.short	0x00b8


	//----- nvinfo : EIATTR_SW_WAR
	.align		4
.L_859:
        /*00c4*/ 	.byte	0x04, 0x36
        /*00c6*/ 	.short	(.L_861 - .L_860)
.L_860:
        /*00c8*/ 	.word	0x00000008
.L_861:


//--------------------- .nv.info._Z35group_norm_nhwc_bwd_one_pass_kernelI11Fp16IOBf16WLi256ELi96ELi768EEv26Group_norm_nhwc_bwd_params --------------------------
	.section	.nv.info._Z35group_norm_nhwc_bwd_one_pass_kernelI11Fp16IOBf16WLi256ELi96ELi768EEv26Group_norm_nhwc_bwd_params,"",@"SHT_CUDA_INFO"
	.sectionflags	@""
	.align	4


	//----- nvinfo : EIATTR_CUDA_API_VERSION
	.align		4
        /*0000*/ 	.byte	0x04, 0x37
        /*0002*/ 	.short	(.L_863 - .L_862)
.L_862:
        /*0004*/ 	.word	0x00000082


	//----- nvinfo : EIATTR_KPARAM_INFO
	.align		4
.L_863:
        /*0008*/ 	.byte	0x04, 0x17
        /*000a*/ 	.short	(.L_865 - .L_864)
.L_864:
        /*000c*/ 	.word	0x00000000
        /*0010*/ 	.short	0x0000
        /*0012*/ 	.short	0x0000
        /*0014*/ 	.byte	0x00, 0xf0, 0xe1, 0x02


	//----- nvinfo : EIATTR_SPARSE_MMA_MASK
	.align		4
.L_865:
        /*0018*/ 	.byte	0x03, 0x50
        /*001a*/ 	.short	0x0000


	//----- nvinfo : EIATTR_MAXREG_COUNT
	.align		4
        /*001c*/ 	.byte	0x03, 0x1b
        /*001e*/ 	.short	0x0050


	//----- nvinfo : EIATTR_NUM_BARRIERS
	.align		4
        /*0020*/ 	.byte	0x02, 0x4c
        /*0022*/ 	.byte	0x01
	.zero		1


	//----- nvinfo : EIATTR_MERCURY_ISA_VERSION
	.align		4
        /*0024*/ 	.byte	0x03, 0x5f
        /*0026*/ 	.short	0x0101


	//----- nvinfo : EIATTR_INT_WARP_WIDE_INSTR_OFFSETS
	.align		4
        /*0028*/ 	.byte	0x04, 0x31
        /*002a*/ 	.short	(.L_867 - .L_866)


	//   ....[0]....
.L_866:
        /*002c*/ 	.word	0x00005160


	//   ....[1]....
        /*0030*/ 	.word	0x000098c0


	//----- nvinfo : EIATTR_COOP_GROUP_MASK_REGIDS
	.align		4
.L_867:
        /*0034*/ 	.byte	0x04, 0x29
        /*0036*/ 	.short	(.L_869 - .L_868)


	//   ....[0]....
.L_868:
        /*0038*/ 	.word	0xffffffff


	//   ....[1]....
        /*003c*/ 	.word	0xffffffff


	//   ....[2]....
        /*0040*/ 	.word	0xffffffff


	//   ....[3]....
        /*0044*/ 	.word	0xffffffff


	//   ....[4]....
        /*0048*/ 	.word	0xffffffff


	//   ....[5]....
        /*004c*/ 	.word	0xffffffff


	//   ....[6]....
        /*0050*/ 	.word	0xffffffff


	//   ....[7]....
        /*0054*/ 	.word	0xffffffff


	//   ....[8]....
        /*0058*/ 	.word	0xffffffff


	//   ....[9]....
        /*005c*/ 	.word	0xffffffff


	//----- nvinfo : EIATTR_COOP_GROUP_INSTR_OFFSETS
	.align		4
.L_869:
        /*0060*/ 	.byte	0x04, 0x28
        /*0062*/ 	.short	(.L_871 - .L_870)


	//   ....[0]....
.L_870:
        /*0064*/ 	.word	0x00004410


	//   ....[1]....
        /*0068*/ 	.word	0x00004450


	//   ....[2]....
        /*006c*/ 	.word	0x000044f0


	//   ....[3]....
        /*0070*/ 	.word	0x00004510


	//   ....[4]....
        /*0074*/ 	.word	0x00004540


	//   ....[5]....
        /*0078*/ 	.word	0x00004560


	//   ....[6]....
        /*007c*/ 	.word	0x00004590


	//   ....[7]....
        /*0080*/ 	.word	0x000045b0


	//   ....[8]....
        /*0084*/ 	.word	0x000045e0


	//   ....[9]....
        /*0088*/ 	.word	0x00004600


	//----- nvinfo : EIATTR_EXIT_INSTR_OFFSETS
	.align		4
.L_871:
        /*008c*/ 	.byte	0x04, 0x1c
        /*008e*/ 	.short	(.L_873 - .L_872)


	//   ....[0]....
.L_872:
        /*0090*/ 	.word	0x000099b0


	//   ....[1]....
        /*0094*/ 	.word	0x00009af0


	//   ....[2]....
        /*0098*/ 	.word	0x00009d50


	//----- nvinfo : EIATTR_MAX_THREADS
	.align		4
.L_873:
        /*009c*/ 	.byte	0x04, 0x05
        /*009e*/ 	.short	(.L_875 - .L_874)
.L_874:
        /*00a0*/ 	.word	0x00000300
        /*00a4*/ 	.word	0x00000001
        /*00a8*/ 	.word	0x00000001


	//----- nvinfo : EIATTR_CRS_STACK_SIZE
	.align		4
.L_875:
        /*00ac*/ 	.byte	0x04, 0x1e
        /*00ae*/ 	.short	(.L_877 - .L_876)
.L_876:
        /*00b0*/ 	.word	0x00000000


	//----- nvinfo : EIATTR_CBANK_PARAM_SIZE
	.align		4
.L_877:
        /*00b4*/ 	.byte	0x03, 0x19
        /*00b6*/ 	.short	0x00b8


	//----- nvinfo : EIATTR_PARAM_CBANK
	.align		4
        /*00b8*/ 	.byte	0x04, 0x0a
        /*00ba*/ 	.short	(.L_879 - .L_878)
	.align		4
.L_878:
        /*00bc*/ 	.word	index@(.nv.constant0._Z35group_norm_nhwc_bwd_one_pass_kernelI11Fp16IOBf16WLi256ELi96ELi768EEv26Group_norm_nhwc_bwd_params)
        /*00c0*/ 	.short	0x0210
        /*00c2*/ 	.short	0x00b8


	//----- nvinfo : EIATTR_SW_WAR
	.align		4
.L_879:
        /*00c4*/ 	.byte	0x04, 0x36
        /*00c6*/ 	.short	(.L_881 - .L_880)
.L_880:
        /*00c8*/ 	.word	0x00000008
.L_881:


//--------------------- .nv.info._Z35group_norm_nhwc_bwd_one_pass_kernelI11Fp16IOBf16WLi512ELi96ELi768EEv26Group_norm_nhwc_bwd_params --------------------------
	.section	.nv.info._Z35group_norm_nhwc_bwd_one_pass_kernelI11Fp16IOBf16WLi512ELi96ELi768EEv26Group_norm_nhwc_bwd_params,"",@"SHT_CUDA_INFO"
	.sectionflags	@""
	.align	4


	//----- nvinfo : EIATTR_CUDA_API_VERSION
	.align		4
        /*0000*/ 	.byte	0x04, 0x37
        /*0002*/ 	.short	(.L_883 - .L_882)
.L_882:
        /*0004*/ 	.word	0x00000082


	//----- nvinfo : EIATTR_KPARAM_INFO
	.align		4
.L_883:
        /*0008*/ 	.byte	0x04, 0x17
        /*000a*/ 	.short	(.L_885 - .L_884)
.L_884:
        /*000c*/ 	.word	0x00000000
        /*0010*/ 	.short	0x0000
        /*0012*/ 	.short	0x0000
        /*0014*/ 	.byte	0x00, 0xf0, 0xe1, 0x02


	//----- nvinfo : EIATTR_SPARSE_MMA_MASK
	.align		4
.L_885:
        /*0018*/ 	.byte	0x03, 0x50
        /*001a*/ 	.short	0x0000


	//----- nvinfo : EIATTR_MAXREG_COUNT
	.align		4
        /*001c*/ 	.byte	0x03, 0x1b
        /*001e*/ 	.short	0x0050


	//----- nvinfo : EIATTR_NUM_BARRIERS
	.align		4
        /*0020*/ 	.byte	0x02, 0x4c
        /*0022*/ 	.byte	0x01
	.zero		1


	//----- nvinfo : EIATTR_ANNOTATIONS
	.align		4
        /*0024*/ 	.byte	0x04, 0x55
        /*0026*/ 	.short	(.L_887 - .L_886)


	//   ....[0]....
.L_886:
        /* <DEDUP_REMOVED lines=25> */


	//----- nvinfo : EIATTR_MERCURY_ISA_VERSION
	.align		4
.L_887:
        /*01a8*/ 	.byte	0x03, 0x5f
        /*01aa*/ 	.short	0x0101


	//----- nvinfo : EIATTR_INT_WARP_WIDE_INSTR_OFFSETS
	.align		4
        /*01ac*/ 	.byte	0x04, 0x31
        /*01ae*/ 	.short	(.L_889 - .L_888)


	//   ....[0]....
.L_888:
        /*01b0*/ 	.word	0x000091d0


	//   ....[1]....
        /*01b4*/ 	.word	0x000094b0


	//   ....[2]....
        /*01b8*/ 	.word	0x00009560


	//   ....[3]....
        /*01bc*/ 	.word	0x00009570


	//   ....[4]....
        /*01c0*/ 	.word	0x00009650


	//   ....[5]....
        /*01c4*/ 	.word	0x00009710


	//   ....[6]....
        /*01c8*/ 	.word	0x000097a0


	//   ....[7]....
        /*01cc*/ 	.word	0x00009830


	//   ....[8]....
        /*01d0*/ 	.word	0x000098f0


	//   ....[9]....
        /*01d4*/ 	.word	0x00009980


	//   ....[10]....
        /*01d8*/ 	.word	0x00009a10


	//   ....[11]....
        /*01dc*/ 	.word	0x00009ad0


	//   ....[12]....
        /*01e0*/ 	.word	0x00009b30


	//   ....[13]....
        /*01e4*/ 	.word	0x00009be0


	//   ....[14]....
        /*01e8*/ 	.word	0x00009ce0


	//   ....[15]....
        /*01ec*/ 	.word	0x00009d00


	//   ....[16]....
        /*01f0*/ 	.word	0x00009dc0


	//   ....[17]....
        /*01f4*/ 	.word	0x00009f30


	//   ....[18]....
        /*01f8*/ 	.word	0x00009ff0


	//   ....[19]....
        /*01fc*/ 	.word	0x0000a000


	//   ....[20]....
        /*0200*/ 	.word	0x0000a010


	//   ....[21]....
        /*0204*/ 	.word	0x0000a180


	//   ....[22]....
        /*0208*/ 	.word	0x0000a230


	//   ....[23]....
        /*020c*/ 	.word	0x0000a250


	//   ....[24]....
        /*0210*/ 	.word	0x0000a280


	//   ....[25]....
        /*0214*/ 	.word	0x0000a490


	//   ....[26]....
        /*0218*/ 	.word	0x0000a550


	//   ....[27]....
        /*021c*/ 	.word	0x0000a5b0


	//   ....[28]....
        /*0220*/ 	.word	0x0000a5e0


	//   ....[29]....
        /*0224*/ 	.word	0x0000a890


	//   ....[30]....
        /*0228*/ 	.word	0x0000a910


	//   ....[31]....
        /*022c*/ 	.word	0x00011be0


	//----- nvinfo : EIATTR_COOP_GROUP_MASK_REGIDS
	.align		4
.L_889:
        /*0230*/ 	.byte	0x04, 0x29
        /*0232*/ 	.short	(.L_891 - .L_890)


	//   ....[0]....
.L_890:
        /*0234*/ 	.word	0xffffffff


	//   ....[1]....
        /*0238*/ 	.word	0xffffffff


	//   ....[2]....
        /*023c*/ 	.word	0xffffffff


	//   ....[3]....
        /*0240*/ 	.word	0xffffffff


	//   ....[4]....
        /*0244*/ 	.word	0xffffffff


	//   ....[5]....
        /*0248*/ 	.word	0xffffffff


	//   ....[6]....
        /*024c*/ 	.word	0xffffffff


	//   ....[7]....
        /*0250*/ 	.word	0xffffffff


	//   ....[8]....
        /*0254*/ 	.word	0xffffffff


	//   ....[9]....
        /*0258*/ 	.word	0xffffffff


	//----- nvinfo : EIATTR_COOP_GROUP_INSTR_OFFSETS
	.align		4
.L_891:
        /*025c*/ 	.byte	0x04, 0x28
        /*025e*/ 	.short	(.L_893 - .L_892)


	//   ....[0]....
.L_892:
        /*0260*/ 	.word	0x00008350


	//   ....[1]....
        /*0264*/ 	.word	0x00008360


	//   ....[2]....
        /*0268*/ 	.word	0x000083b0


	//   ....[3]....
        /*026c*/ 	.word	0x000083c0


	//   ....[4]....
        /*0270*/ 	.word	0x000083f0


	//   ....[5]....
        /*0274*/ 	.word	0x00008410


	//   ....[6]....
        /*0278*/ 	.word	0x00008440


	//   ....[7]....
        /*027c*/ 	.word	0x00008460


	//   ....[8]....
        /*0280*/ 	.word	0x000084f0


	//   ....[9]....
        /*0284*/ 	.word	0x00008500


	//----- nvinfo : EIATTR_EXIT_INSTR_OFFSETS
	.align		4
.L_893:
        /*0288*/ 	.byte	0x04, 0x1c
        /*028a*/ 	.short	(.L_895 - .L_894)


	//   ....[0]....
.L_894:
        /*028c*/ 	.word	0x00011cd0


	//   ....[1]....
        /*0290*/ 	.word	0x00011e10


	//   ....[2]....
        /*0294*/ 	.word	0x00012080


	//----- nvinfo : EIATTR_MAX_THREADS
	.align		4
.L_895:
        /*0298*/ 	.byte	0x04, 0x05
        /*029a*/ 	.short	(.L_897 - .L_896)
.L_896:
        /*029c*/ 	.word	0x00000300
        /*02a0*/ 	.word	0x00000001
        /*02a4*/ 	.word	0x00000001


	//----- nvinfo : EIATTR_CRS_STACK_SIZE
	.align		4
.L_897:
        /*02a8*/ 	.byte	0x04, 0x1e
        /*02aa*/ 	.short	(.L_899 - .L_898)
.L_898:
        /*02ac*/ 	.word	0x00000000


	//----- nvinfo : EIATTR_CBANK_PARAM_SIZE
	.align		4
.L_899:
        /*02b0*/ 	.byte	0x03, 0x19
        /*02b2*/ 	.short	0x00b8


	//----- nvinfo : EIATTR_PARAM_CBANK
	.align		4
        /*02b4*/ 	.byte	0x04, 0x0a
        /*02b6*/ 	.short	(.L_901 - .L_900)
	.align		4
.L_900:
        /*02b8*/ 	.word	index@(.nv.constant0._Z35group_norm_nhwc_bwd_one_pass_kernelI11Fp16IOBf16WLi512ELi96ELi768EEv26Group_norm_nhwc_bwd_params)
        /*02bc*/ 	.short	0x0210
        /*02be*/ 	.short	0x00b8


	//----- nvinfo : EIATTR_SW_WAR
	.align		4
.L_901:
        /*02c0*/ 	.byte	0x04, 0x36
        /*02c2*/ 	.short	(.L_903 - .L_902)
.L_902:
        /*02c4*/ 	.word	0x00000008
.L_903:


//--------------------- .nv.info._Z35group_norm_nhwc_bwd_one_pass_kernelI11Fp16IOFp16WLi64ELi96ELi768EEv26Group_norm_nhwc_bwd_params --------------------------
	.section	.nv.info._Z35group_norm_nhwc_bwd_one_pass_kernelI11Fp16IOFp16WLi64ELi96ELi768EEv26Group_norm_nhwc_bwd_params,"",@"SHT_CUDA_INFO"
	.sectionflags	@""
	.align	4


	//----- nvinfo : EIATTR_CUDA_API_VERSION
	.align		4
        /*0000*/ 	.byte	0x04, 0x37
        /*0002*/ 	.short	(.L_905 - .L_904)
.L_904:
        /*0004*/ 	.word	0x00000082


	//----- nvinfo : EIATTR_KPARAM_INFO
	.align		4
.L_905:
        /*0008*/ 	.byte	0x04, 0x17
        /*000a*/ 	.short	(.L_907 - .L_906)
.L_906:
        /*000c*/ 	.word	0x00000000
        /*0010*/ 	.short	0x0000
        /*0012*/ 	.short	0x0000
        /*0014*/ 	.byte	0x00, 0xf0, 0xe1, 0x02


	//----- nvinfo : EIATTR_SPARSE_MMA_MASK
	.align		4
.L_907:
        /*0018*/ 	.byte	0x03, 0x50
        /*001a*/ 	.short	0x0000


	//----- nvinfo : EIATTR_MAXREG_COUNT
	.align		4
        /*001c*/ 	.byte	0x03, 0x1b
        /*001e*/ 	.short	0x0050


	//----- nvinfo : EIATTR_NUM_BARRIERS
	.align		4
        /*0020*/ 	.byte	0x02, 0x4c
        /*0022*/ 	.byte	0x01
	.zero		1


	//----- nvinfo : EIATTR_ANNOTATIONS
	.align		4
        /*0024*/ 	.byte	0x04, 0x55
        /*0026*/ 	.short	(.L_909 - .L_908)


	//   ....[0]....
.L_908:
        /*0028*/ 	.word	0x00000001
        /*002c*/ 	.byte	0xf0, 0x02, 0x00, 0x00, 0x01, 0x00, 0x00, 0x00, 0x50, 0x16, 0x00, 0x00, 0x01, 0x00, 0x00, 0x00
        /*003c*/ 	.byte	0xa0, 0x16, 0x00, 0x00, 0x01, 0x00, 0x00, 0x00, 0x50, 0x18, 0x00, 0x00


	//----- nvinfo : EIATTR_MERCURY_ISA_VERSION
	.align		4
.L_909:
        /*0048*/ 	.byte	0x03, 0x5f
        /*004a*/ 	.short	0x0101


	//----- nvinfo : EIATTR_INT_WARP_WIDE_INSTR_OFFSETS
	.align		4
        /*004c*/ 	.byte	0x04, 0x31
        /*004e*/ 	.short	(.L_911 - .L_910)


	//   ....[0]....
.L_910:
        /*0050*/ 	.word	0x000024a0


	//   ....[1]....
        /*0054*/ 	.word	0x000044d0


	//----- nvinfo : EIATTR_COOP_GROUP_MASK_REGIDS
	.align		4
.L_911:
        /*0058*/ 	.byte	0x04, 0x29
        /*005a*/ 	.short	(.L_913 - .L_912)


	//   ....[0]....
.L_912:
        /*005c*/ 	.word	0xffffffff


	//   ....[1]....
        /*0060*/ 	.word	0xffffffff


	//   ....[2]....
        /*0064*/ 	.word	0xffffffff


	//   ....[3]....
        /*0068*/ 	.word	0xffffffff


	//   ....[4]....
        /*006c*/ 	.word	0xffffffff


	//   ....[5]....
        /*0070*/ 	.word	0xffffffff


	//   ....[6]....
        /*0074*/ 	.word	0xffffffff


	//   ....[7]....
        /*0078*/ 	.word	0xffffffff


	//   ....[8]....
        /*007c*/ 	.word	0xffffffff


	//   ....[9]....
        /*0080*/ 	.word	0xffffffff


	//----- nvinfo : EIATTR_COOP_GROUP_INSTR_OFFSETS
	.align		4
.L_913:
        /*0084*/ 	.byte	0x04, 0x28
        /*0086*/ 	.short	(.L_915 - .L_914)


	//   ....[0]....
.L_914:
        /*0088*/ 	.word	0x000016f0


	//   ....[1]....
        /*008c*/ 	.word	0x00001700


	//   ....[2]....
        /*0090*/ 	.word	0x00001750


	//   ....[3]....
        /*0094*/ 	.word	0x00001760


	//   ....[4]....
        /*0098*/ 	.word	0x00001790


	//   ....[5]....
        /*009c*/ 	.word	0x000017b0


	//   ....[6]....
        /*00a0*/ 	.word	0x000017e0


	//   ....[7]....
        /*00a4*/ 	.word	0x00001800


	//   ....[8]....
        /*00a8*/ 	.word	0x00001870


	//   ....[9]....
        /*00ac*/ 	.word	0x00001880


	//----- nvinfo : EIATTR_EXIT_INSTR_OFFSETS
	.align		4
.L_915:
        /*00b0*/ 	.byte	0x04, 0x1c
        /*00b2*/ 	.short	(.L_917 - .L_916)


	//   ....[0]....
.L_916:
        /*00b4*/ 	.word	0x000045c0


	//   ....[1]....
        /*00b8*/ 	.word	0x00004700


	//   ....[2]....
        /*00bc*/ 	.word	0x00004970


	//----- nvinfo : EIATTR_MAX_THREADS
	.align		4
.L_917:
        /*00c0*/ 	.byte	0x04, 0x05
        /*00c2*/ 	.short	(.L_919 - .L_918)
.L_918:
        /*00c4*/ 	.word	0x00000300
        /*00c8*/ 	.word	0x00000001
        /*00cc*/ 	.word	0x00000001


	//----- nvinfo : EIATTR_CRS_STACK_SIZE
	.align		4
.L_919:
        /*00d0*/ 	.byte	0x04, 0x1e
        /*00d2*/ 	.short	(.L_921 - .L_920)
.L_920:
        /*00d4*/ 	.word	0x00000000


	//----- nvinfo : EIATTR_CBANK_PARAM_SIZE
	.align		4
.L_921:
        /*00d8*/ 	.byte	0x03, 0x19
        /*00da*/ 	.short	0x00b8


	//----- nvinfo : EIATTR_PARAM_CBANK
	.align		4
        /*00dc*/ 	.byte	0x04, 0x0a
        /*00de*/ 	.short	(.L_923 - .L_922)
	.align		4
.L_922:
        /*00e0*/ 	.word	index@(.nv.constant0._Z35group_norm_nhwc_bwd_one_pass_kernelI11Fp16IOFp16WLi64ELi96ELi768EEv26Group_norm_nhwc_bwd_params)
        /*00e4*/ 	.short	0x0210
        /*00e6*/ 	.short	0x00b8


	//----- nvinfo : EIATTR_SW_WAR
	.align		4
.L_923:
        /*00e8*/ 	.byte	0x04, 0x36
        /*00ea*/ 	.short	(.L_925 - .L_924)
.L_924:
        /*00ec*/ 	.word	0x00000008
.L_925:


//--------------------- .nv.info._Z35group_norm_nhwc_bwd_one_pass_kernelI11Fp16IOFp16WLi128ELi96ELi768EEv26Group_norm_nhwc_bwd_params --------------------------
	.section	.nv.info._Z35group_norm_nhwc_bwd_one_pass_kernelI11Fp16IOFp16WLi128ELi96ELi768EEv26Group_norm_nhwc_bwd_params,"",@"SHT_CUDA_INFO"
	.sectionflags	@""
	.align	4


	//----- nvinfo : EIATTR_CUDA_API_VERSION
	.align		4
        /*0000*/ 	.byte	0x04, 0x37
        /*0002*/ 	.short	(.L_927 - .L_926)
.L_926:
        /*0004*/ 	.word	0x00000082


	//----- nvinfo : EIATTR_KPARAM_INFO
	.align		4
.L_927:
        /*0008*/ 	.byte	0x04, 0x17
        /*000a*/ 	.short	(.L_929 - .L_928)
.L_928:
        /*000c*/ 	.word	0x00000000
        /*0010*/ 	.short	0x0000
        /*0012*/ 	.short	0x0000
        /*0014*/ 	.byte	0x00, 0xf0, 0xe1, 0x02


	//----- nvinfo : EIATTR_SPARSE_MMA_MASK
	.align		4
.L_929:
        /*0018*/ 	.byte	0x03, 0x50
        /*001a*/ 	.short	0x0000


	//----- nvinfo : EIATTR_MAXREG_COUNT
	.align		4
        /*001c*/ 	.byte	0x03, 0x1b
        /*001e*/ 	.short	0x0050


	//----- nvinfo : EIATTR_NUM_BARRIERS
	.align		4
        /*0020*/ 	.byte	0x02, 0x4c
        /*0022*/ 	.byte	0x01
	.zero		1


	//----- nvinfo : EIATTR_MERCURY_ISA_VERSION
	.align		4
        /*0024*/ 	.byte	0x03, 0x5f
        /*0026*/ 	.short	0x0101


	//----- nvinfo : EIATTR_INT_WARP_WIDE_INSTR_OFFSETS
	.align		4
        /*0028*/ 	.byte	0x04, 0x31
        /*002a*/ 	.short	(.L_931 - .L_930)


	//   ....[0]....
.L_930:
        /*002c*/ 	.word	0x000032b0


	//   ....[1]....
        /*0030*/ 	.word	0x00005ee0


	//----- nvinfo : EIATTR_COOP_GROUP_MASK_REGIDS
	.align		4
.L_931:
        /*0034*/ 	.byte	0x04, 0x29
        /*0036*/ 	.short	(.L_933 - .L_932)


	//   ....[0]....
.L_932:
        /*0038*/ 	.word	0xffffffff


	//   ....[1]....
        /*003c*/ 	.word	0xffffffff


	//   ....[2]....
        /*0040*/ 	.word	0xffffffff


	//   ....[3]....
        /*0044*/ 	.word	0xffffffff


	//   ....[4]....
        /*0048*/ 	.word	0xffffffff


	//   ....[5]....
        /*004c*/ 	.word	0xffffffff


	//   ....[6]....
        /*0050*/ 	.word	0xffffffff


	//   ....[7]....
        /*0054*/ 	.word	0xffffffff


	//   ....[8]....
        /*0058*/ 	.word	0xffffffff


	//   ....[9]....
        /*005c*/ 	.word	0xffffffff


	//----- nvinfo : EIATTR_COOP_GROUP_INSTR_OFFSETS
	.align		4
.L_933:
        /*0060*/ 	.byte	0x04, 0x28
        /*0062*/ 	.short	(.L_935 - .L_934)


	//   ....[0]....
.L_934:
        /*0064*/ 	.word	0x000025d0


	//   ....[1]....
        /*0068*/ 	.word	0x00002610


	//   ....[2]....
        /*006c*/ 	.word	0x00002660


	//   ....[3]....
        /*0070*/ 	.word	0x00002680


	//   ....[4]....
        /*0074*/ 	.word	0x000026b0


	//   ....[5]....
        /*0078*/ 	.word	0x000026d0


	//   ....[6]....
        /*007c*/ 	.word	0x00002700


	//   ....[7]....
        /*0080*/ 	.word	0x00002720


	//   ....[8]....
        /*0084*/ 	.word	0x00002750


	//   ....[9]....
        /*0088*/ 	.word	0x00002780


	//----- nvinfo : EIATTR_EXIT_INSTR_OFFSETS
	.align		4
.L_935:
        /*008c*/ 	.byte	0x04, 0x1c
        /*008e*/ 	.short	(.L_937 - .L_936)


	//   ....[0]....
.L_936:
        /*0090*/ 	.word	0x00005fd0


	//   ....[1]....
        /*0094*/ 	.word	0x00006110


	//   ....[2]....
        /*0098*/ 	.word	0x00006370


	//----- nvinfo : EIATTR_MAX_THREADS
	.align		4
.L_937:
        /*009c*/ 	.byte	0x04, 0x05
        /*009e*/ 	.short	(.L_939 - .L_938)
.L_938:
        /*00a0*/ 	.word	0x00000300
        /*00a4*/ 	.word	0x00000001
        /*00a8*/ 	.word	0x00000001


	//----- nvinfo : EIATTR_CRS_STACK_SIZE
	.align		4
.L_939:
        /*00ac*/ 	.byte	0x04, 0x1e
        /*00ae*/ 	.short	(.L_941 - .L_940)
.L_940:
        /*00b0*/ 	.word	0x00000000


	//----- nvinfo : EIATTR_CBANK_PARAM_SIZE
	.align		4
.L_941:
        /*00b4*/ 	.byte	0x03, 0x19
        /*00b6*/ 	.short	0x00b8


	//----- nvinfo : EIATTR_PARAM_CBANK
	.align		4
        /*00b8*/ 	.byte	0x04, 0x0a
        /*00ba*/ 	.short	(.L_943 - .L_942)
	.align		4
.L_942:
        /*00bc*/ 	.word	index@(.nv.constant0._Z35group_norm_nhwc_bwd_one_pass_kernelI11Fp16IOFp16WLi128ELi96ELi768EEv26Group_norm_nhwc_bwd_params)
        /*00c0*/ 	.short	0x0210
        /*00c2*/ 	.short	0x00b8


	//----- nvinfo : EIATTR_SW_WAR
	.align		4
.L_943:
        /*00c4*/ 	.byte	0x04, 0x36
        /*00c6*/ 	.short	(.L_945 - .L_944)
.L_944:
        /*00c8*/ 	.word	0x00000008
.L_945:


//--------------------- .nv.info._Z35group_norm_nhwc_bwd_one_pass_kernelI11Fp16IOFp16WLi256ELi96ELi768EEv26Group_norm_nhwc_bwd_params --------------------------
	.section	.nv.info._Z35group_norm_nhwc_bwd_one_pass_kernelI11Fp16IOFp16WLi256ELi96ELi768EEv26Group_norm_nhwc_bwd_params,"",@"SHT_CUDA_INFO"
	.sectionflags	@""
	.align	4


	//----- nvinfo : EIATTR_CUDA_API_VERSION
	.align		4
        /*0000*/ 	.byte	0x04, 0x37
        /*0002*/ 	.short	(.L_947 - .L_946)
.L_946:
        /*0004*/ 	.word	0x00000082


	//----- nvinfo : EIATTR_KPARAM_INFO
	.align		4
.L_947:
        /*0008*/ 	.byte	0x04, 0x17
        /*000a*/ 	.short	(.L_949 - .L_948)
.L_948:
        /*000c*/ 	.word	0x00000000
        /*0010*/ 	.short	0x0000
        /*0012*/ 	.short	0x0000
        /*0014*/ 	.byte	0x00, 0xf0, 0xe1, 0x02


	//----- nvinfo : EIATTR_SPARSE_MMA_MASK
	.align		4
.L_949:
        /*0018*/ 	.byte	0x03, 0x50
        /*001a*/ 	.short	0x0000


	//----- nvinfo : EIATTR_MAXREG_COUNT
	.align		4
        /*001c*/ 	.byte	0x03, 0x1b
        /*001e*/ 	.short	0x0050


	//----- nvinfo : EIATTR_NUM_BARRIERS
	.align		4
        /*0020*/ 	.byte	0x02, 0x4c
        /*0022*/ 	.byte	0x01
	.zero		1


	//----- nvinfo : EIATTR_MERCURY_ISA_VERSION
	.align		4
        /*0024*/ 	.byte	0x03, 0x5f
        /*0026*/ 	.short	0x0101


	//----- nvinfo : EIATTR_INT_WARP_WIDE_INSTR_OFFSETS
	.align		4
        /*0028*/ 	.byte	0x04, 0x31
        /*002a*/ 	.short	(.L_951 - .L_950)


	//   ....[0]....
.L_950:
        /*002c*/ 	.word	0x00005160


	//   ....[1]....
        /*0030*/ 	.word	0x000098c0


	//----- nvinfo : EIATTR_COOP_GROUP_MASK_REGIDS
	.align		4
.L_951:
        /*0034*/ 	.byte	0x04, 0x29
        /*0036*/ 	.short	(.L_953 - .L_952)


	//   ....[0]....
.L_952:
        /*0038*/ 	.word	0xffffffff


	//   ....[1]....
        /*003c*/ 	.word	0xffffffff


	//   ....[2]....
        /*0040*/ 	.word	0xffffffff


	//   ....[3]....
        /*0044*/ 	.word	0xffffffff


	//   ....[4]....
        /*0048*/ 	.word	0xffffffff


	//   ....[5]....
        /*004c*/ 	.word	0xffffffff


	//   ....[6]....
        /*0050*/ 	.word	0xffffffff


	//   ....[7]....
        /*0054*/ 	.word	0xffffffff


	//   ....[8]....
        /*0058*/ 	.word	0xffffffff


	//   ....[9]....
        /*005c*/ 	.word	0xffffffff


	//----- nvinfo : EIATTR_COOP_GROUP_INSTR_OFFSETS
	.align		4
.L_953:
        /*0060*/ 	.byte	0x04, 0x28
        /*0062*/ 	.short	(.L_955 - .L_954)


	//   ....[0]....
.L_954:
        /*0064*/ 	.word	0x00004410


	//   ....[1]....
        /*0068*/ 	.word	0x00004450


	//   ....[2]....
        /*006c*/ 	.word	0x000044f0


	//   ....[3]....
        /*0070*/ 	.word	0x00004510


	//   ....[4]....
        /*0074*/ 	.word	0x00004540


	//   ....[5]....
        /*0078*/ 	.word	0x00004560


	//   ....[6]....
        /*007c*/ 	.word	0x00004590


	//   ....[7]....
        /*0080*/ 	.word	0x000045b0


	//   ....[8]....
        /*0084*/ 	.word	0x000045e0


	//   ....[9]....
        /*0088*/ 	.word	0x00004600


	//----- nvinfo : EIATTR_EXIT_INSTR_OFFSETS
	.align		4
.L_955:
        /*008c*/ 	.byte	0x04, 0x1c
        /*008e*/ 	.short	(.L_957 - .L_956)


	//   ....[0]....
.L_956:
        /*0090*/ 	.word	0x000099b0


	//   ....[1]....
        /*0094*/ 	.word	0x00009af0


	//   ....[2]....
        /*0098*/ 	.word	0x00009d50


	//----- nvinfo : EIATTR_MAX_THREADS
	.align		4
.L_957:
        /*009c*/ 	.byte	0x04, 0x05
        /*009e*/ 	.short	(.L_959 - .L_958)
.L_958:
        /*00a0*/ 	.word	0x00000300
        /*00a4*/ 	.word	0x00000001
        /*00a8*/ 	.word	0x00000001


	//----- nvinfo : EIATTR_CRS_STACK_SIZE
	.align		4
.L_959:
        /*00ac*/ 	.byte	0x04, 0x1e
        /*00ae*/ 	.short	(.L_961 - .L_960)
.L_960:
        /*00b0*/ 	.word	0x00000000


	//----- nvinfo : EIATTR_CBANK_PARAM_SIZE
	.align		4
.L_961:
        /*00b4*/ 	.byte	0x03, 0x19
        /*00b6*/ 	.short	0x00b8


	//----- nvinfo : EIATTR_PARAM_CBANK
	.align		4
        /*00b8*/ 	.byte	0x04, 0x0a
        /*00ba*/ 	.short	(.L_963 - .L_962)
	.align		4
.L_962:
        /*00bc*/ 	.word	index@(.nv.constant0._Z35group_norm_nhwc_bwd_one_pass_kernelI11Fp16IOFp16WLi256ELi96ELi768EEv26Group_norm_nhwc_bwd_params)
        /*00c0*/ 	.short	0x0210
        /*00c2*/ 	.short	0x00b8


	//----- nvinfo : EIATTR_SW_WAR
	.align		4
.L_963:
        /*00c4*/ 	.byte	0x04, 0x36
        /*00c6*/ 	.short	(.L_965 - .L_964)
.L_964:
        /*00c8*/ 	.word	0x00000008
.L_965:


//--------------------- .nv.info._Z35group_norm_nhwc_bwd_one_pass_kernelI11Fp16IOFp16WLi512ELi96ELi768EEv26Group_norm_nhwc_bwd_params --------------------------
	.section	.nv.info._Z35group_norm_nhwc_bwd_one_pass_kernelI11Fp16IOFp16WLi512ELi96ELi768EEv26Group_norm_nhwc_bwd_params,"",@"SHT_CUDA_INFO"
	.sectionflags	@""
	.align	4


	//----- nvinfo : EIATTR_CUDA_API_VERSION
	.align		4
        /*0000*/ 	.byte	0x04, 0x37
        /*0002*/ 	.short	(.L_967 - .L_966)
.L_966:
        /*0004*/ 	.word	0x00000082


	//----- nvinfo : EIATTR_KPARAM_INFO
	.align		4
.L_967:
        /*0008*/ 	.byte	0x04, 0x17
        /*000a*/ 	.short	(.L_969 - .L_968)
.L_968:
        /*000c*/ 	.word	0x00000000
        /*0010*/ 	.short	0x0000
        /*0012*/ 	.short	0x0000
        /*0014*/ 	.byte	0x00, 0xf0, 0xe1, 0x02


	//----- nvinfo : EIATTR_SPARSE_MMA_MASK
	.align		4
.L_969:
        /*0018*/ 	.byte	0x03, 0x50
        /*001a*/ 	.short	0x0000


	//----- nvinfo : EIATTR_MAXREG_COUNT
	.align		4
        /*001c*/ 	.byte	0x03, 0x1b
        /*001e*/ 	.short	0x0050


	//----- nvinfo : EIATTR_NUM_BARRIERS
	.align		4
        /*0020*/ 	.byte	0x02, 0x4c
        /*0022*/ 	.byte	0x01
	.zero		1


	//----- nvinfo : EIATTR_ANNOTATIONS
	.align		4
        /*0024*/ 	.byte	0x04, 0x55
        /*0026*/ 	.short	(.L_971 - .L_970)


	//   ....[0]....
.L_970:
        /* <DEDUP_REMOVED lines=25> */


	//----- nvinfo : EIATTR_MERCURY_ISA_VERSION
	.align		4
.L_971:
        /*01a8*/ 	.byte	0x03, 0x5f
        /*01aa*/ 	.short	0x0101


	//----- nvinfo : EIATTR_INT_WARP_WIDE_INSTR_OFFSETS
	.align		4
        /*01ac*/ 	.byte	0x04, 0x31
        /*01ae*/ 	.short	(.L_973 - .L_972)


	//   ....[0]....
.L_972:
        /*01b0*/ 	.word	0x000091d0


	//   ....[1]....
        /*01b4*/ 	.word	0x000094b0


	//   ....[2]....
        /*01b8*/ 	.word	0x00009560


	//   ....[3]....
        /*01bc*/ 	.word	0x00009570


	//   ....[4]....
        /*01c0*/ 	.word	0x00009650


	//   ....[5]....
        /*01c4*/ 	.word	0x00009710


	//   ....[6]....
        /*01c8*/ 	.word	0x000097a0


	//   ....[7]....
        /*01cc*/ 	.word	0x00009830


	//   ....[8]....
        /*01d0*/ 	.word	0x000098f0


	//   ....[9]....
        /*01d4*/ 	.word	0x00009980


	//   ....[10]....
        /*01d8*/ 	.word	0x00009a10


	//   ....[11]....
        /*01dc*/ 	.word	0x00009ad0


	//   ....[12]....
        /*01e0*/ 	.word	0x00009b30


	//   ....[13]....
        /*01e4*/ 	.word	0x00009be0


	//   ....[14]....
        /*01e8*/ 	.word	0x00009ce0


	//   ....[15]....
        /*01ec*/ 	.word	0x00009d00


	//   ....[16]....
        /*01f0*/ 	.word	0x00009dc0


	//   ....[17]....
        /*01f4*/ 	.word	0x00009f30


	//   ....[18]....
        /*01f8*/ 	.word	0x00009ff0


	//   ....[19]....
        /*01fc*/ 	.word	0x0000a000


	//   ....[20]....
        /*0200*/ 	.word	0x0000a010


	//   ....[21]....
        /*0204*/ 	.word	0x0000a180


	//   ....[22]....
        /*0208*/ 	.word	0x0000a230


	//   ....[23]....
        /*020c*/ 	.word	0x0000a250


	//   ....[24]....
        /*0210*/ 	.word	0x0000a280


	//   ....[25]....
        /*0214*/ 	.word	0x0000a490


	//   ....[26]....
        /*0218*/ 	.word	0x0000a550


	//   ....[27]....
        /*021c*/ 	.word	0x0000a5b0


	//   ....[28]....
        /*0220*/ 	.word	0x0000a5e0


	//   ....[29]....
        /*0224*/ 	.word	0x0000a890


	//   ....[30]....
        /*0228*/ 	.word	0x0000a910


	//   ....[31]....
        /*022c*/ 	.word	0x00011be0


	//----- nvinfo : EIATTR_COOP_GROUP_MASK_REGIDS
	.align		4
.L_973:
        /*0230*/ 	.byte	0x04, 0x29
        /*0232*/ 	.short	(.L_975 - .L_974)


	//   ....[0]....
.L_974:
        /*0234*/ 	.word	0xffffffff


	//   ....[1]....
        /*0238*/ 	.word	0xffffffff


	//   ....[2]....
        /*023c*/ 	.word	0xffffffff


	//   ....[3]....
        /*0240*/ 	.word	0xffffffff


	//   ....[4]....
        /*0244*/ 	.word	0xffffffff


	//   ....[5]....
        /*0248*/ 	.word	0xffffffff


	//   ....[6]....
        /*024c*/ 	.word	0xffffffff


	//   ....[7]....
        /*0250*/ 	.word	0xffffffff


	//   ....[8]....
        /*0254*/ 	.word	0xffffffff


	//   ....[9]....
        /*0258*/ 	.word	0xffffffff


	//----- nvinfo : EIATTR_COOP_GROUP_INSTR_OFFSETS
	.align		4
.L_975:
        /*025c*/ 	.byte	0x04, 0x28
        /*025e*/ 	.short	(.L_977 - .L_976)


	//   ....[0]....
.L_976:
        /*0260*/ 	.word	0x00008350


	//   ....[1]....
        /*0264*/ 	.word	0x00008360


	//   ....[2]....
        /*0268*/ 	.word	0x000083b0


	//   ....[3]....
        /*026c*/ 	.word	0x000083c0


	//   ....[4]....
        /*0270*/ 	.word	0x000083f0


	//   ....[5]....
        /*0274*/ 	.word	0x00008410


	//   ....[6]....
        /*0278*/ 	.word	0x00008440


	//   ....[7]....
        /*027c*/ 	.word	0x00008460


	//   ....[8]....
        /*0280*/ 	.word	0x000084f0


	//   ....[9]....
        /*0284*/ 	.word	0x00008500


	//----- nvinfo : EIATTR_EXIT_INSTR_OFFSETS
	.align		4
.L_977:
        /*0288*/ 	.byte	0x04, 0x1c
        /*028a*/ 	.short	(.L_979 - .L_978)


	//   ....[0]....
.L_978:
        /*028c*/ 	.word	0x00011cd0


	//   ....[1]....
        /*0290*/ 	.word	0x00011e10


	//   ....[2]....
        /*0294*/ 	.word	0x00012080


	//----- nvinfo : EIATTR_MAX_THREADS
	.align		4
.L_979:
        /*0298*/ 	.byte	0x04, 0x05
        /*029a*/ 	.short	(.L_981 - .L_980)
.L_980:
        /*029c*/ 	.word	0x00000300
        /*02a0*/ 	.word	0x00000001
        /*02a4*/ 	.word	0x00000001


	//----- nvinfo : EIATTR_CRS_STACK_SIZE
	.align		4
.L_981:
        /*02a8*/ 	.byte	0x04, 0x1e
        /*02aa*/ 	.short	(.L_983 - .L_982)
.L_982:
        /*02ac*/ 	.word	0x00000000


	//----- nvinfo : EIATTR_CBANK_PARAM_SIZE
	.align		4
.L_983:
        /*02b0*/ 	.byte	0x03, 0x19
        /*02b2*/ 	.short	0x00b8


	//----- nvinfo : EIATTR_PARAM_CBANK
	.align		4
        /*02b4*/ 	.byte	0x04, 0x0a
        /*02b6*/ 	.short	(.L_985 - .L_984)
	.align		4
.L_984:
        /*02b8*/ 	.word	index@(.nv.constant0._Z35group_norm_nhwc_bwd_one_pass_kernelI11Fp16IOFp16WLi512ELi96ELi768EEv26Group_norm_nhwc_bwd_params)
        /*02bc*/ 	.short	0x0210
        /*02be*/ 	.short	0x00b8


	//----- nvinfo : EIATTR_SW_WAR
	.align		4
.L_985:
        /*02c0*/ 	.byte	0x04, 0x36
        /*02c2*/ 	.short	(.L_987 - .L_986)
.L_986:
        /*02c4*/ 	.word	0x00000008
.L_987:


//--------------------- .nv.info._Z35group_norm_nhwc_bwd_one_pass_kernelI11Fp32IOFp32WLi64ELi96ELi768EEv26Group_norm_nhwc_bwd_params --------------------------
	.section	.nv.info._Z35group_norm_nhwc_bwd_one_pass_kernelI11Fp32IOFp32WLi64ELi96ELi768EEv26Group_norm_nhwc_bwd_params,"",@"SHT_CUDA_INFO"
	.sectionflags	@""
	.align	4


	//----- nvinfo : EIATTR_CUDA_API_VERSION
	.align		4
        /*0000*/ 	.byte	0x04, 0x37
        /*0002*/ 	.short	(.L_989 - .L_988)
.L_988:
        /*0004*/ 	.word	0x00000082


	//----- nvinfo : EIATTR_KPARAM_INFO
	.align		4
.L_989:
        /*0008*/ 	.byte	0x04, 0x17
        /*000a*/ 	.short	(.L_991 - .L_990)
.L_990:
        /*000c*/ 	.word	0x00000000
        /*0010*/ 	.short	0x0000
        /*0012*/ 	.short	0x0000
        /*0014*/ 	.byte	0x00, 0xf0, 0xe1, 0x02


	//----- nvinfo : EIATTR_SPARSE_MMA_MASK
	.align		4
.L_991:
        /*0018*/ 	.byte	0x03, 0x50
        /*001a*/ 	.short	0x0000


	//----- nvinfo : EIATTR_MAXREG_COUNT
	.align		4
        /*001c*/ 	.byte	0x03, 0x1b
        /*001e*/ 	.short	0x0050


	//----- nvinfo : EIATTR_NUM_BARRIERS
	.align		4
        /*0020*/ 	.byte	0x02, 0x4c
        /*0022*/ 	.byte	0x01
	.zero		1


	//----- nvinfo : EIATTR_MERCURY_ISA_VERSION
	.align		4
        /*0024*/ 	.byte	0x03, 0x5f
        /*0026*/ 	.short	0x0101


	//----- nvinfo : EIATTR_INT_WARP_WIDE_INSTR_OFFSETS
	.align		4
        /*0028*/ 	.byte	0x04, 0x31
        /*002a*/ 	.short	(.L_993 - .L_992)


	//   ....[0]....
.L_992:
        /*002c*/ 	.word	0x000022d0


	//   ....[1]....
        /*0030*/ 	.word	0x00003ff0


	//----- nvinfo : EIATTR_COOP_GROUP_MASK_REGIDS
	.align		4
.L_993:
        /*0034*/ 	.byte	0x04, 0x29
        /*0036*/ 	.short	(.L_995 - .L_994)


	//   ....[0]....
.L_994:
        /*0038*/ 	.word	0xffffffff


	//   ....[1]....
        /*003c*/ 	.word	0xffffffff


	//   ....[2]....
        /*0040*/ 	.word	0xffffffff


	//   ....[3]....
        /*0044*/ 	.word	0xffffffff


	//   ....[4]....
        /*0048*/ 	.word	0xffffffff


	//   ....[5]....
        /*004c*/ 	.word	0xffffffff


	//   ....[6]....
        /*0050*/ 	.word	0xffffffff


	//   ....[7]....
        /*0054*/ 	.word	0xffffffff


	//   ....[8]....
        /*0058*/ 	.word	0xffffffff


	//   ....[9]....
        /*005c*/ 	.word	0xffffffff


	//----- nvinfo : EIATTR_COOP_GROUP_INSTR_OFFSETS
	.align		4
.L_995:
        /*0060*/ 	.byte	0x04, 0x28
        /*0062*/ 	.short	(.L_997 - .L_996)


	//   ....[0]....
.L_996:
        /*0064*/ 	.word	0x000014e0


	//   ....[1]....
        /*0068*/ 	.word	0x00001520


	//   ....[2]....
        /*006c*/ 	.word	0x00001650


	//   ....[3]....
        /*0070*/ 	.word	0x00001670


	//   ....[4]....
        /*0074*/ 	.word	0x000016b0


	//   ....[5]....
        /*0078*/ 	.word	0x000016d0


	//   ....[6]....
        /*007c*/ 	.word	0x00001700


	//   ....[7]....
        /*0080*/ 	.word	0x00001720


	//   ....[8]....
        /*0084*/ 	.word	0x00001750


	//   ....[9]....
        /*0088*/ 	.word	0x00001770


	//----- nvinfo : EIATTR_EXIT_INSTR_OFFSETS
	.align		4
.L_997:
        /*008c*/ 	.byte	0x04, 0x1c
        /*008e*/ 	.short	(.L_999 - .L_998)


	//   ....[0]....
.L_998:
        /*0090*/ 	.word	0x000040e0


	//   ....[1]....
        /*0094*/ 	.word	0x00004220


	//   ....[2]....
        /*0098*/ 	.word	0x00004460


	//----- nvinfo : EIATTR_MAX_THREADS
	.align		4
.L_999:
        /*009c*/ 	.byte	0x04, 0x05
        /*009e*/ 	.short	(.L_1001 - .L_1000)
.L_1000:
        /*00a0*/ 	.word	0x00000300
        /*00a4*/ 	.word	0x00000001
        /*00a8*/ 	.word	0x00000001


	//----- nvinfo : EIATTR_CRS_STACK_SIZE
	.align		4
.L_1001:
        /*00ac*/ 	.byte	0x04, 0x1e
        /*00ae*/ 	.short	(.L_1003 - .L_1002)
.L_1002:
        /*00b0*/ 	.word	0x00000000


	//----- nvinfo : EIATTR_CBANK_PARAM_SIZE
	.align		4
.L_1003:
        /*00b4*/ 	.byte	0x03, 0x19
        /*00b6*/ 	.short	0x00b8


	//----- nvinfo : EIATTR_PARAM_CBANK
	.align		4
        /*00b8*/ 	.byte	0x04, 0x0a
        /*00ba*/ 	.short	(.L_1005 - .L_1004)
	.align		4
.L_1004:
        /*00bc*/ 	.word	index@(.nv.constant0._Z35group_norm_nhwc_bwd_one_pass_kernelI11Fp32IOFp32WLi64ELi96ELi768EEv26Group_norm_nhwc_bwd_params)
        /*00c0*/ 	.short	0x0210
        /*00c2*/ 	.short	0x00b8


	//----- nvinfo : EIATTR_SW_WAR
	.align		4
.L_1005:
        /*00c4*/ 	.byte	0x04, 0x36
        /*00c6*/ 	.short	(.L_1007 - .L_1006)
.L_1006:
        /*00c8*/ 	.word	0x00000008
.L_1007:


//--------------------- .nv.info._Z35group_norm_nhwc_bwd_one_pass_kernelI11Fp32IOFp32WLi128ELi96ELi768EEv26Group_norm_nhwc_bwd_params --------------------------
	.section	.nv.info._Z35group_norm_nhwc_bwd_one_pass_kernelI11Fp32IOFp32WLi128ELi96ELi768EEv26Group_norm_nhwc_bwd_params,"",@"SHT_CUDA_INFO"
	.sectionflags	@""
	.align	4


	//----- nvinfo : EIATTR_CUDA_API_VERSION
	.align		4
        /*0000*/ 	.byte	0x04, 0x37
        /*0002*/ 	.short	(.L_1009 - .L_1008)
.L_1008:
        /*0004*/ 	.word	0x00000082


	//----- nvinfo : EIATTR_KPARAM_INFO
	.align		4
.L_1009:
        /*0008*/ 	.byte	0x04, 0x17
        /*000a*/ 	.short	(.L_1011 - .L_1010)
.L_1010:
        /*000c*/ 	.word	0x00000000
        /*0010*/ 	.short	0x0000
        /*0012*/ 	.short	0x0000
        /*0014*/ 	.byte	0x00, 0xf0, 0xe1, 0x02


	//----- nvinfo : EIATTR_SPARSE_MMA_MASK
	.align		4
.L_1011:
        /*0018*/ 	.byte	0x03, 0x50
        /*001a*/ 	.short	0x0000


	//----- nvinfo : EIATTR_MAXREG_COUNT
	.align		4
        /*001c*/ 	.byte	0x03, 0x1b
        /*001e*/ 	.short	0x0050


	//----- nvinfo : EIATTR_NUM_BARRIERS
	.align		4
        /*0020*/ 	.byte	0x02, 0x4c
        /*0022*/ 	.byte	0x01
	.zero		1


	//----- nvinfo : EIATTR_MERCURY_ISA_VERSION
	.align		4
        /*0024*/ 	.byte	0x03, 0x5f
        /*0026*/ 	.short	0x0101


	//----- nvinfo : EIATTR_INT_WARP_WIDE_INSTR_OFFSETS
	.align		4
        /*0028*/ 	.byte	0x04, 0x31
        /*002a*/ 	.short	(.L_1013 - .L_1012)


	//   ....[0]....
.L_1012:
        /*002c*/ 	.word	0x00003220


	//   ....[1]....
        /*0030*/ 	.word	0x00005a70


	//----- nvinfo : EIATTR_COOP_GROUP_MASK_REGIDS
	.align		4
.L_1013:
        /*0034*/ 	.byte	0x04, 0x29
        /*0036*/ 	.short	(.L_1015 - .L_1014)


	//   ....[0]....
.L_1014:
        /*0038*/ 	.word	0xffffffff


	//   ....[1]....
        /*003c*/ 	.word	0xffffffff


	//   ....[2]....
        /*0040*/ 	.word	0xffffffff


	//   ....[3]....
        /*0044*/ 	.word	0xffffffff


	//   ....[4]....
        /*0048*/ 	.word	0xffffffff


	//   ....[5]....
        /*004c*/ 	.word	0xffffffff


	//   ....[6]....
        /*0050*/ 	.word	0xffffffff


	//   ....[7]....
        /*0054*/ 	.word	0xffffffff


	//   ....[8]....
        /*0058*/ 	.word	0xffffffff


	//   ....[9]....
        /*005c*/ 	.word	0xffffffff


	//----- nvinfo : EIATTR_COOP_GROUP_INSTR_OFFSETS
	.align		4
.L_1015:
        /*0060*/ 	.byte	0x04, 0x28
        /*0062*/ 	.short	(.L_1017 - .L_1016)


	//   ....[0]....
.L_1016:
        /*0064*/ 	.word	0x000023e0


	//   ....[1]....
        /*0068*/ 	.word	0x00002420


	//   ....[2]....
        /*006c*/ 	.word	0x00002500


	//   ....[3]....
        /*0070*/ 	.word	0x00002520


	//   ....[4]....
        /*0074*/ 	.word	0x00002550


	//   ....[5]....
        /*0078*/ 	.word	0x00002570


	//   ....[6]....
        /*007c*/ 	.word	0x000025b0


	//   ....[7]....
        /*0080*/ 	.word	0x000025c0


	//   ....[8]....
        /*0084*/ 	.word	0x00002620


	//   ....[9]....
        /*0088*/ 	.word	0x00002660


	//----- nvinfo : EIATTR_EXIT_INSTR_OFFSETS
	.align		4
.L_1017:
        /*008c*/ 	.byte	0x04, 0x1c
        /*008e*/ 	.short	(.L_1019 - .L_1018)


	//   ....[0]....
.L_1018:
        /*0090*/ 	.word	0x00005b60


	//   ....[1]....
        /*0094*/ 	.word	0x00005ca0


	//   ....[2]....
        /*0098*/ 	.word	0x00005ee0


	//----- nvinfo : EIATTR_MAX_THREADS
	.align		4
.L_1019:
        /*009c*/ 	.byte	0x04, 0x05
        /*009e*/ 	.short	(.L_1021 - .L_1020)
.L_1020:
        /*00a0*/ 	.word	0x00000300
        /*00a4*/ 	.word	0x00000001
        /*00a8*/ 	.word	0x00000001


	//----- nvinfo : EIATTR_CRS_STACK_SIZE
	.align		4
.L_1021:
        /*00ac*/ 	.byte	0x04, 0x1e
        /*00ae*/ 	.short	(.L_1023 - .L_1022)
.L_1022:
        /*00b0*/ 	.word	0x00000000


	//----- nvinfo : EIATTR_CBANK_PARAM_SIZE
	.align		4
.L_1023:
        /*00b4*/ 	.byte	0x03, 0x19
        /*00b6*/ 	.short	0x00b8


	//----- nvinfo : EIATTR_PARAM_CBANK
	.align		4
        /*00b8*/ 	.byte	0x04, 0x0a
        /*00ba*/ 	.short	(.L_1025 - .L_1024)
	.align		4
.L_1024:
        /*00bc*/ 	.word	index@(.nv.constant0._Z35group_norm_nhwc_bwd_one_pass_kernelI11Fp32IOFp32WLi128ELi96ELi768EEv26Group_norm_nhwc_bwd_params)
        /*00c0*/ 	.short	0x0210
        /*00c2*/ 	.short	0x00b8


	//----- nvinfo : EIATTR_SW_WAR
	.align		4
.L_1025:
        /*00c4*/ 	.byte	0x04, 0x36
        /*00c6*/ 	.short	(.L_1027 - .L_1026)
.L_1026:
        /*00c8*/ 	.word	0x00000008
.L_1027:


//--------------------- .nv.info._Z35group_norm_nhwc_bwd_one_pass_kernelI11Fp32IOFp32WLi256ELi96ELi768EEv26Group_norm_nhwc_bwd_params --------------------------
	.section	.nv.info._Z35group_norm_nhwc_bwd_one_pass_kernelI11Fp32IOFp32WLi256ELi96ELi768EEv26Group_norm_nhwc_bwd_params,"",@"SHT_CUDA_INFO"
	.sectionflags	@""
	.align	4


	//----- nvinfo : EIATTR_CUDA_API_VERSION
	.align		4
        /*0000*/ 	.byte	0x04, 0x37
        /*0002*/ 	.short	(.L_1029 - .L_1028)
.L_1028:
        /*0004*/ 	.word	0x00000082


	//----- nvinfo : EIATTR_KPARAM_INFO
	.align		4
.L_1029:
        /*0008*/ 	.byte	0x04, 0x17
        /*000a*/ 	.short	(.L_1031 - .L_1030)
.L_1030:
        /*000c*/ 	.word	0x00000000
        /*0010*/ 	.short	0x0000
        /*0012*/ 	.short	0x0000
        /*0014*/ 	.byte	0x00, 0xf0, 0xe1, 0x02


	//----- nvinfo : EIATTR_SPARSE_MMA_MASK
	.align		4
.L_1031:
        /*0018*/ 	.byte	0x03, 0x50
        /*001a*/ 	.short	0x0000


	//----- nvinfo : EIATTR_MAXREG_COUNT
	.align		4
        /*001c*/ 	.byte	0x03, 0x1b
        /*001e*/ 	.short	0x0050


	//----- nvinfo : EIATTR_NUM_BARRIERS
	.align		4
        /*0020*/ 	.byte	0x02, 0x4c
        /*0022*/ 	.byte	0x01
	.zero		1


	//----- nvinfo : EIATTR_ANNOTATIONS
	.align		4
        /*0024*/ 	.byte	0x04, 0x55
        /*0026*/ 	.short	(.L_1033 - .L_1032)


	//   ....[0]....
.L_1032:
        /* <DEDUP_REMOVED lines=47> */


	//----- nvinfo : EIATTR_MERCURY_ISA_VERSION
	.align		4
.L_1033:
        /*0308*/ 	.byte	0x03, 0x5f
        /*030a*/ 	.short	0x0101


	//----- nvinfo : EIATTR_INT_WARP_WIDE_INSTR_OFFSETS
	.align		4
        /*030c*/ 	.byte	0x04, 0x31
        /*030e*/ 	.short	(.L_1035 - .L_1034)


	//   ....[0]....
.L_1034:
        /*0310*/ 	.word	0x00005580


	//   ....[1]....
        /*0314*/ 	.word	0x00005860


	//   ....[2]....
        /*0318*/ 	.word	0x00005910


	//   ....[3]....
        /*031c*/ 	.word	0x00005920


	//   ....[4]....
        /*0320*/ 	.word	0x000059e0


	//   ....[5]....
        /*0324*/ 	.word	0x00005ac0


	//   ....[6]....
        /*0328*/ 	.word	0x00005b80


	//   ....[7]....
        /*032c*/ 	.word	0x00005ba0


	//   ....[8]....
        /*0330*/ 	.word	0x00005ca0


	//   ....[9]....
        /*0334*/ 	.word	0x00005d60


	//   ....[10]....
        /*0338*/ 	.word	0x00005d80


	//   ....[11]....
        /*033c*/ 	.word	0x00005e80


	//   ....[12]....
        /*0340*/ 	.word	0x00005f40


	//   ....[13]....
        /*0344*/ 	.word	0x00005f50


	//   ....[14]....
        /*0348*/ 	.word	0x00006060


	//   ....[15]....
        /*034c*/ 	.word	0x00006120


	//   ....[16]....
        /*0350*/ 	.word	0x00006130


	//   ....[17]....
        /*0354*/ 	.word	0x000062e0


	//   ....[18]....
        /*0358*/ 	.word	0x000063a0


	//   ....[19]....
        /*035c*/ 	.word	0x000063b0


	//   ....[20]....
        /*0360*/ 	.word	0x000063f0


	//   ....[21]....
        /*0364*/ 	.word	0x00006530


	//   ....[22]....
        /*0368*/ 	.word	0x000065e0


	//   ....[23]....
        /*036c*/ 	.word	0x000065f0


	//   ....[24]....
        /*0370*/ 	.word	0x00006630


	//   ....[25]....
        /*0374*/ 	.word	0x00006840


	//   ....[26]....
        /*0378*/ 	.word	0x00006900


	//   ....[27]....
        /*037c*/ 	.word	0x00006960


	//   ....[28]....
        /*0380*/ 	.word	0x00006990


	//   ....[29]....
        /*0384*/ 	.word	0x00006c40


	//   ....[30]....
        /*0388*/ 	.word	0x00006cc0


	//   ....[31]....
        /*038c*/ 	.word	0x00009f20


	//----- nvinfo : EIATTR_COOP_GROUP_MASK_REGIDS
	.align		4
.L_1035:
        /*0390*/ 	.byte	0x04, 0x29
        /*0392*/ 	.short	(.L_1037 - .L_1036)


	//   ....[0]....
.L_1036:
        /*0394*/ 	.word	0xffffffff


	//   ....[1]....
        /*0398*/ 	.word	0xffffffff


	//   ....[2]....
        /*039c*/ 	.word	0xffffffff


	//   ....[3]....
        /*03a0*/ 	.word	0xffffffff


	//   ....[4]....
        /*03a4*/ 	.word	0xffffffff


	//   ....[5]....
        /*03a8*/ 	.word	0xffffffff


	//   ....[6]....
        /*03ac*/ 	.word	0xffffffff


	//   ....[7]....
        /*03b0*/ 	.word	0xffffffff


	//   ....[8]....
        /*03b4*/ 	.word	0xffffffff


	//   ....[9]....
        /*03b8*/ 	.word	0xffffffff


	//----- nvinfo : EIATTR_COOP_GROUP_INSTR_OFFSETS
	.align		4
.L_1037:
        /*03bc*/ 	.byte	0x04, 0x28
        /*03be*/ 	.short	(.L_1039 - .L_1038)


	//   ....[0]....
.L_1038:
        /*03c0*/ 	.word	0x00004740


	//   ....[1]....
        /*03c4*/ 	.word	0x00004780


	//   ....[2]....
        /*03c8*/ 	.word	0x00004860


	//   ....[3]....
        /*03cc*/ 	.word	0x00004870


	//   ....[4]....
        /*03d0*/ 	.word	0x000048a0


	//   ....[5]....
        /*03d4*/ 	.word	0x000048c0


	//   ....[6]....
        /*03d8*/ 	.word	0x000048f0


	//   ....[7]....
        /*03dc*/ 	.word	0x00004910


	//   ....[8]....
        /*03e0*/ 	.word	0x00004940


	//   ....[9]....
        /*03e4*/ 	.word	0x00004960


	//----- nvinfo : EIATTR_EXIT_INSTR_OFFSETS
	.align		4
.L_1039:
        /*03e8*/ 	.byte	0x04, 0x1c
        /*03ea*/ 	.short	(.L_1041 - .L_1040)


	//   ....[0]....
.L_1040:
        /*03ec*/ 	.word	0x0000a010


	//   ....[1]....
        /*03f0*/ 	.word	0x0000a150


	//   ....[2]....
        /*03f4*/ 	.word	0x0000a3a0


	//----- nvinfo : EIATTR_MAX_THREADS
	.align		4
.L_1041:
        /*03f8*/ 	.byte	0x04, 0x05
        /*03fa*/ 	.short	(.L_1043 - .L_1042)
.L_1042:
        /*03fc*/ 	.word	0x00000300
        /*0400*/ 	.word	0x00000001
        /*0404*/ 	.word	0x00000001


	//----- nvinfo : EIATTR_CRS_STACK_SIZE
	.align		4
.L_1043:
        /*0408*/ 	.byte	0x04, 0x1e
        /*040a*/ 	.short	(.L_1045 - .L_1044)
.L_1044:
        /*040c*/ 	.word	0x00000000


	//----- nvinfo : EIATTR_CBANK_PARAM_SIZE
	.align		4
.L_1045:
        /*0410*/ 	.byte	0x03, 0x19
        /*0412*/ 	.short	0x00b8


	//----- nvinfo : EIATTR_PARAM_CBANK
	.align		4
        /*0414*/ 	.byte	0x04, 0x0a
        /*0416*/ 	.short	(.L_1047 - .L_1046)
	.align		4
.L_1046:
        /*0418*/ 	.word	index@(.nv.constant0._Z35group_norm_nhwc_bwd_one_pass_kernelI11Fp32IOFp32WLi256ELi96ELi768EEv26Group_norm_nhwc_bwd_params)
        /*041c*/ 	.short	0x0210
        /*041e*/ 	.short	0x00b8


	//----- nvinfo : EIATTR_SW_WAR
	.align		4
.L_1047:
        /*0420*/ 	.byte	0x04, 0x36
        /*0422*/ 	.short	(.L_1049 - .L_1048)
.L_1048:
        /*0424*/ 	.word	0x00000008
.L_1049:


//--------------------- .nv.info._Z35group_norm_nhwc_bwd_one_pass_kernelI11Fp32IOFp32WLi512ELi96ELi768EEv26Group_norm_nhwc_bwd_params --------------------------
	.section	.nv.info._Z35group_norm_nhwc_bwd_one_pass_kernelI11Fp32IOFp32WLi512ELi96ELi768EEv26Group_norm_nhwc_bwd_params,"",@"SHT_CUDA_INFO"
	.sectionflags	@""
	.align	4


	//----- nvinfo : EIATTR_CUDA_API_VERSION
	.align		4
        /*0000*/ 	.byte	0x04, 0x37
        /*0002*/ 	.short	(.L_1051 - .L_1050)
.L_1050:
        /*0004*/ 	.word	0x00000082


	//----- nvinfo : EIATTR_KPARAM_INFO
	.align		4
.L_1051:
        /*0008*/ 	.byte	0x04, 0x17
        /*000a*/ 	.short	(.L_1053 - .L_1052)
.L_1052:
        /*000c*/ 	.word	0x00000000
        /*0010*/ 	.short	0x0000
        /*0012*/ 	.short	0x0000
        /*0014*/ 	.byte	0x00, 0xf0, 0xe1, 0x02


	//----- nvinfo : EIATTR_SPARSE_MMA_MASK
	.align		4
.L_1053:
        /*0018*/ 	.byte	0x03, 0x50
        /*001a*/ 	.short	0x0000


	//----- nvinfo : EIATTR_MAXREG_COUNT
	.align		4
        /*001c*/ 	.byte	0x03, 0x1b
        /*001e*/ 	.short	0x0050


	//----- nvinfo : EIATTR_NUM_BARRIERS
	.align		4
        /*0020*/ 	.byte	0x02, 0x4c
        /*0022*/ 	.byte	0x01
	.zero		1


	//----- nvinfo : EIATTR_ANNOTATIONS
	.align		4
        /*0024*/ 	.byte	0x04, 0x55
        /*0026*/ 	.short	(.L_1055 - .L_1054)


	//   ....[0]....
.L_1054:
        /* <DEDUP_REMOVED lines=316> */


	//----- nvinfo : EIATTR_MERCURY_ISA_VERSION
	.align		4
.L_1055:
        /*13d0*/ 	.byte	0x03, 0x5f
        /*13d2*/ 	.short	0x0101


	//----- nvinfo : EIATTR_INT_WARP_WIDE_INSTR_OFFSETS
	.align		4
        /*13d4*/ 	.byte	0x04, 0x31
        /*13d6*/ 	.short	(.L_1057 - .L_1056)


	//   ....[0]....
.L_1056:
        /*13d8*/ 	.word	0x0000a4e0


	//   ....[1]....
        /*13dc*/ 	.word	0x0000a7c0


	//   ....[2]....
        /*13e0*/ 	.word	0x0000a870


	//   ....[3]....
        /*13e4*/ 	.word	0x0000a880


	//   ....[4]....
        /*13e8*/ 	.word	0x0000a940


	//   ....[5]....
        /*13ec*/ 	.word	0x0000aa20


	//   ....[6]....
        /*13f0*/ 	.word	0x0000aae0


	//   ....[7]....
        /*13f4*/ 	.word	0x0000ab00


	//   ....[8]....
        /*13f8*/ 	.word	0x0000ac00


	//   ....[9]....
        /*13fc*/ 	.word	0x0000acc0


	//   ....[10]....
        /*1400*/ 	.word	0x0000ace0


	//   ....[11]....
        /*1404*/ 	.word	0x0000ade0


	//   ....[12]....
        /*1408*/ 	.word	0x0000aea0


	//   ....[13]....
        /*140c*/ 	.word	0x0000aeb0


	//   ....[14]....
        /*1410*/ 	.word	0x0000afc0


	//   ....[15]....
        /*1414*/ 	.word	0x0000b080


	//   ....[16]....
        /*1418*/ 	.word	0x0000b090


	//   ....[17]....
        /*141c*/ 	.word	0x0000b240


	//   ....[18]....
        /*1420*/ 	.word	0x0000b300


	//   ....[19]....
        /*1424*/ 	.word	0x0000b310


	//   ....[20]....
        /*1428*/ 	.word	0x0000b320


	//   ....[21]....
        /*142c*/ 	.word	0x0000b490


	//   ....[22]....
        /*1430*/ 	.word	0x0000b540


	//   ....[23]....
        /*1434*/ 	.word	0x0000b560


	//   ....[24]....
        /*1438*/ 	.word	0x0000b590


	//   ....[25]....
        /*143c*/ 	.word	0x0000b7a0


	//   ....[26]....
        /*1440*/ 	.word	0x0000b860


	//   ....[27]....
        /*1444*/ 	.word	0x0000b8c0


	//   ....[28]....
        /*1448*/ 	.word	0x0000b8f0


	//   ....[29]....
        /*144c*/ 	.word	0x0000bba0


	//   ....[30]....
        /*1450*/ 	.word	0x0000bc20


	//   ....[31]....
        /*1454*/ 	.word	0x00012b30


	//----- nvinfo : EIATTR_COOP_GROUP_MASK_REGIDS
	.align		4
.L_1057:
        /*1458*/ 	.byte	0x04, 0x29
        /*145a*/ 	.short	(.L_1059 - .L_1058)


	//   ....[0]....
.L_1058:
        /*145c*/ 	.word	0xffffffff


	//   ....[1]....
        /*1460*/ 	.word	0xffffffff


	//   ....[2]....
        /*1464*/ 	.word	0xffffffff


	//   ....[3]....
        /*1468*/ 	.word	0xffffffff


	//   ....[4]....
        /*146c*/ 	.word	0xffffffff


	//   ....[5]....
        /*1470*/ 	.word	0xffffffff


	//   ....[6]....
        /*1474*/ 	.word	0xffffffff


	//   ....[7]....
        /*1478*/ 	.word	0xffffffff


	//   ....[8]....
        /*147c*/ 	.word	0xffffffff


	//   ....[9]....
        /*1480*/ 	.word	0xffffffff


	//----- nvinfo : EIATTR_COOP_GROUP_INSTR_OFFSETS
	.align		4
.L_1059:
        /*1484*/ 	.byte	0x04, 0x28
        /*1486*/ 	.short	(.L_1061 - .L_1060)


	//   ....[0]....
.L_1060:
        /*1488*/ 	.word	0x00009550


	//   ....[1]....
        /*148c*/ 	.word	0x00009560


	//   ....[2]....
        /*1490*/ 	.word	0x00009590


	//   ....[3]....
        /*1494*/ 	.word	0x000095a0


	//   ....[4]....
        /*1498*/ 	.word	0x000095e0


	//   ....[5]....
        /*149c*/ 	.word	0x000095f0


	//   ....[6]....
        /*14a0*/ 	.word	0x00009630


	//   ....[7]....
        /*14a4*/ 	.word	0x00009710


	//   ....[8]....
        /*14a8*/ 	.word	0x000097c0


	//   ....[9]....
        /*14ac*/ 	.word	0x00009810


	//----- nvinfo : EIATTR_EXIT_INSTR_OFFSETS
	.align		4
.L_1061:
        /*14b0*/ 	.byte	0x04, 0x1c
        /*14b2*/ 	.short	(.L_1063 - .L_1062)


	//   ....[0]....
.L_1062:
        /*14b4*/ 	.word	0x00012c20


	//   ....[1]....
        /*14b8*/ 	.word	0x00012d60


	//   ....[2]....
        /*14bc*/ 	.word	0x00012fb0


	//----- nvinfo : EIATTR_MAX_THREADS
	.align		4
.L_1063:
        /*14c0*/ 	.byte	0x04, 0x05
        /*14c2*/ 	.short	(.L_1065 - .L_1064)
.L_1064:
        /*14c4*/ 	.word	0x00000300
        /*14c8*/ 	.word	0x00000001
        /*14cc*/ 	.word	0x00000001


	//----- nvinfo : EIATTR_CRS_STACK_SIZE
	.align		4
.L_1065:
        /*14d0*/ 	.byte	0x04, 0x1e
        /*14d2*/ 	.short	(.L_1067 - .L_1066)
.L_1066:
        /*14d4*/ 	.word	0x00000000


	//----- nvinfo : EIATTR_CBANK_PARAM_SIZE
	.align		4
.L_1067:
        /*14d8*/ 	.byte	0x03, 0x19
        /*14da*/ 	.short	0x00b8


	//----- nvinfo : EIATTR_PARAM_CBANK
	.align		4
        /*14dc*/ 	.byte	0x04, 0x0a
        /*14de*/ 	.short	(.L_1069 - .L_1068)
	.align		4
.L_1068:
        /*14e0*/ 	.word	index@(.nv.constant0._Z35group_norm_nhwc_bwd_one_pass_kernelI11Fp32IOFp32WLi512ELi96ELi768EEv26Group_norm_nhwc_bwd_params)
        /*14e4*/ 	.short	0x0210
        /*14e6*/ 	.short	0x00b8


	//----- nvinfo : EIATTR_SW_WAR
	.align		4
.L_1069:
        /*14e8*/ 	.byte	0x04, 0x36
        /*14ea*/ 	.short	(.L_1071 - .L_1070)
.L_1070:
        /*14ec*/ 	.word	0x00000008
.L_1071:


//--------------------- .nv.info._Z35group_norm_nhwc_bwd_one_pass_kernelI11Fp32IOBf16WLi64ELi96ELi768EEv26Group_norm_nhwc_bwd_params --------------------------
	.section	.nv.info._Z35group_norm_nhwc_bwd_one_pass_kernelI11Fp32IOBf16WLi64ELi96ELi768EEv26Group_norm_nhwc_bwd_params,"",@"SHT_CUDA_INFO"
	.sectionflags	@""
	.align	4


	//----- nvinfo : EIATTR_CUDA_API_VERSION
	.align		4
        /*0000*/ 	.byte	0x04, 0x37
        /*0002*/ 	.short	(.L_1073 - .L_1072)
.L_1072:
        /*0004*/ 	.word	0x00000082


	//----- nvinfo : EIATTR_KPARAM_INFO
	.align		4
.L_1073:
        /*0008*/ 	.byte	0x04, 0x17
        /*000a*/ 	.short	(.L_1075 - .L_1074)
.L_1074:
        /*000c*/ 	.word	0x00000000
        /*0010*/ 	.short	0x0000
        /*0012*/ 	.short	0x0000
        /*0014*/ 	.byte	0x00, 0xf0, 0xe1, 0x02


	//----- nvinfo : EIATTR_SPARSE_MMA_MASK
	.align		4
.L_1075:
        /*0018*/ 	.byte	0x03, 0x50
        /*001a*/ 	.short	0x0000


	//----- nvinfo : EIATTR_MAXREG_COUNT
	.align		4
        /*001c*/ 	.byte	0x03, 0x1b
        /*001e*/ 	.short	0x0050


	//----- nvinfo : EIATTR_NUM_BARRIERS
	.align		4
        /*0020*/ 	.byte	0x02, 0x4c
        /*0022*/ 	.byte	0x01
	.zero		1


	//----- nvinfo : EIATTR_MERCURY_ISA_VERSION
	.align		4
        /*0024*/ 	.byte	0x03, 0x5f
        /*0026*/ 	.short	0x0101


	//----- nvinfo : EIATTR_INT_WARP_WIDE_INSTR_OFFSETS
	.align		4
        /*0028*/ 	.byte	0x04, 0x31
        /*002a*/ 	.short	(.L_1077 - .L_1076)


	//   ....[0]....
.L_1076:
        /*002c*/ 	.word	0x00002350


	//   ....[1]....
        /*0030*/ 	.word	0x00004070


	//----- nvinfo : EIATTR_COOP_GROUP_MASK_REGIDS
	.align		4
.L_1077:
        /*0034*/ 	.byte	0x04, 0x29
        /*0036*/ 	.short	(.L_1079 - .L_1078)


	//   ....[0]....
.L_1078:
        /*0038*/ 	.word	0xffffffff


	//   ....[1]....
        /*003c*/ 	.word	0xffffffff


	//   ....[2]....
        /*0040*/ 	.word	0xffffffff


	//   ....[3]....
        /*0044*/ 	.word	0xffffffff


	//   ....[4]....
        /*0048*/ 	.word	0xffffffff


	//   ....[5]....
        /*004c*/ 	.word	0xffffffff


	//   ....[6]....
        /*0050*/ 	.word	0xffffffff


	//   ....[7]....
        /*0054*/ 	.word	0xffffffff


	//   ....[8]....
        /*0058*/ 	.word	0xffffffff


	//   ....[9]....
        /*005c*/ 	.word	0xffffffff


	//----- nvinfo : EIATTR_COOP_GROUP_INSTR_OFFSETS
	.align		4
.L_1079:
        /*0060*/ 	.byte	0x04, 0x28
        /*0062*/ 	.short	(.L_1081 - .L_1080)


	//   ....[0]....
.L_1080:
        /*0064*/ 	.word	0x00001560


	//   ....[1]....
        /*0068*/ 	.word	0x000015a0


	//   ....[2]....
        /*006c*/ 	.word	0x000016d0


	//   ....[3]....
        /*0070*/ 	.word	0x000016f0


	//   ....[4]....
        /*0074*/ 	.word	0x00001730


	//   ....[5]....
        /*0078*/ 	.word	0x00001750


	//   ....[6]....
        /*007c*/ 	.word	0x00001780


	//   ....[7]....
        /*0080*/ 	.word	0x000017a0


	//   ....[8]....
        /*0084*/ 	.word	0x000017d0


	//   ....[9]....
        /*0088*/ 	.word	0x000017f0


	//----- nvinfo : EIATTR_EXIT_INSTR_OFFSETS
	.align		4
.L_1081:
        /*008c*/ 	.byte	0x04, 0x1c
        /*008e*/ 	.short	(.L_1083 - .L_1082)


	//   ....[0]....
.L_1082:
        /*0090*/ 	.word	0x00004160


	//   ....[1]....
        /*0094*/ 	.word	0x000042a0


	//   ....[2]....
        /*0098*/ 	.word	0x00004500


	//----- nvinfo : EIATTR_MAX_THREADS
	.align		4
.L_1083:
        /*009c*/ 	.byte	0x04, 0x05
        /*009e*/ 	.short	(.L_1085 - .L_1084)
.L_1084:
        /*00a0*/ 	.word	0x00000300
        /*00a4*/ 	.word	0x00000001
        /*00a8*/ 	.word	0x00000001


	//----- nvinfo : EIATTR_CRS_STACK_SIZE
	.align		4
.L_1085:
        /*00ac*/ 	.byte	0x04, 0x1e
        /*00ae*/ 	.short	(.L_1087 - .L_1086)
.L_1086:
        /*00b0*/ 	.word	0x00000000


	//----- nvinfo : EIATTR_CBANK_PARAM_SIZE
	.align		4
.L_1087:
        /*00b4*/ 	.byte	0x03, 0x19
        /*00b6*/ 	.short	0x00b8


	//----- nvinfo : EIATTR_PARAM_CBANK
	.align		4
        /*00b8*/ 	.byte	0x04, 0x0a
        /*00ba*/ 	.short	(.L_1089 - .L_1088)
	.align		4
.L_1088:
        /*00bc*/ 	.word	index@(.nv.constant0._Z35group_norm_nhwc_bwd_one_pass_kernelI11Fp32IOBf16WLi64ELi96ELi768EEv26Group_norm_nhwc_bwd_params)
        /*00c0*/ 	.short	0x0210
        /*00c2*/ 	.short	0x00b8


	//----- nvinfo : EIATTR_SW_WAR
	.align		4
.L_1089:
        /*00c4*/ 	.byte	0x04, 0x36
        /*00c6*/ 	.short	(.L_1091 - .L_1090)
.L_1090:
        /*00c8*/ 	.word	0x00000008
.L_1091:


//--------------------- .nv.info._Z35group_norm_nhwc_bwd_one_pass_kernelI11Fp32IOBf16WLi128ELi96ELi768EEv26Group_norm_nhwc_bwd_params --------------------------
	.section	.nv.info._Z35group_norm_nhwc_bwd_one_pass_kernelI11Fp32IOBf16WLi128ELi96ELi768EEv26Group_norm_nhwc_bwd_params,"",@"SHT_CUDA_INFO"
	.sectionflags	@""
	.align	4


	//----- nvinfo : EIATTR_CUDA_API_VERSION
	.align		4
        /*0000*/ 	.byte	0x04, 0x37
        /*0002*/ 	.short	(.L_1093 - .L_1092)
.L_1092:
        /*0004*/ 	.word	0x00000082


	//----- nvinfo : EIATTR_KPARAM_INFO
	.align		4
.L_1093:
        /*0008*/ 	.byte	0x04, 0x17
        /*000a*/ 	.short	(.L_1095 - .L_1094)
.L_1094:
        /*000c*/ 	.word	0x00000000
        /*0010*/ 	.short	0x0000
        /*0012*/ 	.short	0x0000
        /*0014*/ 	.byte	0x00, 0xf0, 0xe1, 0x02


	//----- nvinfo : EIATTR_SPARSE_MMA_MASK
	.align		4
.L_1095:
        /*0018*/ 	.byte	0x03, 0x50
        /*001a*/ 	.short	0x0000


	//----- nvinfo : EIATTR_MAXREG_COUNT
	.align		4
        /*001c*/ 	.byte	0x03, 0x1b
        /*001e*/ 	.short	0x0050


	//----- nvinfo : EIATTR_NUM_BARRIERS
	.align		4
        /*0020*/ 	.byte	0x02, 0x4c
        /*0022*/ 	.byte	0x01
	.zero		1


	//----- nvinfo : EIATTR_MERCURY_ISA_VERSION
	.align		4
        /*0024*/ 	.byte	0x03, 0x5f
        /*0026*/ 	.short	0x0101


	//----- nvinfo : EIATTR_INT_WARP_WIDE_INSTR_OFFSETS
	.align		4
        /*0028*/ 	.byte	0x04, 0x31
        /*002a*/ 	.short	(.L_1097 - .L_1096)


	//   ....[0]....
.L_1096:
        /*002c*/ 	.word	0x00003280


	//   ....[1]....
        /*0030*/ 	.word	0x00005ad0


	//----- nvinfo : EIATTR_COOP_GROUP_MASK_REGIDS
	.align		4
.L_1097:
        /*0034*/ 	.byte	0x04, 0x29
        /*0036*/ 	.short	(.L_1099 - .L_1098)


	//   ....[0]....
.L_1098:
        /*0038*/ 	.word	0xffffffff


	//   ....[1]....
        /*003c*/ 	.word	0xffffffff


	//   ....[2]....
        /*0040*/ 	.word	0xffffffff


	//   ....[3]....
        /*0044*/ 	.word	0xffffffff


	//   ....[4]....
        /*0048*/ 	.word	0xffffffff


	//   ....[5]....
        /*004c*/ 	.word	0xffffffff


	//   ....[6]....
        /*0050*/ 	.word	0xffffffff


	//   ....[7]....
        /*0054*/ 	.word	0xffffffff


	//   ....[8]....
        /*0058*/ 	.word	0xffffffff


	//   ....[9]....
        /*005c*/ 	.word	0xffffffff


	//----- nvinfo : EIATTR_COOP_GROUP_INSTR_OFFSETS
	.align		4
.L_1099:
        /*0060*/ 	.byte	0x04, 0x28
        /*0062*/ 	.short	(.L_1101 - .L_1100)


	//   ....[0]....
.L_1100:
        /*0064*/ 	.word	0x00002430


	//   ....[1]....
        /*0068*/ 	.word	0x00002470


	//   ....[2]....
        /*006c*/ 	.word	0x00002510


	//   ....[3]....
        /*0070*/ 	.word	0x00002540


	//   ....[4]....
        /*0074*/ 	.word	0x00002570


	//   ....[5]....
        /*0078*/ 	.word	0x00002590


	//   ....[6]....
        /*007c*/ 	.word	0x000025c0


	//   ....[7]....
        /*0080*/ 	.word	0x000025e0


	//   ....[8]....
        /*0084*/ 	.word	0x00002620


	//   ....[9]....
        /*0088*/ 	.word	0x00002660


	//----- nvinfo : EIATTR_EXIT_INSTR_OFFSETS
	.align		4
.L_1101:
        /*008c*/ 	.byte	0x04, 0x1c
        /*008e*/ 	.short	(.L_1103 - .L_1102)


	//   ....[0]....
.L_1102:
        /*0090*/ 	.word	0x00005bc0


	//   ....[1]....
        /*0094*/ 	.word	0x00005d00


	//   ....[2]....
        /*0098*/ 	.word	0x00005f60


	//----- nvinfo : EIATTR_MAX_THREADS
	.align		4
.L_1103:
        /*009c*/ 	.byte	0x04, 0x05
        /*009e*/ 	.short	(.L_1105 - .L_1104)
.L_1104:
        /*00a0*/ 	.word	0x00000300
        /*00a4*/ 	.word	0x00000001
        /*00a8*/ 	.word	0x00000001


	//----- nvinfo : EIATTR_CRS_STACK_SIZE
	.align		4
.L_1105:
        /*00ac*/ 	.byte	0x04, 0x1e
        /*00ae*/ 	.short	(.L_1107 - .L_1106)
.L_1106:
        /*00b0*/ 	.word	0x00000000


	//----- nvinfo : EIATTR_CBANK_PARAM_SIZE
	.align		4
.L_1107:
        /*00b4*/ 	.byte	0x03, 0x19
        /*00b6*/ 	.short	0x00b8


	//----- nvinfo : EIATTR_PARAM_CBANK
	.align		4
        /*00b8*/ 	.byte	0x04, 0x0a
        /*00ba*/ 	.short	(.L_1109 - .L_1108)
	.align		4
.L_1108:
        /*00bc*/ 	.word	index@(.nv.constant0._Z35group_norm_nhwc_bwd_one_pass_kernelI11Fp32IOBf16WLi128ELi96ELi768EEv26Group_norm_nhwc_bwd_params)
        /*00c0*/ 	.short	0x0210
        /*00c2*/ 	.short	0x00b8


	//----- nvinfo : EIATTR_SW_WAR
	.align		4
.L_1109:
        /*00c4*/ 	.byte	0x04, 0x36
        /*00c6*/ 	.short	(.L_1111 - .L_1110)
.L_1110:
        /*00c8*/ 	.word	0x00000008
.L_1111:


//--------------------- .nv.info._Z35group_norm_nhwc_bwd_one_pass_kernelI11Fp32IOBf16WLi256ELi96ELi768EEv26Group_norm_nhwc_bwd_params --------------------------
	.section	.nv.info._Z35group_norm_nhwc_bwd_one_pass_kernelI11Fp32IOBf16WLi256ELi96ELi768EEv26Group_norm_nhwc_bwd_params,"",@"SHT_CUDA_INFO"
	.sectionflags	@""
	.align	4


	//----- nvinfo : EIATTR_CUDA_API_VERSION
	.align		4
        /*0000*/ 	.byte	0x04, 0x37
        /*0002*/ 	.short	(.L_1113 - .L_1112)
.L_1112:
        /*0004*/ 	.word	0x00000082


	//----- nvinfo : EIATTR_KPARAM_INFO
	.align		4
.L_1113:
        /*0008*/ 	.byte	0x04, 0x17
        /*000a*/ 	.short	(.L_1115 - .L_1114)
.L_1114:
        /*000c*/ 	.word	0x00000000
        /*0010*/ 	.short	0x0000
        /*0012*/ 	.short	0x0000
        /*0014*/ 	.byte	0x00, 0xf0, 0xe1, 0x02


	//----- nvinfo : EIATTR_SPARSE_MMA_MASK
	.align		4
.L_1115:
        /*0018*/ 	.byte	0x03, 0x50
        /*001a*/ 	.short	0x0000


	//----- nvinfo : EIATTR_MAXREG_COUNT
	.align		4
        /*001c*/ 	.byte	0x03, 0x1b
        /*001e*/ 	.short	0x0050


	//----- nvinfo : EIATTR_NUM_BARRIERS
	.align		4
        /*0020*/ 	.byte	0x02, 0x4c
        /*0022*/ 	.byte	0x01
	.zero		1


	//----- nvinfo : EIATTR_ANNOTATIONS
	.align		4
        /*0024*/ 	.byte	0x04, 0x55
        /*0026*/ 	.short	(.L_1117 - .L_1116)


	//   ....[0]....
.L_1116:
        /* <DEDUP_REMOVED lines=42> */


	//----- nvinfo : EIATTR_MERCURY_ISA_VERSION
	.align		4
.L_1117:
        /*02b0*/ 	.byte	0x03, 0x5f
        /*02b2*/ 	.short	0x0101


	//----- nvinfo : EIATTR_INT_WARP_WIDE_INSTR_OFFSETS
	.align		4
        /*02b4*/ 	.byte	0x04, 0x31
        /*02b6*/ 	.short	(.L_1119 - .L_1118)


	//   ....[0]....
.L_1118:
        /*02b8*/ 	.word	0x000055d0


	//   ....[1]....
        /*02bc*/ 	.word	0x000058b0


	//   ....[2]....
        /*02c0*/ 	.word	0x00005960


	//   ....[3]....
        /*02c4*/ 	.word	0x00005970


	//   ....[4]....
        /*02c8*/ 	.word	0x00005a30


	//   ....[5]....
        /*02cc*/ 	.word	0x00005b10


	//   ....[6]....
        /*02d0*/ 	.word	0x00005bd0


	//   ....[7]....
        /*02d4*/ 	.word	0x00005bf0


	//   ....[8]....
        /*02d8*/ 	.word	0x00005cf0


	//   ....[9]....
        /*02dc*/ 	.word	0x00005db0


	//   ....[10]....
        /*02e0*/ 	.word	0x00005dd0


	//   ....[11]....
        /*02e4*/ 	.word	0x00005ed0


	//   ....[12]....
        /*02e8*/ 	.word	0x00005f90


	//   ....[13]....
        /*02ec*/ 	.word	0x00005fa0


	//   ....[14]....
        /*02f0*/ 	.word	0x000060b0


	//   ....[15]....
        /*02f4*/ 	.word	0x00006170


	//   ....[16]....
        /*02f8*/ 	.word	0x00006180


	//   ....[17]....
        /*02fc*/ 	.word	0x00006330


	//   ....[18]....
        /*0300*/ 	.word	0x000063f0


	//   ....[19]....
        /*0304*/ 	.word	0x00006400


	//   ....[20]....
        /*0308*/ 	.word	0x00006440


	//   ....[21]....
        /*030c*/ 	.word	0x00006580


	//   ....[22]....
        /*0310*/ 	.word	0x00006630


	//   ....[23]....
        /*0314*/ 	.word	0x00006640


	//   ....[24]....
        /*0318*/ 	.word	0x00006680


	//   ....[25]....
        /*031c*/ 	.word	0x00006890


	//   ....[26]....
        /*0320*/ 	.word	0x00006950


	//   ....[27]....
        /*0324*/ 	.word	0x000069b0


	//   ....[28]....
        /*0328*/ 	.word	0x000069e0


	//   ....[29]....
        /*032c*/ 	.word	0x00006c90


	//   ....[30]....
        /*0330*/ 	.word	0x00006d10


	//   ....[31]....
        /*0334*/ 	.word	0x00009f10


	//----- nvinfo : EIATTR_COOP_GROUP_MASK_REGIDS
	.align		4
.L_1119:
        /*0338*/ 	.byte	0x04, 0x29
        /*033a*/ 	.short	(.L_1121 - .L_1120)


	//   ....[0]....
.L_1120:
        /*033c*/ 	.word	0xffffffff


	//   ....[1]....
        /*0340*/ 	.word	0xffffffff


	//   ....[2]....
        /*0344*/ 	.word	0xffffffff


	//   ....[3]....
        /*0348*/ 	.word	0xffffffff


	//   ....[4]....
        /*034c*/ 	.word	0xffffffff


	//   ....[5]....
        /*0350*/ 	.word	0xffffffff


	//   ....[6]....
        /*0354*/ 	.word	0xffffffff


	//   ....[7]....
        /*0358*/ 	.word	0xffffffff


	//   ....[8]....
        /*035c*/ 	.word	0xffffffff


	//   ....[9]....
        /*0360*/ 	.word	0xffffffff


	//----- nvinfo : EIATTR_COOP_GROUP_INSTR_OFFSETS
	.align		4
.L_1121:
        /*0364*/ 	.byte	0x04, 0x28
        /*0366*/ 	.short	(.L_1123 - .L_1122)


	//   ....[0]....
.L_1122:
        /*0368*/ 	.word	0x000046d0


	//   ....[1]....
        /*036c*/ 	.word	0x000046e0


	//   ....[2]....
        /*0370*/ 	.word	0x00004730


	//   ....[3]....
        /*0374*/ 	.word	0x00004740


	//   ....[4]....
        /*0378*/ 	.word	0x00004770


	//   ....[5]....
        /*037c*/ 	.word	0x00004790


	//   ....[6]....
        /*0380*/ 	.word	0x00004810


	//   ....[7]....
        /*0384*/ 	.word	0x00004840


	//   ....[8]....
        /*0388*/ 	.word	0x00004880


	//   ....[9]....
        /*038c*/ 	.word	0x000048a0


	//----- nvinfo : EIATTR_EXIT_INSTR_OFFSETS
	.align		4
.L_1123:
        /*0390*/ 	.byte	0x04, 0x1c
        /*0392*/ 	.short	(.L_1125 - .L_1124)


	//   ....[0]....
.L_1124:
        /*0394*/ 	.word	0x0000a000


	//   ....[1]....
        /*0398*/ 	.word	0x0000a140


	//   ....[2]....
        /*039c*/ 	.word	0x0000a3b0


	//----- nvinfo : EIATTR_MAX_THREADS
	.align		4
.L_1125:
        /*03a0*/ 	.byte	0x04, 0x05
        /*03a2*/ 	.short	(.L_1127 - .L_1126)
.L_1126:
        /*03a4*/ 	.word	0x00000300
        /*03a8*/ 	.word	0x00000001
        /*03ac*/ 	.word	0x00000001


	//----- nvinfo : EIATTR_CRS_STACK_SIZE
	.align		4
.L_1127:
        /*03b0*/ 	.byte	0x04, 0x1e
        /*03b2*/ 	.short	(.L_1129 - .L_1128)
.L_1128:
        /*03b4*/ 	.word	0x00000000


	//----- nvinfo : EIATTR_CBANK_PARAM_SIZE
	.align		4
.L_1129:
        /*03b8*/ 	.byte	0x03, 0x19
        /*03ba*/ 	.short	0x00b8


	//----- nvinfo : EIATTR_PARAM_CBANK
	.align		4
        /*03bc*/ 	.byte	0x04, 0x0a
        /*03be*/ 	.short	(.L_1131 - .L_1130)
	.align		4
.L_1130:
        /*03c0*/ 	.word	index@(.nv.constant0._Z35group_norm_nhwc_bwd_one_pass_kernelI11Fp32IOBf16WLi256ELi96ELi768EEv26Group_norm_nhwc_bwd_params)
        /*03c4*/ 	.short	0x0210
        /*03c6*/ 	.short	0x00b8


	//----- nvinfo : EIATTR_SW_WAR
	.align		4
.L_1131:
        /*03c8*/ 	.byte	0x04, 0x36
        /*03ca*/ 	.short	(.L_1133 - .L_1132)
.L_1132:
        /*03cc*/ 	.word	0x00000008
.L_1133:


//--------------------- .nv.info._Z35group_norm_nhwc_bwd_one_pass_kernelI11Fp32IOBf16WLi512ELi96ELi768EEv26Group_norm_nhwc_bwd_params --------------------------
	.section	.nv.info._Z35group_norm_nhwc_bwd_one_pass_kernelI11Fp32IOBf16WLi512ELi96ELi768EEv26Group_norm_nhwc_bwd_params,"",@"SHT_CUDA_INFO"
	.sectionflags	@""
	.align	4


	//----- nvinfo : EIATTR_CUDA_API_VERSION
	.align		4
        /*0000*/ 	.byte	0x04, 0x37
        /*0002*/ 	.short	(.L_1135 - .L_1134)
.L_1134:
        /*0004*/ 	.word	0x00000082


	//----- nvinfo : EIATTR_KPARAM_INFO
	.align		4
.L_1135:
        /*0008*/ 	.byte	0x04, 0x17
        /*000a*/ 	.short	(.L_1137 - .L_1136)
.L_1136:
        /*000c*/ 	.word	0x00000000
        /*0010*/ 	.short	0x0000
        /*0012*/ 	.short	0x0000
        /*0014*/ 	.byte	0x00, 0xf0, 0xe1, 0x02


	//----- nvinfo : EIATTR_SPARSE_MMA_MASK
	.align		4
.L_1137:
        /*0018*/ 	.byte	0x03, 0x50
        /*001a*/ 	.short	0x0000


	//----- nvinfo : EIATTR_MAXREG_COUNT
	.align		4
        /*001c*/ 	.byte	0x03, 0x1b
        /*001e*/ 	.short	0x0050


	//----- nvinfo : EIATTR_NUM_BARRIERS
	.align		4
        /*0020*/ 	.byte	0x02, 0x4c
        /*0022*/ 	.byte	0x01
	.zero		1


	//----- nvinfo : EIATTR_ANNOTATIONS
	.align		4
        /*0024*/ 	.byte	0x04, 0x55
        /*0026*/ 	.short	(.L_1139 - .L_1138)


	//   ....[0]....
.L_1138:
        /* <DEDUP_REMOVED lines=265> */


	//----- nvinfo : EIATTR_MERCURY_ISA_VERSION
	.align		4
.L_1139:
        /*10a8*/ 	.byte	0x03, 0x5f
        /*10aa*/ 	.short	0x0101


	//----- nvinfo : EIATTR_INT_WARP_WIDE_INSTR_OFFSETS
	.align		4
        /*10ac*/ 	.byte	0x04, 0x31
        /*10ae*/ 	.short	(.L_1141 - .L_1140)


	//   ....[0]....
.L_1140:
        /*10b0*/ 	.word	0x00009e30


	//   ....[1]....
        /*10b4*/ 	.word	0x0000a110


	//   ....[2]....
        /*10b8*/ 	.word	0x0000a1c0


	//   ....[3]....
        /*10bc*/ 	.word	0x0000a1d0


	//   ....[4]....
        /*10c0*/ 	.word	0x0000a290


	//   ....[5]....
        /*10c4*/ 	.word	0x0000a370


	//   ....[6]....
        /*10c8*/ 	.word	0x0000a430


	//   ....[7]....
        /*10cc*/ 	.word	0x0000a450


	//   ....[8]....
        /*10d0*/ 	.word	0x0000a550


	//   ....[9]....
        /*10d4*/ 	.word	0x0000a610


	//   ....[10]....
        /*10d8*/ 	.word	0x0000a630


	//   ....[11]....
        /*10dc*/ 	.word	0x0000a730


	//   ....[12]....
        /*10e0*/ 	.word	0x0000a7f0


	//   ....[13]....
        /*10e4*/ 	.word	0x0000a800


	//   ....[14]....
        /*10e8*/ 	.word	0x0000a910


	//   ....[15]....
        /*10ec*/ 	.word	0x0000a9c0


	//   ....[16]....
        /*10f0*/ 	.word	0x0000a9e0


	//   ....[17]....
        /*10f4*/ 	.word	0x0000ab90


	//   ....[18]....
        /*10f8*/ 	.word	0x0000ac50


	//   ....[19]....
        /*10fc*/ 	.word	0x0000ac60


	//   ....[20]....
        /*1100*/ 	.word	0x0000ac70


	//   ....[21]....
        /*1104*/ 	.word	0x0000ade0


	//   ....[22]....
        /*1108*/ 	.word	0x0000ae90


	//   ....[23]....
        /*110c*/ 	.word	0x0000aeb0


	//   ....[24]....
        /*1110*/ 	.word	0x0000aee0


	//   ....[25]....
        /*1114*/ 	.word	0x0000b0f0


	//   ....[26]....
        /*1118*/ 	.word	0x0000b1b0


	//   ....[27]....
        /*111c*/ 	.word	0x0000b210


	//   ....[28]....
        /*1120*/ 	.word	0x0000b240


	//   ....[29]....
        /*1124*/ 	.word	0x0000b4f0


	//   ....[30]....
        /*1128*/ 	.word	0x0000b590


	//   ....[31]....
        /*112c*/ 	.word	0x000124d0


	//----- nvinfo : EIATTR_COOP_GROUP_MASK_REGIDS
	.align		4
.L_1141:
        /*1130*/ 	.byte	0x04, 0x29
        /*1132*/ 	.short	(.L_1143 - .L_1142)


	//   ....[0]....
.L_1142:
        /*1134*/ 	.word	0xffffffff


	//   ....[1]....
        /*1138*/ 	.word	0xffffffff


	//   ....[2]....
        /*113c*/ 	.word	0xffffffff


	//   ....[3]....
        /*1140*/ 	.word	0xffffffff


	//   ....[4]....
        /*1144*/ 	.word	0xffffffff


	//   ....[5]....
        /*1148*/ 	.word	0xffffffff


	//   ....[6]....
        /*114c*/ 	.word	0xffffffff


	//   ....[7]....
        /*1150*/ 	.word	0xffffffff


	//   ....[8]....
        /*1154*/ 	.word	0xffffffff


	//   ....[9]....
        /*1158*/ 	.word	0xffffffff


	//----- nvinfo : EIATTR_COOP_GROUP_INSTR_OFFSETS
	.align		4
.L_1143:
        /*115c*/ 	.byte	0x04, 0x28
        /*115e*/ 	.short	(.L_1145 - .L_1144)


	//   ....[0]....
.L_1144:
        /*1160*/ 	.word	0x00008eb0


	//   ....[1]....
        /*1164*/ 	.word	0x00008ed0


	//   ....[2]....
        /*1168*/ 	.word	0x00008ef0


	//   ....[3]....
        /*116c*/ 	.word	0x00008f10


	//   ....[4]....
        /*1170*/ 	.word	0x00008f50


	//   ....[5]....
        /*1174*/ 	.word	0x00008f60


	//   ....[6]....
        /*1178*/ 	.word	0x00008fa0


	//   ....[7]....
        /*117c*/ 	.word	0x00009120


	//   ....[8]....
        /*1180*/ 	.word	0x00009160


	//   ....[9]....
        /*1184*/ 	.word	0x000091b0


	//----- nvinfo : EIATTR_EXIT_INSTR_OFFSETS
	.align		4
.L_1145:
        /*1188*/ 	.byte	0x04, 0x1c
        /*118a*/ 	.short	(.L_1147 - .L_1146)


	//   ....[0]....
.L_1146:
        /*118c*/ 	.word	0x000125c0


	//   ....[1]....
        /*1190*/ 	.word	0x00012700


	//   ....[2]....
        /*1194*/ 	.word	0x00012970


	//----- nvinfo : EIATTR_MAX_THREADS
	.align		4
.L_1147:
        /*1198*/ 	.byte	0x04, 0x05
        /*119a*/ 	.short	(.L_1149 - .L_1148)
.L_1148:
        /*119c*/ 	.word	0x00000300
        /*11a0*/ 	.word	0x00000001
        /*11a4*/ 	.word	0x00000001


	//----- nvinfo : EIATTR_CRS_STACK_SIZE
	.align		4
.L_1149:
        /*11a8*/ 	.byte	0x04, 0x1e
        /*11aa*/ 	.short	(.L_1151 - .L_1150)
.L_1150:
        /*11ac*/ 	.word	0x00000000


	//----- nvinfo : EIATTR_CBANK_PARAM_SIZE
	.align		4
.L_1151:
        /*11b0*/ 	.byte	0x03, 0x19
        /*11b2*/ 	.short	0x00b8


	//----- nvinfo : EIATTR_PARAM_CBANK
	.align		4
        /*11b4*/ 	.byte	0x04, 0x0a
        /*11b6*/ 	.short	(.L_1153 - .L_1152)
	.align		4
.L_1152:
        /*11b8*/ 	.word	index@(.nv.constant0._Z35group_norm_nhwc_bwd_one_pass_kernelI11Fp32IOBf16WLi512ELi96ELi768EEv26Group_norm_nhwc_bwd_params)
        /*11bc*/ 	.short	0x0210
        /*11be*/ 	.short	0x00b8


	//----- nvinfo : EIATTR_SW_WAR
	.align		4
.L_1153:
        /*11c0*/ 	.byte	0x04, 0x36
        /*11c2*/ 	.short	(.L_1155 - .L_1154)
.L_1154:
        /*11c4*/ 	.word	0x00000008
.L_1155:


//--------------------- .nv.info._Z35group_norm_nhwc_bwd_one_pass_kernelI11Fp32IOFp16WLi64ELi96ELi768EEv26Group_norm_nhwc_bwd_params --------------------------
	.section	.nv.info._Z35group_norm_nhwc_bwd_one_pass_kernelI11Fp32IOFp16WLi64ELi96ELi768EEv26Group_norm_nhwc_bwd_params,"",@"SHT_CUDA_INFO"
	.sectionflags	@""
	.align	4


	//----- nvinfo : EIATTR_CUDA_API_VERSION
	.align		4
        /*0000*/ 	.byte	0x04, 0x37
        /*0002*/ 	.short	(.L_1157 - .L_1156)
.L_1156:
        /*0004*/ 	.word	0x00000082


	//----- nvinfo : EIATTR_KPARAM_INFO
	.align		4
.L_1157:
        /*0008*/ 	.byte	0x04, 0x17
        /*000a*/ 	.short	(.L_1159 - .L_1158)
.L_1158:
        /*000c*/ 	.word	0x00000000
        /*0010*/ 	.short	0x0000
        /*0012*/ 	.short	0x0000
        /*0014*/ 	.byte	0x00, 0xf0, 0xe1, 0x02


	//----- nvinfo : EIATTR_SPARSE_MMA_MASK
	.align		4
.L_1159:
        /*0018*/ 	.byte	0x03, 0x50
        /*001a*/ 	.short	0x0000


	//----- nvinfo : EIATTR_MAXREG_COUNT
	.align		4
        /*001c*/ 	.byte	0x03, 0x1b
        /*001e*/ 	.short	0x0050


	//----- nvinfo : EIATTR_NUM_BARRIERS
	.align		4
        /*0020*/ 	.byte	0x02, 0x4c
        /*0022*/ 	.byte	0x01
	.zero		1


	//----- nvinfo : EIATTR_MERCURY_ISA_VERSION
	.align		4
        /*0024*/ 	.byte	0x03, 0x5f
        /*0026*/ 	.short	0x0101


	//----- nvinfo : EIATTR_INT_WARP_WIDE_INSTR_OFFSETS
	.align		4
        /*0028*/ 	.byte	0x04, 0x31
        /*002a*/ 	.short	(.L_1161 - .L_1160)


	//   ....[0]....
.L_1160:
        /*002c*/ 	.word	0x00002350


	//   ....[1]....
        /*0030*/ 	.word	0x00004070


	//----- nvinfo : EIATTR_COOP_GROUP_MASK_REGIDS
	.align		4
.L_1161:
        /*0034*/ 	.byte	0x04, 0x29
        /*0036*/ 	.short	(.L_1163 - .L_1162)


	//   ....[0]....
.L_1162:
        /*0038*/ 	.word	0xffffffff


	//   ....[1]....
        /*003c*/ 	.word	0xffffffff


	//   ....[2]....
        /*0040*/ 	.word	0xffffffff


	//   ....[3]....
        /*0044*/ 	.word	0xffffffff


	//   ....[4]....
        /*0048*/ 	.word	0xffffffff


	//   ....[5]....
        /*004c*/ 	.word	0xffffffff


	//   ....[6]....
        /*0050*/ 	.word	0xffffffff


	//   ....[7]....
        /*0054*/ 	.word	0xffffffff


	//   ....[8]....
        /*0058*/ 	.word	0xffffffff


	//   ....[9]....
        /*005c*/ 	.word	0xffffffff


	//----- nvinfo : EIATTR_COOP_GROUP_INSTR_OFFSETS
	.align		4
.L_1163:
        /*0060*/ 	.byte	0x04, 0x28
        /*0062*/ 	.short	(.L_1165 - .L_1164)


	//   ....[0]....
.L_1164:
        /*0064*/ 	.word	0x00001560


	//   ....[1]....
        /*0068*/ 	.word	0x000015a0


	//   ....[2]....
        /*006c*/ 	.word	0x000016d0


	//   ....[3]....
        /*0070*/ 	.word	0x000016f0


	//   ....[4]....
        /*0074*/ 	.word	0x00001730


	//   ....[5]....
        /*0078*/ 	.word	0x00001750


	//   ....[6]....
        /*007c*/ 	.word	0x00001780


	//   ....[7]....
        /*0080*/ 	.word	0x000017a0


	//   ....[8]....
        /*0084*/ 	.word	0x000017d0


	//   ....[9]....
        /*0088*/ 	.word	0x000017f0


	//----- nvinfo : EIATTR_EXIT_INSTR_OFFSETS
	.align		4
.L_1165:
        /*008c*/ 	.byte	0x04, 0x1c
        /*008e*/ 	.short	(.L_1167 - .L_1166)


	//   ....[0]....
.L_1166:
        /*0090*/ 	.word	0x00004160


	//   ....[1]....
        /*0094*/ 	.word	0x000042a0


	//   ....[2]....
        /*0098*/ 	.word	0x00004500


	//----- nvinfo : EIATTR_MAX_THREADS
	.align		4
.L_1167:
        /*009c*/ 	.byte	0x04, 0x05
        /*009e*/ 	.short	(.L_1169 - .L_1168)
.L_1168:
        /*00a0*/ 	.word	0x00000300
        /*00a4*/ 	.word	0x00000001
        /*00a8*/ 	.word	0x00000001


	//----- nvinfo : EIATTR_CRS_STACK_SIZE
	.align		4
.L_1169:
        /*00ac*/ 	.byte	0x04, 0x1e
        /*00ae*/ 	.short	(.L_1171 - .L_1170)
.L_1170:
        /*00b0*/ 	.word	0x00000000


	//----- nvinfo : EIATTR_CBANK_PARAM_SIZE
	.align		4
.L_1171:
        /*00b4*/ 	.byte	0x03, 0x19
        /*00b6*/ 	.short	0x00b8


	//----- nvinfo : EIATTR_PARAM_CBANK
	.align		4
        /*00b8*/ 	.byte	0x04, 0x0a
        /*00ba*/ 	.short	(.L_1173 - .L_1172)
	.align		4
.L_1172:
        /*00bc*/ 	.word	index@(.nv.constant0._Z35group_norm_nhwc_bwd_one_pass_kernelI11Fp32IOFp16WLi64ELi96ELi768EEv26Group_norm_nhwc_bwd_params)
        /*00c0*/ 	.short	0x0210
        /*00c2*/ 	.short	0x00b8


	//----- nvinfo : EIATTR_SW_WAR
	.align		4
.L_1173:
        /*00c4*/ 	.byte	0x04, 0x36
        /*00c6*/ 	.short	(.L_1175 - .L_1174)
.L_1174:
        /*00c8*/ 	.word	0x00000008
.L_1175:


//--------------------- .nv.info._Z35group_norm_nhwc_bwd_one_pass_kernelI11Fp32IOFp16WLi128ELi96ELi768EEv26Group_norm_nhwc_bwd_params --------------------------
	.section	.nv.info._Z35group_norm_nhwc_bwd_one_pass_kernelI11Fp32IOFp16WLi128ELi96ELi768EEv26Group_norm_nhwc_bwd_params,"",@"SHT_CUDA_INFO"
	.sectionflags	@""
	.align	4


	//----- nvinfo : EIATTR_CUDA_API_VERSION
	.align		4
        /*0000*/ 	.byte	0x04, 0x37
        /*0002*/ 	.short	(.L_1177 - .L_1176)
.L_1176:
        /*0004*/ 	.word	0x00000082


	//----- nvinfo : EIATTR_KPARAM_INFO
	.align		4
.L_1177:
        /*0008*/ 	.byte	0x04, 0x17
        /*000a*/ 	.short	(.L_1179 - .L_1178)
.L_1178:
        /*000c*/ 	.word	0x00000000
        /*0010*/ 	.short	0x0000
        /*0012*/ 	.short	0x0000
        /*0014*/ 	.byte	0x00, 0xf0, 0xe1, 0x02


	//----- nvinfo : EIATTR_SPARSE_MMA_MASK
	.align		4
.L_1179:
        /*0018*/ 	.byte	0x03, 0x50
        /*001a*/ 	.short	0x0000


	//----- nvinfo : EIATTR_MAXREG_COUNT
	.align		4
        /*001c*/ 	.byte	0x03, 0x1b
        /*001e*/ 	.short	0x0050


	//----- nvinfo : EIATTR_NUM_BARRIERS
	.align		4
        /*0020*/ 	.byte	0x02, 0x4c
        /*0022*/ 	.byte	0x01
	.zero		1


	//----- nvinfo : EIATTR_MERCURY_ISA_VERSION
	.align		4
        /*0024*/ 	.byte	0x03, 0x5f
        /*0026*/ 	.short	0x0101


	//----- nvinfo : EIATTR_INT_WARP_WIDE_INSTR_OFFSETS
	.align		4
        /*0028*/ 	.byte	0x04, 0x31
        /*002a*/ 	.short	(.L_1181 - .L_1180)


	//   ....[0]....
.L_1180:
        /*002c*/ 	.word	0x00003280


	//   ....[1]....
        /*0030*/ 	.word	0x00005ad0


	//----- nvinfo : EIATTR_COOP_GROUP_MASK_REGIDS
	.align		4
.L_1181:
        /*0034*/ 	.byte	0x04, 0x29
        /*0036*/ 	.short	(.L_1183 - .L_1182)


	//   ....[0]....
.L_1182:
        /*0038*/ 	.word	0xffffffff


	//   ....[1]....
        /*003c*/ 	.word	0xffffffff


	//   ....[2]....
        /*0040*/ 	.word	0xffffffff


	//   ....[3]....
        /*0044*/ 	.word	0xffffffff


	//   ....[4]....
        /*0048*/ 	.word	0xffffffff


	//   ....[5]....
        /*004c*/ 	.word	0xffffffff


	//   ....[6]....
        /*0050*/ 	.word	0xffffffff


	//   ....[7]....
        /*0054*/ 	.word	0xffffffff


	//   ....[8]....
        /*0058*/ 	.word	0xffffffff


	//   ....[9]....
        /*005c*/ 	.word	0xffffffff


	//----- nvinfo : EIATTR_COOP_GROUP_INSTR_OFFSETS
	.align		4
.L_1183:
        /*0060*/ 	.byte	0x04, 0x28
        /*0062*/ 	.short	(.L_1185 - .L_1184)


	//   ....[0]....
.L_1184:
        /*0064*/ 	.word	0x00002430


	//   ....[1]....
        /*0068*/ 	.word	0x00002470


	//   ....[2]....
        /*006c*/ 	.word	0x00002510


	//   ....[3]....
        /*0070*/ 	.word	0x00002540


	//   ....[4]....
        /*0074*/ 	.word	0x00002570


	//   ....[5]....
        /*0078*/ 	.word	0x00002590


	//   ....[6]....
        /*007c*/ 	.word	0x000025c0


	//   ....[7]....
        /*0080*/ 	.word	0x000025e0


	//   ....[8]....
        /*0084*/ 	.word	0x00002620


	//   ....[9]....
        /*0088*/ 	.word	0x00002660


	//----- nvinfo : EIATTR_EXIT_INSTR_OFFSETS
	.align		4
.L_1185:
        /*008c*/ 	.byte	0x04, 0x1c
        /*008e*/ 	.short	(.L_1187 - .L_1186)


	//   ....[0]....
.L_1186:
        /*0090*/ 	.word	0x00005bc0


	//   ....[1]....
        /*0094*/ 	.word	0x00005d00


	//   ....[2]....
        /*0098*/ 	.word	0x00005f60


	//----- nvinfo : EIATTR_MAX_THREADS
	.align		4
.L_1187:
        /*009c*/ 	.byte	0x04, 0x05
        /*009e*/ 	.short	(.L_1189 - .L_1188)
.L_1188:
        /*00a0*/ 	.word	0x00000300
        /*00a4*/ 	.word	0x00000001
        /*00a8*/ 	.word	0x00000001


	//----- nvinfo : EIATTR_CRS_STACK_SIZE
	.align		4
.L_1189:
        /*00ac*/ 	.byte	0x04, 0x1e
        /*00ae*/ 	.short	(.L_1191 - .L_1190)
.L_1190:
        /*00b0*/ 	.word	0x00000000


	//----- nvinfo : EIATTR_CBANK_PARAM_SIZE
	.align		4
.L_1191:
        /*00b4*/ 	.byte	0x03, 0x19
        /*00b6*/ 	.short	0x00b8


	//----- nvinfo : EIATTR_PARAM_CBANK
	.align		4
        /*00b8*/ 	.byte	0x04, 0x0a
        /*00ba*/ 	.short	(.L_1193 - .L_1192)
	.align		4
.L_1192:
        /*00bc*/ 	.word	index@(.nv.constant0._Z35group_norm_nhwc_bwd_one_pass_kernelI11Fp32IOFp16WLi128ELi96ELi768EEv26Group_norm_nhwc_bwd_params)
        /*00c0*/ 	.short	0x0210
        /*00c2*/ 	.short	0x00b8


	//----- nvinfo : EIATTR_SW_WAR
	.align		4
.L_1193:
        /*00c4*/ 	.byte	0x04, 0x36
        /*00c6*/ 	.short	(.L_1195 - .L_1194)
.L_1194:
        /*00c8*/ 	.word	0x00000008
.L_1195:


//--------------------- .nv.info._Z35group_norm_nhwc_bwd_one_pass_kernelI11Fp32IOFp16WLi256ELi96ELi768EEv26Group_norm_nhwc_bwd_params --------------------------
	.section	.nv.info._Z35group_norm_nhwc_bwd_one_pass_kernelI11Fp32IOFp16WLi256ELi96ELi768EEv26Group_norm_nhwc_bwd_params,"",@"SHT_CUDA_INFO"
	.sectionflags	@""
	.align	4


	//----- nvinfo : EIATTR_CUDA_API_VERSION
	.align		4
        /*0000*/ 	.byte	0x04, 0x37
        /*0002*/ 	.short	(.L_1197 - .L_1196)
.L_1196:
        /*0004*/ 	.word	0x00000082


	//----- nvinfo : EIATTR_KPARAM_INFO
	.align		4
.L_1197:
        /*0008*/ 	.byte	0x04, 0x17
        /*000a*/ 	.short	(.L_1199 - .L_1198)
.L_1198:
        /*000c*/ 	.word	0x00000000
        /*0010*/ 	.short	0x0000
        /*0012*/ 	.short	0x0000
        /*0014*/ 	.byte	0x00, 0xf0, 0xe1, 0x02


	//----- nvinfo : EIATTR_SPARSE_MMA_MASK
	.align		4
.L_1199:
        /*0018*/ 	.byte	0x03, 0x50
        /*001a*/ 	.short	0x0000


	//----- nvinfo : EIATTR_MAXREG_COUNT
	.align		4
        /*001c*/ 	.byte	0x03, 0x1b
        /*001e*/ 	.short	0x0050


	//----- nvinfo : EIATTR_NUM_BARRIERS
	.align		4
        /*0020*/ 	.byte	0x02, 0x4c
        /*0022*/ 	.byte	0x01
	.zero		1


	//----- nvinfo : EIATTR_ANNOTATIONS
	.align		4
        /*0024*/ 	.byte	0x04, 0x55
        /*0026*/ 	.short	(.L_1201 - .L_1200)


	//   ....[0]....
.L_1200:
        /* <DEDUP_REMOVED lines=42> */


	//----- nvinfo : EIATTR_MERCURY_ISA_VERSION
	.align		4
.L_1201:
        /*02b0*/ 	.byte	0x03, 0x5f
        /*02b2*/ 	.short	0x0101


	//----- nvinfo : EIATTR_INT_WARP_WIDE_INSTR_OFFSETS
	.align		4
        /*02b4*/ 	.byte	0x04, 0x31
        /*02b6*/ 	.short	(.L_1203 - .L_1202)


	//   ....[0]....
.L_1202:
        /*02b8*/ 	.word	0x000055d0


	//   ....[1]....
        /*02bc*/ 	.word	0x000058b0


	//   ....[2]....
        /*02c0*/ 	.word	0x00005960


	//   ....[3]....
        /*02c4*/ 	.word	0x00005970


	//   ....[4]....
        /*02c8*/ 	.word	0x00005a30


	//   ....[5]....
        /*02cc*/ 	.word	0x00005b10


	//   ....[6]....
        /*02d0*/ 	.word	0x00005bd0


	//   ....[7]....
        /*02d4*/ 	.word	0x00005bf0


	//   ....[8]....
        /*02d8*/ 	.word	0x00005cf0


	//   ....[9]....
        /*02dc*/ 	.word	0x00005db0


	//   ....[10]....
        /*02e0*/ 	.word	0x00005dd0


	//   ....[11]....
        /*02e4*/ 	.word	0x00005ed0


	//   ....[12]....
        /*02e8*/ 	.word	0x00005f90


	//   ....[13]....
        /*02ec*/ 	.word	0x00005fa0


	//   ....[14]....
        /*02f0*/ 	.word	0x000060b0


	//   ....[15]....
        /*02f4*/ 	.word	0x00006170


	//   ....[16]....
        /*02f8*/ 	.word	0x00006180


	//   ....[17]....
        /*02fc*/ 	.word	0x00006330


	//   ....[18]....
        /*0300*/ 	.word	0x000063f0


	//   ....[19]....
        /*0304*/ 	.word	0x00006400


	//   ....[20]....
        /*0308*/ 	.word	0x00006440


	//   ....[21]....
        /*030c*/ 	.word	0x00006580


	//   ....[22]....
        /*0310*/ 	.word	0x00006630


	//   ....[23]....
        /*0314*/ 	.word	0x00006640


	//   ....[24]....
        /*0318*/ 	.word	0x00006680


	//   ....[25]....
        /*031c*/ 	.word	0x00006890


	//   ....[26]....
        /*0320*/ 	.word	0x00006950


	//   ....[27]....
        /*0324*/ 	.word	0x000069b0


	//   ....[28]....
        /*0328*/ 	.word	0x000069e0


	//   ....[29]....
        /*032c*/ 	.word	0x00006c90


	//   ....[30]....
        /*0330*/ 	.word	0x00006d10


	//   ....[31]....
        /*0334*/ 	.word	0x00009f10


	//----- nvinfo : EIATTR_COOP_GROUP_MASK_REGIDS
	.align		4
.L_1203:
        /*0338*/ 	.byte	0x04, 0x29
        /*033a*/ 	.short	(.L_1205 - .L_1204)


	//   ....[0]....
.L_1204:
        /*033c*/ 	.word	0xffffffff


	//   ....[1]....
        /*0340*/ 	.word	0xffffffff


	//   ....[2]....
        /*0344*/ 	.word	0xffffffff


	//   ....[3]....
        /*0348*/ 	.word	0xffffffff


	//   ....[4]....
        /*034c*/ 	.word	0xffffffff


	//   ....[5]....
        /*0350*/ 	.word	0xffffffff


	//   ....[6]....
        /*0354*/ 	.word	0xffffffff


	//   ....[7]....
        /*0358*/ 	.word	0xffffffff


	//   ....[8]....
        /*035c*/ 	.word	0xffffffff


	//   ....[9]....
        /*0360*/ 	.word	0xffffffff


	//----- nvinfo : EIATTR_COOP_GROUP_INSTR_OFFSETS
	.align		4
.L_1205:
        /*0364*/ 	.byte	0x04, 0x28
        /*0366*/ 	.short	(.L_1207 - .L_1206)


	//   ....[0]....
.L_1206:
        /*0368*/ 	.word	0x000046d0


	//   ....[1]....
        /*036c*/ 	.word	0x000046e0


	//   ....[2]....
        /*0370*/ 	.word	0x00004730


	//   ....[3]....
        /*0374*/ 	.word	0x00004740


	//   ....[4]....
        /*0378*/ 	.word	0x00004770


	//   ....[5]....
        /*037c*/ 	.word	0x00004790


	//   ....[6]....
        /*0380*/ 	.word	0x00004810


	//   ....[7]....
        /*0384*/ 	.word	0x00004840


	//   ....[8]....
        /*0388*/ 	.word	0x00004880


	//   ....[9]....
        /*038c*/ 	.word	0x000048a0


	//----- nvinfo : EIATTR_EXIT_INSTR_OFFSETS
	.align		4
.L_1207:
        /*0390*/ 	.byte	0x04, 0x1c
        /*0392*/ 	.short	(.L_1209 - .L_1208)


	//   ....[0]....
.L_1208:
        /*0394*/ 	.word	0x0000a000


	//   ....[1]....
        /*0398*/ 	.word	0x0000a140


	//   ....[2]....
        /*039c*/ 	.word	0x0000a3b0


	//----- nvinfo : EIATTR_MAX_THREADS
	.align		4
.L_1209:
        /*03a0*/ 	.byte	0x04, 0x05
        /*03a2*/ 	.short	(.L_1211 - .L_1210)
.L_1210:
        /*03a4*/ 	.word	0x00000300
        /*03a8*/ 	.word	0x00000001
        /*03ac*/ 	.word	0x00000001


	//----- nvinfo : EIATTR_CRS_STACK_SIZE
	.align		4
.L_1211:
        /*03b0*/ 	.byte	0x04, 0x1e
        /*03b2*/ 	.short	(.L_1213 - .L_1212)
.L_1212:
        /*03b4*/ 	.word	0x00000000


	//----- nvinfo : EIATTR_CBANK_PARAM_SIZE
	.align		4
.L_1213:
        /*03b8*/ 	.byte	0x03, 0x19
        /*03ba*/ 	.short	0x00b8


	//----- nvinfo : EIATTR_PARAM_CBANK
	.align		4
        /*03bc*/ 	.byte	0x04, 0x0a
        /*03be*/ 	.short	(.L_1215 - .L_1214)
	.align		4
.L_1214:
        /*03c0*/ 	.word	index@(.nv.constant0._Z35group_norm_nhwc_bwd_one_pass_kernelI11Fp32IOFp16WLi256ELi96ELi768EEv26Group_norm_nhwc_bwd_params)
        /*03c4*/ 	.short	0x0210
        /*03c6*/ 	.short	0x00b8


	//----- nvinfo : EIATTR_SW_WAR
	.align		4
.L_1215:
        /*03c8*/ 	.byte	0x04, 0x36
        /*03ca*/ 	.short	(.L_1217 - .L_1216)
.L_1216:
        /*03cc*/ 	.word	0x00000008
.L_1217:


//--------------------- .nv.info._Z35group_norm_nhwc_bwd_one_pass_kernelI11Fp32IOFp16WLi512ELi96ELi768EEv26Group_norm_nhwc_bwd_params --------------------------
	.section	.nv.info._Z35group_norm_nhwc_bwd_one_pass_kernelI11Fp32IOFp16WLi512ELi96ELi768EEv26Group_norm_nhwc_bwd_params,"",@"SHT_CUDA_INFO"
	.sectionflags	@""
	.align	4


	//----- nvinfo : EIATTR_CUDA_API_VERSION
	.align		4
        /*0000*/ 	.byte	0x04, 0x37
        /*0002*/ 	.short	(.L_1219 - .L_1218)
.L_1218:
        /*0004*/ 	.word	0x00000082


	//----- nvinfo : EIATTR_KPARAM_INFO
	.align		4
.L_1219:
        /*0008*/ 	.byte	0x04, 0x17
        /*000a*/ 	.short	(.L_1221 - .L_1220)
.L_1220:
        /*000c*/ 	.word	0x00000000
        /*0010*/ 	.short	0x0000
        /*0012*/ 	.short	0x0000
        /*0014*/ 	.byte	0x00, 0xf0, 0xe1, 0x02


	//----- nvinfo : EIATTR_SPARSE_MMA_MASK
	.align		4
.L_1221:
        /*0018*/ 	.byte	0x03, 0x50
        /*001a*/ 	.short	0x0000


	//----- nvinfo : EIATTR_MAXREG_COUNT
	.align		4
        /*001c*/ 	.byte	0x03, 0x1b
        /*001e*/ 	.short	0x0050


	//----- nvinfo : EIATTR_NUM_BARRIERS
	.align		4
        /*0020*/ 	.byte	0x02, 0x4c
        /*0022*/ 	.byte	0x01
	.zero		1


	//----- nvinfo : EIATTR_ANNOTATIONS
	.align		4
        /*0024*/ 	.byte	0x04, 0x55
        /*0026*/ 	.short	(.L_1223 - .L_1222)


	//   ....[0]....
.L_1222:
        /* <DEDUP_REMOVED lines=265> */


	//----- nvinfo : EIATTR_MERCURY_ISA_VERSION
	.align		4
.L_1223:
        /*10a8*/ 	.byte	0x03, 0x5f
        /*10aa*/ 	.short	0x0101


	//----- nvinfo : EIATTR_INT_WARP_WIDE_INSTR_OFFSETS
	.align		4
        /*10ac*/ 	.byte	0x04, 0x31
        /*10ae*/ 	.short	(.L_1225 - .L_1224)


	//   ....[0]....
.L_1224:
        /*10b0*/ 	.word	0x00009e30


	//   ....[1]....
        /*10b4*/ 	.word	0x0000a110


	//   ....[2]....
        /*10b8*/ 	.word	0x0000a1c0


	//   ....[3]....
        /*10bc*/ 	.word	0x0000a1d0


	//   ....[4]....
        /*10c0*/ 	.word	0x0000a290


	//   ....[5]....
        /*10c4*/ 	.word	0x0000a370


	//   ....[6]....
        /*10c8*/ 	.word	0x0000a430


	//   ....[7]....
        /*10cc*/ 	.word	0x0000a450


	//   ....[8]....
        /*10d0*/ 	.word	0x0000a550


	//   ....[9]....
        /*10d4*/ 	.word	0x0000a610


	//   ....[10]....
        /*10d8*/ 	.word	0x0000a630


	//   ....[11]....
        /*10dc*/ 	.word	0x0000a730


	//   ....[12]....
        /*10e0*/ 	.word	0x0000a7f0


	//   ....[13]....
        /*10e4*/ 	.word	0x0000a800


	//   ....[14]....
        /*10e8*/ 	.word	0x0000a910


	//   ....[15]....
        /*10ec*/ 	.word	0x0000a9c0


	//   ....[16]....
        /*10f0*/ 	.word	0x0000a9e0


	//   ....[17]....
        /*10f4*/ 	.word	0x0000ab90


	//   ....[18]....
        /*10f8*/ 	.word	0x0000ac50


	//   ....[19]....
        /*10fc*/ 	.word	0x0000ac60


	//   ....[20]....
        /*1100*/ 	.word	0x0000ac70


	//   ....[21]....
        /*1104*/ 	.word	0x0000ade0


	//   ....[22]....
        /*1108*/ 	.word	0x0000ae90


	//   ....[23]....
        /*110c*/ 	.word	0x0000aeb0


	//   ....[24]....
        /*1110*/ 	.word	0x0000aee0


	//   ....[25]....
        /*1114*/ 	.word	0x0000b0f0


	//   ....[26]....
        /*1118*/ 	.word	0x0000b1b0


	//   ....[27]....
        /*111c*/ 	.word	0x0000b210


	//   ....[28]....
        /*1120*/ 	.word	0x0000b240


	//   ....[29]....
        /*1124*/ 	.word	0x0000b4f0


	//   ....[30]....
        /*1128*/ 	.word	0x0000b590


	//   ....[31]....
        /*112c*/ 	.word	0x000124d0


	//----- nvinfo : EIATTR_COOP_GROUP_MASK_REGIDS
	.align		4
.L_1225:
        /*1130*/ 	.byte	0x04, 0x29
        /*1132*/ 	.short	(.L_1227 - .L_1226)


	//   ....[0]....
.L_1226:
        /*1134*/ 	.word	0xffffffff


	//   ....[1]....
        /*1138*/ 	.word	0xffffffff


	//   ....[2]....
        /*113c*/ 	.word	0xffffffff


	//   ....[3]....
        /*1140*/ 	.word	0xffffffff


	//   ....[4]....
        /*1144*/ 	.word	0xffffffff


	//   ....[5]....
        /*1148*/ 	.word	0xffffffff


	//   ....[6]....
        /*114c*/ 	.word	0xffffffff


	//   ....[7]....
        /*1150*/ 	.word	0xffffffff


	//   ....[8]....
        /*1154*/ 	.word	0xffffffff


	//   ....[9]....
        /*1158*/ 	.word	0xffffffff


	//----- nvinfo : EIATTR_COOP_GROUP_INSTR_OFFSETS
	.align		4
.L_1227:
        /*115c*/ 	.byte	0x04, 0x28
        /*115e*/ 	.short	(.L_1229 - .L_1228)


	//   ....[0]....
.L_1228:
        /*1160*/ 	.word	0x00008eb0


	//   ....[1]....
        /*1164*/ 	.word	0x00008ed0


	//   ....[2]....
        /*1168*/ 	.word	0x00008ef0


	//   ....[3]....
        /*116c*/ 	.word	0x00008f10


	//   ....[4]....
        /*1170*/ 	.word	0x00008f50


	//   ....[5]....
        /*1174*/ 	.word	0x00008f60


	//   ....[6]....
        /*1178*/ 	.word	0x00008fa0


	//   ....[7]....
        /*117c*/ 	.word	0x00009120


	//   ....[8]....
        /*1180*/ 	.word	0x00009160


	//   ....[9]....
        /*1184*/ 	.word	0x000091b0


	//----- nvinfo : EIATTR_EXIT_INSTR_OFFSETS
	.align		4
.L_1229:
        /*1188*/ 	.byte	0x04, 0x1c
        /*118a*/ 	.short	(.L_1231 - .L_1230)


	//   ....[0]....
.L_1230:
        /*118c*/ 	.word	0x000125c0


	//   ....[1]....
        /*1190*/ 	.word	0x00012700


	//   ....[2]....
        /*1194*/ 	.word	0x00012970


	//----- nvinfo : EIATTR_MAX_THREADS
	.align		4
.L_1231:
        /*1198*/ 	.byte	0x04, 0x05
        /*119a*/ 	.short	(.L_1233 - .L_1232)
.L_1232:
        /*119c*/ 	.word	0x00000300
        /*11a0*/ 	.word	0x00000001
        /*11a4*/ 	.word	0x00000001


	//----- nvinfo : EIATTR_CRS_STACK_SIZE
	.align		4
.L_1233:
        /*11a8*/ 	.byte	0x04, 0x1e
        /*11aa*/ 	.short	(.L_1235 - .L_1234)
.L_1234:
        /*11ac*/ 	.word	0x00000000


	//----- nvinfo : EIATTR_CBANK_PARAM_SIZE
	.align		4
.L_1235:
        /*11b0*/ 	.byte	0x03, 0x19
        /*11b2*/ 	.short	0x00b8


	//----- nvinfo : EIATTR_PARAM_CBANK
	.align		4
        /*11b4*/ 	.byte	0x04, 0x0a
        /*11b6*/ 	.short	(.L_1237 - .L_1236)
	.align		4
.L_1236:
        /*11b8*/ 	.word	index@(.nv.constant0._Z35group_norm_nhwc_bwd_one_pass_kernelI11Fp32IOFp16WLi512ELi96ELi768EEv26Group_norm_nhwc_bwd_params)
        /*11bc*/ 	.short	0x0210
        /*11be*/ 	.short	0x00b8


	//----- nvinfo : EIATTR_SW_WAR
	.align		4
.L_1237:
        /*11c0*/ 	.byte	0x04, 0x36
        /*11c2*/ 	.short	(.L_1239 - .L_1238)
.L_1238:
        /*11c4*/ 	.word	0x00000008
.L_1239:


//--------------------- .nv.info._Z35group_norm_nhwc_fwd_one_pass_kernelI11Bf16IOFp32WLi64ELi96ELi768EEv26Group_norm_nhwc_fwd_params --------------------------
	.section	.nv.info._Z35group_norm_nhwc_fwd_one_pass_kernelI11Bf16IOFp32WLi64ELi96ELi768EEv26Group_norm_nhwc_fwd_params,"",@"SHT_CUDA_INFO"
	.sectionflags	@""
	.align	4


	//----- nvinfo : EIATTR_CUDA_API_VERSION
	.align		4
        /*0000*/ 	.byte	0x04, 0x37
        /*0002*/ 	.short	(.L_1241 - .L_1240)
.L_1240:
        /*0004*/ 	.word	0x00000082


	//----- nvinfo : EIATTR_KPARAM_INFO
	.align		4
.L_1241:
        /*0008*/ 	.byte	0x04, 0x17
        /*000a*/ 	.short	(.L_1243 - .L_1242)
.L_1242:
        /*000c*/ 	.word	0x00000000
        /*0010*/ 	.short	0x0000
        /*0012*/ 	.short	0x0000
        /*0014*/ 	.byte	0x00, 0xf0, 0x81, 0x02


	//----- nvinfo : EIATTR_SPARSE_MMA_MASK
	.align		4
.L_1243:
        /*0018*/ 	.byte	0x03, 0x50
        /*001a*/ 	.short	0x0000


	//----- nvinfo : EIATTR_MAXREG_COUNT
	.align		4
        /*001c*/ 	.byte	0x03, 0x1b
        /*001e*/ 	.short	0x0050


	//----- nvinfo : EIATTR_NUM_BARRIERS
	.align		4
        /*0020*/ 	.byte	0x02, 0x4c
        /*0022*/ 	.byte	0x01
	.zero		1


	//----- nvinfo : EIATTR_MERCURY_ISA_VERSION
	.align		4
        /*0024*/ 	.byte	0x03, 0x5f
        /*0026*/ 	.short	0x0101


	//----- nvinfo : EIATTR_COOP_GROUP_MASK_REGIDS
	.align		4
        /*0028*/ 	.byte	0x04, 0x29
        /*002a*/ 	.short	(.L_1245 - .L_1244)


	//   ....[0]....
.L_1244:
        /*002c*/ 	.word	0xffffffff


	//   ....[1]....
        /*0030*/ 	.word	0xffffffff


	//   ....[2]....
        /*0034*/ 	.word	0xffffffff


	//   ....[3]....
        /*0038*/ 	.word	0xffffffff


	//   ....[4]....
        /*003c*/ 	.word	0xffffffff


	//   ....[5]....
        /*0040*/ 	.word	0xffffffff


	//   ....[6]....
        /*0044*/ 	.word	0xffffffff


	//   ....[7]....
        /*0048*/ 	.word	0xffffffff


	//   ....[8]....
        /*004c*/ 	.word	0xffffffff


	//   ....[9]....
        /*0050*/ 	.word	0xffffffff


	//----- nvinfo : EIATTR_COOP_GROUP_INSTR_OFFSETS
	.align		4
.L_1245:
        /*0054*/ 	.byte	0x04, 0x28
        /*0056*/ 	.short	(.L_1247 - .L_1246)


	//   ....[0]....
.L_1246:
        /*0058*/ 	.word	0x00000a70


	//   ....[1]....
        /*005c*/ 	.word	0x00000a80


	//   ....[2]....
        /*0060*/ 	.word	0x00000ab0


	//   ....[3]....
        /*0064*/ 	.word	0x00000ac0


	//   ....[4]....
        /*0068*/ 	.word	0x00000b00


	//   ....[5]....
        /*006c*/ 	.word	0x00000b10


	//   ....[6]....
        /*0070*/ 	.word	0x00000b50


	//   ....[7]....
        /*0074*/ 	.word	0x00000b60


	//   ....[8]....
        /*0078*/ 	.word	0x00000ba0


	//   ....[9]....
        /*007c*/ 	.word	0x00000bb0


	//----- nvinfo : EIATTR_EXIT_INSTR_OFFSETS
	.align		4
.L_1247:
        /*0080*/ 	.byte	0x04, 0x1c
        /*0082*/ 	.short	(.L_1249 - .L_1248)


	//   ....[0]....
.L_1248:
        /*0084*/ 	.word	0x00000060


	//   ....[1]....
        /*0088*/ 	.word	0x000025e0


	//----- nvinfo : EIATTR_MAX_THREADS
	.align		4
.L_1249:
        /*008c*/ 	.byte	0x04, 0x05
        /*008e*/ 	.short	(.L_1251 - .L_1250)
.L_1250:
        /*0090*/ 	.word	0x00000300
        /*0094*/ 	.word	0x00000001
        /*0098*/ 	.word	0x00000001


	//----- nvinfo : EIATTR_CRS_STACK_SIZE
	.align		4
.L_1251:
        /*009c*/ 	.byte	0x04, 0x1e
        /*009e*/ 	.short	(.L_1253 - .L_1252)
.L_1252:
        /*00a0*/ 	.word	0x00000000


	//----- nvinfo : EIATTR_CBANK_PARAM_SIZE
	.align		4
.L_1253:
        /*00a4*/ 	.byte	0x03, 0x19
        /*00a6*/ 	.short	0x00a0


	//----- nvinfo : EIATTR_PARAM_CBANK
	.align		4
        /*00a8*/ 	.byte	0x04, 0x0a
        /*00aa*/ 	.short	(.L_1255 - .L_1254)
	.align		4
.L_1254:
        /*00ac*/ 	.word	index@(.nv.constant0._Z35group_norm_nhwc_fwd_one_pass_kernelI11Bf16IOFp32WLi64ELi96ELi768EEv26Group_norm_nhwc_fwd_params)
        /*00b0*/ 	.short	0x0210
        /*00b2*/ 	.short	0x00a0


	//----- nvinfo : EIATTR_SW_WAR
	.align		4
.L_1255:
        /*00b4*/ 	.byte	0x04, 0x36
        /*00b6*/ 	.short	(.L_1257 - .L_1256)
.L_1256:
        /*00b8*/ 	.word	0x00000008
.L_1257:


//--------------------- .nv.info._Z35group_norm_nhwc_fwd_one_pass_kernelI11Bf16IOFp32WLi128ELi96ELi768EEv26Group_norm_nhwc_fwd_params --------------------------
	.section	.nv.info._Z35group_norm_nhwc_fwd_one_pass_kernelI11Bf16IOFp32WLi128ELi96ELi768EEv26Group_norm_nhwc_fwd_params,"",@"SHT_CUDA_INFO"
	.sectionflags	@""
	.align	4


	//----- nvinfo : EIATTR_CUDA_API_VERSION
	.align		4
        /*0000*/ 	.byte	0x04, 0x37
        /*0002*/ 	.short	(.L_1259 - .L_1258)
.L_1258:
        /*0004*/ 	.word	0x00000082


	//----- nvinfo : EIATTR_KPARAM_INFO
	.align		4
.L_1259:
        /*0008*/ 	.byte	0x04, 0x17
        /*000a*/ 	.short	(.L_1261 - .L_1260)
.L_1260:
        /*000c*/ 	.word	0x00000000
        /*0010*/ 	.short	0x0000
        /*0012*/ 	.short	0x0000
        /*0014*/ 	.byte	0x00, 0xf0, 0x81, 0x02


	//----- nvinfo : EIATTR_SPARSE_MMA_MASK
	.align		4
.L_1261:
        /*0018*/ 	.byte	0x03, 0x50
        /*001a*/ 	.short	0x0000


	//----- nvinfo : EIATTR_MAXREG_COUNT
	.align		4
        /*001c*/ 	.byte	0x03, 0x1b
        /*001e*/ 	.short	0x0050


	//----- nvinfo : EIATTR_NUM_BARRIERS
	.align		4
        /*0020*/ 	.byte	0x02, 0x4c
        /*0022*/ 	.byte	0x01
	.zero		1


	//----- nvinfo : EIATTR_MERCURY_ISA_VERSION
	.align		4
        /*0024*/ 	.byte	0x03, 0x5f
        /*0026*/ 	.short	0x0101


	//----- nvinfo : EIATTR_COOP_GROUP_MASK_REGIDS
	.align		4
        /*0028*/ 	.byte	0x04, 0x29
        /*002a*/ 	.short	(.L_1263 - .L_1262)


	//   ....[0]....
.L_1262:
        /*002c*/ 	.word	0xffffffff


	//   ....[1]....
        /*0030*/ 	.word	0xffffffff


	//   ....[2]....
        /*0034*/ 	.word	0xffffffff


	//   ....[3]....
        /*0038*/ 	.word	0xffffffff


	//   ....[4]....
        /*003c*/ 	.word	0xffffffff


	//   ....[5]....
        /*0040*/ 	.word	0xffffffff


	//   ....[6]....
        /*0044*/ 	.word	0xffffffff


	//   ....[7]....
        /*0048*/ 	.word	0xffffffff


	//   ....[8]....
        /*004c*/ 	.word	0xffffffff


	//   ....[9]....
        /*0050*/ 	.word	0xffffffff


	//----- nvinfo : EIATTR_COOP_GROUP_INSTR_OFFSETS
	.align		4
.L_1263:
        /*0054*/ 	.byte	0x04, 0x28
        /*0056*/ 	.short	(.L_1265 - .L_1264)


	//   ....[0]....
.L_1264:
        /*0058*/ 	.word	0x00001070


	//   ....[1]....
        /*005c*/ 	.word	0x00001080


	//   ....[2]....
        /*0060*/ 	.word	0x000010b0


	//   ....[3]....
        /*0064*/ 	.word	0x000010c0


	//   ....[4]....
        /*0068*/ 	.word	0x00001100


	//   ....[5]....
        /*006c*/ 	.word	0x00001110


	//   ....[6]....
        /*0070*/ 	.word	0x00001150


	//   ....[7]....
        /*0074*/ 	.word	0x00001160


	//   ....[8]....
        /*0078*/ 	.word	0x000011a0


	//   ....[9]....
        /*007c*/ 	.word	0x000011b0


	//----- nvinfo : EIATTR_EXIT_INSTR_OFFSETS
	.align		4
.L_1265:
        /*0080*/ 	.byte	0x04, 0x1c
        /*0082*/ 	.short	(.L_1267 - .L_1266)


	//   ....[0]....
.L_1266:
        /*0084*/ 	.word	0x00000060


	//   ....[1]....
        /*0088*/ 	.word	0x00003580


	//----- nvinfo : EIATTR_MAX_THREADS
	.align		4
.L_1267:
        /*008c*/ 	.byte	0x04, 0x05
        /*008e*/ 	.short	(.L_1269 - .L_1268)
.L_1268:
        /*0090*/ 	.word	0x00000300
        /*0094*/ 	.word	0x00000001
        /*0098*/ 	.word	0x00000001


	//----- nvinfo : EIATTR_CRS_STACK_SIZE
	.align		4
.L_1269:
        /*009c*/ 	.byte	0x04, 0x1e
        /*009e*/ 	.short	(.L_1271 - .L_1270)
.L_1270:
        /*00a0*/ 	.word	0x00000000


	//----- nvinfo : EIATTR_CBANK_PARAM_SIZE
	.align		4
.L_1271:
        /*00a4*/ 	.byte	0x03, 0x19
        /*00a6*/ 	.short	0x00a0


	//----- nvinfo : EIATTR_PARAM_CBANK
	.align		4
        /*00a8*/ 	.byte	0x04, 0x0a
        /*00aa*/ 	.short	(.L_1273 - .L_1272)
	.align		4
.L_1272:
        /*00ac*/ 	.word	index@(.nv.constant0._Z35group_norm_nhwc_fwd_one_pass_kernelI11Bf16IOFp32WLi128ELi96ELi768EEv26Group_norm_nhwc_fwd_params)
        /*00b0*/ 	.short	0x0210
        /*00b2*/ 	.short	0x00a0


	//----- nvinfo : EIATTR_SW_WAR
	.align		4
.L_1273:
        /*00b4*/ 	.byte	0x04, 0x36
        /*00b6*/ 	.short	(.L_1275 - .L_1274)
.L_1274:
        /*00b8*/ 	.word	0x00000008
.L_1275:


//--------------------- .nv.info._Z35group_norm_nhwc_fwd_one_pass_kernelI11Bf16IOFp32WLi256ELi96ELi768EEv26Group_norm_nhwc_fwd_params --------------------------
	.section	.nv.info._Z35group_norm_nhwc_fwd_one_pass_kernelI11Bf16IOFp32WLi256ELi96ELi768EEv26Group_norm_nhwc_fwd_params,"",@"SHT_CUDA_INFO"
	.sectionflags	@""
	.align	4


	//----- nvinfo : EIATTR_CUDA_API_VERSION
	.align		4
        /*0000*/ 	.byte	0x04, 0x37
        /*0002*/ 	.short	(.L_1277 - .L_1276)
.L_1276:
        /*0004*/ 	.word	0x00000082


	//----- nvinfo : EIATTR_KPARAM_INFO
	.align		4
.L_1277:
        /*0008*/ 	.byte	0x04, 0x17
        /*000a*/ 	.short	(.L_1279 - .L_1278)
.L_1278:
        /*000c*/ 	.word	0x00000000
        /*0010*/ 	.short	0x0000
        /*0012*/ 	.short	0x0000
        /*0014*/ 	.byte	0x00, 0xf0, 0x81, 0x02


	//----- nvinfo : EIATTR_SPARSE_MMA_MASK
	.align		4
.L_1279:
        /*0018*/ 	.byte	0x03, 0x50
        /*001a*/ 	.short	0x0000


	//----- nvinfo : EIATTR_MAXREG_COUNT
	.align		4
        /*001c*/ 	.byte	0x03, 0x1b
        /*001e*/ 	.short	0x0050


	//----- nvinfo : EIATTR_NUM_BARRIERS
	.align		4
        /*0020*/ 	.byte	0x02, 0x4c
        /*0022*/ 	.byte	0x01
	.zero		1


	//----- nvinfo : EIATTR_MERCURY_ISA_VERSION
	.align		4
        /*0024*/ 	.byte	0x03, 0x5f
        /*0026*/ 	.short	0x0101


	//----- nvinfo : EIATTR_COOP_GROUP_MASK_REGIDS
	.align		4
        /*0028*/ 	.byte	0x04, 0x29
        /*002a*/ 	.short	(.L_1281 - .L_1280)


	//   ....[0]....
.L_1280:
        /*002c*/ 	.word	0xffffffff


	//   ....[1]....
        /*0030*/ 	.word	0xffffffff


	//   ....[2]....
        /*0034*/ 	.word	0xffffffff


	//   ....[3]....
        /*0038*/ 	.word	0xffffffff


	//   ....[4]....
        /*003c*/ 	.word	0xffffffff


	//   ....[5]....
        /*0040*/ 	.word	0xffffffff


	//   ....[6]....
        /*0044*/ 	.word	0xffffffff


	//   ....[7]....
        /*0048*/ 	.word	0xffffffff


	//   ....[8]....
        /*004c*/ 	.word	0xffffffff


	//   ....[9]....
        /*0050*/ 	.word	0xffffffff


	//----- nvinfo : EIATTR_COOP_GROUP_INSTR_OFFSETS
	.align		4
.L_1281:
        /*0054*/ 	.byte	0x04, 0x28
        /*0056*/ 	.short	(.L_1283 - .L_1282)


	//   ....[0]....
.L_1282:
        /*0058*/ 	.word	0x00001cc0


	//   ....[1]....
        /*005c*/ 	.word	0x00001cd0


	//   ....[2]....
        /*0060*/ 	.word	0x00001d10


	//   ....[3]....
        /*0064*/ 	.word	0x00001d20


	//   ....[4]....
        /*0068*/ 	.word	0x00001d60


	//   ....[5]....
        /*006c*/ 	.word	0x00001d70


	//   ....[6]....
        /*0070*/ 	.word	0x00001db0


	//   ....[7]....
        /*0074*/ 	.word	0x00001dc0


	//   ....[8]....
        /*0078*/ 	.word	0x00001e00


	//   ....[9]....
        /*007c*/ 	.word	0x00001e10


	//----- nvinfo : EIATTR_EXIT_INSTR_OFFSETS
	.align		4
.L_1283:
        /*0080*/ 	.byte	0x04, 0x1c
        /*0082*/ 	.short	(.L_1285 - .L_1284)


	//   ....[0]....
.L_1284:
        /*0084*/ 	.word	0x00000070


	//   ....[1]....
        /*0088*/ 	.word	0x00005670


	//----- nvinfo : EIATTR_MAX_THREADS
	.align		4
.L_1285:
        /*008c*/ 	.byte	0x04, 0x05
        /*008e*/ 	.short	(.L_1287 - .L_1286)
.L_1286:
        /*0090*/ 	.word	0x00000300
        /*0094*/ 	.word	0x00000001
        /*0098*/ 	.word	0x00000001


	//----- nvinfo : EIATTR_CRS_STACK_SIZE
	.align		4
.L_1287:
        /*009c*/ 	.byte	0x04, 0x1e
        /*009e*/ 	.short	(.L_1289 - .L_1288)
.L_1288:
        /*00a0*/ 	.word	0x00000000


	//----- nvinfo : EIATTR_CBANK_PARAM_SIZE
	.align		4
.L_1289:
        /*00a4*/ 	.byte	0x03, 0x19
        /*00a6*/ 	.short	0x00a0


	//----- nvinfo : EIATTR_PARAM_CBANK
	.align		4
        /*00a8*/ 	.byte	0x04, 0x0a
        /*00aa*/ 	.short	(.L_1291 - .L_1290)
	.align		4
.L_1290:
        /*00ac*/ 	.word	index@(.nv.constant0._Z35group_norm_nhwc_fwd_one_pass_kernelI11Bf16IOFp32WLi256ELi96ELi768EEv26Group_norm_nhwc_fwd_params)
        /*00b0*/ 	.short	0x0210
        /*00b2*/ 	.short	0x00a0


	//----- nvinfo : EIATTR_SW_WAR
	.align		4
.L_1291:
        /*00b4*/ 	.byte	0x04, 0x36
        /*00b6*/ 	.short	(.L_1293 - .L_1292)
.L_1292:
        /*00b8*/ 	.word	0x00000008
.L_1293:


//--------------------- .nv.info._Z35group_norm_nhwc_fwd_one_pass_kernelI11Bf16IOFp32WLi512ELi96ELi768EEv26Group_norm_nhwc_fwd_params --------------------------
	.section	.nv.info._Z35group_norm_nhwc_fwd_one_pass_kernelI11Bf16IOFp32WLi512ELi96ELi768EEv26Group_norm_nhwc_fwd_params,"",@"SHT_CUDA_INFO"
	.sectionflags	@""
	.align	4


	//----- nvinfo : EIATTR_CUDA_API_VERSION
	.align		4
        /*0000*/ 	.byte	0x04, 0x37
        /*0002*/ 	.short	(.L_1295 - .L_1294)
.L_1294:
        /*0004*/ 	.word	0x00000082


	//----- nvinfo : EIATTR_KPARAM_INFO
	.align		4
.L_1295:
        /*0008*/ 	.byte	0x04, 0x17
        /*000a*/ 	.short	(.L_1297 - .L_1296)
.L_1296:
        /*000c*/ 	.word	0x00000000
        /*0010*/ 	.short	0x0000
        /*0012*/ 	.short	0x0000
        /*0014*/ 	.byte	0x00, 0xf0, 0x81, 0x02


	//----- nvinfo : EIATTR_SPARSE_MMA_MASK
	.align		4
.L_1297:
        /*0018*/ 	.byte	0x03, 0x50
        /*001a*/ 	.short	0x0000


	//----- nvinfo : EIATTR_MAXREG_COUNT
	.align		4
        /*001c*/ 	.byte	0x03, 0x1b
        /*001e*/ 	.short	0x0050


	//----- nvinfo : EIATTR_NUM_BARRIERS
	.align		4
        /*0020*/ 	.byte	0x02, 0x4c
        /*0022*/ 	.byte	0x01
	.zero		1


	//----- nvinfo : EIATTR_MERCURY_ISA_VERSION
	.align		4
        /*0024*/ 	.byte	0x03, 0x5f
        /*0026*/ 	.short	0x0101


	//----- nvinfo : EIATTR_INT_WARP_WIDE_INSTR_OFFSETS
	.align		4
        /*0028*/ 	.byte	0x04, 0x31
        /*002a*/ 	.short	(.L_1299 - .L_1298)


	//   ....[0]....
.L_1298:
        /*002c*/ 	.word	0x00004860


	//----- nvinfo : EIATTR_COOP_GROUP_MASK_REGIDS
	.align		4
.L_1299:
        /*0030*/ 	.byte	0x04, 0x29
        /*0032*/ 	.short	(.L_1301 - .L_1300)


	//   ....[0]....
.L_1300:
        /*0034*/ 	.word	0xffffffff


	//   ....[1]....
        /*0038*/ 	.word	0xffffffff


	//   ....[2]....
        /*003c*/ 	.word	0xffffffff


	//   ....[3]....
        /*0040*/ 	.word	0xffffffff


	//   ....[4]....
        /*0044*/ 	.word	0xffffffff


	//   ....[5]....
        /*0048*/ 	.word	0xffffffff


	//   ....[6]....
        /*004c*/ 	.word	0xffffffff


	//   ....[7]....
        /*0050*/ 	.word	0xffffffff


	//   ....[8]....
        /*0054*/ 	.word	0xffffffff


	//   ....[9]....
        /*0058*/ 	.word	0xffffffff


	//----- nvinfo : EIATTR_COOP_GROUP_INSTR_OFFSETS
	.align		4
.L_1301:
        /*005c*/ 	.byte	0x04, 0x28
        /*005e*/ 	.short	(.L_1303 - .L_1302)


	//   ....[0]....
.L_1302:
        /*0060*/ 	.word	0x00003650


	//   ....[1]....
        /*0064*/ 	.word	0x00003660


	//   ....[2]....
        /*0068*/ 	.word	0x000036a0


	//   ....[3]....
        /*006c*/ 	.word	0x000036b0


	//   ....[4]....
        /*0070*/ 	.word	0x000036f0


	//   ....[5]....
        /*0074*/ 	.word	0x00003700


	//   ....[6]....
        /*0078*/ 	.word	0x00003740


	//   ....[7]....
        /*007c*/ 	.word	0x00003750


	//   ....[8]....
        /*0080*/ 	.word	0x000037b0


	//   ....[9]....
        /*0084*/ 	.word	0x000037c0


	//----- nvinfo : EIATTR_EXIT_INSTR_OFFSETS
	.align		4
.L_1303:
        /*0088*/ 	.byte	0x04, 0x1c
        /*008a*/ 	.short	(.L_1305 - .L_1304)


	//   ....[0]....
.L_1304:
        /*008c*/ 	.word	0x00000070


	//   ....[1]....
        /*0090*/ 	.word	0x00009b10


	//----- nvinfo : EIATTR_MAX_THREADS
	.align		4
.L_1305:
        /*0094*/ 	.byte	0x04, 0x05
        /*0096*/ 	.short	(.L_1307 - .L_1306)
.L_1306:
        /*0098*/ 	.word	0x00000300
        /*009c*/ 	.word	0x00000001
        /*00a0*/ 	.word	0x00000001


	//----- nvinfo : EIATTR_CRS_STACK_SIZE
	.align		4
.L_1307:
        /*00a4*/ 	.byte	0x04, 0x1e
        /*00a6*/ 	.short	(.L_1309 - .L_1308)
.L_1308:
        /*00a8*/ 	.word	0x00000000


	//----- nvinfo : EIATTR_CBANK_PARAM_SIZE
	.align		4
.L_1309:
        /*00ac*/ 	.byte	0x03, 0x19
        /*00ae*/ 	.short	0x00a0


	//----- nvinfo : EIATTR_PARAM_CBANK
	.align		4
        /*00b0*/ 	.byte	0x04, 0x0a
        /*00b2*/ 	.short	(.L_1311 - .L_1310)
	.align		4
.L_1310:
        /*00b4*/ 	.word	index@(.nv.constant0._Z35group_norm_nhwc_fwd_one_pass_kernelI11Bf16IOFp32WLi512ELi96ELi768EEv26Group_norm_nhwc_fwd_params)
        /*00b8*/ 	.short	0x0210
        /*00ba*/ 	.short	0x00a0


	//----- nvinfo : EIATTR_SW_WAR
	.align		4
.L_1311:
        /*00bc*/ 	.byte	0x04, 0x36
        /*00be*/ 	.short	(.L_1313 - .L_1312)
.L_1312:
        /*00c0*/ 	.word	0x00000008
.L_1313:


//--------------------- .nv.info._Z35group_norm_nhwc_fwd_one_pass_kernelI11Bf16IOBf16WLi64ELi96ELi768EEv26Group_norm_nhwc_fwd_params --------------------------
	.section	.nv.info._Z35group_norm_nhwc_fwd_one_pass_kernelI11Bf16IOBf16WLi64ELi96ELi768EEv26Group_norm_nhwc_fwd_params,"",@"SHT_CUDA_INFO"
	.sectionflags	@""
	.align	4


	//----- nvinfo : EIATTR_CUDA_API_VERSION
	.align		4
        /*0000*/ 	.byte	0x04, 0x37
        /*0002*/ 	.short	(.L_1315 - .L_1314)
.L_1314:
        /*0004*/ 	.word	0x00000082


	//----- nvinfo : EIATTR_KPARAM_INFO
	.align		4
.L_1315:
        /*0008*/ 	.byte	0x04, 0x17
        /*000a*/ 	.short	(.L_1317 - .L_1316)
.L_1316:
        /*000c*/ 	.word	0x00000000
        /*0010*/ 	.short	0x0000
        /*0012*/ 	.short	0x0000
        /*0014*/ 	.byte	0x00, 0xf0, 0x81, 0x02


	//----- nvinfo : EIATTR_SPARSE_MMA_MASK
	.align		4
.L_1317:
        /*0018*/ 	.byte	0x03, 0x50
        /*001a*/ 	.short	0x0000


	//----- nvinfo : EIATTR_MAXREG_COUNT
	.align		4
        /*001c*/ 	.byte	0x03, 0x1b
        /*001e*/ 	.short	0x0050


	//----- nvinfo : EIATTR_NUM_BARRIERS
	.align		4
        /*0020*/ 	.byte	0x02, 0x4c
        /*0022*/ 	.byte	0x01
	.zero		1


	//----- nvinfo : EIATTR_MERCURY_ISA_VERSION
	.align		4
        /*0024*/ 	.byte	0x03, 0x5f
        /*0026*/ 	.short	0x0101


	//----- nvinfo : EIATTR_COOP_GROUP_MASK_REGIDS
	.align		4
        /*0028*/ 	.byte	0x04, 0x29
        /*002a*/ 	.short	(.L_1319 - .L_1318)


	//   ....[0]....
.L_1318:
        /*002c*/ 	.word	0xffffffff


	//   ....[1]....
        /*0030*/ 	.word	0xffffffff


	//   ....[2]....
        /*0034*/ 	.word	0xffffffff


	//   ....[3]....
        /*0038*/ 	.word	0xffffffff


	//   ....[4]....
        /*003c*/ 	.word	0xffffffff


	//   ....[5]....
        /*0040*/ 	.word	0xffffffff


	//   ....[6]....
        /*0044*/ 	.word	0xffffffff


	//   ....[7]....
        /*0048*/ 	.word	0xffffffff


	//   ....[8]....
        /*004c*/ 	.word	0xffffffff


	//   ....[9]....
        /*0050*/ 	.word	0xffffffff


	//----- nvinfo : EIATTR_COOP_GROUP_INSTR_OFFSETS
	.align		4
.L_1319:
        /*0054*/ 	.byte	0x04, 0x28
        /*0056*/ 	.short	(.L_1321 - .L_1320)


	//   ....[0]....
.L_1320:
        /*0058*/ 	.word	0x00000a70


	//   ....[1]....
        /*005c*/ 	.word	0x00000a80


	//   ....[2]....
        /*0060*/ 	.word	0x00000ab0


	//   ....[3]....
        /*0064*/ 	.word	0x00000ac0


	//   ....[4]....
        /*0068*/ 	.word	0x00000b00


	//   ....[5]....
        /*006c*/ 	.word	0x00000b10


	//   ....[6]....
        /*0070*/ 	.word	0x00000b50


	//   ....[7]....
        /*0074*/ 	.word	0x00000b60


	//   ....[8]....
        /*0078*/ 	.word	0x00000ba0


	//   ....[9]....
        /*007c*/ 	.word	0x00000bb0


	//----- nvinfo : EIATTR_EXIT_INSTR_OFFSETS
	.align		4
.L_1321:
        /*0080*/ 	.byte	0x04, 0x1c
        /*0082*/ 	.short	(.L_1323 - .L_1322)


	//   ....[0]....
.L_1322:
        /*0084*/ 	.word	0x00000060


	//   ....[1]....
        /*0088*/ 	.word	0x00002640


	//----- nvinfo : EIATTR_MAX_THREADS
	.align		4
.L_1323:
        /*008c*/ 	.byte	0x04, 0x05
        /*008e*/ 	.short	(.L_1325 - .L_1324)
.L_1324:
        /*0090*/ 	.word	0x00000300
        /*0094*/ 	.word	0x00000001
        /*0098*/ 	.word	0x00000001


	//----- nvinfo : EIATTR_CRS_STACK_SIZE
	.align		4
.L_1325:
        /*009c*/ 	.byte	0x04, 0x1e
        /*009e*/ 	.short	(.L_1327 - .L_1326)
.L_1326:
        /*00a0*/ 	.word	0x00000000


	//----- nvinfo : EIATTR_CBANK_PARAM_SIZE
	.align		4
.L_1327:
        /*00a4*/ 	.byte	0x03, 0x19
        /*00a6*/ 	.short	0x00a0


	//----- nvinfo : EIATTR_PARAM_CBANK
	.align		4
        /*00a8*/ 	.byte	0x04, 0x0a
        /*00aa*/ 	.short	(.L_1329 - .L_1328)
	.align		4
.L_1328:
        /*00ac*/ 	.word	index@(.nv.constant0._Z35group_norm_nhwc_fwd_one_pass_kernelI11Bf16IOBf16WLi64ELi96ELi768EEv26Group_norm_nhwc_fwd_params)
        /*00b0*/ 	.short	0x0210
        /*00b2*/ 	.short	0x00a0


	//----- nvinfo : EIATTR_SW_WAR
	.align		4
.L_1329:
        /*00b4*/ 	.byte	0x04, 0x36
        /*00b6*/ 	.short	(.L_1331 - .L_1330)
.L_1330:
        /*00b8*/ 	.word	0x00000008
.L_1331:


//--------------------- .nv.info._Z35group_norm_nhwc_fwd_one_pass_kernelI11Bf16IOBf16WLi128ELi96ELi768EEv26Group_norm_nhwc_fwd_params --------------------------
	.section	.nv.info._Z35group_norm_nhwc_fwd_one_pass_kernelI11Bf16IOBf16WLi128ELi96ELi768EEv26Group_norm_nhwc_fwd_params,"",@"SHT_CUDA_INFO"
	.sectionflags	@""
	.align	4


	//----- nvinfo : EIATTR_CUDA_API_VERSION
	.align		4
        /*0000*/ 	.byte	0x04, 0x37
        /*0002*/ 	.short	(.L_1333 - .L_1332)
.L_1332:
        /*0004*/ 	.word	0x00000082


	//----- nvinfo : EIATTR_KPARAM_INFO
	.align		4
.L_1333:
        /*0008*/ 	.byte	0x04, 0x17
        /*000a*/ 	.short	(.L_1335 - .L_1334)
.L_1334:
        /*000c*/ 	.word	0x00000000
        /*0010*/ 	.short	0x0000
        /*0012*/ 	.short	0x0000
        /*0014*/ 	.byte	0x00, 0xf0, 0x81, 0x02


	//----- nvinfo : EIATTR_SPARSE_MMA_MASK
	.align		4
.L_1335:
        /*0018*/ 	.byte	0x03, 0x50
        /*001a*/ 	.short	0x0000


	//----- nvinfo : EIATTR_MAXREG_COUNT
	.align		4
        /*001c*/ 	.byte	0x03, 0x1b
        /*001e*/ 	.short	0x0050


	//----- nvinfo : EIATTR_NUM_BARRIERS
	.align		4
        /*0020*/ 	.byte	0x02, 0x4c
        /*0022*/ 	.byte	0x01
	.zero		1


	//----- nvinfo : EIATTR_MERCURY_ISA_VERSION
	.align		4
        /*0024*/ 	.byte	0x03, 0x5f
        /*0026*/ 	.short	0x0101


	//----- nvinfo : EIATTR_COOP_GROUP_MASK_REGIDS
	.align		4
        /*0028*/ 	.byte	0x04, 0x29
        /*002a*/ 	.short	(.L_1337 - .L_1336)


	//   ....[0]....
.L_1336:
        /*002c*/ 	.word	0xffffffff


	//   ....[1]....
        /*0030*/ 	.word	0xffffffff


	//   ....[2]....
        /*0034*/ 	.word	0xffffffff


	//   ....[3]....
        /*0038*/ 	.word	0xffffffff


	//   ....[4]....
        /*003c*/ 	.word	0xffffffff


	//   ....[5]....
        /*0040*/ 	.word	0xffffffff


	//   ....[6]....
        /*0044*/ 	.word	0xffffffff


	//   ....[7]....
        /*0048*/ 	.word	0xffffffff


	//   ....[8]....
        /*004c*/ 	.word	0xffffffff


	//   ....[9]....
        /*0050*/ 	.word	0xffffffff


	//----- nvinfo : EIATTR_COOP_GROUP_INSTR_OFFSETS
	.align		4
.L_1337:
        /*0054*/ 	.byte	0x04, 0x28
        /*0056*/ 	.short	(.L_1339 - .L_1338)


	//   ....[0]....
.L_1338:
        /*0058*/ 	.word	0x00001070


	//   ....[1]....
        /*005c*/ 	.word	0x00001080


	//   ....[2]....
        /*0060*/ 	.word	0x000010b0


	//   ....[3]....
        /*0064*/ 	.word	0x000010c0


	//   ....[4]....
        /*0068*/ 	.word	0x00001100


	//   ....[5]....
        /*006c*/ 	.word	0x00001110


	//   ....[6]....
        /*0070*/ 	.word	0x00001150


	//   ....[7]....
        /*0074*/ 	.word	0x00001160


	//   ....[8]....
        /*0078*/ 	.word	0x000011a0


	//   ....[9]....
        /*007c*/ 	.word	0x000011b0


	//----- nvinfo : EIATTR_EXIT_INSTR_OFFSETS
	.align		4
.L_1339:
        /*0080*/ 	.byte	0x04, 0x1c
        /*0082*/ 	.short	(.L_1341 - .L_1340)


	//   ....[0]....
.L_1340:
        /*0084*/ 	.word	0x00000060


	//   ....[1]....
        /*0088*/ 	.word	0x000035c0


	//----- nvinfo : EIATTR_MAX_THREADS
	.align		4
.L_1341:
        /*008c*/ 	.byte	0x04, 0x05
        /*008e*/ 	.short	(.L_1343 - .L_1342)
.L_1342:
        /*0090*/ 	.word	0x00000300
        /*0094*/ 	.word	0x00000001
        /*0098*/ 	.word	0x00000001


	//----- nvinfo : EIATTR_CRS_STACK_SIZE
	.align		4
.L_1343:
        /*009c*/ 	.byte	0x04, 0x1e
        /*009e*/ 	.short	(.L_1345 - .L_1344)
.L_1344:
        /*00a0*/ 	.word	0x00000000


	//----- nvinfo : EIATTR_CBANK_PARAM_SIZE
	.align		4
.L_1345:
        /*00a4*/ 	.byte	0x03, 0x19
        /*00a6*/ 	.short	0x00a0


	//----- nvinfo : EIATTR_PARAM_CBANK
	.align		4
        /*00a8*/ 	.byte	0x04, 0x0a
        /*00aa*/ 	.short	(.L_1347 - .L_1346)
	.align		4
.L_1346:
        /*00ac*/ 	.word	index@(.nv.constant0._Z35group_norm_nhwc_fwd_one_pass_kernelI11Bf16IOBf16WLi128ELi96ELi768EEv26Group_norm_nhwc_fwd_params)
        /*00b0*/ 	.short	0x0210
        /*00b2*/ 	.short	0x00a0


	//----- nvinfo : EIATTR_SW_WAR
	.align		4
.L_1347:
        /*00b4*/ 	.byte	0x04, 0x36
        /*00b6*/ 	.short	(.L_1349 - .L_1348)
.L_1348:
        /*00b8*/ 	.word	0x00000008
.L_1349:


//--------------------- .nv.info._Z35group_norm_nhwc_fwd_one_pass_kernelI11Bf16IOBf16WLi256ELi96ELi768EEv26Group_norm_nhwc_fwd_params --------------------------
	.section	.nv.info._Z35group_norm_nhwc_fwd_one_pass_kernelI11Bf16IOBf16WLi256ELi96ELi768EEv26Group_norm_nhwc_fwd_params,"",@"SHT_CUDA_INFO"
	.sectionflags	@""
	.align	4


	//----- nvinfo : EIATTR_CUDA_API_VERSION
	.align		4
        /*0000*/ 	.byte	0x04, 0x37
        /*0002*/ 	.short	(.L_1351 - .L_1350)
.L_1350:
        /*0004*/ 	.word	0x00000082


	//----- nvinfo : EIATTR_KPARAM_INFO
	.align		4
.L_1351:
        /*0008*/ 	.byte	0x04, 0x17
        /*000a*/ 	.short	(.L_1353 - .L_1352)
.L_1352:
        /*000c*/ 	.word	0x00000000
        /*0010*/ 	.short	0x0000
        /*0012*/ 	.short	0x0000
        /*0014*/ 	.byte	0x00, 0xf0, 0x81, 0x02


	//----- nvinfo : EIATTR_SPARSE_MMA_MASK
	.align		4
.L_1353:
        /*0018*/ 	.byte	0x03, 0x50
        /*001a*/ 	.short	0x0000


	//----- nvinfo : EIATTR_MAXREG_COUNT
	.align		4
        /*001c*/ 	.byte	0x03, 0x1b
        /*001e*/ 	.short	0x0050


	//----- nvinfo : EIATTR_NUM_BARRIERS
	.align		4
        /*0020*/ 	.byte	0x02, 0x4c
        /*0022*/ 	.byte	0x01
	.zero		1


	//----- nvinfo : EIATTR_MERCURY_ISA_VERSION
	.align		4
        /*0024*/ 	.byte	0x03, 0x5f
        /*0026*/ 	.short	0x0101


	//----- nvinfo : EIATTR_COOP_GROUP_MASK_REGIDS
	.align		4
        /*0028*/ 	.byte	0x04, 0x29
        /*002a*/ 	.short	(.L_1355 - .L_1354)


	//   ....[0]....
.L_1354:
        /*002c*/ 	.word	0xffffffff


	//   ....[1]....
        /*0030*/ 	.word	0xffffffff


	//   ....[2]....
        /*0034*/ 	.word	0xffffffff


	//   ....[3]....
        /*0038*/ 	.word	0xffffffff


	//   ....[4]....
        /*003c*/ 	.word	0xffffffff


	//   ....[5]....
        /*0040*/ 	.word	0xffffffff


	//   ....[6]....
        /*0044*/ 	.word	0xffffffff


	//   ....[7]....
        /*0048*/ 	.word	0xffffffff


	//   ....[8]....
        /*004c*/ 	.word	0xffffffff


	//   ....[9]....
        /*0050*/ 	.word	0xffffffff


	//----- nvinfo : EIATTR_COOP_GROUP_INSTR_OFFSETS
	.align		4
.L_1355:
        /*0054*/ 	.byte	0x04, 0x28
        /*0056*/ 	.short	(.L_1357 - .L_1356)


	//   ....[0]....
.L_1356:
        /*0058*/ 	.word	0x00001cd0


	//   ....[1]....
        /*005c*/ 	.word	0x00001ce0


	//   ....[2]....
        /*0060*/ 	.word	0x00001d20


	//   ....[3]....
        /*0064*/ 	.word	0x00001d30


	//   ....[4]....
        /*0068*/ 	.word	0x00001d70


	//   ....[5]....
        /*006c*/ 	.word	0x00001d80


	//   ....[6]....
        /*0070*/ 	.word	0x00001dc0


	//   ....[7]....
        /*0074*/ 	.word	0x00001dd0


	//   ....[8]....
        /*0078*/ 	.word	0x00001e10


	//   ....[9]....
        /*007c*/ 	.word	0x00001e20


	//----- nvinfo : EIATTR_EXIT_INSTR_OFFSETS
	.align		4
.L_1357:
        /*0080*/ 	.byte	0x04, 0x1c
        /*0082*/ 	.short	(.L_1359 - .L_1358)


	//   ....[0]....
.L_1358:
        /*0084*/ 	.word	0x00000070


	//   ....[1]....
        /*0088*/ 	.word	0x000056e0


	//----- nvinfo : EIATTR_MAX_THREADS
	.align		4
.L_1359:
        /*008c*/ 	.byte	0x04, 0x05
        /*008e*/ 	.short	(.L_1361 - .L_1360)
.L_1360:
        /*0090*/ 	.word	0x00000300
        /*0094*/ 	.word	0x00000001
        /*0098*/ 	.word	0x00000001


	//----- nvinfo : EIATTR_CRS_STACK_SIZE
	.align		4
.L_1361:
        /*009c*/ 	.byte	0x04, 0x1e
        /*009e*/ 	.short	(.L_1363 - .L_1362)
.L_1362:
        /*00a0*/ 	.word	0x00000000


	//----- nvinfo : EIATTR_CBANK_PARAM_SIZE
	.align		4
.L_1363:
        /*00a4*/ 	.byte	0x03, 0x19
        /*00a6*/ 	.short	0x00a0


	//----- nvinfo : EIATTR_PARAM_CBANK
	.align		4
        /*00a8*/ 	.byte	0x04, 0x0a
        /*00aa*/ 	.short	(.L_1365 - .L_1364)
	.align		4
.L_1364:
        /*00ac*/ 	.word	index@(.nv.constant0._Z35group_norm_nhwc_fwd_one_pass_kernelI11Bf16IOBf16WLi256ELi96ELi768EEv26Group_norm_nhwc_fwd_params)
        /*00b0*/ 	.short	0x0210
        /*00b2*/ 	.short	0x00a0


	//----- nvinfo : EIATTR_SW_WAR
	.align		4
.L_1365:
        /*00b4*/ 	.byte	0x04, 0x36
        /*00b6*/ 	.short	(.L_1367 - .L_1366)
.L_1366:
        /*00b8*/ 	.word	0x00000008
.L_1367:


//--------------------- .nv.info._Z35group_norm_nhwc_fwd_one_pass_kernelI11Bf16IOBf16WLi512ELi96ELi768EEv26Group_norm_nhwc_fwd_params --------------------------
	.section	.nv.info._Z35group_norm_nhwc_fwd_one_pass_kernelI11Bf16IOBf16WLi512ELi96ELi768EEv26Group_norm_nhwc_fwd_params,"",@"SHT_CUDA_INFO"
	.sectionflags	@""
	.align	4


	//----- nvinfo : EIATTR_CUDA_API_VERSION
	.align		4
        /*0000*/ 	.byte	0x04, 0x37
        /*0002*/ 	.short	(.L_1369 - .L_1368)
.L_1368:
        /*0004*/ 	.word	0x00000082


	//----- nvinfo : EIATTR_KPARAM_INFO
	.align		4
.L_1369:
        /*0008*/ 	.byte	0x04, 0x17
        /*000a*/ 	.short	(.L_1371 - .L_1370)
.L_1370:
        /*000c*/ 	.word	0x00000000
        /*0010*/ 	.short	0x0000
        /*0012*/ 	.short	0x0000
        /*0014*/ 	.byte	0x00, 0xf0, 0x81, 0x02


	//----- nvinfo : EIATTR_SPARSE_MMA_MASK
	.align		4
.L_1371:
        /*0018*/ 	.byte	0x03, 0x50
        /*001a*/ 	.short	0x0000


	//----- nvinfo : EIATTR_MAXREG_COUNT
	.align		4
        /*001c*/ 	.byte	0x03, 0x1b
        /*001e*/ 	.short	0x0050


	//----- nvinfo : EIATTR_NUM_BARRIERS
	.align		4
        /*0020*/ 	.byte	0x02, 0x4c
        /*0022*/ 	.byte	0x01
	.zero		1


	//----- nvinfo : EIATTR_MERCURY_ISA_VERSION
	.align		4
        /*0024*/ 	.byte	0x03, 0x5f
        /*0026*/ 	.short	0x0101


	//----- nvinfo : EIATTR_INT_WARP_WIDE_INSTR_OFFSETS
	.align		4
        /*0028*/ 	.byte	0x04, 0x31
        /*002a*/ 	.short	(.L_1373 - .L_1372)


	//   ....[0]....
.L_1372:
        /*002c*/ 	.word	0x00004860


	//----- nvinfo : EIATTR_COOP_GROUP_MASK_REGIDS
	.align		4
.L_1373:
        /*0030*/ 	.byte	0x04, 0x29
        /*0032*/ 	.short	(.L_1375 - .L_1374)


	//   ....[0]....
.L_1374:
        /*0034*/ 	.word	0xffffffff


	//   ....[1]....
        /*0038*/ 	.word	0xffffffff


	//   ....[2]....
        /*003c*/ 	.word	0xffffffff


	//   ....[3]....
        /*0040*/ 	.word	0xffffffff


	//   ....[4]....
        /*0044*/ 	.word	0xffffffff


	//   ....[5]....
        /*0048*/ 	.word	0xffffffff


	//   ....[6]....
        /*004c*/ 	.word	0xffffffff


	//   ....[7]....
        /*0050*/ 	.word	0xffffffff


	//   ....[8]....
        /*0054*/ 	.word	0xffffffff


	//   ....[9]....
        /*0058*/ 	.word	0xffffffff


	//----- nvinfo : EIATTR_COOP_GROUP_INSTR_OFFSETS
	.align		4
.L_1375:
        /*005c*/ 	.byte	0x04, 0x28
        /*005e*/ 	.short	(.L_1377 - .L_1376)


	//   ....[0]....
.L_1376:
        /*0060*/ 	.word	0x00003650


	//   ....[1]....
        /*0064*/ 	.word	0x00003660


	//   ....[2]....
        /*0068*/ 	.word	0x000036a0


	//   ....[3]....
        /*006c*/ 	.word	0x000036b0


	//   ....[4]....
        /*0070*/ 	.word	0x000036f0


	//   ....[5]....
        /*0074*/ 	.word	0x00003700


	//   ....[6]....
        /*0078*/ 	.word	0x00003740


	//   ....[7]....
        /*007c*/ 	.word	0x00003750


	//   ....[8]....
        /*0080*/ 	.word	0x000037b0


	//   ....[9]....
        /*0084*/ 	.word	0x000037c0


	//----- nvinfo : EIATTR_EXIT_INSTR_OFFSETS
	.align		4
.L_1377:
        /*0088*/ 	.byte	0x04, 0x1c
        /*008a*/ 	.short	(.L_1379 - .L_1378)


	//   ....[0]....
.L_1378:
        /*008c*/ 	.word	0x00000070


	//   ....[1]....
        /*0090*/ 	.word	0x00009b70


	//----- nvinfo : EIATTR_MAX_THREADS
	.align		4
.L_1379:
        /*0094*/ 	.byte	0x04, 0x05
        /*0096*/ 	.short	(.L_1381 - .L_1380)
.L_1380:
        /*0098*/ 	.word	0x00000300
        /*009c*/ 	.word	0x00000001
        /*00a0*/ 	.word	0x00000001


	//----- nvinfo : EIATTR_CRS_STACK_SIZE
	.align		4
.L_1381:
        /*00a4*/ 	.byte	0x04, 0x1e
        /*00a6*/ 	.short	(.L_1383 - .L_1382)
.L_1382:
        /*00a8*/ 	.word	0x00000000


	//----- nvinfo : EIATTR_CBANK_PARAM_SIZE
	.align		4
.L_1383:
        /*00ac*/ 	.byte	0x03, 0x19
        /*00ae*/ 	.short	0x00a0


	//----- nvinfo : EIATTR_PARAM_CBANK
	.align		4
        /*00b0*/ 	.byte	0x04, 0x0a
        /*00b2*/ 	.short	(.L_1385 - .L_1384)
	.align		4
.L_1384:
        /*00b4*/ 	.word	index@(.nv.constant0._Z35group_norm_nhwc_fwd_one_pass_kernelI11Bf16IOBf16WLi512ELi96ELi768EEv26Group_norm_nhwc_fwd_params)
        /*00b8*/ 	.short	0x0210
        /*00ba*/ 	.short	0x00a0


	//----- nvinfo : EIATTR_SW_WAR
	.align		4
.L_1385:
        /*00bc*/ 	.byte	0x04, 0x36
        /*00be*/ 	.short	(.L_1387 - .L_1386)
.L_1386:
        /*00c0*/ 	.word	0x00000008
.L_1387:


//--------------------- .nv.info._Z35group_norm_nhwc_fwd_one_pass_kernelI11Bf16IOFp16WLi64ELi96ELi768EEv26Group_norm_nhwc_fwd_params --------------------------
	.section	.nv.info._Z35group_norm_nhwc_fwd_one_pass_kernelI11Bf16IOFp16WLi64ELi96ELi768EEv26Group_norm_nhwc_fwd_params,"",@"SHT_CUDA_INFO"
	.sectionflags	@""
	.align	4


	//----- nvinfo : EIATTR_CUDA_API_VERSION
	.align		4
        /*0000*/ 	.byte	0x04, 0x37
        /*0002*/ 	.short	(.L_1389 - .L_1388)
.L_1388:
        /*0004*/ 	.word	0x00000082


	//----- nvinfo : EIATTR_KPARAM_INFO
	.align		4
.L_1389:
        /*0008*/ 	.byte	0x04, 0x17
        /*000a*/ 	.short	(.L_1391 - .L_1390)
.L_1390:
        /*000c*/ 	.word	0x00000000
        /*0010*/ 	.short	0x0000
        /*0012*/ 	.short	0x0000
        /*0014*/ 	.byte	0x00, 0xf0, 0x81, 0x02


	//----- nvinfo : EIATTR_SPARSE_MMA_MASK
	.align		4
.L_1391:
        /*0018*/ 	.byte	0x03, 0x50
        /*001a*/ 	.short	0x0000


	//----- nvinfo : EIATTR_MAXREG_COUNT
	.align		4
        /*001c*/ 	.byte	0x03, 0x1b
        /*001e*/ 	.short	0x0050


	//----- nvinfo : EIATTR_NUM_BARRIERS
	.align		4
        /*0020*/ 	.byte	0x02, 0x4c
        /*0022*/ 	.byte	0x01
	.zero		1


	//----- nvinfo : EIATTR_MERCURY_ISA_VERSION
	.align		4
        /*0024*/ 	.byte	0x03, 0x5f
        /*0026*/ 	.short	0x0101


	//----- nvinfo : EIATTR_COOP_GROUP_MASK_REGIDS
	.align		4
        /*0028*/ 	.byte	0x04, 0x29
        /*002a*/ 	.short	(.L_1393 - .L_1392)


	//   ....[0]....
.L_1392:
        /*002c*/ 	.word	0xffffffff


	//   ....[1]....
        /*0030*/ 	.word	0xffffffff


	//   ....[2]....
        /*0034*/ 	.word	0xffffffff


	//   ....[3]....
        /*0038*/ 	.word	0xffffffff


	//   ....[4]....
        /*003c*/ 	.word	0xffffffff


	//   ....[5]....
        /*0040*/ 	.word	0xffffffff


	//   ....[6]....
        /*0044*/ 	.word	0xffffffff


	//   ....[7]....
        /*0048*/ 	.word	0xffffffff


	//   ....[8]....
        /*004c*/ 	.word	0xffffffff


	//   ....[9]....
        /*0050*/ 	.word	0xffffffff


	//----- nvinfo : EIATTR_COOP_GROUP_INSTR_OFFSETS
	.align		4
.L_1393:
        /*0054*/ 	.byte	0x04, 0x28
        /*0056*/ 	.short	(.L_1395 - .L_1394)


	//   ....[0]....
.L_1394:
        /*0058*/ 	.word	0x00000a70


	//   ....[1]....
        /*005c*/ 	.word	0x00000a80


	//   ....[2]....
        /*0060*/ 	.word	0x00000ab0


	//   ....[3]....
        /*0064*/ 	.word	0x00000ac0


	//   ....[4]....
        /*0068*/ 	.word	0x00000b00


	//   ....[5]....
        /*006c*/ 	.word	0x00000b10


	//   ....[6]....
        /*0070*/ 	.word	0x00000b50


	//   ....[7]....
        /*0074*/ 	.word	0x00000b60


	//   ....[8]....
        /*0078*/ 	.word	0x00000ba0


	//   ....[9]....
        /*007c*/ 	.word	0x00000bb0


	//----- nvinfo : EIATTR_EXIT_INSTR_OFFSETS
	.align		4
.L_1395:
        /*0080*/ 	.byte	0x04, 0x1c
        /*0082*/ 	.short	(.L_1397 - .L_1396)


	//   ....[0]....
.L_1396:
        /*0084*/ 	.word	0x00000060


	//   ....[1]....
        /*0088*/ 	.word	0x00002640


	//----- nvinfo : EIATTR_MAX_THREADS
	.align		4
.L_1397:
        /*008c*/ 	.byte	0x04, 0x05
        /*008e*/ 	.short	(.L_1399 - .L_1398)
.L_1398:
        /*0090*/ 	.word	0x00000300
        /*0094*/ 	.word	0x00000001
        /*0098*/ 	.word	0x00000001


	//----- nvinfo : EIATTR_CRS_STACK_SIZE
	.align		4
.L_1399:
        /*009c*/ 	.byte	0x04, 0x1e
        /*009e*/ 	.short	(.L_1401 - .L_1400)
.L_1400:
        /*00a0*/ 	.word	0x00000000


	//----- nvinfo : EIATTR_CBANK_PARAM_SIZE
	.align		4
.L_1401:
        /*00a4*/ 	.byte	0x03, 0x19
        /*00a6*/ 	.short	0x00a0


	//----- nvinfo : EIATTR_PARAM_CBANK
	.align		4
        /*00a8*/ 	.byte	0x04, 0x0a
        /*00aa*/ 	.short	(.L_1403 - .L_1402)
	.align		4
.L_1402:
        /*00ac*/ 	.word	index@(.nv.constant0._Z35group_norm_nhwc_fwd_one_pass_kernelI11Bf16IOFp16WLi64ELi96ELi768EEv26Group_norm_nhwc_fwd_params)
        /*00b0*/ 	.short	0x0210
        /*00b2*/ 	.short	0x00a0


	//----- nvinfo : EIATTR_SW_WAR
	.align		4
.L_1403:
        /*00b4*/ 	.byte	0x04, 0x36
        /*00b6*/ 	.short	(.L_1405 - .L_1404)
.L_1404:
        /*00b8*/ 	.word	0x00000008
.L_1405:


//--------------------- .nv.info._Z35group_norm_nhwc_fwd_one_pass_kernelI11Bf16IOFp16WLi128ELi96ELi768EEv26Group_norm_nhwc_fwd_params --------------------------
	.section	.nv.info._Z35group_norm_nhwc_fwd_one_pass_kernelI11Bf16IOFp16WLi128ELi96ELi768EEv26Group_norm_nhwc_fwd_params,"",@"SHT_CUDA_INFO"
	.sectionflags	@""
	.align	4


	//----- nvinfo : EIATTR_CUDA_API_VERSION
	.align		4
        /*0000*/ 	.byte	0x04, 0x37
        /*0002*/ 	.short	(.L_1407 - .L_1406)
.L_1406:
        /*0004*/ 	.word	0x00000082


	//----- nvinfo : EIATTR_KPARAM_INFO
	.align		4
.L_1407:
        /*0008*/ 	.byte	0x04, 0x17
        /*000a*/ 	.short	(.L_1409 - .L_1408)
.L_1408:
        /*000c*/ 	.word	0x00000000
        /*0010*/ 	.short	0x0000
        /*0012*/ 	.short	0x0000
        /*0014*/ 	.byte	0x00, 0xf0, 0x81, 0x02


	//----- nvinfo : EIATTR_SPARSE_MMA_MASK
	.align		4
.L_1409:
        /*0018*/ 	.byte	0x03, 0x50
        /*001a*/ 	.short	0x0000


	//----- nvinfo : EIATTR_MAXREG_COUNT
	.align		4
        /*001c*/ 	.byte	0x03, 0x1b
        /*001e*/ 	.short	0x0050


	//----- nvinfo : EIATTR_NUM_BARRIERS
	.align		4
        /*0020*/ 	.byte	0x02, 0x4c
        /*0022*/ 	.byte	0x01
	.zero		1


	//----- nvinfo : EIATTR_MERCURY_ISA_VERSION
	.align		4
        /*0024*/ 	.byte	0x03, 0x5f
        /*0026*/ 	.short	0x0101


	//----- nvinfo : EIATTR_COOP_GROUP_MASK_REGIDS
	.align		4
        /*0028*/ 	.byte	0x04, 0x29
        /*002a*/ 	.short	(.L_1411 - .L_1410)


	//   ....[0]....
.L_1410:
        /*002c*/ 	.word	0xffffffff


	//   ....[1]....
        /*0030*/ 	.word	0xffffffff


	//   ....[2]....
        /*0034*/ 	.word	0xffffffff


	//   ....[3]....
        /*0038*/ 	.word	0xffffffff


	//   ....[4]....
        /*003c*/ 	.word	0xffffffff


	//   ....[5]....
        /*0040*/ 	.word	0xffffffff


	//   ....[6]....
        /*0044*/ 	.word	0xffffffff


	//   ....[7]....
        /*0048*/ 	.word	0xffffffff


	//   ....[8]....
        /*004c*/ 	.word	0xffffffff


	//   ....[9]....
        /*0050*/ 	.word	0xffffffff


	//----- nvinfo : EIATTR_COOP_GROUP_INSTR_OFFSETS
	.align		4
.L_1411:
        /*0054*/ 	.byte	0x04, 0x28
        /*0056*/ 	.short	(.L_1413 - .L_1412)


	//   ....[0]....
.L_1412:
        /*0058*/ 	.word	0x00001070


	//   ....[1]....
        /*005c*/ 	.word	0x00001080


	//   ....[2]....
        /*0060*/ 	.word	0x000010b0


	//   ....[3]....
        /*0064*/ 	.word	0x000010c0


	//   ....[4]....
        /*0068*/ 	.word	0x00001100


	//   ....[5]....
        /*006c*/ 	.word	0x00001110


	//   ....[6]....
        /*0070*/ 	.word	0x00001150


	//   ....[7]....
        /*0074*/ 	.word	0x00001160


	//   ....[8]....
        /*0078*/ 	.word	0x000011a0


	//   ....[9]....
        /*007c*/ 	.word	0x000011b0


	//----- nvinfo : EIATTR_EXIT_INSTR_OFFSETS
	.align		4
.L_1413:
        /*0080*/ 	.byte	0x04, 0x1c
        /*0082*/ 	.short	(.L_1415 - .L_1414)


	//   ....[0]....
.L_1414:
        /*0084*/ 	.word	0x00000060


	//   ....[1]....
        /*0088*/ 	.word	0x000035c0


	//----- nvinfo : EIATTR_MAX_THREADS
	.align		4
.L_1415:
        /*008c*/ 	.byte	0x04, 0x05
        /*008e*/ 	.short	(.L_1417 - .L_1416)
.L_1416:
        /*0090*/ 	.word	0x00000300
        /*0094*/ 	.word	0x00000001
        /*0098*/ 	.word	0x00000001


	//----- nvinfo : EIATTR_CRS_STACK_SIZE
	.align		4
.L_1417:
        /*009c*/ 	.byte	0x04, 0x1e
        /*009e*/ 	.short	(.L_1419 - .L_1418)
.L_1418:
        /*00a0*/ 	.word	0x00000000


	//----- nvinfo : EIATTR_CBANK_PARAM_SIZE
	.align		4
.L_1419:
        /*00a4*/ 	.byte	0x03, 0x19
        /*00a6*/ 	.short	0x00a0


	//----- nvinfo : EIATTR_PARAM_CBANK
	.align		4
        /*00a8*/ 	.byte	0x04, 0x0a
        /*00aa*/ 	.short	(.L_1421 - .L_1420)
	.align		4
.L_1420:
        /*00ac*/ 	.word	index@(.nv.constant0._Z35group_norm_nhwc_fwd_one_pass_kernelI11Bf16IOFp16WLi128ELi96ELi768EEv26Group_norm_nhwc_fwd_params)
        /*00b0*/ 	.short	0x0210
        /*00b2*/ 	.short	0x00a0


	//----- nvinfo : EIATTR_SW_WAR
	.align		4
.L_1421:
        /*00b4*/ 	.byte	0x04, 0x36
        /*00b6*/ 	.short	(.L_1423 - .L_1422)
.L_1422:
        /*00b8*/ 	.word	0x00000008
.L_1423:


//--------------------- .nv.info._Z35group_norm_nhwc_fwd_one_pass_kernelI11Bf16IOFp16WLi256ELi96ELi768EEv26Group_norm_nhwc_fwd_params --------------------------
	.section	.nv.info._Z35group_norm_nhwc_fwd_one_pass_kernelI11Bf16IOFp16WLi256ELi96ELi768EEv26Group_norm_nhwc_fwd_params,"",@"SHT_CUDA_INFO"
	.sectionflags	@""
	.align	4


	//----- nvinfo : EIATTR_CUDA_API_VERSION
	.align		4
        /*0000*/ 	.byte	0x04, 0x37
        /*0002*/ 	.short	(.L_1425 - .L_1424)
.L_1424:
        /*0004*/ 	.word	0x00000082


	//----- nvinfo : EIATTR_KPARAM_INFO
	.align		4
.L_1425:
        /*0008*/ 	.byte	0x04, 0x17
        /*000a*/ 	.short	(.L_1427 - .L_1426)
.L_1426:
        /*000c*/ 	.word	0x00000000
        /*0010*/ 	.short	0x0000
        /*0012*/ 	.short	0x0000
        /*0014*/ 	.byte	0x00, 0xf0, 0x81, 0x02


	//----- nvinfo : EIATTR_SPARSE_MMA_MASK
	.align		4
.L_1427:
        /*0018*/ 	.byte	0x03, 0x50
        /*001a*/ 	.short	0x0000


	//----- nvinfo : EIATTR_MAXREG_COUNT
	.align		4
        /*001c*/ 	.byte	0x03, 0x1b
        /*001e*/ 	.short	0x0050


	//----- nvinfo : EIATTR_NUM_BARRIERS
	.align		4
        /*0020*/ 	.byte	0x02, 0x4c
        /*0022*/ 	.byte	0x01
	.zero		1


	//----- nvinfo : EIATTR_MERCURY_ISA_VERSION
	.align		4
        /*0024*/ 	.byte	0x03, 0x5f
        /*0026*/ 	.short	0x0101


	//----- nvinfo : EIATTR_COOP_GROUP_MASK_REGIDS
	.align		4
        /*0028*/ 	.byte	0x04, 0x29
        /*002a*/ 	.short	(.L_1429 - .L_1428)


	//   ....[0]....
.L_1428:
        /*002c*/ 	.word	0xffffffff


	//   ....[1]....
        /*0030*/ 	.word	0xffffffff


	//   ....[2]....
        /*0034*/ 	.word	0xffffffff


	//   ....[3]....
        /*0038*/ 	.word	0xffffffff


	//   ....[4]....
        /*003c*/ 	.word	0xffffffff


	//   ....[5]....
        /*0040*/ 	.word	0xffffffff


	//   ....[6]....
        /*0044*/ 	.word	0xffffffff


	//   ....[7]....
        /*0048*/ 	.word	0xffffffff


	//   ....[8]....
        /*004c*/ 	.word	0xffffffff


	//   ....[9]....
        /*0050*/ 	.word	0xffffffff


	//----- nvinfo : EIATTR_COOP_GROUP_INSTR_OFFSETS
	.align		4
.L_1429:
        /*0054*/ 	.byte	0x04, 0x28
        /*0056*/ 	.short	(.L_1431 - .L_1430)


	//   ....[0]....
.L_1430:
        /*0058*/ 	.word	0x00001cd0


	//   ....[1]....
        /*005c*/ 	.word	0x00001ce0


	//   ....[2]....
        /*0060*/ 	.word	0x00001d20


	//   ....[3]....
        /*0064*/ 	.word	0x00001d30


	//   ....[4]....
        /*0068*/ 	.word	0x00001d70


	//   ....[5]....
        /*006c*/ 	.word	0x00001d80


	//   ....[6]....
        /*0070*/ 	.word	0x00001dc0


	//   ....[7]....
        /*0074*/ 	.word	0x00001dd0


	//   ....[8]....
        /*0078*/ 	.word	0x00001e10


	//   ....[9]....
        /*007c*/ 	.word	0x00001e20


	//----- nvinfo : EIATTR_EXIT_INSTR_OFFSETS
	.align		4
.L_1431:
        /*0080*/ 	.byte	0x04, 0x1c
        /*0082*/ 	.short	(.L_1433 - .L_1432)


	//   ....[0]....
.L_1432:
        /*0084*/ 	.word	0x00000070


	//   ....[1]....
        /*0088*/ 	.word	0x000056e0


	//----- nvinfo : EIATTR_MAX_THREADS
	.align		4
.L_1433:
        /*008c*/ 	.byte	0x04, 0x05
        /*008e*/ 	.short	(.L_1435 - .L_1434)
.L_1434:
        /*0090*/ 	.word	0x00000300
        /*0094*/ 	.word	0x00000001
        /*0098*/ 	.word	0x00000001


	//----- nvinfo : EIATTR_CRS_STACK_SIZE
	.align		4
.L_1435:
        /*009c*/ 	.byte	0x04, 0x1e
        /*009e*/ 	.short	(.L_1437 - .L_1436)
.L_1436:
        /*00a0*/ 	.word	0x00000000


	//----- nvinfo : EIATTR_CBANK_PARAM_SIZE
	.align		4
.L_1437:
        /*00a4*/ 	.byte	0x03, 0x19
        /*00a6*/ 	.short	0x00a0


	//----- nvinfo : EIATTR_PARAM_CBANK
	.align		4
        /*00a8*/ 	.byte	0x04, 0x0a
        /*00aa*/ 	.short	(.L_1439 - .L_1438)
	.align		4
.L_1438:
        /*00ac*/ 	.word	index@(.nv.constant0._Z35group_norm_nhwc_fwd_one_pass_kernelI11Bf16IOFp16WLi256ELi96ELi768EEv26Group_norm_nhwc_fwd_params)
        /*00b0*/ 	.short	0x0210
        /*00b2*/ 	.short	0x00a0


	//----- nvinfo : EIATTR_SW_WAR
	.align		4
.L_1439:
        /*00b4*/ 	.byte	0x04, 0x36
        /*00b6*/ 	.short	(.L_1441 - .L_1440)
.L_1440:
        /*00b8*/ 	.word	0x00000008
.L_1441:


//--------------------- .nv.info._Z35group_norm_nhwc_fwd_one_pass_kernelI11Bf16IOFp16WLi512ELi96ELi768EEv26Group_norm_nhwc_fwd_params --------------------------
	.section	.nv.info._Z35group_norm_nhwc_fwd_one_pass_kernelI11Bf16IOFp16WLi512ELi96ELi768EEv26Group_norm_nhwc_fwd_params,"",@"SHT_CUDA_INFO"
	.sectionflags	@""
	.align	4


	//----- nvinfo : EIATTR_CUDA_API_VERSION
	.align		4
        /*0000*/ 	.byte	0x04, 0x37
        /*0002*/ 	.short	(.L_1443 - .L_1442)
.L_1442:
        /*0004*/ 	.word	0x00000082


	//----- nvinfo : EIATTR_KPARAM_INFO
	.align		4
.L_1443:
        /*0008*/ 	.byte	0x04, 0x17
        /*000a*/ 	.short	(.L_1445 - .L_1444)
.L_1444:
        /*000c*/ 	.word	0x00000000
        /*0010*/ 	.short	0x0000
        /*0012*/ 	.short	0x0000
        /*0014*/ 	.byte	0x00, 0xf0, 0x81, 0x02


	//----- nvinfo : EIATTR_SPARSE_MMA_MASK
	.align		4
.L_1445:
        /*0018*/ 	.byte	0x03, 0x50
        /*001a*/ 	.short	0x0000


	//----- nvinfo : EIATTR_MAXREG_COUNT
	.align		4
        /*001c*/ 	.byte	0x03, 0x1b
        /*001e*/ 	.short	0x0050


	//----- nvinfo : EIATTR_NUM_BARRIERS
	.align		4
        /*0020*/ 	.byte	0x02, 0x4c
        /*0022*/ 	.byte	0x01
	.zero		1


	//----- nvinfo : EIATTR_MERCURY_ISA_VERSION
	.align		4
        /*0024*/ 	.byte	0x03, 0x5f
        /*0026*/ 	.short	0x0101


	//----- nvinfo : EIATTR_INT_WARP_WIDE_INSTR_OFFSETS
	.align		4
        /*0028*/ 	.byte	0x04, 0x31
        /*002a*/ 	.short	(.L_1447 - .L_1446)


	//   ....[0]....
.L_1446:
        /*002c*/ 	.word	0x00004860


	//----- nvinfo : EIATTR_COOP_GROUP_MASK_REGIDS
	.align		4
.L_1447:
        /*0030*/ 	.byte	0x04, 0x29
        /*0032*/ 	.short	(.L_1449 - .L_1448)


	//   ....[0]....
.L_1448:
        /*0034*/ 	.word	0xffffffff


	//   ....[1]....
        /*0038*/ 	.word	0xffffffff


	//   ....[2]....
        /*003c*/ 	.word	0xffffffff


	//   ....[3]....
        /*0040*/ 	.word	0xffffffff


	//   ....[4]....
        /*0044*/ 	.word	0xffffffff


	//   ....[5]....
        /*0048*/ 	.word	0xffffffff


	//   ....[6]....
        /*004c*/ 	.word	0xffffffff


	//   ....[7]....
        /*0050*/ 	.word	0xffffffff


	//   ....[8]....
        /*0054*/ 	.word	0xffffffff


	//   ....[9]....
        /*0058*/ 	.word	0xffffffff


	//----- nvinfo : EIATTR_COOP_GROUP_INSTR_OFFSETS
	.align		4
.L_1449:
        /*005c*/ 	.byte	0x04, 0x28
        /*005e*/ 	.short	(.L_1451 - .L_1450)


	//   ....[0]....
.L_1450:
        /*0060*/ 	.word	0x00003650


	//   ....[1]....
        /*0064*/ 	.word	0x00003660


	//   ....[2]....
        /*0068*/ 	.word	0x000036a0


	//   ....[3]....
        /*006c*/ 	.word	0x000036b0


	//   ....[4]....
        /*0070*/ 	.word	0x000036f0


	//   ....[5]....
        /*0074*/ 	.word	0x00003700


	//   ....[6]....
        /*0078*/ 	.word	0x00003740


	//   ....[7]....
        /*007c*/ 	.word	0x00003750


	//   ....[8]....
        /*0080*/ 	.word	0x000037b0


	//   ....[9]....
        /*0084*/ 	.word	0x000037c0


	//----- nvinfo : EIATTR_EXIT_INSTR_OFFSETS
	.align		4
.L_1451:
        /*0088*/ 	.byte	0x04, 0x1c
        /*008a*/ 	.short	(.L_1453 - .L_1452)


	//   ....[0]....
.L_1452:
        /*008c*/ 	.word	0x00000070


	//   ....[1]....
        /*0090*/ 	.word	0x00009b70


	//----- nvinfo : EIATTR_MAX_THREADS
	.align		4
.L_1453:
        /*0094*/ 	.byte	0x04, 0x05
        /*0096*/ 	.short	(.L_1455 - .L_1454)
.L_1454:
        /*0098*/ 	.word	0x00000300
        /*009c*/ 	.word	0x00000001
        /*00a0*/ 	.word	0x00000001


	//----- nvinfo : EIATTR_CRS_STACK_SIZE
	.align		4
.L_1455:
        /*00a4*/ 	.byte	0x04, 0x1e
        /*00a6*/ 	.short	(.L_1457 - .L_1456)
.L_1456:
        /*00a8*/ 	.word	0x00000000


	//----- nvinfo : EIATTR_CBANK_PARAM_SIZE
	.align		4
.L_1457:
        /*00ac*/ 	.byte	0x03, 0x19
        /*00ae*/ 	.short	0x00a0


	//----- nvinfo : EIATTR_PARAM_CBANK
	.align		4
        /*00b0*/ 	.byte	0x04, 0x0a
        /*00b2*/ 	.short	(.L_1459 - .L_1458)
	.align		4
.L_1458:
        /*00b4*/ 	.word	index@(.nv.constant0._Z35group_norm_nhwc_fwd_one_pass_kernelI11Bf16IOFp16WLi512ELi96ELi768EEv26Group_norm_nhwc_fwd_params)
        /*00b8*/ 	.short	0x0210
        /*00ba*/ 	.short	0x00a0


	//----- nvinfo : EIATTR_SW_WAR
	.align		4
.L_1459:
        /*00bc*/ 	.byte	0x04, 0x36
        /*00be*/ 	.short	(.L_1461 - .L_1460)
.L_1460:
        /*00c0*/ 	.word	0x00000008
.L_1461:


//--------------------- .nv.info._Z35group_norm_nhwc_fwd_one_pass_kernelI11Fp16IOFp32WLi64ELi96ELi768EEv26Group_norm_nhwc_fwd_params --------------------------
	.section	.nv.info._Z35group_norm_nhwc_fwd_one_pass_kernelI11Fp16IOFp32WLi64ELi96ELi768EEv26Group_norm_nhwc_fwd_params,"",@"SHT_CUDA_INFO"
	.sectionflags	@""
	.align	4


	//----- nvinfo : EIATTR_CUDA_API_VERSION
	.align		4
        /*0000*/ 	.byte	0x04, 0x37
        /*0002*/ 	.short	(.L_1463 - .L_1462)
.L_1462:
        /*0004*/ 	.word	0x00000082


	//----- nvinfo : EIATTR_KPARAM_INFO
	.align		4
.L_1463:
        /*0008*/ 	.byte	0x04, 0x17
        /*000a*/ 	.short	(.L_1465 - .L_1464)
.L_1464:
        /*000c*/ 	.word	0x00000000
        /*0010*/ 	.short	0x0000
        /*0012*/ 	.short	0x0000
        /*0014*/ 	.byte	0x00, 0xf0, 0x81, 0x02


	//----- nvinfo : EIATTR_SPARSE_MMA_MASK
	.align		4
.L_1465:
        /*0018*/ 	.byte	0x03, 0x50
        /*001a*/ 	.short	0x0000


	//----- nvinfo : EIATTR_MAXREG_COUNT
	.align		4
        /*001c*/ 	.byte	0x03, 0x1b
        /*001e*/ 	.short	0x0050


	//----- nvinfo : EIATTR_NUM_BARRIERS
	.align		4
        /*0020*/ 	.byte	0x02, 0x4c
        /*0022*/ 	.byte	0x01
	.zero		1


	//----- nvinfo : EIATTR_MERCURY_ISA_VERSION
	.align		4
        /*0024*/ 	.byte	0x03, 0x5f
        /*0026*/ 	.short	0x0101


	//----- nvinfo : EIATTR_COOP_GROUP_MASK_REGIDS
	.align		4
        /*0028*/ 	.byte	0x04, 0x29
        /*002a*/ 	.short	(.L_1467 - .L_1466)


	//   ....[0]....
.L_1466:
        /*002c*/ 	.word	0xffffffff


	//   ....[1]....
        /*0030*/ 	.word	0xffffffff


	//   ....[2]....
        /*0034*/ 	.word	0xffffffff


	//   ....[3]....
        /*0038*/ 	.word	0xffffffff


	//   ....[4]....
        /*003c*/ 	.word	0xffffffff


	//   ....[5]....
        /*0040*/ 	.word	0xffffffff


	//   ....[6]....
        /*0044*/ 	.word	0xffffffff


	//   ....[7]....
        /*0048*/ 	.word	0xffffffff


	//   ....[8]....
        /*004c*/ 	.word	0xffffffff


	//   ....[9]....
        /*0050*/ 	.word	0xffffffff


	//----- nvinfo : EIATTR_COOP_GROUP_INSTR_OFFSETS
	.align		4
.L_1467:
        /*0054*/ 	.byte	0x04, 0x28
        /*0056*/ 	.short	(.L_1469 - .L_1468)


	//   ....[0]....
.L_1468:
        /*0058*/ 	.word	0x00000a00


	//   ....[1]....
        /*005c*/ 	.word	0x00000a10


	//   ....[2]....
        /*0060*/ 	.word	0x00000a40


	//   ....[3]....
        /*0064*/ 	.word	0x00000a50


	//   ....[4]....
        /*0068*/ 	.word	0x00000a90


	//   ....[5]....
        /*006c*/ 	.word	0x00000aa0


	//   ....[6]....
        /*0070*/ 	.word	0x00000ae0


	//   ....[7]....
        /*0074*/ 	.word	0x00000af0


	//   ....[8]....
        /*0078*/ 	.word	0x00000b30


	//   ....[9]....
        /*007c*/ 	.word	0x00000b40


	//----- nvinfo : EIATTR_EXIT_INSTR_OFFSETS
	.align		4
.L_1469:
        /*0080*/ 	.byte	0x04, 0x1c
        /*0082*/ 	.short	(.L_1471 - .L_1470)


	//   ....[0]....
.L_1470:
        /*0084*/ 	.word	0x00000060


	//   ....[1]....
        /*0088*/ 	.word	0x00002520


	//----- nvinfo : EIATTR_MAX_THREADS
	.align		4
.L_1471:
        /*008c*/ 	.byte	0x04, 0x05
        /*008e*/ 	.short	(.L_1473 - .L_1472)
.L_1472:
        /*0090*/ 	.word	0x00000300
        /*0094*/ 	.word	0x00000001
        /*0098*/ 	.word	0x00000001


	//----- nvinfo : EIATTR_CRS_STACK_SIZE
	.align		4
.L_1473:
        /*009c*/ 	.byte	0x04, 0x1e
        /*009e*/ 	.short	(.L_1475 - .L_1474)
.L_1474:
        /*00a0*/ 	.word	0x00000000


	//----- nvinfo : EIATTR_CBANK_PARAM_SIZE
	.align		4
.L_1475:
        /*00a4*/ 	.byte	0x03, 0x19
        /*00a6*/ 	.short	0x00a0


	//----- nvinfo : EIATTR_PARAM_CBANK
	.align		4
        /*00a8*/ 	.byte	0x04, 0x0a
        /*00aa*/ 	.short	(.L_1477 - .L_1476)
	.align		4
.L_1476:
        /*00ac*/ 	.word	index@(.nv.constant0._Z35group_norm_nhwc_fwd_one_pass_kernelI11Fp16IOFp32WLi64ELi96ELi768EEv26Group_norm_nhwc_fwd_params)
        /*00b0*/ 	.short	0x0210
        /*00b2*/ 	.short	0x00a0


	//----- nvinfo : EIATTR_SW_WAR
	.align		4
.L_1477:
        /*00b4*/ 	.byte	0x04, 0x36
        /*00b6*/ 	.short	(.L_1479 - .L_1478)
.L_1478:
        /*00b8*/ 	.word	0x00000008
.L_1479:


//--------------------- .nv.info._Z35group_norm_nhwc_fwd_one_pass_kernelI11Fp16IOFp32WLi128ELi96ELi768EEv26Group_norm_nhwc_fwd_params --------------------------
	.section	.nv.info._Z35group_norm_nhwc_fwd_one_pass_kernelI11Fp16IOFp32WLi128ELi96ELi768EEv26Group_norm_nhwc_fwd_params,"",@"SHT_CUDA_INFO"
	.sectionflags	@""
	.align	4


	//----- nvinfo : EIATTR_CUDA_API_VERSION
	.align		4
        /*0000*/ 	.byte	0x04, 0x37
        /*0002*/ 	.short	(.L_1481 - .L_1480)
.L_1480:
        /*0004*/ 	.word	0x00000082


	//----- nvinfo : EIATTR_KPARAM_INFO
	.align		4
.L_1481:
        /*0008*/ 	.byte	0x04, 0x17
        /*000a*/ 	.short	(.L_1483 - .L_1482)
.L_1482:
        /*000c*/ 	.word	0x00000000
        /*0010*/ 	.short	0x0000
        /*0012*/ 	.short	0x0000
        /*0014*/ 	.byte	0x00, 0xf0, 0x81, 0x02


	//----- nvinfo : EIATTR_SPARSE_MMA_MASK
	.align		4
.L_1483:
        /*0018*/ 	.byte	0x03, 0x50
        /*001a*/ 	.short	0x0000


	//----- nvinfo : EIATTR_MAXREG_COUNT
	.align		4
        /*001c*/ 	.byte	0x03, 0x1b
        /*001e*/ 	.short	0x0050


	//----- nvinfo : EIATTR_NUM_BARRIERS
	.align		4
        /*0020*/ 	.byte	0x02, 0x4c
        /*0022*/ 	.byte	0x01
	.zero		1


	//----- nvinfo : EIATTR_MERCURY_ISA_VERSION
	.align		4
        /*0024*/ 	.byte	0x03, 0x5f
        /*0026*/ 	.short	0x0101


	//----- nvinfo : EIATTR_COOP_GROUP_MASK_REGIDS
	.align		4
        /*0028*/ 	.byte	0x04, 0x29
        /*002a*/ 	.short	(.L_1485 - .L_1484)


	//   ....[0]....
.L_1484:
        /*002c*/ 	.word	0xffffffff


	//   ....[1]....
        /*0030*/ 	.word	0xffffffff


	//   ....[2]....
        /*0034*/ 	.word	0xffffffff


	//   ....[3]....
        /*0038*/ 	.word	0xffffffff


	//   ....[4]....
        /*003c*/ 	.word	0xffffffff


	//   ....[5]....
        /*0040*/ 	.word	0xffffffff


	//   ....[6]....
        /*0044*/ 	.word	0xffffffff


	//   ....[7]....
        /*0048*/ 	.word	0xffffffff


	//   ....[8]....
        /*004c*/ 	.word	0xffffffff


	//   ....[9]....
        /*0050*/ 	.word	0xffffffff


	//----- nvinfo : EIATTR_COOP_GROUP_INSTR_OFFSETS
	.align		4
.L_1485:
        /*0054*/ 	.byte	0x04, 0x28
        /*0056*/ 	.short	(.L_1487 - .L_1486)


	//   ....[0]....
.L_1486:
        /*0058*/ 	.word	0x00001000


	//   ....[1]....
        /*005c*/ 	.word	0x00001010


	//   ....[2]....
        /*0060*/ 	.word	0x00001040


	//   ....[3]....
        /*0064*/ 	.word	0x00001050


	//   ....[4]....
        /*0068*/ 	.word	0x00001090


	//   ....[5]....
        /*006c*/ 	.word	0x000010a0


	//   ....[6]....
        /*0070*/ 	.word	0x000010e0


	//   ....[7]....
        /*0074*/ 	.word	0x000010f0


	//   ....[8]....
        /*0078*/ 	.word	0x00001130


	//   ....[9]....
        /*007c*/ 	.word	0x00001140


	//----- nvinfo : EIATTR_EXIT_INSTR_OFFSETS
	.align		4
.L_1487:
        /*0080*/ 	.byte	0x04, 0x1c
        /*0082*/ 	.short	(.L_1489 - .L_1488)


	//   ....[0]....
.L_1488:
        /*0084*/ 	.word	0x00000070


	//   ....[1]....
        /*0088*/ 	.word	0x00003590


	//----- nvinfo : EIATTR_MAX_THREADS
	.align		4
.L_1489:
        /*008c*/ 	.byte	0x04, 0x05
        /*008e*/ 	.short	(.L_1491 - .L_1490)
.L_1490:
        /*0090*/ 	.word	0x00000300
        /*0094*/ 	.word	0x00000001
        /*0098*/ 	.word	0x00000001


	//----- nvinfo : EIATTR_CRS_STACK_SIZE
	.align		4
.L_1491:
        /*009c*/ 	.byte	0x04, 0x1e
        /*009e*/ 	.short	(.L_1493 - .L_1492)
.L_1492:
        /*00a0*/ 	.word	0x00000000


	//----- nvinfo : EIATTR_CBANK_PARAM_SIZE
	.align		4
.L_1493:
        /*00a4*/ 	.byte	0x03, 0x19
        /*00a6*/ 	.short	0x00a0


	//----- nvinfo : EIATTR_PARAM_CBANK
	.align		4
        /*00a8*/ 	.byte	0x04, 0x0a
        /*00aa*/ 	.short	(.L_1495 - .L_1494)
	.align		4
.L_1494:
        /*00ac*/ 	.word	index@(.nv.constant0._Z35group_norm_nhwc_fwd_one_pass_kernelI11Fp16IOFp32WLi128ELi96ELi768EEv26Group_norm_nhwc_fwd_params)
        /*00b0*/ 	.short	0x0210
        /*00b2*/ 	.short	0x00a0


	//----- nvinfo : EIATTR_SW_WAR
	.align		4
.L_1495:
        /*00b4*/ 	.byte	0x04, 0x36
        /*00b6*/ 	.short	(.L_1497 - .L_1496)
.L_1496:
        /*00b8*/ 	.word	0x00000008
.L_1497:


//--------------------- .nv.info._Z35group_norm_nhwc_fwd_one_pass_kernelI11Fp16IOFp32WLi256ELi96ELi768EEv26Group_norm_nhwc_fwd_params --------------------------
	.section	.nv.info._Z35group_norm_nhwc_fwd_one_pass_kernelI11Fp16IOFp32WLi256ELi96ELi768EEv26Group_norm_nhwc_fwd_params,"",@"SHT_CUDA_INFO"
	.sectionflags	@""
	.align	4


	//----- nvinfo : EIATTR_CUDA_API_VERSION
	.align		4
        /*0000*/ 	.byte	0x04, 0x37
        /*0002*/ 	.short	(.L_1499 - .L_1498)
.L_1498:
        /*0004*/ 	.word	0x00000082


	//----- nvinfo : EIATTR_KPARAM_INFO
	.align		4
.L_1499:
        /*0008*/ 	.byte	0x04, 0x17
        /*000a*/ 	.short	(.L_1501 - .L_1500)
.L_1500:
        /*000c*/ 	.word	0x00000000
        /*0010*/ 	.short	0x0000
        /*0012*/ 	.short	0x0000
        /*0014*/ 	.byte	0x00, 0xf0, 0x81, 0x02


	//----- nvinfo : EIATTR_SPARSE_MMA_MASK
	.align		4
.L_1501:
        /*0018*/ 	.byte	0x03, 0x50
        /*001a*/ 	.short	0x0000


	//----- nvinfo : EIATTR_MAXREG_COUNT
	.align		4
        /*001c*/ 	.byte	0x03, 0x1b
        /*001e*/ 	.short	0x0050


	//----- nvinfo : EIATTR_NUM_BARRIERS
	.align		4
        /*0020*/ 	.byte	0x02, 0x4c
        /*0022*/ 	.byte	0x01
	.zero		1


	//----- nvinfo : EIATTR_MERCURY_ISA_VERSION
	.align		4
        /*0024*/ 	.byte	0x03, 0x5f
        /*0026*/ 	.short	0x0101


	//----- nvinfo : EIATTR_COOP_GROUP_MASK_REGIDS
	.align		4
        /*0028*/ 	.byte	0x04, 0x29
        /*002a*/ 	.short	(.L_1503 - .L_1502)


	//   ....[0]....
.L_1502:
        /*002c*/ 	.word	0xffffffff


	//   ....[1]....
        /*0030*/ 	.word	0xffffffff


	//   ....[2]....
        /*0034*/ 	.word	0xffffffff


	//   ....[3]....
        /*0038*/ 	.word	0xffffffff


	//   ....[4]....
        /*003c*/ 	.word	0xffffffff


	//   ....[5]....
        /*0040*/ 	.word	0xffffffff


	//   ....[6]....
        /*0044*/ 	.word	0xffffffff


	//   ....[7]....
        /*0048*/ 	.word	0xffffffff


	//   ....[8]....
        /*004c*/ 	.word	0xffffffff


	//   ....[9]....
        /*0050*/ 	.word	0xffffffff


	//----- nvinfo : EIATTR_COOP_GROUP_INSTR_OFFSETS
	.align		4
.L_1503:
        /*0054*/ 	.byte	0x04, 0x28
        /*0056*/ 	.short	(.L_1505 - .L_1504)


	//   ....[0]....
.L_1504:
        /*0058*/ 	.word	0x00001bd0


	//   ....[1]....
        /*005c*/ 	.word	0x00001be0


	//   ....[2]....
        /*0060*/ 	.word	0x00001c20


	//   ....[3]....
        /*0064*/ 	.word	0x00001c30


	//   ....[4]....
        /*0068*/ 	.word	0x00001c70


	//   ....[5]....
        /*006c*/ 	.word	0x00001c80


	//   ....[6]....
        /*0070*/ 	.word	0x00001cc0


	//   ....[7]....
        /*0074*/ 	.word	0x00001cd0


	//   ....[8]....
        /*0078*/ 	.word	0x00001d10


	//   ....[9]....
        /*007c*/ 	.word	0x00001d20


	//----- nvinfo : EIATTR_EXIT_INSTR_OFFSETS
	.align		4
.L_1505:
        /*0080*/ 	.byte	0x04, 0x1c
        /*0082*/ 	.short	(.L_1507 - .L_1506)


	//   ....[0]....
.L_1506:
        /*0084*/ 	.word	0x00000060


	//   ....[1]....
        /*0088*/ 	.word	0x000052d0


	//----- nvinfo : EIATTR_MAX_THREADS
	.align		4
.L_1507:
        /*008c*/ 	.byte	0x04, 0x05
        /*008e*/ 	.short	(.L_1509 - .L_1508)
.L_1508:
        /*0090*/ 	.word	0x00000300
        /*0094*/ 	.word	0x00000001
        /*0098*/ 	.word	0x00000001


	//----- nvinfo : EIATTR_CRS_STACK_SIZE
	.align		4
.L_1509:
        /*009c*/ 	.byte	0x04, 0x1e
        /*009e*/ 	.short	(.L_1511 - .L_1510)
.L_1510:
        /*00a0*/ 	.word	0x00000000


	//----- nvinfo : EIATTR_CBANK_PARAM_SIZE
	.align		4
.L_1511:
        /*00a4*/ 	.byte	0x03, 0x19
        /*00a6*/ 	.short	0x00a0


	//----- nvinfo : EIATTR_PARAM_CBANK
	.align		4
        /*00a8*/ 	.byte	0x04, 0x0a
        /*00aa*/ 	.short	(.L_1513 - .L_1512)
	.align		4
.L_1512:
        /*00ac*/ 	.word	index@(.nv.constant0._Z35group_norm_nhwc_fwd_one_pass_kernelI11Fp16IOFp32WLi256ELi96ELi768EEv26Group_norm_nhwc_fwd_params)
        /*00b0*/ 	.short	0x0210
        /*00b2*/ 	.short	0x00a0


	//----- nvinfo : EIATTR_SW_WAR
	.align		4
.L_1513:
        /*00b4*/ 	.byte	0x04, 0x36
        /*00b6*/ 	.short	(.L_1515 - .L_1514)
.L_1514:
        /*00b8*/ 	.word	0x00000008
.L_1515:


//--------------------- .nv.info._Z35group_norm_nhwc_fwd_one_pass_kernelI11Fp16IOFp32WLi512ELi96ELi768EEv26Group_norm_nhwc_fwd_params --------------------------
	.section	.nv.info._Z35group_norm_nhwc_fwd_one_pass_kernelI11Fp16IOFp32WLi512ELi96ELi768EEv26Group_norm_nhwc_fwd_params,"",@"SHT_CUDA_INFO"
	.sectionflags	@""
	.align	4


	//----- nvinfo : EIATTR_CUDA_API_VERSION
	.align		4
        /*0000*/ 	.byte	0x04, 0x37
        /*0002*/ 	.short	(.L_1517 - .L_1516)
.L_1516:
        /*0004*/ 	.word	0x00000082


	//----- nvinfo : EIATTR_KPARAM_INFO
	.align		4
.L_1517:
        /*0008*/ 	.byte	0x04, 0x17
        /*000a*/ 	.short	(.L_1519 - .L_1518)
.L_1518:
        /*000c*/ 	.word	0x00000000
        /*0010*/ 	.short	0x0000
        /*0012*/ 	.short	0x0000
        /*0014*/ 	.byte	0x00, 0xf0, 0x81, 0x02


	//----- nvinfo : EIATTR_SPARSE_MMA_MASK
	.align		4
.L_1519:
        /*0018*/ 	.byte	0x03, 0x50
        /*001a*/ 	.short	0x0000


	//----- nvinfo : EIATTR_MAXREG_COUNT
	.align		4
        /*001c*/ 	.byte	0x03, 0x1b
        /*001e*/ 	.short	0x0050


	//----- nvinfo : EIATTR_NUM_BARRIERS
	.align		4
        /*0020*/ 	.byte	0x02, 0x4c
        /*0022*/ 	.byte	0x01
	.zero		1


	//----- nvinfo : EIATTR_MERCURY_ISA_VERSION
	.align		4
        /*0024*/ 	.byte	0x03, 0x5f
        /*0026*/ 	.short	0x0101


	//----- nvinfo : EIATTR_INT_WARP_WIDE_INSTR_OFFSETS
	.align		4
        /*0028*/ 	.byte	0x04, 0x31
        /*002a*/ 	.short	(.L_1521 - .L_1520)


	//   ....[0]....
.L_1520:
        /*002c*/ 	.word	0x00004410


	//----- nvinfo : EIATTR_COOP_GROUP_MASK_REGIDS
	.align		4
.L_1521:
        /*0030*/ 	.byte	0x04, 0x29
        /*0032*/ 	.short	(.L_1523 - .L_1522)


	//   ....[0]....
.L_1522:
        /*0034*/ 	.word	0xffffffff


	//   ....[1]....
        /*0038*/ 	.word	0xffffffff


	//   ....[2]....
        /*003c*/ 	.word	0xffffffff


	//   ....[3]....
        /*0040*/ 	.word	0xffffffff


	//   ....[4]....
        /*0044*/ 	.word	0xffffffff


	//   ....[5]....
        /*0048*/ 	.word	0xffffffff


	//   ....[6]....
        /*004c*/ 	.word	0xffffffff


	//   ....[7]....
        /*0050*/ 	.word	0xffffffff


	//   ....[8]....
        /*0054*/ 	.word	0xffffffff


	//   ....[9]....
        /*0058*/ 	.word	0xffffffff


	//----- nvinfo : EIATTR_COOP_GROUP_INSTR_OFFSETS
	.align		4
.L_1523:
        /*005c*/ 	.byte	0x04, 0x28
        /*005e*/ 	.short	(.L_1525 - .L_1524)


	//   ....[0]....
.L_1524:
        /*0060*/ 	.word	0x000033b0


	//   ....[1]....
        /*0064*/ 	.word	0x000033c0


	//   ....[2]....
        /*0068*/ 	.word	0x00003400


	//   ....[3]....
        /*006c*/ 	.word	0x00003410


	//   ....[4]....
        /*0070*/ 	.word	0x00003450


	//   ....[5]....
        /*0074*/ 	.word	0x00003460


	//   ....[6]....
        /*0078*/ 	.word	0x000034a0


	//   ....[7]....
        /*007c*/ 	.word	0x000034b0


	//   ....[8]....
        /*0080*/ 	.word	0x00003500


	//   ....[9]....
        /*0084*/ 	.word	0x00003510


	//----- nvinfo : EIATTR_EXIT_INSTR_OFFSETS
	.align		4
.L_1525:
        /*0088*/ 	.byte	0x04, 0x1c
        /*008a*/ 	.short	(.L_1527 - .L_1526)


	//   ....[0]....
.L_1526:
        /*008c*/ 	.word	0x00000070


	//   ....[1]....
        /*0090*/ 	.word	0x00009400


	//----- nvinfo : EIATTR_MAX_THREADS
	.align		4
.L_1527:
        /*0094*/ 	.byte	0x04, 0x05
        /*0096*/ 	.short	(.L_1529 - .L_1528)
.L_1528:
        /*0098*/ 	.word	0x00000300
        /*009c*/ 	.word	0x00000001
        /*00a0*/ 	.word	0x00000001


	//----- nvinfo : EIATTR_CRS_STACK_SIZE
	.align		4
.L_1529:
        /*00a4*/ 	.byte	0x04, 0x1e
        /*00a6*/ 	.short	(.L_1531 - .L_1530)
.L_1530:
        /*00a8*/ 	.word	0x00000000


	//----- nvinfo : EIATTR_CBANK_PARAM_SIZE
	.align		4
.L_1531:
        /*00ac*/ 	.byte	0x03, 0x19
        /*00ae*/ 	.short	0x00a0


	//----- nvinfo : EIATTR_PARAM_CBANK
	.align		4
        /*00b0*/ 	.byte	0x04, 0x0a
        /*00b2*/ 	.short	(.L_1533 - .L_1532)
	.align		4
.L_1532:
        /*00b4*/ 	.word	index@(.nv.constant0._Z35group_norm_nhwc_fwd_one_pass_kernelI11Fp16IOFp32WLi512ELi96ELi768EEv26Group_norm_nhwc_fwd_params)
        /*00b8*/ 	.short	0x0210
        /*00ba*/ 	.short	0x00a0


	//----- nvinfo : EIATTR_SW_WAR
	.align		4
.L_1533:
        /*00bc*/ 	.byte	0x04, 0x36
        /*00be*/ 	.short	(.L_1535 - .L_1534)
.L_1534:
        /*00c0*/ 	.word	0x00000008
.L_1535:


//--------------------- .nv.info._Z35group_norm_nhwc_fwd_one_pass_kernelI11Fp16IOBf16WLi64ELi96ELi768EEv26Group_norm_nhwc_fwd_params --------------------------
	.section	.nv.info._Z35group_norm_nhwc_fwd_one_pass_kernelI11Fp16IOBf16WLi64ELi96ELi768EEv26Group_norm_nhwc_fwd_params,"",@"SHT_CUDA_INFO"
	.sectionflags	@""
	.align	4


	//----- nvinfo : EIATTR_CUDA_API_VERSION
	.align		4
        /*0000*/ 	.byte	0x04, 0x37
        /*0002*/ 	.short	(.L_1537 - .L_1536)
.L_1536:
        /*0004*/ 	.word	0x00000082


	//----- nvinfo : EIATTR_KPARAM_INFO
	.align		4
.L_1537:
        /*0008*/ 	.byte	0x04, 0x17
        /*000a*/ 	.short	(.L_1539 - .L_1538)
.L_1538:
        /*000c*/ 	.word	0x00000000
        /*0010*/ 	.short	0x0000
        /*0012*/ 	.short	0x0000
        /*0014*/ 	.byte	0x00, 0xf0, 0x81, 0x02


	//----- nvinfo : EIATTR_SPARSE_MMA_MASK
	.align		4
.L_1539:
        /*0018*/ 	.byte	0x03, 0x50
        /*001a*/ 	.short	0x0000


	//----- nvinfo : EIATTR_MAXREG_COUNT
	.align		4
        /*001c*/ 	.byte	0x03, 0x1b
        /*001e*/ 	.short	0x0050


	//----- nvinfo : EIATTR_NUM_BARRIERS
	.align		4
        /*0020*/ 	.byte	0x02, 0x4c
        /*0022*/ 	.byte	0x01
	.zero		1


	//----- nvinfo : EIATTR_MERCURY_ISA_VERSION
	.align		4
        /*0024*/ 	.byte	0x03, 0x5f
        /*0026*/ 	.short	0x0101


	//----- nvinfo : EIATTR_COOP_GROUP_MASK_REGIDS
	.align		4
        /*0028*/ 	.byte	0x04, 0x29
        /*002a*/ 	.short	(.L_1541 - .L_1540)


	//   ....[0]....
.L_1540:
        /*002c*/ 	.word	0xffffffff


	//   ....[1]....
        /*0030*/ 	.word	0xffffffff


	//   ....[2]....
        /*0034*/ 	.word	0xffffffff


	//   ....[3]....
        /*0038*/ 	.word	0xffffffff


	//   ....[4]....
        /*003c*/ 	.word	0xffffffff


	//   ....[5]....
        /*0040*/ 	.word	0xffffffff


	//   ....[6]....
        /*0044*/ 	.word	0xffffffff


	//   ....[7]....
        /*0048*/ 	.word	0xffffffff


	//   ....[8]....
        /*004c*/ 	.word	0xffffffff


	//   ....[9]....
        /*0050*/ 	.word	0xffffffff


	//----- nvinfo : EIATTR_COOP_GROUP_INSTR_OFFSETS
	.align		4
.L_1541:
        /*0054*/ 	.byte	0x04, 0x28
        /*0056*/ 	.short	(.L_1543 - .L_1542)


	//   ....[0]....
.L_1542:
        /*0058*/ 	.word	0x00000a00


	//   ....[1]....
        /*005c*/ 	.word	0x00000a10


	//   ....[2]....
        /*0060*/ 	.word	0x00000a40


	//   ....[3]....
        /*0064*/ 	.word	0x00000a50


	//   ....[4]....
        /*0068*/ 	.word	0x00000a90


	//   ....[5]....
        /*006c*/ 	.word	0x00000aa0


	//   ....[6]....
        /*0070*/ 	.word	0x00000ae0


	//   ....[7]....
        /*0074*/ 	.word	0x00000af0


	//   ....[8]....
        /*0078*/ 	.word	0x00000b30


	//   ....[9]....
        /*007c*/ 	.word	0x00000b40


	//----- nvinfo : EIATTR_EXIT_INSTR_OFFSETS
	.align		4
.L_1543:
        /*0080*/ 	.byte	0x04, 0x1c
        /*0082*/ 	.short	(.L_1545 - .L_1544)


	//   ....[0]....
.L_1544:
        /*0084*/ 	.word	0x00000060


	//   ....[1]....
        /*0088*/ 	.word	0x00002580


	//----- nvinfo : EIATTR_MAX_THREADS
	.align		4
.L_1545:
        /*008c*/ 	.byte	0x04, 0x05
        /*008e*/ 	.short	(.L_1547 - .L_1546)
.L_1546:
        /*0090*/ 	.word	0x00000300
        /*0094*/ 	.word	0x00000001
        /*0098*/ 	.word	0x00000001


	//----- nvinfo : EIATTR_CRS_STACK_SIZE
	.align		4
.L_1547:
        /*009c*/ 	.byte	0x04, 0x1e
        /*009e*/ 	.short	(.L_1549 - .L_1548)
.L_1548:
        /*00a0*/ 	.word	0x00000000


	//----- nvinfo : EIATTR_CBANK_PARAM_SIZE
	.align		4
.L_1549:
        /*00a4*/ 	.byte	0x03, 0x19
        /*00a6*/ 	.short	0x00a0


	//----- nvinfo : EIATTR_PARAM_CBANK
	.align		4
        /*00a8*/ 	.byte	0x04, 0x0a
        /*00aa*/ 	.short	(.L_1551 - .L_1550)
	.align		4
.L_1550:
        /*00ac*/ 	.word	index@(.nv.constant0._Z35group_norm_nhwc_fwd_one_pass_kernelI11Fp16IOBf16WLi64ELi96ELi768EEv26Group_norm_nhwc_fwd_params)
        /*00b0*/ 	.short	0x0210
        /*00b2*/ 	.short	0x00a0


	//----- nvinfo : EIATTR_SW_WAR
	.align		4
.L_1551:
        /*00b4*/ 	.byte	0x04, 0x36
        /*00b6*/ 	.short	(.L_1553 - .L_1552)
.L_1552:
        /*00b8*/ 	.word	0x00000008
.L_1553:


//--------------------- .nv.info._Z35group_norm_nhwc_fwd_one_pass_kernelI11Fp16IOBf16WLi128ELi96ELi768EEv26Group_norm_nhwc_fwd_params --------------------------
	.section	.nv.info._Z35group_norm_nhwc_fwd_one_pass_kernelI11Fp16IOBf16WLi128ELi96ELi768EEv26Group_norm_nhwc_fwd_params,"",@"SHT_CUDA_INFO"
	.sectionflags	@""
	.align	4


	//----- nvinfo : EIATTR_CUDA_API_VERSION
	.align		4
        /*0000*/ 	.byte	0x04, 0x37
        /*0002*/ 	.short	(.L_1555 - .L_1554)
.L_1554:
        /*0004*/ 	.word	0x00000082


	//----- nvinfo : EIATTR_KPARAM_INFO
	.align		4
.L_1555:
        /*0008*/ 	.byte	0x04, 0x17
        /*000a*/ 	.short	(.L_1557 - .L_1556)
.L_1556:
        /*000c*/ 	.word	0x00000000
        /*0010*/ 	.short	0x0000
        /*0012*/ 	.short	0x0000
        /*0014*/ 	.byte	0x00, 0xf0, 0x81, 0x02


	//----- nvinfo : EIATTR_SPARSE_MMA_MASK
	.align		4
.L_1557:
        /*0018*/ 	.byte	0x03, 0x50
        /*001a*/ 	.short	0x0000


	//----- nvinfo : EIATTR_MAXREG_COUNT
	.align		4
        /*001c*/ 	.byte	0x03, 0x1b
        /*001e*/ 	.short	0x0050


	//----- nvinfo : EIATTR_NUM_BARRIERS
	.align		4
        /*0020*/ 	.byte	0x02, 0x4c
        /*0022*/ 	.byte	0x01
	.zero		1


	//----- nvinfo : EIATTR_MERCURY_ISA_VERSION
	.align		4
        /*0024*/ 	.byte	0x03, 0x5f
        /*0026*/ 	.short	0x0101


	//----- nvinfo : EIATTR_COOP_GROUP_MASK_REGIDS
	.align		4
        /*0028*/ 	.byte	0x04, 0x29
        /*002a*/ 	.short	(.L_1559 - .L_1558)


	//   ....[0]....
.L_1558:
        /*002c*/ 	.word	0xffffffff


	//   ....[1]....
        /*0030*/ 	.word	0xffffffff


	//   ....[2]....
        /*0034*/ 	.word	0xffffffff


	//   ....[3]....
        /*0038*/ 	.word	0xffffffff


	//   ....[4]....
        /*003c*/ 	.word	0xffffffff


	//   ....[5]....
        /*0040*/ 	.word	0xffffffff


	//   ....[6]....
        /*0044*/ 	.word	0xffffffff


	//   ....[7]....
        /*0048*/ 	.word	0xffffffff


	//   ....[8]....
        /*004c*/ 	.word	0xffffffff


	//   ....[9]....
        /*0050*/ 	.word	0xffffffff


	//----- nvinfo : EIATTR_COOP_GROUP_INSTR_OFFSETS
	.align		4
.L_1559:
        /*0054*/ 	.byte	0x04, 0x28
        /*0056*/ 	.short	(.L_1561 - .L_1560)


	//   ....[0]....
.L_1560:
        /*0058*/ 	.word	0x00001000


	//   ....[1]....
        /*005c*/ 	.word	0x00001010


	//   ....[2]....
        /*0060*/ 	.word	0x00001040


	//   ....[3]....
        /*0064*/ 	.word	0x00001050


	//   ....[4]....
        /*0068*/ 	.word	0x00001090


	//   ....[5]....
        /*006c*/ 	.word	0x000010a0


	//   ....[6]....
        /*0070*/ 	.word	0x000010e0


	//   ....[7]....
        /*0074*/ 	.word	0x000010f0


	//   ....[8]....
        /*0078*/ 	.word	0x00001130


	//   ....[9]....
        /*007c*/ 	.word	0x00001140


	//----- nvinfo : EIATTR_EXIT_INSTR_OFFSETS
	.align		4
.L_1561:
        /*0080*/ 	.byte	0x04, 0x1c
        /*0082*/ 	.short	(.L_1563 - .L_1562)


	//   ....[0]....
.L_1562:
        /*0084*/ 	.word	0x00000070


	//   ....[1]....
        /*0088*/ 	.word	0x000035d0


	//----- nvinfo : EIATTR_MAX_THREADS
	.align		4
.L_1563:
        /*008c*/ 	.byte	0x04, 0x05
        /*008e*/ 	.short	(.L_1565 - .L_1564)
.L_1564:
        /*0090*/ 	.word	0x00000300
        /*0094*/ 	.word	0x00000001
        /*0098*/ 	.word	0x00000001


	//----- nvinfo : EIATTR_CRS_STACK_SIZE
	.align		4
.L_1565:
        /*009c*/ 	.byte	0x04, 0x1e
        /*009e*/ 	.short	(.L_1567 - .L_1566)
.L_1566:
        /*00a0*/ 	.word	0x00000000


	//----- nvinfo : EIATTR_CBANK_PARAM_SIZE
	.align		4
.L_1567:
        /*00a4*/ 	.byte	0x03, 0x19
        /*00a6*/ 	.short	0x00a0


	//----- nvinfo : EIATTR_PARAM_CBANK
	.align		4
        /*00a8*/ 	.byte	0x04, 0x0a
        /*00aa*/ 	.short	(.L_1569 - .L_1568)
	.align		4
.L_1568:
        /*00ac*/ 	.word	index@(.nv.constant0._Z35group_norm_nhwc_fwd_one_pass_kernelI11Fp16IOBf16WLi128ELi96ELi768EEv26Group_norm_nhwc_fwd_params)
        /*00b0*/ 	.short	0x0210
        /*00b2*/ 	.short	0x00a0


	//----- nvinfo : EIATTR_SW_WAR
	.align		4
.L_1569:
        /*00b4*/ 	.byte	0x04, 0x36
        /*00b6*/ 	.short	(.L_1571 - .L_1570)
.L_1570:
        /*00b8*/ 	.word	0x00000008
.L_1571:


//--------------------- .nv.info._Z35group_norm_nhwc_fwd_one_pass_kernelI11Fp16IOBf16WLi256ELi96ELi768EEv26Group_norm_nhwc_fwd_params --------------------------
	.section	.nv.info._Z35group_norm_nhwc_fwd_one_pass_kernelI11Fp16IOBf16WLi256ELi96ELi768EEv26Group_norm_nhwc_fwd_params,"",@"SHT_CUDA_INFO"
	.sectionflags	@""
	.align	4


	//----- nvinfo : EIATTR_CUDA_API_VERSION
	.align		4
        /*0000*/ 	.byte	0x04, 0x37
        /*0002*/ 	.short	(.L_1573 - .L_1572)
.L_1572:
        /*0004*/ 	.word	0x00000082


	//----- nvinfo : EIATTR_KPARAM_INFO
	.align		4
.L_1573:
        /*0008*/ 	.byte	0x04, 0x17
        /*000a*/ 	.short	(.L_1575 - .L_1574)
.L_1574:
        /*000c*/ 	.word	0x00000000
        /*0010*/ 	.short	0x0000
        /*0012*/ 	.short	0x0000
        /*0014*/ 	.byte	0x00, 0xf0, 0x81, 0x02


	//----- nvinfo : EIATTR_SPARSE_MMA_MASK
	.align		4
.L_1575:
        /*0018*/ 	.byte	0x03, 0x50
        /*001a*/ 	.short	0x0000


	//----- nvinfo : EIATTR_MAXREG_COUNT
	.align		4
        /*001c*/ 	.byte	0x03, 0x1b
        /*001e*/ 	.short	0x0050


	//----- nvinfo : EIATTR_NUM_BARRIERS
	.align		4
        /*0020*/ 	.byte	0x02, 0x4c
        /*0022*/ 	.byte	0x01
	.zero		1


	//----- nvinfo : EIATTR_MERCURY_ISA_VERSION
	.align		4
        /*0024*/ 	.byte	0x03, 0x5f
        /*0026*/ 	.short	0x0101


	//----- nvinfo : EIATTR_COOP_GROUP_MASK_REGIDS
	.align		4
        /*0028*/ 	.byte	0x04, 0x29
        /*002a*/ 	.short	(.L_1577 - .L_1576)


	//   ....[0]....
.L_1576:
        /*002c*/ 	.word	0xffffffff


	//   ....[1]....
        /*0030*/ 	.word	0xffffffff


	//   ....[2]....
        /*0034*/ 	.word	0xffffffff


	//   ....[3]....
        /*0038*/ 	.word	0xffffffff


	//   ....[4]....
        /*003c*/ 	.word	0xffffffff


	//   ....[5]....
        /*0040*/ 	.word	0xffffffff


	//   ....[6]....
        /*0044*/ 	.word	0xffffffff


	//   ....[7]....
        /*0048*/ 	.word	0xffffffff


	//   ....[8]....
        /*004c*/ 	.word	0xffffffff


	//   ....[9]....
        /*0050*/ 	.word	0xffffffff


	//----- nvinfo : EIATTR_COOP_GROUP_INSTR_OFFSETS
	.align		4
.L_1577:
        /*0054*/ 	.byte	0x04, 0x28
        /*0056*/ 	.short	(.L_1579 - .L_1578)


	//   ....[0]....
.L_1578:
        /*0058*/ 	.word	0x00001bd0


	//   ....[1]....
        /*005c*/ 	.word	0x00001be0


	//   ....[2]....
        /*0060*/ 	.word	0x00001c20


	//   ....[3]....
        /*0064*/ 	.word	0x00001c30


	//   ....[4]....
        /*0068*/ 	.word	0x00001c70


	//   ....[5]....
        /*006c*/ 	.word	0x00001c80


	//   ....[6]....
        /*0070*/ 	.word	0x00001cc0


	//   ....[7]....
        /*0074*/ 	.word	0x00001cd0


	//   ....[8]....
        /*0078*/ 	.word	0x00001d10


	//   ....[9]....
        /*007c*/ 	.word	0x00001d20


	//----- nvinfo : EIATTR_EXIT_INSTR_OFFSETS
	.align		4
.L_1579:
        /*0080*/ 	.byte	0x04, 0x1c
        /*0082*/ 	.short	(.L_1581 - .L_1580)


	//   ....[0]....
.L_1580:
        /*0084*/ 	.word	0x00000060


	//   ....[1]....
        /*0088*/ 	.word	0x00005330


	//----- nvinfo : EIATTR_MAX_THREADS
	.align		4
.L_1581:
        /*008c*/ 	.byte	0x04, 0x05
        /*008e*/ 	.short	(.L_1583 - .L_1582)
.L_1582:
        /*0090*/ 	.word	0x00000300
        /*0094*/ 	.word	0x00000001
        /*0098*/ 	.word	0x00000001


	//----- nvinfo : EIATTR_CRS_STACK_SIZE
	.align		4
.L_1583:
        /*009c*/ 	.byte	0x04, 0x1e
        /*009e*/ 	.short	(.L_1585 - .L_1584)
.L_1584:
        /*00a0*/ 	.word	0x00000000


	//----- nvinfo : EIATTR_CBANK_PARAM_SIZE
	.align		4
.L_1585:
        /*00a4*/ 	.byte	0x03, 0x19
        /*00a6*/ 	.short	0x00a0


	//----- nvinfo : EIATTR_PARAM_CBANK
	.align		4
        /*00a8*/ 	.byte	0x04, 0x0a
        /*00aa*/ 	.short	(.L_1587 - .L_1586)
	.align		4
.L_1586:
        /*00ac*/ 	.word	index@(.nv.constant0._Z35group_norm_nhwc_fwd_one_pass_kernelI11Fp16IOBf16WLi256ELi96ELi768EEv26Group_norm_nhwc_fwd_params)
        /*00b0*/ 	.short	0x0210
        /*00b2*/ 	.short	0x00a0


	//----- nvinfo : EIATTR_SW_WAR
	.align		4
.L_1587:
        /*00b4*/ 	.byte	0x04, 0x36
        /*00b6*/ 	.short	(.L_1589 - .L_1588)
.L_1588:
        /*00b8*/ 	.word	0x00000008
.L_1589:


//--------------------- .nv.info._Z35group_norm_nhwc_fwd_one_pass_kernelI11Fp16IOBf16WLi512ELi96ELi768EEv26Group_norm_nhwc_fwd_params --------------------------
	.section	.nv.info._Z35group_norm_nhwc_fwd_one_pass_kernelI11Fp16IOBf16WLi512ELi96ELi768EEv26Group_norm_nhwc_fwd_params,"",@"SHT_CUDA_INFO"
	.sectionflags	@""
	.align	4


	//----- nvinfo : EIATTR_CUDA_API_VERSION
	.align		4
        /*0000*/ 	.byte	0x04, 0x37
        /*0002*/ 	.short	(.L_1591 - .L_1590)
.L_1590:
        /*0004*/ 	.word	0x00000082


	//----- nvinfo : EIATTR_KPARAM_INFO
	.align		4
.L_1591:
        /*0008*/ 	.byte	0x04, 0x17
        /*000a*/ 	.short	(.L_1593 - .L_1592)
.L_1592:
        /*000c*/ 	.word	0x00000000
        /*0010*/ 	.short	0x0000
        /*0012*/ 	.short	0x0000
        /*0014*/ 	.byte	0x00, 0xf0, 0x81, 0x02


	//----- nvinfo : EIATTR_SPARSE_MMA_MASK
	.align		4
.L_1593:
        /*0018*/ 	.byte	0x03, 0x50
        /*001a*/ 	.short	0x0000


	//----- nvinfo : EIATTR_MAXREG_COUNT
	.align		4
        /*001c*/ 	.byte	0x03, 0x1b
        /*001e*/ 	.short	0x0050


	//----- nvinfo : EIATTR_NUM_BARRIERS
	.align		4
        /*0020*/ 	.byte	0x02, 0x4c
        /*0022*/ 	.byte	0x01
	.zero		1


	//----- nvinfo : EIATTR_MERCURY_ISA_VERSION
	.align		4
        /*0024*/ 	.byte	0x03, 0x5f
        /*0026*/ 	.short	0x0101


	//----- nvinfo : EIATTR_INT_WARP_WIDE_INSTR_OFFSETS
	.align		4
        /*0028*/ 	.byte	0x04, 0x31
        /*002a*/ 	.short	(.L_1595 - .L_1594)


	//   ....[0]....
.L_1594:
        /*002c*/ 	.word	0x00004410


	//----- nvinfo : EIATTR_COOP_GROUP_MASK_REGIDS
	.align		4
.L_1595:
        /*0030*/ 	.byte	0x04, 0x29
        /*0032*/ 	.short	(.L_1597 - .L_1596)


	//   ....[0]....
.L_1596:
        /*0034*/ 	.word	0xffffffff


	//   ....[1]....
        /*0038*/ 	.word	0xffffffff


	//   ....[2]....
        /*003c*/ 	.word	0xffffffff


	//   ....[3]....
        /*0040*/ 	.word	0xffffffff


	//   ....[4]....
        /*0044*/ 	.word	0xffffffff


	//   ....[5]....
        /*0048*/ 	.word	0xffffffff


	//   ....[6]....
        /*004c*/ 	.word	0xffffffff


	//   ....[7]....
        /*0050*/ 	.word	0xffffffff


	//   ....[8]....
        /*0054*/ 	.word	0xffffffff


	//   ....[9]....
        /*0058*/ 	.word	0xffffffff


	//----- nvinfo : EIATTR_COOP_GROUP_INSTR_OFFSETS
	.align		4
.L_1597:
        /*005c*/ 	.byte	0x04, 0x28
        /*005e*/ 	.short	(.L_1599 - .L_1598)


	//   ....[0]....
.L_1598:
        /*0060*/ 	.word	0x000033b0


	//   ....[1]....
        /*0064*/ 	.word	0x000033c0


	//   ....[2]....
        /*0068*/ 	.word	0x00003400


	//   ....[3]....
        /*006c*/ 	.word	0x00003410


	//   ....[4]....
        /*0070*/ 	.word	0x00003450


	//   ....[5]....
        /*0074*/ 	.word	0x00003460


	//   ....[6]....
        /*0078*/ 	.word	0x000034a0


	//   ....[7]....
        /*007c*/ 	.word	0x000034b0


	//   ....[8]....
        /*0080*/ 	.word	0x00003500


	//   ....[9]....
        /*0084*/ 	.word	0x00003510


	//----- nvinfo : EIATTR_EXIT_INSTR_OFFSETS
	.align		4
.L_1599:
        /*0088*/ 	.byte	0x04, 0x1c
        /*008a*/ 	.short	(.L_1601 - .L_1600)


	//   ....[0]....
.L_1600:
        /*008c*/ 	.word	0x00000070


	//   ....[1]....
        /*0090*/ 	.word	0x00009460


	//----- nvinfo : EIATTR_MAX_THREADS
	.align		4
.L_1601:
        /*0094*/ 	.byte	0x04, 0x05
        /*0096*/ 	.short	(.L_1603 - .L_1602)
.L_1602:
        /*0098*/ 	.word	0x00000300
        /*009c*/ 	.word	0x00000001
        /*00a0*/ 	.word	0x00000001


	//----- nvinfo : EIATTR_CRS_STACK_SIZE
	.align		4
.L_1603:
        /*00a4*/ 	.byte	0x04, 0x1e
        /*00a6*/ 	.short	(.L_1605 - .L_1604)
.L_1604:
        /*00a8*/ 	.word	0x00000000


	//----- nvinfo : EIATTR_CBANK_PARAM_SIZE
	.align		4
.L_1605:
        /*00ac*/ 	.byte	0x03, 0x19
        /*00ae*/ 	.short	0x00a0


	//----- nvinfo : EIATTR_PARAM_CBANK
	.align		4
        /*00b0*/ 	.byte	0x04, 0x0a
        /*00b2*/ 	.short	(.L_1607 - .L_1606)
	.align		4
.L_1606:
        /*00b4*/ 	.word	index@(.nv.constant0._Z35group_norm_nhwc_fwd_one_pass_kernelI11Fp16IOBf16WLi512ELi96ELi768EEv26Group_norm_nhwc_fwd_params)
        /*00b8*/ 	.short	0x0210
        /*00ba*/ 	.short	0x00a0


	//----- nvinfo : EIATTR_SW_WAR
	.align		4
.L_1607:
        /*00bc*/ 	.byte	0x04, 0x36
        /*00be*/ 	.short	(.L_1609 - .L_1608)
.L_1608:
        /*00c0*/ 	.word	0x00000008
.L_1609:


//--------------------- .nv.info._Z35group_norm_nhwc_fwd_one_pass_kernelI11Fp16IOFp16WLi64ELi96ELi768EEv26Group_norm_nhwc_fwd_params --------------------------
	.section	.nv.info._Z35group_norm_nhwc_fwd_one_pass_kernelI11Fp16IOFp16WLi64ELi96ELi768EEv26Group_norm_nhwc_fwd_params,"",@"SHT_CUDA_INFO"
	.sectionflags	@""
	.align	4


	//----- nvinfo : EIATTR_CUDA_API_VERSION
	.align		4
        /*0000*/ 	.byte	0x04, 0x37
        /*0002*/ 	.short	(.L_1611 - .L_1610)
.L_1610:
        /*0004*/ 	.word	0x00000082


	//----- nvinfo : EIATTR_KPARAM_INFO
	.align		4
.L_1611:
        /*0008*/ 	.byte	0x04, 0x17
        /*000a*/ 	.short	(.L_1613 - .L_1612)
.L_1612:
        /*000c*/ 	.word	0x00000000
        /*0010*/ 	.short	0x0000
        /*0012*/ 	.short	0x0000
        /*0014*/ 	.byte	0x00, 0xf0, 0x81, 0x02


	//----- nvinfo : EIATTR_SPARSE_MMA_MASK
	.align		4
.L_1613:
        /*0018*/ 	.byte	0x03, 0x50
        /*001a*/ 	.short	0x0000


	//----- nvinfo : EIATTR_MAXREG_COUNT
	.align		4
        /*001c*/ 	.byte	0x03, 0x1b
        /*001e*/ 	.short	0x0050


	//----- nvinfo : EIATTR_NUM_BARRIERS
	.align		4
        /*0020*/ 	.byte	0x02, 0x4c
        /*0022*/ 	.byte	0x01
	.zero		1


	//----- nvinfo : EIATTR_MERCURY_ISA_VERSION
	.align		4
        /*0024*/ 	.byte	0x03, 0x5f
        /*0026*/ 	.short	0x0101


	//----- nvinfo : EIATTR_COOP_GROUP_MASK_REGIDS
	.align		4
        /*0028*/ 	.byte	0x04, 0x29
        /*002a*/ 	.short	(.L_1615 - .L_1614)


	//   ....[0]....
.L_1614:
        /*002c*/ 	.word	0xffffffff


	//   ....[1]....
        /*0030*/ 	.word	0xffffffff


	//   ....[2]....
        /*0034*/ 	.word	0xffffffff


	//   ....[3]....
        /*0038*/ 	.word	0xffffffff


	//   ....[4]....
        /*003c*/ 	.word	0xffffffff


	//   ....[5]....
        /*0040*/ 	.word	0xffffffff


	//   ....[6]....
        /*0044*/ 	.word	0xffffffff


	//   ....[7]....
        /*0048*/ 	.word	0xffffffff


	//   ....[8]....
        /*004c*/ 	.word	0xffffffff


	//   ....[9]....
        /*0050*/ 	.word	0xffffffff


	//----- nvinfo : EIATTR_COOP_GROUP_INSTR_OFFSETS
	.align		4
.L_1615:
        /*0054*/ 	.byte	0x04, 0x28
        /*0056*/ 	.short	(.L_1617 - .L_1616)


	//   ....[0]....
.L_1616:
        /*0058*/ 	.word	0x00000a00


	//   ....[1]....
        /*005c*/ 	.word	0x00000a10


	//   ....[2]....
        /*0060*/ 	.word	0x00000a40


	//   ....[3]....
        /*0064*/ 	.word	0x00000a50


	//   ....[4]....
        /*0068*/ 	.word	0x00000a90


	//   ....[5]....
        /*006c*/ 	.word	0x00000aa0


	//   ....[6]....
        /*0070*/ 	.word	0x00000ae0


	//   ....[7]....
        /*0074*/ 	.word	0x00000af0


	//   ....[8]....
        /*0078*/ 	.word	0x00000b30


	//   ....[9]....
        /*007c*/ 	.word	0x00000b40


	//----- nvinfo : EIATTR_EXIT_INSTR_OFFSETS
	.align		4
.L_1617:
        /*0080*/ 	.byte	0x04, 0x1c
        /*0082*/ 	.short	(.L_1619 - .L_1618)


	//   ....[0]....
.L_1618:
        /*0084*/ 	.word	0x00000060


	//   ....[1]....
        /*0088*/ 	.word	0x00002580


	//----- nvinfo : EIATTR_MAX_THREADS
	.align		4
.L_1619:
        /*008c*/ 	.byte	0x04, 0x05
        /*008e*/ 	.short	(.L_1621 - .L_1620)
.L_1620:
        /*0090*/ 	.word	0x00000300
        /*0094*/ 	.word	0x00000001
        /*0098*/ 	.word	0x00000001


	//----- nvinfo : EIATTR_CRS_STACK_SIZE
	.align		4
.L_1621:
        /*009c*/ 	.byte	0x04, 0x1e
        /*009e*/ 	.short	(.L_1623 - .L_1622)
.L_1622:
        /*00a0*/ 	.word	0x00000000


	//----- nvinfo : EIATTR_CBANK_PARAM_SIZE
	.align		4
.L_1623:
        /*00a4*/ 	.byte	0x03, 0x19
        /*00a6*/ 	.short	0x00a0


	//----- nvinfo : EIATTR_PARAM_CBANK
	.align		4
        /*00a8*/ 	.byte	0x04, 0x0a
        /*00aa*/ 	.short	(.L_1625 - .L_1624)
	.align		4
.L_1624:
        /*00ac*/ 	.word	index@(.nv.constant0._Z35group_norm_nhwc_fwd_one_pass_kernelI11Fp16IOFp16WLi64ELi96ELi768EEv26Group_norm_nhwc_fwd_params)
        /*00b0*/ 	.short	0x0210
        /*00b2*/ 	.short	0x00a0


	//----- nvinfo : EIATTR_SW_WAR
	.align		4
.L_1625:
        /*00b4*/ 	.byte	0x04, 0x36
        /*00b6*/ 	.short	(.L_1627 - .L_1626)
.L_1626:
        /*00b8*/ 	.word	0x00000008
.L_1627:


//--------------------- .nv.info._Z35group_norm_nhwc_fwd_one_pass_kernelI11Fp16IOFp16WLi128ELi96ELi768EEv26Group_norm_nhwc_fwd_params --------------------------
	.section	.nv.info._Z35group_norm_nhwc_fwd_one_pass_kernelI11Fp16IOFp16WLi128ELi96ELi768EEv26Group_norm_nhwc_fwd_params,"",@"SHT_CUDA_INFO"
	.sectionflags	@""
	.align	4


	//----- nvinfo : EIATTR_CUDA_API_VERSION
	.align		4
        /*0000*/ 	.byte	0x04, 0x37
        /*0002*/ 	.short	(.L_1629 - .L_1628)
.L_1628:
        /*0004*/ 	.word	0x00000082


	//----- nvinfo : EIATTR_KPARAM_INFO
	.align		4
.L_1629:
        /*0008*/ 	.byte	0x04, 0x17
        /*000a*/ 	.short	(.L_1631 - .L_1630)
.L_1630:
        /*000c*/ 	.word	0x00000000
        /*0010*/ 	.short	0x0000
        /*0012*/ 	.short	0x0000
        /*0014*/ 	.byte	0x00, 0xf0, 0x81, 0x02


	//----- nvinfo : EIATTR_SPARSE_MMA_MASK
	.align		4
.L_1631:
        /*0018*/ 	.byte	0x03, 0x50
        /*001a*/ 	.short	0x0000


	//----- nvinfo : EIATTR_MAXREG_COUNT
	.align		4
        /*001c*/ 	.byte	0x03, 0x1b
        /*001e*/ 	.short	0x0050


	//----- nvinfo : EIATTR_NUM_BARRIERS
	.align		4
        /*0020*/ 	.byte	0x02, 0x4c
        /*0022*/ 	.byte	0x01
	.zero		1


	//----- nvinfo : EIATTR_MERCURY_ISA_VERSION
	.align		4
        /*0024*/ 	.byte	0x03, 0x5f
        /*0026*/ 	.short	0x0101


	//----- nvinfo : EIATTR_COOP_GROUP_MASK_REGIDS
	.align		4
        /*0028*/ 	.byte	0x04, 0x29
        /*002a*/ 	.short	(.L_1633 - .L_1632)


	//   ....[0]....
.L_1632:
        /*002c*/ 	.word	0xffffffff


	//   ....[1]....
        /*0030*/ 	.word	0xffffffff


	//   ....[2]....
        /*0034*/ 	.word	0xffffffff


	//   ....[3]....
        /*0038*/ 	.word	0xffffffff


	//   ....[4]....
        /*003c*/ 	.word	0xffffffff


	//   ....[5]....
        /*0040*/ 	.word	0xffffffff


	//   ....[6]....
        /*0044*/ 	.word	0xffffffff


	//   ....[7]....
        /*0048*/ 	.word	0xffffffff


	//   ....[8]....
        /*004c*/ 	.word	0xffffffff


	//   ....[9]....
        /*0050*/ 	.word	0xffffffff


	//----- nvinfo : EIATTR_COOP_GROUP_INSTR_OFFSETS
	.align		4
.L_1633:
        /*0054*/ 	.byte	0x04, 0x28
        /*0056*/ 	.short	(.L_1635 - .L_1634)


	//   ....[0]....
.L_1634:
        /*0058*/ 	.word	0x00001000


	//   ....[1]....
        /*005c*/ 	.word	0x00001010


	//   ....[2]....
        /*0060*/ 	.word	0x00001040


	//   ....[3]....
        /*0064*/ 	.word	0x00001050


	//   ....[4]....
        /*0068*/ 	.word	0x00001090


	//   ....[5]....
        /*006c*/ 	.word	0x000010a0


	//   ....[6]....
        /*0070*/ 	.word	0x000010e0


	//   ....[7]....
        /*0074*/ 	.word	0x000010f0


	//   ....[8]....
        /*0078*/ 	.word	0x00001130


	//   ....[9]....
        /*007c*/ 	.word	0x00001140


	//----- nvinfo : EIATTR_EXIT_INSTR_OFFSETS
	.align		4
.L_1635:
        /*0080*/ 	.byte	0x04, 0x1c
        /*0082*/ 	.short	(.L_1637 - .L_1636)


	//   ....[0]....
.L_1636:
        /*0084*/ 	.word	0x00000070


	//   ....[1]....
        /*0088*/ 	.word	0x000035d0


	//----- nvinfo : EIATTR_MAX_THREADS
	.align		4
.L_1637:
        /*008c*/ 	.byte	0x04, 0x05
        /*008e*/ 	.short	(.L_1639 - .L_1638)
.L_1638:
        /*0090*/ 	.word	0x00000300
        /*0094*/ 	.word	0x00000001
        /*0098*/ 	.word	0x00000001


	//----- nvinfo : EIATTR_CRS_STACK_SIZE
	.align		4
.L_1639:
        /*009c*/ 	.byte	0x04, 0x1e
        /*009e*/ 	.short	(.L_1641 - .L_1640)
.L_1640:
        /*00a0*/ 	.word	0x00000000


	//----- nvinfo : EIATTR_CBANK_PARAM_SIZE
	.align		4
.L_1641:
        /*00a4*/ 	.byte	0x03, 0x19
        /*00a6*/ 	.short	0x00a0


	//----- nvinfo : EIATTR_PARAM_CBANK
	.align		4
        /*00a8*/ 	.byte	0x04, 0x0a
        /*00aa*/ 	.short	(.L_1643 - .L_1642)
	.align		4
.L_1642:
        /*00ac*/ 	.word	index@(.nv.constant0._Z35group_norm_nhwc_fwd_one_pass_kernelI11Fp16IOFp16WLi128ELi96ELi768EEv26Group_norm_nhwc_fwd_params)
        /*00b0*/ 	.short	0x0210
        /*00b2*/ 	.short	0x00a0


	//----- nvinfo : EIATTR_SW_WAR
	.align		4
.L_1643:
        /*00b4*/ 	.byte	0x04, 0x36
        /*00b6*/ 	.short	(.L_1645 - .L_1644)
.L_1644:
        /*00b8*/ 	.word	0x00000008
.L_1645:


//--------------------- .nv.info._Z35group_norm_nhwc_fwd_one_pass_kernelI11Fp16IOFp16WLi256ELi96ELi768EEv26Group_norm_nhwc_fwd_params --------------------------
	.section	.nv.info._Z35group_norm_nhwc_fwd_one_pass_kernelI11Fp16IOFp16WLi256ELi96ELi768EEv26Group_norm_nhwc_fwd_params,"",@"SHT_CUDA_INFO"
	.sectionflags	@""
	.align	4


	//----- nvinfo : EIATTR_CUDA_API_VERSION
	.align		4
        /*0000*/ 	.byte	0x04, 0x37
        /*0002*/ 	.short	(.L_1647 - .L_1646)
.L_1646:
        /*0004*/ 	.word	0x00000082


	//----- nvinfo : EIATTR_KPARAM_INFO
	.align		4
.L_1647:
        /*0008*/ 	.byte	0x04, 0x17
        /*000a*/ 	.short	(.L_1649 - .L_1648)
.L_1648:
        /*000c*/ 	.word	0x00000000
        /*0010*/ 	.short	0x0000
        /*0012*/ 	.short	0x0000
        /*0014*/ 	.byte	0x00, 0xf0, 0x81, 0x02


	//----- nvinfo : EIATTR_SPARSE_MMA_MASK
	.align		4
.L_1649:
        /*0018*/ 	.byte	0x03, 0x50
        /*001a*/ 	.short	0x0000


	//----- nvinfo : EIATTR_MAXREG_COUNT
	.align		4
        /*001c*/ 	.byte	0x03, 0x1b
        /*001e*/ 	.short	0x0050


	//----- nvinfo : EIATTR_NUM_BARRIERS
	.align		4
        /*0020*/ 	.byte	0x02, 0x4c
        /*0022*/ 	.byte	0x01
	.zero		1


	//----- nvinfo : EIATTR_MERCURY_ISA_VERSION
	.align		4
        /*0024*/ 	.byte	0x03, 0x5f
        /*0026*/ 	.short	0x0101


	//----- nvinfo : EIATTR_COOP_GROUP_MASK_REGIDS
	.align		4
        /*0028*/ 	.byte	0x04, 0x29
        /*002a*/ 	.short	(.L_1651 - .L_1650)


	//   ....[0]....
.L_1650:
        /*002c*/ 	.word	0xffffffff


	//   ....[1]....
        /*0030*/ 	.word	0xffffffff


	//   ....[2]....
        /*0034*/ 	.word	0xffffffff


	//   ....[3]....
        /*0038*/ 	.word	0xffffffff


	//   ....[4]....
        /*003c*/ 	.word	0xffffffff


	//   ....[5]....
        /*0040*/ 	.word	0xffffffff


	//   ....[6]....
        /*0044*/ 	.word	0xffffffff


	//   ....[7]....
        /*0048*/ 	.word	0xffffffff


	//   ....[8]....
        /*004c*/ 	.word	0xffffffff


	//   ....[9]....
        /*0050*/ 	.word	0xffffffff


	//----- nvinfo : EIATTR_COOP_GROUP_INSTR_OFFSETS
	.align		4
.L_1651:
        /*0054*/ 	.byte	0x04, 0x28
        /*0056*/ 	.short	(.L_1653 - .L_1652)


	//   ....[0]....
.L_1652:
        /*0058*/ 	.word	0x00001bd0


	//   ....[1]....
        /*005c*/ 	.word	0x00001be0


	//   ....[2]....
        /*0060*/ 	.word	0x00001c20


	//   ....[3]....
        /*0064*/ 	.word	0x00001c30


	//   ....[4]....
        /*0068*/ 	.word	0x00001c70


	//   ....[5]....
        /*006c*/ 	.word	0x00001c80


	//   ....[6]....
        /*0070*/ 	.word	0x00001cc0


	//   ....[7]....
        /*0074*/ 	.word	0x00001cd0


	//   ....[8]....
        /*0078*/ 	.word	0x00001d10


	//   ....[9]....
        /*007c*/ 	.word	0x00001d20


	//----- nvinfo : EIATTR_EXIT_INSTR_OFFSETS
	.align		4
.L_1653:
        /*0080*/ 	.byte	0x04, 0x1c
        /*0082*/ 	.short	(.L_1655 - .L_1654)


	//   ....[0]....
.L_1654:
        /*0084*/ 	.word	0x00000060


	//   ....[1]....
        /*0088*/ 	.word	0x00005330


	//----- nvinfo : EIATTR_MAX_THREADS
	.align		4
.L_1655:
        /*008c*/ 	.byte	0x04, 0x05
        /*008e*/ 	.short	(.L_1657 - .L_1656)
.L_1656:
        /*0090*/ 	.word	0x00000300
        /*0094*/ 	.word	0x00000001
        /*0098*/ 	.word	0x00000001


	//----- nvinfo : EIATTR_CRS_STACK_SIZE
	.align		4
.L_1657:
        /*009c*/ 	.byte	0x04, 0x1e
        /*009e*/ 	.short	(.L_1659 - .L_1658)
.L_1658:
        /*00a0*/ 	.word	0x00000000


	//----- nvinfo : EIATTR_CBANK_PARAM_SIZE
	.align		4
.L_1659:
        /*00a4*/ 	.byte	0x03, 0x19
        /*00a6*/ 	.short	0x00a0


	//----- nvinfo : EIATTR_PARAM_CBANK
	.align		4
        /*00a8*/ 	.byte	0x04, 0x0a
        /*00aa*/ 	.short	(.L_1661 - .L_1660)
	.align		4
.L_1660:
        /*00ac*/ 	.word	index@(.nv.constant0._Z35group_norm_nhwc_fwd_one_pass_kernelI11Fp16IOFp16WLi256ELi96ELi768EEv26Group_norm_nhwc_fwd_params)
        /*00b0*/ 	.short	0x0210
        /*00b2*/ 	.short	0x00a0


	//----- nvinfo : EIATTR_SW_WAR
	.align		4
.L_1661:
        /*00b4*/ 	.byte	0x04, 0x36
        /*00b6*/ 	.short	(.L_1663 - .L_1662)
.L_1662:
        /*00b8*/ 	.word	0x00000008
.L_1663:


//--------------------- .nv.info._Z35group_norm_nhwc_fwd_one_pass_kernelI11Fp16IOFp16WLi512ELi96ELi768EEv26Group_norm_nhwc_fwd_params --------------------------
	.section	.nv.info._Z35group_norm_nhwc_fwd_one_pass_kernelI11Fp16IOFp16WLi512ELi96ELi768EEv26Group_norm_nhwc_fwd_params,"",@"SHT_CUDA_INFO"
	.sectionflags	@""
	.align	4


	//----- nvinfo : EIATTR_CUDA_API_VERSION
	.align		4
        /*0000*/ 	.byte	0x04, 0x37
        /*0002*/ 	.short	(.L_1665 - .L_1664)
.L_1664:
        /*0004*/ 	.word	0x00000082


	//----- nvinfo : EIATTR_KPARAM_INFO
	.align		4
.L_1665:
        /*0008*/ 	.byte	0x04, 0x17
        /*000a*/ 	.short	(.L_1667 - .L_1666)
.L_1666:
        /*000c*/ 	.word	0x00000000
        /*0010*/ 	.short	0x0000
        /*0012*/ 	.short	0x0000
        /*0014*/ 	.byte	0x00, 0xf0, 0x81, 0x02


	//----- nvinfo : EIATTR_SPARSE_MMA_MASK
	.align		4
.L_1667:
        /*0018*/ 	.byte	0x03, 0x50
        /*001a*/ 	.short	0x0000


	//----- nvinfo : EIATTR_MAXREG_COUNT
	.align		4
        /*001c*/ 	.byte	0x03, 0x1b
        /*001e*/ 	.short	0x0050


	//----- nvinfo : EIATTR_NUM_BARRIERS
	.align		4
        /*0020*/ 	.byte	0x02, 0x4c
        /*0022*/ 	.byte	0x01
	.zero		1


	//----- nvinfo : EIATTR_MERCURY_ISA_VERSION
	.align		4
        /*0024*/ 	.byte	0x03, 0x5f
        /*0026*/ 	.short	0x0101


	//----- nvinfo : EIATTR_INT_WARP_WIDE_INSTR_OFFSETS
	.align		4
        /*0028*/ 	.byte	0x04, 0x31
        /*002a*/ 	.short	(.L_1669 - .L_1668)


	//   ....[0]....
.L_1668:
        /*002c*/ 	.word	0x00004410


	//----- nvinfo : EIATTR_COOP_GROUP_MASK_REGIDS
	.align		4
.L_1669:
        /*0030*/ 	.byte	0x04, 0x29
        /*0032*/ 	.short	(.L_1671 - .L_1670)


	//   ....[0]....
.L_1670:
        /*0034*/ 	.word	0xffffffff


	//   ....[1]....
        /*0038*/ 	.word	0xffffffff


	//   ....[2]....
        /*003c*/ 	.word	0xffffffff


	//   ....[3]....
        /*0040*/ 	.word	0xffffffff


	//   ....[4]....
        /*0044*/ 	.word	0xffffffff


	//   ....[5]....
        /*0048*/ 	.word	0xffffffff


	//   ....[6]....
        /*004c*/ 	.word	0xffffffff


	//   ....[7]....
        /*0050*/ 	.word	0xffffffff


	//   ....[8]....
        /*0054*/ 	.word	0xffffffff


	//   ....[9]....
        /*0058*/ 	.word	0xffffffff


	//----- nvinfo : EIATTR_COOP_GROUP_INSTR_OFFSETS
	.align		4
.L_1671:
        /*005c*/ 	.byte	0x04, 0x28
        /*005e*/ 	.short	(.L_1673 - .L_1672)


	//   ....[0]....
.L_1672:
        /*0060*/ 	.word	0x000033b0


	//   ....[1]....
        /*0064*/ 	.word	0x000033c0


	//   ....[2]....
        /*0068*/ 	.word	0x00003400


	//   ....[3]....
        /*006c*/ 	.word	0x00003410


	//   ....[4]....
        /*0070*/ 	.word	0x00003450


	//   ....[5]....
        /*0074*/ 	.word	0x00003460


	//   ....[6]....
        /*0078*/ 	.word	0x000034a0


	//   ....[7]....
        /*007c*/ 	.word	0x000034b0


	//   ....[8]....
        /*0080*/ 	.word	0x00003500


	//   ....[9]....
        /*0084*/ 	.word	0x00003510


	//----- nvinfo : EIATTR_EXIT_INSTR_OFFSETS
	.align		4
.L_1673:
        /*0088*/ 	.byte	0x04, 0x1c
        /*008a*/ 	.short	(.L_1675 - .L_1674)


	//   ....[0]....
.L_1674:
        /*008c*/ 	.word	0x00000070


	//   ....[1]....
        /*0090*/ 	.word	0x00009460


	//----- nvinfo : EIATTR_MAX_THREADS
	.align		4
.L_1675:
        /*0094*/ 	.byte	0x04, 0x05
        /*0096*/ 	.short	(.L_1677 - .L_1676)
.L_1676:
        /*0098*/ 	.word	0x00000300
        /*009c*/ 	.word	0x00000001
        /*00a0*/ 	.word	0x00000001


	//----- nvinfo : EIATTR_CRS_STACK_SIZE
	.align		4
.L_1677:
        /*00a4*/ 	.byte	0x04, 0x1e
        /*00a6*/ 	.short	(.L_1679 - .L_1678)
.L_1678:
        /*00a8*/ 	.word	0x00000000


	//----- nvinfo : EIATTR_CBANK_PARAM_SIZE
	.align		4
.L_1679:
        /*00ac*/ 	.byte	0x03, 0x19
        /*00ae*/ 	.short	0x00a0


	//----- nvinfo : EIATTR_PARAM_CBANK
	.align		4
        /*00b0*/ 	.byte	0x04, 0x0a
        /*00b2*/ 	.short	(.L_1681 - .L_1680)
	.align		4
.L_1680:
        /*00b4*/ 	.word	index@(.nv.constant0._Z35group_norm_nhwc_fwd_one_pass_kernelI11Fp16IOFp16WLi512ELi96ELi768EEv26Group_norm_nhwc_fwd_params)
        /*00b8*/ 	.short	0x0210
        /*00ba*/ 	.short	0x00a0


	//----- nvinfo : EIATTR_SW_WAR
	.align		4
.L_1681:
        /*00bc*/ 	.byte	0x04, 0x36
        /*00be*/ 	.short	(.L_1683 - .L_1682)
.L_1682:
        /*00c0*/ 	.word	0x00000008
.L_1683:


//--------------------- .nv.info._Z35group_norm_nhwc_fwd_one_pass_kernelI11Fp32IOFp32WLi64ELi96ELi768EEv26Group_norm_nhwc_fwd_params --------------------------
	.section	.nv.info._Z35group_norm_nhwc_fwd_one_pass_kernelI11Fp32IOFp32WLi64ELi96ELi768EEv26Group_norm_nhwc_fwd_params,"",@"SHT_CUDA_INFO"
	.sectionflags	@""
	.align	4


	//----- nvinfo : EIATTR_CUDA_API_VERSION
	.align		4
        /*0000*/ 	.byte	0x04, 0x37
        /*0002*/ 	.short	(.L_1685 - .L_1684)
.L_1684:
        /*0004*/ 	.word	0x00000082


	//----- nvinfo : EIATTR_KPARAM_INFO
	.align		4
.L_1685:
        /*0008*/ 	.byte	0x04, 0x17
        /*000a*/ 	.short	(.L_1687 - .L_1686)
.L_1686:
        /*000c*/ 	.word	0x00000000
        /*0010*/ 	.short	0x0000
        /*0012*/ 	.short	0x0000
        /*0014*/ 	.byte	0x00, 0xf0, 0x81, 0x02


	//----- nvinfo : EIATTR_SPARSE_MMA_MASK
	.align		4
.L_1687:
        /*0018*/ 	.byte	0x03, 0x50
        /*001a*/ 	.short	0x0000


	//----- nvinfo : EIATTR_MAXREG_COUNT
	.align		4
        /*001c*/ 	.byte	0x03, 0x1b
        /*001e*/ 	.short	0x0050


	//----- nvinfo : EIATTR_NUM_BARRIERS
	.align		4
        /*0020*/ 	.byte	0x02, 0x4c
        /*0022*/ 	.byte	0x01
	.zero		1


	//----- nvinfo : EIATTR_MERCURY_ISA_VERSION
	.align		4
        /*0024*/ 	.byte	0x03, 0x5f
        /*0026*/ 	.short	0x0101


	//----- nvinfo : EIATTR_COOP_GROUP_MASK_REGIDS
	.align		4
        /*0028*/ 	.byte	0x04, 0x29
        /*002a*/ 	.short	(.L_1689 - .L_1688)


	//   ....[0]....
.L_1688:
        /*002c*/ 	.word	0xffffffff


	//   ....[1]....
        /*0030*/ 	.word	0xffffffff


	//   ....[2]....
        /*0034*/ 	.word	0xffffffff


	//   ....[3]....
        /*0038*/ 	.word	0xffffffff


	//   ....[4]....
        /*003c*/ 	.word	0xffffffff


	//   ....[5]....
        /*0040*/ 	.word	0xffffffff


	//   ....[6]....
        /*0044*/ 	.word	0xffffffff


	//   ....[7]....
        /*0048*/ 	.word	0xffffffff


	//   ....[8]....
        /*004c*/ 	.word	0xffffffff


	//   ....[9]....
        /*0050*/ 	.word	0xffffffff


	//----- nvinfo : EIATTR_COOP_GROUP_INSTR_OFFSETS
	.align		4
.L_1689:
        /*0054*/ 	.byte	0x04, 0x28
        /*0056*/ 	.short	(.L_1691 - .L_1690)


	//   ....[0]....
.L_1690:
        /*0058*/ 	.word	0x000009c0


	//   ....[1]....
        /*005c*/ 	.word	0x000009d0


	//   ....[2]....
        /*0060*/ 	.word	0x00000a00


	//   ....[3]....
        /*0064*/ 	.word	0x00000a10


	//   ....[4]....
        /*0068*/ 	.word	0x00000a50


	//   ....[5]....
        /*006c*/ 	.word	0x00000a60


	//   ....[6]....
        /*0070*/ 	.word	0x00000aa0


	//   ....[7]....
        /*0074*/ 	.word	0x00000ab0


	//   ....[8]....
        /*0078*/ 	.word	0x00000af0


	//   ....[9]....
        /*007c*/ 	.word	0x00000b00


	//----- nvinfo : EIATTR_EXIT_INSTR_OFFSETS
	.align		4
.L_1691:
        /*0080*/ 	.byte	0x04, 0x1c
        /*0082*/ 	.short	(.L_1693 - .L_1692)


	//   ....[0]....
.L_1692:
        /*0084*/ 	.word	0x00000060


	//   ....[1]....
        /*0088*/ 	.word	0x00002470


	//----- nvinfo : EIATTR_MAX_THREADS
	.align		4
.L_1693:
        /*008c*/ 	.byte	0x04, 0x05
        /*008e*/ 	.short	(.L_1695 - .L_1694)
.L_1694:
        /*0090*/ 	.word	0x00000300
        /*0094*/ 	.word	0x00000001
        /*0098*/ 	.word	0x00000001


	//----- nvinfo : EIATTR_CRS_STACK_SIZE
	.align		4
.L_1695:
        /*009c*/ 	.byte	0x04, 0x1e
        /*009e*/ 	.short	(.L_1697 - .L_1696)
.L_1696:
        /*00a0*/ 	.word	0x00000000


	//----- nvinfo : EIATTR_CBANK_PARAM_SIZE
	.align		4
.L_1697:
        /*00a4*/ 	.byte	0x03, 0x19
        /*00a6*/ 	.short	0x00a0


	//----- nvinfo : EIATTR_PARAM_CBANK
	.align		4
        /*00a8*/ 	.byte	0x04, 0x0a
        /*00aa*/ 	.short	(.L_1699 - .L_1698)
	.align		4
.L_1698:
        /*00ac*/ 	.word	index@(.nv.constant0._Z35group_norm_nhwc_fwd_one_pass_kernelI11Fp32IOFp32WLi64ELi96ELi768EEv26Group_norm_nhwc_fwd_params)
        /*00b0*/ 	.short	0x0210
        /*00b2*/ 	.short	0x00a0


	//----- nvinfo : EIATTR_SW_WAR
	.align		4
.L_1699:
        /*00b4*/ 	.byte	0x04, 0x36
        /*00b6*/ 	.short	(.L_1701 - .L_1700)
.L_1700:
        /*00b8*/ 	.word	0x00000008
.L_1701:


//--------------------- .nv.info._Z35group_norm_nhwc_fwd_one_pass_kernelI11Fp32IOFp32WLi128ELi96ELi768EEv26Group_norm_nhwc_fwd_params --------------------------
	.section	.nv.info._Z35group_norm_nhwc_fwd_one_pass_kernelI11Fp32IOFp32WLi128ELi96ELi768EEv26Group_norm_nhwc_fwd_params,"",@"SHT_CUDA_INFO"
	.sectionflags	@""
	.align	4


	//----- nvinfo : EIATTR_CUDA_API_VERSION
	.align		4
        /*0000*/ 	.byte	0x04, 0x37
        /*0002*/ 	.short	(.L_1703 - .L_1702)
.L_1702:
        /*0004*/ 	.word	0x00000082


	//----- nvinfo : EIATTR_KPARAM_INFO
	.align		4
.L_1703:
        /*0008*/ 	.byte	0x04, 0x17
        /*000a*/ 	.short	(.L_1705 - .L_1704)
.L_1704:
        /*000c*/ 	.word	0x00000000
        /*0010*/ 	.short	0x0000
        /*0012*/ 	.short	0x0000
        /*0014*/ 	.byte	0x00, 0xf0, 0x81, 0x02


	//----- nvinfo : EIATTR_SPARSE_MMA_MASK
	.align		4
.L_1705:
        /*0018*/ 	.byte	0x03, 0x50
        /*001a*/ 	.short	0x0000


	//----- nvinfo : EIATTR_MAXREG_COUNT
	.align		4
        /*001c*/ 	.byte	0x03, 0x1b
        /*001e*/ 	.short	0x0050


	//----- nvinfo : EIATTR_NUM_BARRIERS
	.align		4
        /*0020*/ 	.byte	0x02, 0x4c
        /*0022*/ 	.byte	0x01
	.zero		1


	//----- nvinfo : EIATTR_MERCURY_ISA_VERSION
	.align		4
        /*0024*/ 	.byte	0x03, 0x5f
        /*0026*/ 	.short	0x0101


	//----- nvinfo : EIATTR_COOP_GROUP_MASK_REGIDS
	.align		4
        /*0028*/ 	.byte	0x04, 0x29
        /*002a*/ 	.short	(.L_1707 - .L_1706)


	//   ....[0]....
.L_1706:
        /*002c*/ 	.word	0xffffffff


	//   ....[1]....
        /*0030*/ 	.word	0xffffffff


	//   ....[2]....
        /*0034*/ 	.word	0xffffffff


	//   ....[3]....
        /*0038*/ 	.word	0xffffffff


	//   ....[4]....
        /*003c*/ 	.word	0xffffffff


	//   ....[5]....
        /*0040*/ 	.word	0xffffffff


	//   ....[6]....
        /*0044*/ 	.word	0xffffffff


	//   ....[7]....
        /*0048*/ 	.word	0xffffffff


	//   ....[8]....
        /*004c*/ 	.word	0xffffffff


	//   ....[9]....
        /*0050*/ 	.word	0xffffffff


	//----- nvinfo : EIATTR_COOP_GROUP_INSTR_OFFSETS
	.align		4
.L_1707:
        /*0054*/ 	.byte	0x04, 0x28
        /*0056*/ 	.short	(.L_1709 - .L_1708)


	//   ....[0]....
.L_1708:
        /*0058*/ 	.word	0x00000f20


	//   ....[1]....
        /*005c*/ 	.word	0x00000f30


	//   ....[2]....
        /*0060*/ 	.word	0x00000f60


	//   ....[3]....
        /*0064*/ 	.word	0x00000f70


	//   ....[4]....
        /*0068*/ 	.word	0x00000fb0


	//   ....[5]....
        /*006c*/ 	.word	0x00000fc0


	//   ....[6]....
        /*0070*/ 	.word	0x00001000


	//   ....[7]....
        /*0074*/ 	.word	0x00001010


	//   ....[8]....
        /*0078*/ 	.word	0x00001050


	//   ....[9]....
        /*007c*/ 	.word	0x00001060


	//----- nvinfo : EIATTR_EXIT_INSTR_OFFSETS
	.align		4
.L_1709:
        /*0080*/ 	.byte	0x04, 0x1c
        /*0082*/ 	.short	(.L_1711 - .L_1710)


	//   ....[0]....
.L_1710:
        /*0084*/ 	.word	0x00000060


	//   ....[1]....
        /*0088*/ 	.word	0x00003210


	//----- nvinfo : EIATTR_MAX_THREADS
	.align		4
.L_1711:
        /*008c*/ 	.byte	0x04, 0x05
        /*008e*/ 	.short	(.L_1713 - .L_1712)
.L_1712:
        /*0090*/ 	.word	0x00000300
        /*0094*/ 	.word	0x00000001
        /*0098*/ 	.word	0x00000001


	//----- nvinfo : EIATTR_CRS_STACK_SIZE
	.align		4
.L_1713:
        /*009c*/ 	.byte	0x04, 0x1e
        /*009e*/ 	.short	(.L_1715 - .L_1714)
.L_1714:
        /*00a0*/ 	.word	0x00000000


	//----- nvinfo : EIATTR_CBANK_PARAM_SIZE
	.align		4
.L_1715:
        /*00a4*/ 	.byte	0x03, 0x19
        /*00a6*/ 	.short	0x00a0


	//----- nvinfo : EIATTR_PARAM_CBANK
	.align		4
        /*00a8*/ 	.byte	0x04, 0x0a
        /*00aa*/ 	.short	(.L_1717 - .L_1716)
	.align		4
.L_1716:
        /*00ac*/ 	.word	index@(.nv.constant0._Z35group_norm_nhwc_fwd_one_pass_kernelI11Fp32IOFp32WLi128ELi96ELi768EEv26Group_norm_nhwc_fwd_params)
        /*00b0*/ 	.short	0x0210
        /*00b2*/ 	.short	0x00a0


	//----- nvinfo : EIATTR_SW_WAR
	.align		4
.L_1717:
        /*00b4*/ 	.byte	0x04, 0x36
        /*00b6*/ 	.short	(.L_1719 - .L_1718)
.L_1718:
        /*00b8*/ 	.word	0x00000008
.L_1719:


//--------------------- .nv.info._Z35group_norm_nhwc_fwd_one_pass_kernelI11Fp32IOFp32WLi256ELi96ELi768EEv26Group_norm_nhwc_fwd_params --------------------------
	.section	.nv.info._Z35group_norm_nhwc_fwd_one_pass_kernelI11Fp32IOFp32WLi256ELi96ELi768EEv26Group_norm_nhwc_fwd_params,"",@"SHT_CUDA_INFO"
	.sectionflags	@""
	.align	4


	//----- nvinfo : EIATTR_CUDA_API_VERSION
	.align		4
        /*0000*/ 	.byte	0x04, 0x37
        /*0002*/ 	.short	(.L_1721 - .L_1720)
.L_1720:
        /*0004*/ 	.word	0x00000082


	//----- nvinfo : EIATTR_KPARAM_INFO
	.align		4
.L_1721:
        /*0008*/ 	.byte	0x04, 0x17
        /*000a*/ 	.short	(.L_1723 - .L_1722)
.L_1722:
        /*000c*/ 	.word	0x00000000
        /*0010*/ 	.short	0x0000
        /*0012*/ 	.short	0x0000
        /*0014*/ 	.byte	0x00, 0xf0, 0x81, 0x02


	//----- nvinfo : EIATTR_SPARSE_MMA_MASK
	.align		4
.L_1723:
        /*0018*/ 	.byte	0x03, 0x50
        /*001a*/ 	.short	0x0000


	//----- nvinfo : EIATTR_MAXREG_COUNT
	.align		4
        /*001c*/ 	.byte	0x03, 0x1b
        /*001e*/ 	.short	0x0050


	//----- nvinfo : EIATTR_NUM_BARRIERS
	.align		4
        /*0020*/ 	.byte	0x02, 0x4c
        /*0022*/ 	.byte	0x01
	.zero		1


	//----- nvinfo : EIATTR_MERCURY_ISA_VERSION
	.align		4
        /*0024*/ 	.byte	0x03, 0x5f
        /*0026*/ 	.short	0x0101


	//----- nvinfo : EIATTR_COOP_GROUP_MASK_REGIDS
	.align		4
        /*0028*/ 	.byte	0x04, 0x29
        /*002a*/ 	.short	(.L_1725 - .L_1724)


	//   ....[0]....
.L_1724:
        /*002c*/ 	.word	0xffffffff


	//   ....[1]....
        /*0030*/ 	.word	0xffffffff


	//   ....[2]....
        /*0034*/ 	.word	0xffffffff


	//   ....[3]....
        /*0038*/ 	.word	0xffffffff


	//   ....[4]....
        /*003c*/ 	.word	0xffffffff


	//   ....[5]....
        /*0040*/ 	.word	0xffffffff


	//   ....[6]....
        /*0044*/ 	.word	0xffffffff


	//   ....[7]....
        /*0048*/ 	.word	0xffffffff


	//   ....[8]....
        /*004c*/ 	.word	0xffffffff


	//   ....[9]....
        /*0050*/ 	.word	0xffffffff


	//----- nvinfo : EIATTR_COOP_GROUP_INSTR_OFFSETS
	.align		4
.L_1725:
        /*0054*/ 	.byte	0x04, 0x28
        /*0056*/ 	.short	(.L_1727 - .L_1726)


	//   ....[0]....
.L_1726:
        /*0058*/ 	.word	0x00001a20


	//   ....[1]....
        /*005c*/ 	.word	0x00001a30


	//   ....[2]....
        /*0060*/ 	.word	0x00001a60


	//   ....[3]....
        /*0064*/ 	.word	0x00001a70


	//   ....[4]....
        /*0068*/ 	.word	0x00001ab0


	//   ....[5]....
        /*006c*/ 	.word	0x00001ac0


	//   ....[6]....
        /*0070*/ 	.word	0x00001b00


	//   ....[7]....
        /*0074*/ 	.word	0x00001b10


	//   ....[8]....
        /*0078*/ 	.word	0x00001b50


	//   ....[9]....
        /*007c*/ 	.word	0x00001b60


	//----- nvinfo : EIATTR_EXIT_INSTR_OFFSETS
	.align		4
.L_1727:
        /*0080*/ 	.byte	0x04, 0x1c
        /*0082*/ 	.short	(.L_1729 - .L_1728)


	//   ....[0]....
.L_1728:
        /*0084*/ 	.word	0x00000070


	//   ....[1]....
        /*0088*/ 	.word	0x00004fe0


	//----- nvinfo : EIATTR_MAX_THREADS
	.align		4
.L_1729:
        /*008c*/ 	.byte	0x04, 0x05
        /*008e*/ 	.short	(.L_1731 - .L_1730)
.L_1730:
        /*0090*/ 	.word	0x00000300
        /*0094*/ 	.word	0x00000001
        /*0098*/ 	.word	0x00000001


	//----- nvinfo : EIATTR_CRS_STACK_SIZE
	.align		4
.L_1731:
        /*009c*/ 	.byte	0x04, 0x1e
        /*009e*/ 	.short	(.L_1733 - .L_1732)
.L_1732:
        /*00a0*/ 	.word	0x00000000


	//----- nvinfo : EIATTR_CBANK_PARAM_SIZE
	.align		4
.L_1733:
        /*00a4*/ 	.byte	0x03, 0x19
        /*00a6*/ 	.short	0x00a0


	//----- nvinfo : EIATTR_PARAM_CBANK
	.align		4
        /*00a8*/ 	.byte	0x04, 0x0a
        /*00aa*/ 	.short	(.L_1735 - .L_1734)
	.align		4
.L_1734:
        /*00ac*/ 	.word	index@(.nv.constant0._Z35group_norm_nhwc_fwd_one_pass_kernelI11Fp32IOFp32WLi256ELi96ELi768EEv26Group_norm_nhwc_fwd_params)
        /*00b0*/ 	.short	0x0210
        /*00b2*/ 	.short	0x00a0


	//----- nvinfo : EIATTR_SW_WAR
	.align		4
.L_1735:
        /*00b4*/ 	.byte	0x04, 0x36
        /*00b6*/ 	.short	(.L_1737 - .L_1736)
.L_1736:
        /*00b8*/ 	.word	0x00000008
.L_1737:


//--------------------- .nv.info._Z35group_norm_nhwc_fwd_one_pass_kernelI11Fp32IOFp32WLi512ELi96ELi768EEv26Group_norm_nhwc_fwd_params --------------------------
	.section	.nv.info._Z35group_norm_nhwc_fwd_one_pass_kernelI11Fp32IOFp32WLi512ELi96ELi768EEv26Group_norm_nhwc_fwd_params,"",@"SHT_CUDA_INFO"
	.sectionflags	@""
	.align	4


	//----- nvinfo : EIATTR_CUDA_API_VERSION
	.align		4
        /*0000*/ 	.byte	0x04, 0x37
        /*0002*/ 	.short	(.L_1739 - .L_1738)
.L_1738:
        /*0004*/ 	.word	0x00000082


	//----- nvinfo : EIATTR_KPARAM_INFO
	.align		4
.L_1739:
        /*0008*/ 	.byte	0x04, 0x17
        /*000a*/ 	.short	(.L_1741 - .L_1740)
.L_1740:
        /*000c*/ 	.word	0x00000000
        /*0010*/ 	.short	0x0000
        /*0012*/ 	.short	0x0000
        /*0014*/ 	.byte	0x00, 0xf0, 0x81, 0x02


	//----- nvinfo : EIATTR_SPARSE_MMA_MASK
	.align		4
.L_1741:
        /*0018*/ 	.byte	0x03, 0x50
        /*001a*/ 	.short	0x0000


	//----- nvinfo : EIATTR_MAXREG_COUNT
	.align		4
        /*001c*/ 	.byte	0x03, 0x1b
        /*001e*/ 	.short	0x0050


	//----- nvinfo : EIATTR_NUM_BARRIERS
	.align		4
        /*0020*/ 	.byte	0x02, 0x4c
        /*0022*/ 	.byte	0x01
	.zero		1


	//----- nvinfo : EIATTR_ANNOTATIONS
	.align		4
        /*0024*/ 	.byte	0x04, 0x55
        /*0026*/ 	.short	(.L_1743 - .L_1742)


	//   ....[0]....
.L_1742:
        /*0028*/ 	.word	0x00000001
        /*002c*/ 	.byte	0x90, 0x01, 0x00, 0x00, 0x01, 0x00, 0x00, 0x00, 0x70, 0x02, 0x00, 0x00, 0x01, 0x00, 0x00, 0x00
        /*003c*/ 	.byte	0x80, 0x48, 0x00, 0x00


	//----- nvinfo : EIATTR_MERCURY_ISA_VERSION
	.align		4
.L_1743:
        /*0040*/ 	.byte	0x03, 0x5f
        /*0042*/ 	.short	0x0101


	//----- nvinfo : EIATTR_INT_WARP_WIDE_INSTR_OFFSETS
	.align		4
        /*0044*/ 	.byte	0x04, 0x31
        /*0046*/ 	.short	(.L_1745 - .L_1744)


	//   ....[0]....
.L_1744:
        /*0048*/ 	.word	0x00004760


	//----- nvinfo : EIATTR_COOP_GROUP_MASK_REGIDS
	.align		4
.L_1745:
        /*004c*/ 	.byte	0x04, 0x29
        /*004e*/ 	.short	(.L_1747 - .L_1746)


	//   ....[0]....
.L_1746:
        /*0050*/ 	.word	0xffffffff


	//   ....[1]....
        /*0054*/ 	.word	0xffffffff


	//   ....[2]....
        /*0058*/ 	.word	0xffffffff


	//   ....[3]....
        /*005c*/ 	.word	0xffffffff


	//   ....[4]....
        /*0060*/ 	.word	0xffffffff


	//   ....[5]....
        /*0064*/ 	.word	0xffffffff


	//   ....[6]....
        /*0068*/ 	.word	0xffffffff


	//   ....[7]....
        /*006c*/ 	.word	0xffffffff


	//   ....[8]....
        /*0070*/ 	.word	0xffffffff


	//   ....[9]....
        /*0074*/ 	.word	0xffffffff


	//----- nvinfo : EIATTR_COOP_GROUP_INSTR_OFFSETS
	.align		4
.L_1747:
        /*0078*/ 	.byte	0x04, 0x28
        /*007a*/ 	.short	(.L_1749 - .L_1748)


	//   ....[0]....
.L_1748:
        /*007c*/ 	.word	0x00003700


	//   ....[1]....
        /*0080*/ 	.word	0x00003740


	//   ....[2]....
        /*0084*/ 	.word	0x00003760


	//   ....[3]....
        /*0088*/ 	.word	0x00003790


	//   ....[4]....
        /*008c*/ 	.word	0x000037b0


	//   ....[5]....
        /*0090*/ 	.word	0x000037e0


	//   ....[6]....
        /*0094*/ 	.word	0x00003800


	//   ....[7]....
        /*0098*/ 	.word	0x00003830


	//   ....[8]....
        /*009c*/ 	.word	0x00003860


	//   ....[9]....
        /*00a0*/ 	.word	0x00003890


	//----- nvinfo : EIATTR_EXIT_INSTR_OFFSETS
	.align		4
.L_1749:
        /*00a4*/ 	.byte	0x04, 0x1c
        /*00a6*/ 	.short	(.L_1751 - .L_1750)


	//   ....[0]....
.L_1750:
        /*00a8*/ 	.word	0x00000080


	//   ....[1]....
        /*00ac*/ 	.word	0x000094f0


	//----- nvinfo : EIATTR_MAX_THREADS
	.align		4
.L_1751:
        /*00b0*/ 	.byte	0x04, 0x05
        /*00b2*/ 	.short	(.L_1753 - .L_1752)
.L_1752:
        /*00b4*/ 	.word	0x00000300
        /*00b8*/ 	.word	0x00000001
        /*00bc*/ 	.word	0x00000001


	//----- nvinfo : EIATTR_CRS_STACK_SIZE
	.align		4
.L_1753:
        /*00c0*/ 	.byte	0x04, 0x1e
        /*00c2*/ 	.short	(.L_1755 - .L_1754)
.L_1754:
        /*00c4*/ 	.word	0x00000000


	//----- nvinfo : EIATTR_CBANK_PARAM_SIZE
	.align		4
.L_1755:
        /*00c8*/ 	.byte	0x03, 0x19
        /*00ca*/ 	.short	0x00a0


	//----- nvinfo : EIATTR_PARAM_CBANK
	.align		4
        /*00cc*/ 	.byte	0x04, 0x0a
        /*00ce*/ 	.short	(.L_1757 - .L_1756)
	.align		4
.L_1756:
        /*00d0*/ 	.word	index@(.nv.constant0._Z35group_norm_nhwc_fwd_one_pass_kernelI11Fp32IOFp32WLi512ELi96ELi768EEv26Group_norm_nhwc_fwd_params)
        /*00d4*/ 	.short	0x0210
        /*00d6*/ 	.short	0x00a0


	//----- nvinfo : EIATTR_SW_WAR
	.align		4
.L_1757:
        /*00d8*/ 	.byte	0x04, 0x36
        /*00da*/ 	.short	(.L_1759 - .L_1758)
.L_1758:
        /*00dc*/ 	.word	0x00000008
.L_1759:


//--------------------- .nv.info._Z35group_norm_nhwc_fwd_one_pass_kernelI11Fp32IOBf16WLi64ELi96ELi768EEv26Group_norm_nhwc_fwd_params --------------------------
	.section	.nv.info._Z35group_norm_nhwc_fwd_one_pass_kernelI11Fp32IOBf16WLi64ELi96ELi768EEv26Group_norm_nhwc_fwd_params,"",@"SHT_CUDA_INFO"
	.sectionflags	@""
	.align	4


	//----- nvinfo : EIATTR_CUDA_API_VERSION
	.align		4
        /*0000*/ 	.byte	0x04, 0x37
        /*0002*/ 	.short	(.L_1761 - .L_1760)
.L_1760:
        /*0004*/ 	.word	0x00000082


	//----- nvinfo : EIATTR_KPARAM_INFO
	.align		4
.L_1761:
        /*0008*/ 	.byte	0x04, 0x17
        /*000a*/ 	.short	(.L_1763 - .L_1762)
.L_1762:
        /*000c*/ 	.word	0x00000000
        /*0010*/ 	.short	0x0000
        /*0012*/ 	.short	0x0000
        /*0014*/ 	.byte	0x00, 0xf0, 0x81, 0x02


	//----- nvinfo : EIATTR_SPARSE_MMA_MASK
	.align		4
.L_1763:
        /*0018*/ 	.byte	0x03, 0x50
        /*001a*/ 	.short	0x0000


	//----- nvinfo : EIATTR_MAXREG_COUNT
	.align		4
        /*001c*/ 	.byte	0x03, 0x1b
        /*001e*/ 	.short	0x0050


	//----- nvinfo : EIATTR_NUM_BARRIERS
	.align		4
        /*0020*/ 	.byte	0x02, 0x4c
        /*0022*/ 	.byte	0x01
	.zero		1


	//----- nvinfo : EIATTR_MERCURY_ISA_VERSION
	.align		4
        /*0024*/ 	.byte	0x03, 0x5f
        /*0026*/ 	.short	0x0101


	//----- nvinfo : EIATTR_COOP_GROUP_MASK_REGIDS
	.align		4
        /*0028*/ 	.byte	0x04, 0x29
        /*002a*/ 	.short	(.L_1765 - .L_1764)


	//   ....[0]....
.L_1764:
        /*002c*/ 	.word	0xffffffff


	//   ....[1]....
        /*0030*/ 	.word	0xffffffff


	//   ....[2]....
        /*0034*/ 	.word	0xffffffff


	//   ....[3]....
        /*0038*/ 	.word	0xffffffff


	//   ....[4]....
        /*003c*/ 	.word	0xffffffff


	//   ....[5]....
        /*0040*/ 	.word	0xffffffff


	//   ....[6]....
        /*0044*/ 	.word	0xffffffff


	//   ....[7]....
        /*0048*/ 	.word	0xffffffff


	//   ....[8]....
        /*004c*/ 	.word	0xffffffff


	//   ....[9]....
        /*0050*/ 	.word	0xffffffff


	//----- nvinfo : EIATTR_COOP_GROUP_INSTR_OFFSETS
	.align		4
.L_1765:
        /*0054*/ 	.byte	0x04, 0x28
        /*0056*/ 	.short	(.L_1767 - .L_1766)


	//   ....[0]....
.L_1766:
        /*0058*/ 	.word	0x000009c0


	//   ....[1]....
        /*005c*/ 	.word	0x000009d0


	//   ....[2]....
        /*0060*/ 	.word	0x00000a00


	//   ....[3]....
        /*0064*/ 	.word	0x00000a10


	//   ....[4]....
        /*0068*/ 	.word	0x00000a50


	//   ....[5]....
        /*006c*/ 	.word	0x00000a60


	//   ....[6]....
        /*0070*/ 	.word	0x00000aa0


	//   ....[7]....
        /*0074*/ 	.word	0x00000ab0


	//   ....[8]....
        /*0078*/ 	.word	0x00000af0


	//   ....[9]....
        /*007c*/ 	.word	0x00000b00


	//----- nvinfo : EIATTR_EXIT_INSTR_OFFSETS
	.align		4
.L_1767:
        /*0080*/ 	.byte	0x04, 0x1c
        /*0082*/ 	.short	(.L_1769 - .L_1768)


	//   ....[0]....
.L_1768:
        /*0084*/ 	.word	0x00000060


	//   ....[1]....
        /*0088*/ 	.word	0x000024b0


	//----- nvinfo : EIATTR_MAX_THREADS
	.align		4
.L_1769:
        /*008c*/ 	.byte	0x04, 0x05
        /*008e*/ 	.short	(.L_1771 - .L_1770)
.L_1770:
        /*0090*/ 	.word	0x00000300
        /*0094*/ 	.word	0x00000001
        /*0098*/ 	.word	0x00000001


	//----- nvinfo : EIATTR_CRS_STACK_SIZE
	.align		4
.L_1771:
        /*009c*/ 	.byte	0x04, 0x1e
        /*009e*/ 	.short	(.L_1773 - .L_1772)
.L_1772:
        /*00a0*/ 	.word	0x00000000


	//----- nvinfo : EIATTR_CBANK_PARAM_SIZE
	.align		4
.L_1773:
        /*00a4*/ 	.byte	0x03, 0x19
        /*00a6*/ 	.short	0x00a0


	//----- nvinfo : EIATTR_PARAM_CBANK
	.align		4
        /*00a8*/ 	.byte	0x04, 0x0a
        /*00aa*/ 	.short	(.L_1775 - .L_1774)
	.align		4
.L_1774:
        /*00ac*/ 	.word	index@(.nv.constant0._Z35group_norm_nhwc_fwd_one_pass_kernelI11Fp32IOBf16WLi64ELi96ELi768EEv26Group_norm_nhwc_fwd_params)
        /*00b0*/ 	.short	0x0210
        /*00b2*/ 	.short	0x00a0


	//----- nvinfo : EIATTR_SW_WAR
	.align		4
.L_1775:
        /*00b4*/ 	.byte	0x04, 0x36
        /*00b6*/ 	.short	(.L_1777 - .L_1776)
.L_1776:
        /*00b8*/ 	.word	0x00000008
.L_1777:


//--------------------- .nv.info._Z35group_norm_nhwc_fwd_one_pass_kernelI11Fp32IOBf16WLi128ELi96ELi768EEv26Group_norm_nhwc_fwd_params --------------------------
	.section	.nv.info._Z35group_norm_nhwc_fwd_one_pass_kernelI11Fp32IOBf16WLi128ELi96ELi768EEv26Group_norm_nhwc_fwd_params,"",@"SHT_CUDA_INFO"
	.sectionflags	@""
	.align	4


	//----- nvinfo : EIATTR_CUDA_API_VERSION
	.align		4
        /*0000*/ 	.byte	0x04, 0x37
        /*0002*/ 	.short	(.L_1779 - .L_1778)
.L_1778:
        /*0004*/ 	.word	0x00000082


	//----- nvinfo : EIATTR_KPARAM_INFO
	.align		4
.L_1779:
        /*0008*/ 	.byte	0x04, 0x17
        /*000a*/ 	.short	(.L_1781 - .L_1780)
.L_1780:
        /*000c*/ 	.word	0x00000000
        /*0010*/ 	.short	0x0000
        /*0012*/ 	.short	0x0000
        /*0014*/ 	.byte	0x00, 0xf0, 0x81, 0x02


	//----- nvinfo : EIATTR_SPARSE_MMA_MASK
	.align		4
.L_1781:
        /*0018*/ 	.byte	0x03, 0x50
        /*001a*/ 	.short	0x0000


	//----- nvinfo : EIATTR_MAXREG_COUNT
	.align		4
        /*001c*/ 	.byte	0x03, 0x1b
        /*001e*/ 	.short	0x0050


	//----- nvinfo : EIATTR_NUM_BARRIERS
	.align		4
        /*0020*/ 	.byte	0x02, 0x4c
        /*0022*/ 	.byte	0x01
	.zero		1


	//----- nvinfo : EIATTR_MERCURY_ISA_VERSION
	.align		4
        /*0024*/ 	.byte	0x03, 0x5f
        /*0026*/ 	.short	0x0101


	//----- nvinfo : EIATTR_COOP_GROUP_MASK_REGIDS
	.align		4
        /*0028*/ 	.byte	0x04, 0x29
        /*002a*/ 	.short	(.L_1783 - .L_1782)


	//   ....[0]....
.L_1782:
        /*002c*/ 	.word	0xffffffff


	//   ....[1]....
        /*0030*/ 	.word	0xffffffff


	//   ....[2]....
        /*0034*/ 	.word	0xffffffff


	//   ....[3]....
        /*0038*/ 	.word	0xffffffff


	//   ....[4]....
        /*003c*/ 	.word	0xffffffff


	//   ....[5]....
        /*0040*/ 	.word	0xffffffff


	//   ....[6]....
        /*0044*/ 	.word	0xffffffff


	//   ....[7]....
        /*0048*/ 	.word	0xffffffff


	//   ....[8]....
        /*004c*/ 	.word	0xffffffff


	//   ....[9]....
        /*0050*/ 	.word	0xffffffff


	//----- nvinfo : EIATTR_COOP_GROUP_INSTR_OFFSETS
	.align		4
.L_1783:
        /*0054*/ 	.byte	0x04, 0x28
        /*0056*/ 	.short	(.L_1785 - .L_1784)


	//   ....[0]....
.L_1784:
        /*0058*/ 	.word	0x00000f20


	//   ....[1]....
        /*005c*/ 	.word	0x00000f30


	//   ....[2]....
        /*0060*/ 	.word	0x00000f60


	//   ....[3]....
        /*0064*/ 	.word	0x00000f70


	//   ....[4]....
        /*0068*/ 	.word	0x00000fb0


	//   ....[5]....
        /*006c*/ 	.word	0x00000fc0


	//   ....[6]....
        /*0070*/ 	.word	0x00001000


	//   ....[7]....
        /*0074*/ 	.word	0x00001010


	//   ....[8]....
        /*0078*/ 	.word	0x00001050


	//   ....[9]....
        /*007c*/ 	.word	0x00001060


	//----- nvinfo : EIATTR_EXIT_INSTR_OFFSETS
	.align		4
.L_1785:
        /*0080*/ 	.byte	0x04, 0x1c
        /*0082*/ 	.short	(.L_1787 - .L_1786)


	//   ....[0]....
.L_1786:
        /*0084*/ 	.word	0x00000060


	//   ....[1]....
        /*0088*/ 	.word	0x00003230


	//----- nvinfo : EIATTR_MAX_THREADS
	.align		4
.L_1787:
        /*008c*/ 	.byte	0x04, 0x05
        /*008e*/ 	.short	(.L_1789 - .L_1788)
.L_1788:
        /*0090*/ 	.word	0x00000300
        /*0094*/ 	.word	0x00000001
        /*0098*/ 	.word	0x00000001


	//----- nvinfo : EIATTR_CRS_STACK_SIZE
	.align		4
.L_1789:
        /*009c*/ 	.byte	0x04, 0x1e
        /*009e*/ 	.short	(.L_1791 - .L_1790)
.L_1790:
        /*00a0*/ 	.word	0x00000000


	//----- nvinfo : EIATTR_CBANK_PARAM_SIZE
	.align		4
.L_1791:
        /*00a4*/ 	.byte	0x03, 0x19
        /*00a6*/ 	.short	0x00a0


	//----- nvinfo : EIATTR_PARAM_CBANK
	.align		4
        /*00a8*/ 	.byte	0x04, 0x0a
        /*00aa*/ 	.short	(.L_1793 - .L_1792)
	.align		4
.L_1792:
        /*00ac*/ 	.word	index@(.nv.constant0._Z35group_norm_nhwc_fwd_one_pass_kernelI11Fp32IOBf16WLi128ELi96ELi768EEv26Group_norm_nhwc_fwd_params)
        /*00b0*/ 	.short	0x0210
        /*00b2*/ 	.short	0x00a0


	//----- nvinfo : EIATTR_SW_WAR
	.align		4
.L_1793:
        /*00b4*/ 	.byte	0x04, 0x36
        /*00b6*/ 	.short	(.L_1795 - .L_1794)
.L_1794:
        /*00b8*/ 	.word	0x00000008
.L_1795:


//--------------------- .nv.info._Z35group_norm_nhwc_fwd_one_pass_kernelI11Fp32IOBf16WLi256ELi96ELi768EEv26Group_norm_nhwc_fwd_params --------------------------
	.section	.nv.info._Z35group_norm_nhwc_fwd_one_pass_kernelI11Fp32IOBf16WLi256ELi96ELi768EEv26Group_norm_nhwc_fwd_params,"",@"SHT_CUDA_INFO"
	.sectionflags	@""
	.align	4


	//----- nvinfo : EIATTR_CUDA_API_VERSION
	.align		4
        /*0000*/ 	.byte	0x04, 0x37
        /*0002*/ 	.short	(.L_1797 - .L_1796)
.L_1796:
        /*0004*/ 	.word	0x00000082


	//----- nvinfo : EIATTR_KPARAM_INFO
	.align		4
.L_1797:
        /*0008*/ 	.byte	0x04, 0x17
        /*000a*/ 	.short	(.L_1799 - .L_1798)
.L_1798:
        /*000c*/ 	.word	0x00000000
        /*0010*/ 	.short	0x0000
        /*0012*/ 	.short	0x0000
        /*0014*/ 	.byte	0x00, 0xf0, 0x81, 0x02


	//----- nvinfo : EIATTR_SPARSE_MMA_MASK
	.align		4
.L_1799:
        /*0018*/ 	.byte	0x03, 0x50
        /*001a*/ 	.short	0x0000


	//----- nvinfo : EIATTR_MAXREG_COUNT
	.align		4
        /*001c*/ 	.byte	0x03, 0x1b
        /*001e*/ 	.short	0x0050


	//----- nvinfo : EIATTR_NUM_BARRIERS
	.align		4
        /*0020*/ 	.byte	0x02, 0x4c
        /*0022*/ 	.byte	0x01
	.zero		1


	//----- nvinfo : EIATTR_MERCURY_ISA_VERSION
	.align		4
        /*0024*/ 	.byte	0x03, 0x5f
        /*0026*/ 	.short	0x0101


	//----- nvinfo : EIATTR_COOP_GROUP_MASK_REGIDS
	.align		4
        /*0028*/ 	.byte	0x04, 0x29
        /*002a*/ 	.short	(.L_1801 - .L_1800)


	//   ....[0]....
.L_1800:
        /*002c*/ 	.word	0xffffffff


	//   ....[1]....
        /*0030*/ 	.word	0xffffffff


	//   ....[2]....
        /*0034*/ 	.word	0xffffffff


	//   ....[3]....
        /*0038*/ 	.word	0xffffffff


	//   ....[4]....
        /*003c*/ 	.word	0xffffffff


	//   ....[5]....
        /*0040*/ 	.word	0xffffffff


	//   ....[6]....
        /*0044*/ 	.word	0xffffffff


	//   ....[7]....
        /*0048*/ 	.word	0xffffffff


	//   ....[8]....
        /*004c*/ 	.word	0xffffffff


	//   ....[9]....
        /*0050*/ 	.word	0xffffffff


	//----- nvinfo : EIATTR_COOP_GROUP_INSTR_OFFSETS
	.align		4
.L_1801:
        /*0054*/ 	.byte	0x04, 0x28
        /*0056*/ 	.short	(.L_1803 - .L_1802)


	//   ....[0]....
.L_1802:
        /*0058*/ 	.word	0x00001a20


	//   ....[1]....
        /*005c*/ 	.word	0x00001a30


	//   ....[2]....
        /*0060*/ 	.word	0x00001a60


	//   ....[3]....
        /*0064*/ 	.word	0x00001a70


	//   ....[4]....
        /*0068*/ 	.word	0x00001ab0


	//   ....[5]....
        /*006c*/ 	.word	0x00001ac0


	//   ....[6]....
        /*0070*/ 	.word	0x00001b00


	//   ....[7]....
        /*0074*/ 	.word	0x00001b10


	//   ....[8]....
        /*0078*/ 	.word	0x00001b50


	//   ....[9]....
        /*007c*/ 	.word	0x00001b60


	//----- nvinfo : EIATTR_EXIT_INSTR_OFFSETS
	.align		4
.L_1803:
        /*0080*/ 	.byte	0x04, 0x1c
        /*0082*/ 	.short	(.L_1805 - .L_1804)


	//   ....[0]....
.L_1804:
        /*0084*/ 	.word	0x00000070


	//   ....[1]....
        /*0088*/ 	.word	0x00005040


	//----- nvinfo : EIATTR_MAX_THREADS
	.align		4
.L_1805:
        /*008c*/ 	.byte	0x04, 0x05
        /*008e*/ 	.short	(.L_1807 - .L_1806)
.L_1806:
        /*0090*/ 	.word	0x00000300
        /*0094*/ 	.word	0x00000001
        /*0098*/ 	.word	0x00000001


	//----- nvinfo : EIATTR_CRS_STACK_SIZE
	.align		4
.L_1807:
        /*009c*/ 	.byte	0x04, 0x1e
        /*009e*/ 	.short	(.L_1809 - .L_1808)
.L_1808:
        /*00a0*/ 	.word	0x00000000


	//----- nvinfo : EIATTR_CBANK_PARAM_SIZE
	.align		4
.L_1809:
        /*00a4*/ 	.byte	0x03, 0x19
        /*00a6*/ 	.short	0x00a0


	//----- nvinfo : EIATTR_PARAM_CBANK
	.align		4
        /*00a8*/ 	.byte	0x04, 0x0a
        /*00aa*/ 	.short	(.L_1811 - .L_1810)
	.align		4
.L_1810:
        /*00ac*/ 	.word	index@(.nv.constant0._Z35group_norm_nhwc_fwd_one_pass_kernelI11Fp32IOBf16WLi256ELi96ELi768EEv26Group_norm_nhwc_fwd_params)
        /*00b0*/ 	.short	0x0210
        /*00b2*/ 	.short	0x00a0


	//----- nvinfo : EIATTR_SW_WAR
	.align		4
.L_1811:
        /*00b4*/ 	.byte	0x04, 0x36
        /*00b6*/ 	.short	(.L_1813 - .L_1812)
.L_1812:
        /*00b8*/ 	.word	0x00000008
.L_1813:


//--------------------- .nv.info._Z35group_norm_nhwc_fwd_one_pass_kernelI11Fp32IOBf16WLi512ELi96ELi768EEv26Group_norm_nhwc_fwd_params --------------------------
	.section	.nv.info._Z35group_norm_nhwc_fwd_one_pass_kernelI11Fp32IOBf16WLi512ELi96ELi768EEv26Group_norm_nhwc_fwd_params,"",@"SHT_CUDA_INFO"
	.sectionflags	@""
	.align	4


	//----- nvinfo : EIATTR_CUDA_API_VERSION
	.align		4
        /*0000*/ 	.byte	0x04, 0x37
        /*0002*/ 	.short	(.L_1815 - .L_1814)
.L_1814:
        /*0004*/ 	.word	0x00000082


	//----- nvinfo : EIATTR_KPARAM_INFO
	.align		4
.L_1815:
        /*0008*/ 	.byte	0x04, 0x17
        /*000a*/ 	.short	(.L_1817 - .L_1816)
.L_1816:
        /*000c*/ 	.word	0x00000000
        /*0010*/ 	.short	0x0000
        /*0012*/ 	.short	0x0000
        /*0014*/ 	.byte	0x00, 0xf0, 0x81, 0x02


	//----- nvinfo : EIATTR_SPARSE_MMA_MASK
	.align		4
.L_1817:
        /*0018*/ 	.byte	0x03, 0x50
        /*001a*/ 	.short	0x0000


	//----- nvinfo : EIATTR_MAXREG_COUNT
	.align		4
        /*001c*/ 	.byte	0x03, 0x1b
        /*001e*/ 	.short	0x0050


	//----- nvinfo : EIATTR_NUM_BARRIERS
	.align		4
        /*0020*/ 	.byte	0x02, 0x4c
        /*0022*/ 	.byte	0x01
	.zero		1


	//----- nvinfo : EIATTR_ANNOTATIONS
	.align		4
        /*0024*/ 	.byte	0x04, 0x55
        /*0026*/ 	.short	(.L_1819 - .L_1818)


	//   ....[0]....
.L_1818:
        /*0028*/ 	.word	0x00000001
        /*002c*/ 	.byte	0x90, 0x01, 0x00, 0x00, 0x01, 0x00, 0x00, 0x00, 0x70, 0x02, 0x00, 0x00, 0x01, 0x00, 0x00, 0x00
        /*003c*/ 	.byte	0x80, 0x48, 0x00, 0x00


	//----- nvinfo : EIATTR_MERCURY_ISA_VERSION
	.align		4
.L_1819:
        /*0040*/ 	.byte	0x03, 0x5f
        /*0042*/ 	.short	0x0101


	//----- nvinfo : EIATTR_INT_WARP_WIDE_INSTR_OFFSETS
	.align		4
        /*0044*/ 	.byte	0x04, 0x31
        /*0046*/ 	.short	(.L_1821 - .L_1820)


	//   ....[0]....
.L_1820:
        /*0048*/ 	.word	0x00004760


	//----- nvinfo : EIATTR_COOP_GROUP_MASK_REGIDS
	.align		4
.L_1821:
        /*004c*/ 	.byte	0x04, 0x29
        /*004e*/ 	.short	(.L_1823 - .L_1822)


	//   ....[0]....
.L_1822:
        /*0050*/ 	.word	0xffffffff


	//   ....[1]....
        /*0054*/ 	.word	0xffffffff


	//   ....[2]....
        /*0058*/ 	.word	0xffffffff


	//   ....[3]....
        /*005c*/ 	.word	0xffffffff


	//   ....[4]....
        /*0060*/ 	.word	0xffffffff


	//   ....[5]....
        /*0064*/ 	.word	0xffffffff


	//   ....[6]....
        /*0068*/ 	.word	0xffffffff


	//   ....[7]....
        /*006c*/ 	.word	0xffffffff


	//   ....[8]....
        /*0070*/ 	.word	0xffffffff


	//   ....[9]....
        /*0074*/ 	.word	0xffffffff


	//----- nvinfo : EIATTR_COOP_GROUP_INSTR_OFFSETS
	.align		4
.L_1823:
        /*0078*/ 	.byte	0x04, 0x28
        /*007a*/ 	.short	(.L_1825 - .L_1824)


	//   ....[0]....
.L_1824:
        /*007c*/ 	.word	0x00003700


	//   ....[1]....
        /*0080*/ 	.word	0x00003740


	//   ....[2]....
        /*0084*/ 	.word	0x00003760


	//   ....[3]....
        /*0088*/ 	.word	0x00003790


	//   ....[4]....
        /*008c*/ 	.word	0x000037b0


	//   ....[5]....
        /*0090*/ 	.word	0x000037e0


	//   ....[6]....
        /*0094*/ 	.word	0x00003800


	//   ....[7]....
        /*0098*/ 	.word	0x00003830


	//   ....[8]....
        /*009c*/ 	.word	0x00003860


	//   ....[9]....
        /*00a0*/ 	.word	0x00003890


	//----- nvinfo : EIATTR_EXIT_INSTR_OFFSETS
	.align		4
.L_1825:
        /*00a4*/ 	.byte	0x04, 0x1c
        /*00a6*/ 	.short	(.L_1827 - .L_1826)


	//   ....[0]....
.L_1826:
        /*00a8*/ 	.word	0x00000080


	//   ....[1]....
        /*00ac*/ 	.word	0x00009590


	//----- nvinfo : EIATTR_MAX_THREADS
	.align		4
.L_1827:
        /*00b0*/ 	.byte	0x04, 0x05
        /*00b2*/ 	.short	(.L_1829 - .L_1828)
.L_1828:
        /*00b4*/ 	.word	0x00000300
        /*00b8*/ 	.word	0x00000001
        /*00bc*/ 	.word	0x00000001


	//----- nvinfo : EIATTR_CRS_STACK_SIZE
	.align		4
.L_1829:
        /*00c0*/ 	.byte	0x04, 0x1e
        /*00c2*/ 	.short	(.L_1831 - .L_1830)
.L_1830:
        /*00c4*/ 	.word	0x00000000


	//----- nvinfo : EIATTR_CBANK_PARAM_SIZE
	.align		4
.L_1831:
        /*00c8*/ 	.byte	0x03, 0x19
        /*00ca*/ 	.short	0x00a0


	//----- nvinfo : EIATTR_PARAM_CBANK
	.align		4
        /*00cc*/ 	.byte	0x04, 0x0a
        /*00ce*/ 	.short	(.L_1833 - .L_1832)
	.align		4
.L_1832:
        /*00d0*/ 	.word	index@(.nv.constant0._Z35group_norm_nhwc_fwd_one_pass_kernelI11Fp32IOBf16WLi512ELi96ELi768EEv26Group_norm_nhwc_fwd_params)
        /*00d4*/ 	.short	0x0210
        /*00d6*/ 	.short	0x00a0


	//----- nvinfo : EIATTR_SW_WAR
	.align		4
.L_1833:
        /*00d8*/ 	.byte	0x04, 0x36
        /*00da*/ 	.short	(.L_1835 - .L_1834)
.L_1834:
        /*00dc*/ 	.word	0x00000008
.L_1835:


//--------------------- .nv.info._Z35group_norm_nhwc_fwd_one_pass_kernelI11Fp32IOFp16WLi64ELi96ELi768EEv26Group_norm_nhwc_fwd_params --------------------------
	.section	.nv.info._Z35group_norm_nhwc_fwd_one_pass_kernelI11Fp32IOFp16WLi64ELi96ELi768EEv26Group_norm_nhwc_fwd_params,"",@"SHT_CUDA_INFO"
	.sectionflags	@""
	.align	4


	//----- nvinfo : EIATTR_CUDA_API_VERSION
	.align		4
        /*0000*/ 	.byte	0x04, 0x37
        /*0002*/ 	.short	(.L_1837 - .L_1836)
.L_1836:
        /*0004*/ 	.word	0x00000082


	//----- nvinfo : EIATTR_KPARAM_INFO
	.align		4
.L_1837:
        /*0008*/ 	.byte	0x04, 0x17
        /*000a*/ 	.short	(.L_1839 - .L_1838)
.L_1838:
        /*000c*/ 	.word	0x00000000
        /*0010*/ 	.short	0x0000
        /*0012*/ 	.short	0x0000
        /*0014*/ 	.byte	0x00, 0xf0, 0x81, 0x02


	//----- nvinfo : EIATTR_SPARSE_MMA_MASK
	.align		4
.L_1839:
        /*0018*/ 	.byte	0x03, 0x50
        /*001a*/ 	.short	0x0000


	//----- nvinfo : EIATTR_MAXREG_COUNT
	.align		4
        /*001c*/ 	.byte	0x03, 0x1b
        /*001e*/ 	.short	0x0050


	//----- nvinfo : EIATTR_NUM_BARRIERS
	.align		4
        /*0020*/ 	.byte	0x02, 0x4c
        /*0022*/ 	.byte	0x01
	.zero		1


	//----- nvinfo : EIATTR_MERCURY_ISA_VERSION
	.align		4
        /*0024*/ 	.byte	0x03, 0x5f
        /*0026*/ 	.short	0x0101


	//----- nvinfo : EIATTR_COOP_GROUP_MASK_REGIDS
	.align		4
        /*0028*/ 	.byte	0x04, 0x29
        /*002a*/ 	.short	(.L_1841 - .L_1840)


	//   ....[0]....
.L_1840:
        /*002c*/ 	.word	0xffffffff


	//   ....[1]....
        /*0030*/ 	.word	0xffffffff


	//   ....[2]....
        /*0034*/ 	.word	0xffffffff


	//   ....[3]....
        /*0038*/ 	.word	0xffffffff


	//   ....[4]....
        /*003c*/ 	.word	0xffffffff


	//   ....[5]....
        /*0040*/ 	.word	0xffffffff


	//   ....[6]....
        /*0044*/ 	.word	0xffffffff


	//   ....[7]....
        /*0048*/ 	.word	0xffffffff


	//   ....[8]....
        /*004c*/ 	.word	0xffffffff


	//   ....[9]....
        /*0050*/ 	.word	0xffffffff


	//----- nvinfo : EIATTR_COOP_GROUP_INSTR_OFFSETS
	.align		4
.L_1841:
        /*0054*/ 	.byte	0x04, 0x28
        /*0056*/ 	.short	(.L_1843 - .L_1842)


	//   ....[0]....
.L_1842:
        /*0058*/ 	.word	0x000009c0


	//   ....[1]....
        /*005c*/ 	.word	0x000009d0


	//   ....[2]....
        /*0060*/ 	.word	0x00000a00


	//   ....[3]....
        /*0064*/ 	.word	0x00000a10


	//   ....[4]....
        /*0068*/ 	.word	0x00000a50


	//   ....[5]....
        /*006c*/ 	.word	0x00000a60


	//   ....[6]....
        /*0070*/ 	.word	0x00000aa0


	//   ....[7]....
        /*0074*/ 	.word	0x00000ab0


	//   ....[8]....
        /*0078*/ 	.word	0x00000af0


	//   ....[9]....
        /*007c*/ 	.word	0x00000b00


	//----- nvinfo : EIATTR_EXIT_INSTR_OFFSETS
	.align		4
.L_1843:
        /*0080*/ 	.byte	0x04, 0x1c
        /*0082*/ 	.short	(.L_1845 - .L_1844)


	//   ....[0]....
.L_1844:
        /*0084*/ 	.word	0x00000060


	//   ....[1]....
        /*0088*/ 	.word	0x000024b0


	//----- nvinfo : EIATTR_MAX_THREADS
	.align		4
.L_1845:
        /*008c*/ 	.byte	0x04, 0x05
        /*008e*/ 	.short	(.L_1847 - .L_1846)
.L_1846:
        /*0090*/ 	.word	0x00000300
        /*0094*/ 	.word	0x00000001
        /*0098*/ 	.word	0x00000001


	//----- nvinfo : EIATTR_CRS_STACK_SIZE
	.align		4
.L_1847:
        /*009c*/ 	.byte	0x04, 0x1e
        /*009e*/ 	.short	(.L_1849 - .L_1848)
.L_1848:
        /*00a0*/ 	.word	0x00000000


	//----- nvinfo : EIATTR_CBANK_PARAM_SIZE
	.align		4
.L_1849:
        /*00a4*/ 	.byte	0x03, 0x19
        /*00a6*/ 	.short	0x00a0


	//----- nvinfo : EIATTR_PARAM_CBANK
	.align		4
        /*00a8*/ 	.byte	0x04, 0x0a
        /*00aa*/ 	.short	(.L_1851 - .L_1850)
	.align		4
.L_1850:
        /*00ac*/ 	.word	index@(.nv.constant0._Z35group_norm_nhwc_fwd_one_pass_kernelI11Fp32IOFp16WLi64ELi96ELi768EEv26Group_norm_nhwc_fwd_params)
        /*00b0*/ 	.short	0x0210
        /*00b2*/ 	.short	0x00a0


	//----- nvinfo : EIATTR_SW_WAR
	.align		4
.L_1851:
        /*00b4*/ 	.byte	0x04, 0x36
        /*00b6*/ 	.short	(.L_1853 - .L_1852)
.L_1852:
        /*00b8*/ 	.word	0x00000008
.L_1853:


//--------------------- .nv.info._Z35group_norm_nhwc_fwd_one_pass_kernelI11Fp32IOFp16WLi128ELi96ELi768EEv26Group_norm_nhwc_fwd_params --------------------------
	.section	.nv.info._Z35group_norm_nhwc_fwd_one_pass_kernelI11Fp32IOFp16WLi128ELi96ELi768EEv26Group_norm_nhwc_fwd_params,"",@"SHT_CUDA_INFO"
	.sectionflags	@""
	.align	4


	//----- nvinfo : EIATTR_CUDA_API_VERSION
	.align		4
        /*0000*/ 	.byte	0x04, 0x37
        /*0002*/ 	.short	(.L_1855 - .L_1854)
.L_1854:
        /*0004*/ 	.word	0x00000082


	//----- nvinfo : EIATTR_KPARAM_INFO
	.align		4
.L_1855:
        /*0008*/ 	.byte	0x04, 0x17
        /*000a*/ 	.short	(.L_1857 - .L_1856)
.L_1856:
        /*000c*/ 	.word	0x00000000
        /*0010*/ 	.short	0x0000
        /*0012*/ 	.short	0x0000
        /*0014*/ 	.byte	0x00, 0xf0, 0x81, 0x02


	//----- nvinfo : EIATTR_SPARSE_MMA_MASK
	.align		4
.L_1857:
        /*0018*/ 	.byte	0x03, 0x50
        /*001a*/ 	.short	0x0000


	//----- nvinfo : EIATTR_MAXREG_COUNT
	.align		4
        /*001c*/ 	.byte	0x03, 0x1b
        /*001e*/ 	.short	0x0050


	//----- nvinfo : EIATTR_NUM_BARRIERS
	.align		4
        /*0020*/ 	.byte	0x02, 0x4c
        /*0022*/ 	.byte	0x01
	.zero		1


	//----- nvinfo : EIATTR_MERCURY_ISA_VERSION
	.align		4
        /*0024*/ 	.byte	0x03, 0x5f
        /*0026*/ 	.short	0x0101


	//----- nvinfo : EIATTR_COOP_GROUP_MASK_REGIDS
	.align		4
        /*0028*/ 	.byte	0x04, 0x29
        /*002a*/ 	.short	(.L_1859 - .L_1858)


	//   ....[0]....
.L_1858:
        /*002c*/ 	.word	0xffffffff


	//   ....[1]....
        /*0030*/ 	.word	0xffffffff


	//   ....[2]....
        /*0034*/ 	.word	0xffffffff


	//   ....[3]....
        /*0038*/ 	.word	0xffffffff


	//   ....[4]....
        /*003c*/ 	.word	0xffffffff


	//   ....[5]....
        /*0040*/ 	.word	0xffffffff


	//   ....[6]....
        /*0044*/ 	.word	0xffffffff


	//   ....[7]....
        /*0048*/ 	.word	0xffffffff


	//   ....[8]....
        /*004c*/ 	.word	0xffffffff


	//   ....[9]....
        /*0050*/ 	.word	0xffffffff


	//----- nvinfo : EIATTR_COOP_GROUP_INSTR_OFFSETS
	.align		4
.L_1859:
        /*0054*/ 	.byte	0x04, 0x28
        /*0056*/ 	.short	(.L_1861 - .L_1860)


	//   ....[0]....
.L_1860:
        /*0058*/ 	.word	0x00000f20


	//   ....[1]....
        /*005c*/ 	.word	0x00000f30


	//   ....[2]....
        /*0060*/ 	.word	0x00000f60


	//   ....[3]....
        /*0064*/ 	.word	0x00000f70


	//   ....[4]....
        /*0068*/ 	.word	0x00000fb0


	//   ....[5]....
        /*006c*/ 	.word	0x00000fc0


	//   ....[6]....
        /*0070*/ 	.word	0x00001000


	//   ....[7]....
        /*0074*/ 	.word	0x00001010


	//   ....[8]....
        /*0078*/ 	.word	0x00001050


	//   ....[9]....
        /*007c*/ 	.word	0x00001060


	//----- nvinfo : EIATTR_EXIT_INSTR_OFFSETS
	.align		4
.L_1861:
        /*0080*/ 	.byte	0x04, 0x1c
        /*0082*/ 	.short	(.L_1863 - .L_1862)


	//   ....[0]....
.L_1862:
        /*0084*/ 	.word	0x00000060


	//   ....[1]....
        /*0088*/ 	.word	0x00003230


	//----- nvinfo : EIATTR_MAX_THREADS
	.align		4
.L_1863:
        /*008c*/ 	.byte	0x04, 0x05
        /*008e*/ 	.short	(.L_1865 - .L_1864)
.L_1864:
        /*0090*/ 	.word	0x00000300
        /*0094*/ 	.word	0x00000001
        /*0098*/ 	.word	0x00000001


	//----- nvinfo : EIATTR_CRS_STACK_SIZE
	.align		4
.L_1865:
        /*009c*/ 	.byte	0x04, 0x1e
        /*009e*/ 	.short	(.L_1867 - .L_1866)
.L_1866:
        /*00a0*/ 	.word	0x00000000


	//----- nvinfo : EIATTR_CBANK_PARAM_SIZE
	.align		4
.L_1867:
        /*00a4*/ 	.byte	0x03, 0x19
        /*00a6*/ 	.short	0x00a0


	//----- nvinfo : EIATTR_PARAM_CBANK
	.align		4
        /*00a8*/ 	.byte	0x04, 0x0a
        /*00aa*/ 	.short	(.L_1869 - .L_1868)
	.align		4
.L_1868:
        /*00ac*/ 	.word	index@(.nv.constant0._Z35group_norm_nhwc_fwd_one_pass_kernelI11Fp32IOFp16WLi128ELi96ELi768EEv26Group_norm_nhwc_fwd_params)
        /*00b0*/ 	.short	0x0210
        /*00b2*/ 	.short	0x00a0


	//----- nvinfo : EIATTR_SW_WAR
	.align		4
.L_1869:
        /*00b4*/ 	.byte	0x04, 0x36
        /*00b6*/ 	.short	(.L_1871 - .L_1870)
.L_1870:
        /*00b8*/ 	.word	0x00000008
.L_1871:


//--------------------- .nv.info._Z35group_norm_nhwc_fwd_one_pass_kernelI11Fp32IOFp16WLi256ELi96ELi768EEv26Group_norm_nhwc_fwd_params --------------------------
	.section	.nv.info._Z35group_norm_nhwc_fwd_one_pass_kernelI11Fp32IOFp16WLi256ELi96ELi768EEv26Group_norm_nhwc_fwd_params,"",@"SHT_CUDA_INFO"
	.sectionflags	@""
	.align	4


	//----- nvinfo : EIATTR_CUDA_API_VERSION
	.align		4
        /*0000*/ 	.byte	0x04, 0x37
        /*0002*/ 	.short	(.L_1873 - .L_1872)
.L_1872:
        /*0004*/ 	.word	0x00000082


	//----- nvinfo : EIATTR_KPARAM_INFO
	.align		4
.L_1873:
        /*0008*/ 	.byte	0x04, 0x17
        /*000a*/ 	.short	(.L_1875 - .L_1874)
.L_1874:
        /*000c*/ 	.word	0x00000000
        /*0010*/ 	.short	0x0000
        /*0012*/ 	.short	0x0000
        /*0014*/ 	.byte	0x00, 0xf0, 0x81, 0x02


	//----- nvinfo : EIATTR_SPARSE_MMA_MASK
	.align		4
.L_1875:
        /*0018*/ 	.byte	0x03, 0x50
        /*001a*/ 	.short	0x0000


	//----- nvinfo : EIATTR_MAXREG_COUNT
	.align		4
        /*001c*/ 	.byte	0x03, 0x1b
        /*001e*/ 	.short	0x0050


	//----- nvinfo : EIATTR_NUM_BARRIERS
	.align		4
        /*0020*/ 	.byte	0x02, 0x4c
        /*0022*/ 	.byte	0x01
	.zero		1


	//----- nvinfo : EIATTR_MERCURY_ISA_VERSION
	.align		4
        /*0024*/ 	.byte	0x03, 0x5f
        /*0026*/ 	.short	0x0101


	//----- nvinfo : EIATTR_COOP_GROUP_MASK_REGIDS
	.align		4
        /*0028*/ 	.byte	0x04, 0x29
        /*002a*/ 	.short	(.L_1877 - .L_1876)


	//   ....[0]....
.L_1876:
        /*002c*/ 	.word	0xffffffff


	//   ....[1]....
        /*0030*/ 	.word	0xffffffff


	//   ....[2]....
        /*0034*/ 	.word	0xffffffff


	//   ....[3]....
        /*0038*/ 	.word	0xffffffff


	//   ....[4]....
        /*003c*/ 	.word	0xffffffff


	//   ....[5]....
        /*0040*/ 	.word	0xffffffff


	//   ....[6]....
        /*0044*/ 	.word	0xffffffff


	//   ....[7]....
        /*0048*/ 	.word	0xffffffff


	//   ....[8]....
        /*004c*/ 	.word	0xffffffff


	//   ....[9]....
        /*0050*/ 	.word	0xffffffff


	//----- nvinfo : EIATTR_COOP_GROUP_INSTR_OFFSETS
	.align		4
.L_1877:
        /*0054*/ 	.byte	0x04, 0x28
        /*0056*/ 	.short	(.L_1879 - .L_1878)


	//   ....[0]....
.L_1878:
        /*0058*/ 	.word	0x00001a20


	//   ....[1]....
        /*005c*/ 	.word	0x00001a30


	//   ....[2]....
        /*0060*/ 	.word	0x00001a60


	//   ....[3]....
        /*0064*/ 	.word	0x00001a70


	//   ....[4]....
        /*0068*/ 	.word	0x00001ab0


	//   ....[5]....
        /*006c*/ 	.word	0x00001ac0


	//   ....[6]....
        /*0070*/ 	.word	0x00001b00


	//   ....[7]....
        /*0074*/ 	.word	0x00001b10


	//   ....[8]....
        /*0078*/ 	.word	0x00001b50


	//   ....[9]....
        /*007c*/ 	.word	0x00001b60


	//----- nvinfo : EIATTR_EXIT_INSTR_OFFSETS
	.align		4
.L_1879:
        /*0080*/ 	.byte	0x04, 0x1c
        /*0082*/ 	.short	(.L_1881 - .L_1880)


	//   ....[0]....
.L_1880:
        /*0084*/ 	.word	0x00000070


	//   ....[1]....
        /*0088*/ 	.word	0x00005040


	//----- nvinfo : EIATTR_MAX_THREADS
	.align		4
.L_1881:
        /*008c*/ 	.byte	0x04, 0x05
        /*008e*/ 	.short	(.L_1883 - .L_1882)
.L_1882:
        /*0090*/ 	.word	0x00000300
        /*0094*/ 	.word	0x00000001
        /*0098*/ 	.word	0x00000001


	//----- nvinfo : EIATTR_CRS_STACK_SIZE
	.align		4
.L_1883:
        /*009c*/ 	.byte	0x04, 0x1e
        /*009e*/ 	.short	(.L_1885 - .L_1884)
.L_1884:
        /*00a0*/ 	.word	0x00000000


	//----- nvinfo : EIATTR_CBANK_PARAM_SIZE
	.align		4
.L_1885:
        /*00a4*/ 	.byte	0x03, 0x19
        /*00a6*/ 	.short	0x00a0


	//----- nvinfo : EIATTR_PARAM_CBANK
	.align		4
        /*00a8*/ 	.byte	0x04, 0x0a
        /*00aa*/ 	.short	(.L_1887 - .L_1886)
	.align		4
.L_1886:
        /*00ac*/ 	.word	index@(.nv.constant0._Z35group_norm_nhwc_fwd_one_pass_kernelI11Fp32IOFp16WLi256ELi96ELi768EEv26Group_norm_nhwc_fwd_params)
        /*00b0*/ 	.short	0x0210
        /*00b2*/ 	.short	0x00a0


	//----- nvinfo : EIATTR_SW_WAR
	.align		4
.L_1887:
        /*00b4*/ 	.byte	0x04, 0x36
        /*00b6*/ 	.short	(.L_1889 - .L_1888)
.L_1888:
        /*00b8*/ 	.word	0x00000008
.L_1889:


//--------------------- .nv.info._Z35group_norm_nhwc_fwd_one_pass_kernelI11Fp32IOFp16WLi512ELi96ELi768EEv26Group_norm_nhwc_fwd_params --------------------------
	.section	.nv.info._Z35group_norm_nhwc_fwd_one_pass_kernelI11Fp32IOFp16WLi512ELi96ELi768EEv26Group_norm_nhwc_fwd_params,"",@"SHT_CUDA_INFO"
	.sectionflags	@""
	.align	4


	//----- nvinfo : EIATTR_CUDA_API_VERSION
	.align		4
        /*0000*/ 	.byte	0x04, 0x37
        /*0002*/ 	.short	(.L_1891 - .L_1890)
.L_1890:
        /*0004*/ 	.word	0x00000082


	//----- nvinfo : EIATTR_KPARAM_INFO
	.align		4
.L_1891:
        /*0008*/ 	.byte	0x04, 0x17
        /*000a*/ 	.short	(.L_1893 - .L_1892)
.L_1892:
        /*000c*/ 	.word	0x00000000
        /*0010*/ 	.short	0x0000
        /*0012*/ 	.short	0x0000
        /*0014*/ 	.byte	0x00, 0xf0, 0x81, 0x02


	//----- nvinfo : EIATTR_SPARSE_MMA_MASK
	.align		4
.L_1893:
        /*0018*/ 	.byte	0x03, 0x50
        /*001a*/ 	.short	0x0000


	//----- nvinfo : EIATTR_MAXREG_COUNT
	.align		4
        /*001c*/ 	.byte	0x03, 0x1b
        /*001e*/ 	.short	0x0050


	//----- nvinfo : EIATTR_NUM_BARRIERS
	.align		4
        /*0020*/ 	.byte	0x02, 0x4c
        /*0022*/ 	.byte	0x01
	.zero		1


	//----- nvinfo : EIATTR_ANNOTATIONS
	.align		4
        /*0024*/ 	.byte	0x04, 0x55
        /*0026*/ 	.short	(.L_1895 - .L_1894)


	//   ....[0]....
.L_1894:
        /*0028*/ 	.word	0x00000001
        /*002c*/ 	.byte	0x90, 0x01, 0x00, 0x00, 0x01, 0x00, 0x00, 0x00, 0x70, 0x02, 0x00, 0x00, 0x01, 0x00, 0x00, 0x00
        /*003c*/ 	.byte	0x80, 0x48, 0x00, 0x00


	//----- nvinfo : EIATTR_MERCURY_ISA_VERSION
	.align		4
.L_1895:
        /*0040*/ 	.byte	0x03, 0x5f
        /*0042*/ 	.short	0x0101


	//----- nvinfo : EIATTR_INT_WARP_WIDE_INSTR_OFFSETS
	.align		4
        /*0044*/ 	.byte	0x04, 0x31
        /*0046*/ 	.short	(.L_1897 - .L_1896)


	//   ....[0]....
.L_1896:
        /*0048*/ 	.word	0x00004760


	//----- nvinfo : EIATTR_COOP_GROUP_MASK_REGIDS
	.align		4
.L_1897:
        /*004c*/ 	.byte	0x04, 0x29
        /*004e*/ 	.short	(.L_1899 - .L_1898)


	//   ....[0]....
.L_1898:
        /*0050*/ 	.word	0xffffffff


	//   ....[1]....
        /*0054*/ 	.word	0xffffffff


	//   ....[2]....
        /*0058*/ 	.word	0xffffffff


	//   ....[3]....
        /*005c*/ 	.word	0xffffffff


	//   ....[4]....
        /*0060*/ 	.word	0xffffffff


	//   ....[5]....
        /*0064*/ 	.word	0xffffffff


	//   ....[6]....
        /*0068*/ 	.word	0xffffffff


	//   ....[7]....
        /*006c*/ 	.word	0xffffffff


	//   ....[8]....
        /*0070*/ 	.word	0xffffffff


	//   ....[9]....
        /*0074*/ 	.word	0xffffffff


	//----- nvinfo : EIATTR_COOP_GROUP_INSTR_OFFSETS
	.align		4
.L_1899:
        /*0078*/ 	.byte	0x04, 0x28
        /*007a*/ 	.short	(.L_1901 - .L_1900)


	//   ....[0]....
.L_1900:
        /*007c*/ 	.word	0x00003700


	//   ....[1]....
        /*0080*/ 	.word	0x00003740


	//   ....[2]....
        /*0084*/ 	.word	0x00003760


	//   ....[3]....
        /*0088*/ 	.word	0x00003790


	//   ....[4]....
        /*008c*/ 	.word	0x000037b0


	//   ....[5]....
        /*0090*/ 	.word	0x000037e0


	//   ....[6]....
        /*0094*/ 	.word	0x00003800


	//   ....[7]....
        /*0098*/ 	.word	0x00003830


	//   ....[8]....
        /*009c*/ 	.word	0x00003860


	//   ....[9]....
        /*00a0*/ 	.word	0x00003890


	//----- nvinfo : EIATTR_EXIT_INSTR_OFFSETS
	.align		4
.L_1901:
        /*00a4*/ 	.byte	0x04, 0x1c
        /*00a6*/ 	.short	(.L_1903 - .L_1902)


	//   ....[0]....
.L_1902:
        /*00a8*/ 	.word	0x00000080


	//   ....[1]....
        /*00ac*/ 	.word	0x00009590


	//----- nvinfo : EIATTR_MAX_THREADS
	.align		4
.L_1903:
        /*00b0*/ 	.byte	0x04, 0x05
        /*00b2*/ 	.short	(.L_1905 - .L_1904)
.L_1904:
        /*00b4*/ 	.word	0x00000300
        /*00b8*/ 	.word	0x00000001
        /*00bc*/ 	.word	0x00000001


	//----- nvinfo : EIATTR_CRS_STACK_SIZE
	.align		4
.L_1905:
        /*00c0*/ 	.byte	0x04, 0x1e
        /*00c2*/ 	.short	(.L_1907 - .L_1906)
.L_1906:
        /*00c4*/ 	.word	0x00000000


	//----- nvinfo : EIATTR_CBANK_PARAM_SIZE
	.align		4
.L_1907:
        /*00c8*/ 	.byte	0x03, 0x19
        /*00ca*/ 	.short	0x00a0


	//----- nvinfo : EIATTR_PARAM_CBANK
	.align		4
        /*00cc*/ 	.byte	0x04, 0x0a
        /*00ce*/ 	.short	(.L_1909 - .L_1908)
	.align		4
.L_1908:
        /*00d0*/ 	.word	index@(.nv.constant0._Z35group_norm_nhwc_fwd_one_pass_kernelI11Fp32IOFp16WLi512ELi96ELi768EEv26Group_norm_nhwc_fwd_params)
        /*00d4*/ 	.short	0x0210
        /*00d6*/ 	.short	0x00a0


	//----- nvinfo : EIATTR_SW_WAR
	.align		4
.L_1909:
        /*00d8*/ 	.byte	0x04, 0x36
        /*00da*/ 	.short	(.L_1911 - .L_1910)
.L_1910:
        /*00dc*/ 	.word	0x00000008
.L_1911:


//--------------------- .nv.callgraph             --------------------------
	.section	.nv.callgraph,"",@"SHT_CUDA_CALLGRAPH"
	.align	4
	.sectionentsize	8
	.align		4
        /*0000*/ 	.word	0x00000000
	.align		4
        /*0004*/ 	.word	0xffffffff
	.align		4
        /*0008*/ 	.word	0x00000000
	.align		4
        /*000c*/ 	.word	0xfffffffe
	.align		4
        /*0010*/ 	.word	0x00000000
	.align		4
        /*0014*/ 	.word	0xfffffffd
	.align		4
        /*0018*/ 	.word	0x00000000
	.align		4
        /*001c*/ 	.word	0xfffffffc


//--------------------- .nv.constant4             --------------------------
	.section	.nv.constant4,"a",@progbits
	.align	8
	.align		8
.nv.constant4:
        /*0000*/ 	.dword	_ZN61_INTERNAL_d4293f69_30_group_norm_nhwc_one_pass_96_cu_dccd85764cuda3std3__45__cpo5beginE
	.align		8
        /*0008*/ 	.dword	_ZN61_INTERNAL_d4293f69_30_group_norm_nhwc_one_pass_96_cu_dccd85764cuda3std3__45__cpo3endE
	.align		8
        /*0010*/ 	.dword	_ZN61_INTERNAL_d4293f69_30_group_norm_nhwc_one_pass_96_cu_dccd85764cuda3std3__45__cpo6cbeginE
	.align		8
        /*0018*/ 	.dword	_ZN61_INTERNAL_d4293f69_30_group_norm_nhwc_one_pass_96_cu_dccd85764cuda3std3__45__cpo4cendE
	.align		8
        /*0020*/ 	.dword	_ZN61_INTERNAL_d4293f69_30_group_norm_nhwc_one_pass_96_cu_dccd85764cuda3std3__45__cpo6rbeginE
	.align		8
        /*0028*/ 	.dword	_ZN61_INTERNAL_d4293f69_30_group_norm_nhwc_one_pass_96_cu_dccd85764cuda3std3__45__cpo4rendE
	.align		8
        /*0030*/ 	.dword	_ZN61_INTERNAL_d4293f69_30_group_norm_nhwc_one_pass_96_cu_dccd85764cuda3std3__45__cpo7crbeginE
	.align		8
        /*0038*/ 	.dword	_ZN61_INTERNAL_d4293f69_30_group_norm_nhwc_one_pass_96_cu_dccd85764cuda3std3__45__cpo5crendE
	.align		8
        /*0040*/ 	.dword	_ZN61_INTERNAL_d4293f69_30_group_norm_nhwc_one_pass_96_cu_dccd85764cuda3std3__463_GLOBAL__N__d4293f69_30_group_norm_nhwc_one_pass_96_cu_dccd85766ignoreE
	.align		8
        /*0048*/ 	.dword	_ZN61_INTERNAL_d4293f69_30_group_norm_nhwc_one_pass_96_cu_dccd85764cuda3std3__419piecewise_constructE
	.align		8
        /*0050*/ 	.dword	_ZN61_INTERNAL_d4293f69_30_group_norm_nhwc_one_pass_96_cu_dccd85764cuda3std3__48in_placeE
	.align		8
        /*0058*/ 	.dword	_ZN61_INTERNAL_d4293f69_30_group_norm_nhwc_one_pass_96_cu_dccd85764cuda3std3__420unreachable_sentinelE
	.align		8
        /*0060*/ 	.dword	_ZN61_INTERNAL_d4293f69_30_group_norm_nhwc_one_pass_96_cu_dccd85764cuda3std3__47nulloptE
	.align		8
        /*0068*/ 	.dword	_ZN61_INTERNAL_d4293f69_30_group_norm_nhwc_one_pass_96_cu_dccd85764cuda3std3__48unexpectE
	.align		8
        /*0070*/ 	.dword	_ZN61_INTERNAL_d4293f69_30_group_norm_nhwc_one_pass_96_cu_dccd85764cuda3std6ranges3__45__cpo4swapE
	.align		8
        /*0078*/ 	.dword	_ZN61_INTERNAL_d4293f69_30_group_norm_nhwc_one_pass_96_cu_dccd85764cuda3std6ranges3__45__cpo9iter_moveE
	.align		8
        /*0080*/ 	.dword	_ZN61_INTERNAL_d4293f69_30_group_norm_nhwc_one_pass_96_cu_dccd85764cuda3std6ranges3__45__cpo5beginE
	.align		8
        /*0088*/ 	.dword	_ZN61_INTERNAL_d4293f69_30_group_norm_nhwc_one_pass_96_cu_dccd85764cuda3std6ranges3__45__cpo3endE
	.align		8
        /*0090*/ 	.dword	_ZN61_INTERNAL_d4293f69_30_group_norm_nhwc_one_pass_96_cu_dccd85764cuda3std6ranges3__45__cpo6cbeginE
	.align		8
        /*0098*/ 	.dword	_ZN61_INTERNAL_d4293f69_30_group_norm_nhwc_one_pass_96_cu_dccd85764cuda3std6ranges3__45__cpo4cendE
	.align		8
        /*00a0*/ 	.dword	_ZN61_INTERNAL_d4293f69_30_group_norm_nhwc_one_pass_96_cu_dccd85764cuda3std6ranges3__45__cpo7advanceE
	.align		8
        /*00a8*/ 	.dword	_ZN61_INTERNAL_d4293f69_30_group_norm_nhwc_one_pass_96_cu_dccd85764cuda3std6ranges3__45__cpo9iter_swapE
	.align		8
        /*00b0*/ 	.dword	_ZN61_INTERNAL_d4293f69_30_group_norm_nhwc_one_pass_96_cu_dccd85764cuda3std6ranges3__45__cpo4nextE
	.align		8
        /*00b8*/ 	.dword	_ZN61_INTERNAL_d4293f69_30_group_norm_nhwc_one_pass_96_cu_dccd85764cuda3std6ranges3__45__cpo4prevE
	.align		8
        /*00c0*/ 	.dword	_ZN61_INTERNAL_d4293f69_30_group_norm_nhwc_one_pass_96_cu_dccd85764cuda3std6ranges3__45__cpo4dataE
	.align		8
        /*00c8*/ 	.dword	_ZN61_INTERNAL_d4293f69_30_group_norm_nhwc_one_pass_96_cu_dccd85764cuda3std6ranges3__45__cpo5cdataE
	.align		8
        /*00d0*/ 	.dword	_ZN61_INTERNAL_d4293f69_30_group_norm_nhwc_one_pass_96_cu_dccd85764cuda3std6ranges3__45__cpo4sizeE
	.align		8
        /*00d8*/ 	.dword	_ZN61_INTERNAL_d4293f69_30_group_norm_nhwc_one_pass_96_cu_dccd85764cuda3std6ranges3__45__cpo5ssizeE
	.align		8
        /*00e0*/ 	.dword	_ZN61_INTERNAL_d4293f69_30_group_norm_nhwc_one_pass_96_cu_dccd85764cuda3std6ranges3__45__cpo8distanceE
	.align		8
        /*00e8*/ 	.dword	_ZN61_INTERNAL_d4293f69_30_group_norm_nhwc_one_pass_96_cu_dccd85766thrust23THRUST_300001_SM_900_NS6system6detail10sequential3seqE
	.align		8
        /*00f0*/ 	.dword	_ZN61_INTERNAL_d4293f69_30_group_norm_nhwc_one_pass_96_cu_dccd85766thrust23THRUST_300001_SM_900_NS12placeholders2_1E
	.align		8
        /*00f8*/ 	.dword	_ZN61_INTERNAL_d4293f69_30_group_norm_nhwc_one_pass_96_cu_dccd85766thrust23THRUST_300001_SM_900_NS12placeholders2_2E
	.align		8
        /*0100*/ 	.dword	_ZN61_INTERNAL_d4293f69_30_group_norm_nhwc_one_pass_96_cu_dccd85766thrust23THRUST_300001_SM_900_NS12placeholders2_3E
	.align		8
        /*0108*/ 	.dword	_ZN61_INTERNAL_d4293f69_30_group_norm_nhwc_one_pass_96_cu_dccd85766thrust23THRUST_300001_SM_900_NS12placeholders2_4E
	.align		8
        /*0110*/ 	.dword	_ZN61_INTERNAL_d4293f69_30_group_norm_nhwc_one_pass_96_cu_dccd85766thrust23THRUST_300001_SM_900_NS12placeholders2_5E
	.align		8
        /*0118*/ 	.dword	_ZN61_INTERNAL_d4293f69_30_group_norm_nhwc_one_pass_96_cu_dccd85766thrust23THRUST_300001_SM_900_NS12placeholders2_6E
	.align		8
        /*0120*/ 	.dword	_ZN61_INTERNAL_d4293f69_30_group_norm_nhwc_one_pass_96_cu_dccd85766thrust23THRUST_300001_SM_900_NS12placeholders2_7E
	.align		8
        /*0128*/ 	.dword	_ZN61_INTERNAL_d4293f69_30_group_norm_nhwc_one_pass_96_cu_dccd85766thrust23THRUST_300001_SM_900_NS12placeholders2_8E
	.align		8
        /*0130*/ 	.dword	_ZN61_INTERNAL_d4293f69_30_group_norm_nhwc_one_pass_96_cu_dccd85766thrust23THRUST_300001_SM_900_NS12placeholders2_9E
	.align		8
        /*0138*/ 	.dword	_ZN61_INTERNAL_d4293f69_30_group_norm_nhwc_one_pass_96_cu_dccd85766thrust23THRUST_300001_SM_900_NS12placeholders3_10E


//--------------------- .text._ZN3cub17CUB_300001_SM_9006detail11EmptyKernelIvEEvv --------------------------
	.section	.text._ZN3cub17CUB_300001_SM_9006detail11EmptyKernelIvEEvv,"ax",@progbits
	.align	128
        .global         _ZN3cub17CUB_300001_SM_9006detail11EmptyKernelIvEEvv
        .type           _ZN3cub17CUB_300001_SM_9006detail11EmptyKernelIvEEvv,@function
        .size           _ZN3cub17CUB_300001_SM_9006detail11EmptyKernelIvEEvv,(.L_x_5113 - _ZN3cub17CUB_300001_SM_9006detail11EmptyKernelIvEEvv)
        .other          _ZN3cub17CUB_300001_SM_9006detail11EmptyKernelIvEEvv,@"STO_CUDA_ENTRY STV_DEFAULT"
_ZN3cub17CUB_300001_SM_9006detail11EmptyKernelIvEEvv:
.text._ZN3cub17CUB_300001_SM_9006detail11EmptyKernelIvEEvv:
[----:B------:R-:W-:Y:S01]  /*0000*/  LDC R1, c[0x0][0x28] ;  /* 0x00000a00ff017b82 */ /* 0x000fe20000000800 */
[----:B------:R-:W-:Y:S05]  /*0010*/  EXIT ;  /* 0x000000000000794d */ /* 0x000fea0003800000 */
.L_x_0:
[----:B------:R-:W-:-:S00]  /*0020*/  BRA `(.L_x_0) ;  /* 0xfffffffc00fc7947 */ /* 0x000fc0000383ffff */
[----:B------:R-:W-:-:S00]  /*0030*/  NOP ;  /* 0x0000000000007918 */ /* 0x000fc00000000000 */
        /* <DEDUP_REMOVED lines=12> */
.L_x_5113:


//--------------------- .text._Z35group_norm_nhwc_bwd_one_pass_kernelI11Bf16IOFp32WLi64ELi96ELi768EEv26Group_norm_nhwc_bwd_params --------------------------
	.section	.text._Z35group_norm_nhwc_bwd_one_pass_kernelI11Bf16IOFp32WLi64ELi96ELi768EEv26Group_norm_nhwc_bwd_params,"ax",@progbits
	.align	128
        .global         _Z35group_norm_nhwc_bwd_one_pass_kernelI11Bf16IOFp32WLi64ELi96ELi768EEv26Group_norm_nhwc_bwd_params
        .type           _Z35group_norm_nhwc_bwd_one_pass_kernelI11Bf16IOFp32WLi64ELi96ELi768EEv26Group_norm_nhwc_bwd_params,@function
        .size           _Z35group_norm_nhwc_bwd_one_pass_kernelI11Bf16IOFp32WLi64ELi96ELi768EEv26Group_norm_nhwc_bwd_params,(.L_x_5114 - _Z35group_norm_nhwc_bwd_one_pass_kernelI11Bf16IOFp32WLi64ELi96ELi768EEv26Group_norm_nhwc_bwd_params)
        .other          _Z35group_norm_nhwc_bwd_one_pass_kernelI11Bf16IOFp32WLi64ELi96ELi768EEv26Group_norm_nhwc_bwd_params,@"STO_CUDA_ENTRY STV_DEFAULT"
_Z35group_norm_nhwc_bwd_one_pass_kernelI11Bf16IOFp32WLi64ELi96ELi768EEv26Group_norm_nhwc_bwd_params:
.text._Z35group_norm_nhwc_bwd_one_pass_kernelI11Bf16IOFp32WLi64ELi96ELi768EEv26Group_norm_nhwc_bwd_params:
[----:B------:R-:W-:Y:S01]  /*0000*/  LDC R1, c[0x0][0x28] ;  /* 0x00000a00ff017b82 */ /* 0x000fe20000000800 */
[----:B------:R-:W0:Y:S01]  /*0010*/  S2R R53, SR_CTAID.Y ;  /* 0x0000000000357919 */ /* 0x000e220000002600 */
[----:B------:R-:W-:Y:S01]  /*0020*/  ULDC UR4, c[0x0][0x2a0] ;  /* 0x0000a80000047ab9 */ /* 0x000fe20000000800 */
[----:B------:R-:W-:Y:S01]  /*0030*/  ULDC UR5, c[0x0][0x270] ;  /* 0x00009c0000057ab9 */ /* 0x000fe20000000800 */
[----:B------:R-:W-:Y:S01]  /*0040*/  ULDC.64 UR8, c[0x0][0x208] ;  /* 0x0000820000087ab9 */ /* 0x000fe20000000a00 */
[----:B------:R-:W-:Y:S01]  /*0050*/  UIMAD UR4, UR4, UR5, URZ ;  /* 0x00000005040472a4 */ /* 0x000fe2000f8e023f */
[----:B------:R-:W1:Y:S05]  /*0060*/  S2R R54, SR_TID.X ;  /* 0x0000000000367919 */ /* 0x000e6a0000002100 */
[----:B0-----:R-:W-:-:S13]  /*0070*/  ISETP.GE.AND P0, PT, R53, UR4, PT ;  /* 0x0000000435007c0c */ /* 0x001fda000bf06270 */
[----:B-1----:R-:W-:Y:S05]  /*0080*/  @P0 BRA `(.L_x_1) ;  /* 0x0000004000880947 */ /* 0x002fea0003800000 */
[----:B------:R-:W0:Y:S01]  /*0090*/  LDC.64 R10, c[0x0][0x288] ;  /* 0x0000a200ff0a7b82 */ /* 0x000e220000000a00 */
[----:B------:R-:W-:Y:S01]  /*00a0*/  IMAD.WIDE.U32 R2, R54, -0x55555555, RZ ;  /* 0xaaaaaaab36027825 */ /* 0x000fe200078e00ff */
[----:B------:R-:W1:Y:S01]  /*00b0*/  S2R R8, SR_LANEID ;  /* 0x0000000000087919 */ /* 0x000e620000000000 */
[----:B------:R-:W-:Y:S01]  /*00c0*/  ULDC.64 UR10, c[0x0][0x290] ;  /* 0x0000a400000a7ab9 */ /* 0x000fe20000000a00 */
[----:B------:R-:W-:Y:S01]  /*00d0*/  UMOV UR5, 0x400 ;  /* 0x0000040000057882 */ /* 0x000fe20000000000 */
[----:B------:R-:W-:Y:S01]  /*00e0*/  HFMA2.MMA R48, -RZ, RZ, 0, 0 ;  /* 0x00000000ff307435 */ /* 0x000fe200000001ff */
[----:B------:R-:W-:Y:S02]  /*00f0*/  SHF.R.U32.HI R3, RZ, 0x5, R3 ;  /* 0x00000005ff037819 */ /* 0x000fe40000011603 */
[----:B------:R-:W2:Y:S03]  /*0100*/  S2UR UR7, SR_CTAID.X ;  /* 0x00000000000779c3 */ /* 0x000ea60000002500 */
[----:B------:R-:W-:-:S05]  /*0110*/  IMAD R55, R3, -0x30, R54 ;  /* 0xffffffd003377824 */ /* 0x000fca00078e0236 */
[----:B------:R-:W2:Y:S01]  /*0120*/  LDC R52, c[0x0][0x2ac] ;  /* 0x0000ab00ff347b82 */ /* 0x000ea20000000800 */
[----:B------:R-:W-:-:S07]  /*0130*/  SHF.L.U32 R55, R55, 0x1, RZ ;  /* 0x0000000137377819 */ /* 0x000fce00000006ff */
[----:B------:R-:W3:Y:S01]  /*0140*/  S2UR UR6, SR_CgaCtaId ;  /* 0x00000000000679c3 */ /* 0x000ee20000008800 */
[----:B0-----:R-:W-:Y:S01]  /*0150*/  IMAD.WIDE.U32 R4, R10, 0x3, RZ ;  /* 0x000000030a047825 */ /* 0x001fe200078e00ff */
[C---:B------:R-:W-:Y:S02]  /*0160*/  LEA R7, R11.reuse, R11, 0x1 ;  /* 0x0000000b0b077211 */ /* 0x040fe400078e08ff */
[----:B------:R-:W-:Y:S02]  /*0170*/  LEA.HI R2, P0, R11, R10, RZ, 0x1 ;  /* 0x0000000a0b027211 */ /* 0x000fe400078108ff */
[----:B------:R-:W-:Y:S02]  /*0180*/  IADD3 R7, R5, R7, RZ ;  /* 0x0000000705077210 */ /* 0x000fe40007ffe0ff */
[----:B------:R-:W-:Y:S02]  /*0190*/  SHF.R.S32.HI R5, RZ, 0x1f, R54 ;  /* 0x0000001fff057819 */ /* 0x000fe40000011436 */
[----:B------:R-:W-:-:S02]  /*01a0*/  LEA.HI R4, P2, R7, R4, RZ, 0x1 ;  /* 0x0000000407047211 */ /* 0x000fc400078508ff */
[----:B------:R-:W-:Y:S02]  /*01b0*/  LEA.HI R5, R5, R54, RZ, 0x5 ;  /* 0x0000003605057211 */ /* 0x000fe400078f28ff */
[----:B------:R-:W-:Y:S01]  /*01c0*/  IADD3.X R7, RZ, R7, RZ, P2, !PT ;  /* 0x00000007ff077210 */ /* 0x000fe200017fe4ff */
[----:B--2---:R-:W-:Y:S01]  /*01d0*/  IMAD R52, R52, UR7, R3 ;  /* 0x0000000734347c24 */ /* 0x004fe2000f8e0203 */
[----:B------:R-:W-:Y:S02]  /*01e0*/  IADD3.X R9, RZ, R11, RZ, P0, !PT ;  /* 0x0000000bff097210 */ /* 0x000fe400007fe4ff */
[----:B------:R-:W-:Y:S02]  /*01f0*/  SHF.R.S32.HI R0, RZ, 0x5, R5 ;  /* 0x00000005ff007819 */ /* 0x000fe40000011405 */
[----:B------:R-:W-:Y:S01]  /*0200*/  ISETP.GE.U32.AND P1, PT, R52, UR10, PT ;  /* 0x0000000a34007c0c */ /* 0x000fe2000bf26070 */
[----:B------:R-:W-:Y:S01]  /*0210*/  ULDC.U8 UR10, c[0x0][0x2a4] ;  /* 0x0000a900000a7ab9 */ /* 0x000fe20000000000 */
[----:B------:R-:W-:Y:S01]  /*0220*/  SHF.R.S32.HI R3, RZ, 0x1f, R52 ;  /* 0x0000001fff037819 */ /* 0x000fe20000011434 */
[----:B---3--:R-:W-:Y:S01]  /*0230*/  ULEA UR5, UR6, UR5, 0x18 ;  /* 0x0000000506057291 */ /* 0x008fe2000f8ec03f */
[----:B------:R-:W-:-:S02]  /*0240*/  SHF.R.S64 R4, R4, 0x1, R7 ;  /* 0x0000000104047819 */ /* 0x000fc40000001007 */
[----:B------:R-:W-:Y:S02]  /*0250*/  ISETP.GE.AND.EX P1, PT, R3, UR11, PT, P1 ;  /* 0x0000000b03007c0c */ /* 0x000fe4000bf26310 */
[--C-:B------:R-:W-:Y:S02]  /*0260*/  SHF.R.S64 R2, R2, 0x1, R9.reuse ;  /* 0x0000000102027819 */ /* 0x100fe40000001009 */
[----:B------:R-:W-:Y:S02]  /*0270*/  SHF.R.S32.HI R5, RZ, 0x1, R9 ;  /* 0x00000001ff057819 */ /* 0x000fe40000011409 */
[----:B------:R-:W-:Y:S02]  /*0280*/  SHF.R.S32.HI R7, RZ, 0x1, R7 ;  /* 0x00000001ff077819 */ /* 0x000fe40000011407 */
[----:B------:R-:W-:Y:S02]  /*0290*/  LEA R0, R0, UR5, 0x3 ;  /* 0x0000000500007c11 */ /* 0x000fe4000f8e18ff */
[----:B------:R-:W-:-:S02]  /*02a0*/  IADD3 R51, R52, 0x10, RZ ;  /* 0x0000001034337810 */ /* 0x000fc40007ffe0ff */
[----:B------:R-:W-:Y:S02]  /*02b0*/  ISETP.LT.U32.AND P1, PT, R54, 0x300, !P1 ;  /* 0x000003003600780c */ /* 0x000fe40004f21070 */
[C---:B------:R-:W-:Y:S02]  /*02c0*/  IADD3 R50, R52.reuse, 0x20, RZ ;  /* 0x0000002034327810 */ /* 0x040fe40007ffe0ff */
[----:B------:R-:W-:Y:S02]  /*02d0*/  IADD3 R49, R52, 0x30, RZ ;  /* 0x0000003034317810 */ /* 0x000fe40007ffe0ff */
[----:B------:R-:W-:Y:S02]  /*02e0*/  SHF.L.U64.HI R5, R2, 0x2, R5 ;  /* 0x0000000202057819 */ /* 0x000fe40000010205 */
[----:B-1----:R-:W-:-:S07]  /*02f0*/  SHF.L.U64.HI R6, R4, 0x2, R7 ;  /* 0x0000000204067819 */ /* 0x002fce0000010207 */
.L_x_36:
[----:B------:R-:W0:Y:S01]  /*0300*/  LDC R14, c[0x0][0x2a0] ;  /* 0x0000a800ff0e7b82 */ /* 0x000e220000000800 */
[----:B------:R-:W-:Y:S01]  /*0310*/  IABS R13, R53 ;  /* 0x00000035000d7213 */ /* 0x000fe20000000000 */
[----:B------:R-:W-:Y:S01]  /*0320*/  ULDC.64 UR14, c[0x0][0x290] ;  /* 0x0000a400000e7ab9 */ /* 0x000fe20000000a00 */
[----:B------:R-:W-:Y:S01]  /*0330*/  ISETP.GE.AND P3, PT, R53, RZ, PT ;  /* 0x000000ff3500720c */ /* 0x000fe20003f66270 */
[----:B------:R-:W-:Y:S01]  /*0340*/  ULDC.64 UR12, c[0x0][0x298] ;  /* 0x0000a600000c7ab9 */ /* 0x000fe20000000a00 */
[----:B------:R-:W-:Y:S02]  /*0350*/  SHF.R.S32.HI R15, RZ, 0x1f, R55 ;  /* 0x0000001fff0f7819 */ /* 0x000fe40000011437 */
[----:B------:R-:W-:Y:S01]  /*0360*/  CS2R R46, SRZ ;  /* 0x00000000002e7805 */ /* 0x000fe2000001ff00 */
[----:B------:R-:W1:Y:S08]  /*0370*/  @P1 LDC.64 R16, c[0x0][0x288] ;  /* 0x0000a200ff101b82 */ /* 0x000e700000000a00 */
[----:B------:R-:W2:Y:S01]  /*0380*/  @P1 LDC.64 R18, c[0x0][0x230] ;  /* 0x00008c00ff121b82 */ /* 0x000ea20000000a00 */
[----:B0-----:R-:W-:-:S07]  /*0390*/  IABS R12, R14 ;  /* 0x0000000e000c7213 */ /* 0x001fce0000000000 */
[----:B------:R-:W0:Y:S01]  /*03a0*/  @P1 LDC.64 R20, c[0x0][0x228] ;  /* 0x00008a00ff141b82 */ /* 0x000e220000000a00 */
[----:B------:R-:W3:Y:S07]  /*03b0*/  I2F.RP R7, R12 ;  /* 0x0000000c00077306 */ /* 0x000eee0000209400 */
[----:B------:R-:W4:Y:S01]  /*03c0*/  LDC.64 R22, c[0x0][0x248] ;  /* 0x00009200ff167b82 */ /* 0x000f220000000a00 */
[----:B---3--:R-:W3:Y:S02]  /*03d0*/  MUFU.RCP R7, R7 ;  /* 0x0000000700077308 */ /* 0x008ee40000001000 */
[----:B---3--:R-:W-:-:S06]  /*03e0*/  IADD3 R10, R7, 0xffffffe, RZ ;  /* 0x0ffffffe070a7810 */ /* 0x008fcc0007ffe0ff */
[----:B------:R3:W1:Y:S02]  /*03f0*/  F2I.FTZ.U32.TRUNC.NTZ R11, R10 ;  /* 0x0000000a000b7305 */ /* 0x000664000021f000 */
[----:B---3--:R-:W-:Y:S02]  /*0400*/  MOV R10, RZ ;  /* 0x000000ff000a7202 */ /* 0x008fe40000000f00 */
[----:B-1----:R-:W-:-:S05]  /*0410*/  IADD3 R9, RZ, -R11, RZ ;  /* 0x8000000bff097210 */ /* 0x002fca0007ffe0ff */
[----:B------:R-:W-:-:S04]  /*0420*/  IMAD R9, R9, R12, RZ ;  /* 0x0000000c09097224 */ /* 0x000fc800078e02ff */
[----:B------:R-:W-:Y:S01]  /*0430*/  IMAD.HI.U32 R11, R11, R9, R10 ;  /* 0x000000090b0b7227 */ /* 0x000fe200078e000a */
[----:B------:R-:W-:-:S05]  /*0440*/  MOV R9, R13 ;  /* 0x0000000d00097202 */ /* 0x000fca0000000f00 */
[----:B------:R-:W-:-:S05]  /*0450*/  IMAD.HI.U32 R11, R11, R9, RZ ;  /* 0x000000090b0b7227 */ /* 0x000fca00078e00ff */
[----:B------:R-:W-:-:S05]  /*0460*/  IADD3 R7, -R11, RZ, RZ ;  /* 0x000000ff0b077210 */ /* 0x000fca0007ffe1ff */
[----:B------:R-:W-:Y:S01]  /*0470*/  IMAD R7, R12, R7, R9 ;  /* 0x000000070c077224 */ /* 0x000fe200078e0209 */
[----:B------:R-:W-:-:S04]  /*0480*/  LOP3.LUT R9, R53, R14, RZ, 0x3c, !PT ;  /* 0x0000000e35097212 */ /* 0x000fc800078e3cff */
[----:B------:R-:W-:Y:S02]  /*0490*/  ISETP.GT.U32.AND P2, PT, R12, R7, PT ;  /* 0x000000070c00720c */ /* 0x000fe40003f44070 */
[----:B------:R-:W-:Y:S02]  /*04a0*/  ISETP.GE.AND P4, PT, R9, RZ, PT ;  /* 0x000000ff0900720c */ /* 0x000fe40003f86270 */
[----:B------:R-:W-:-:S09]  /*04b0*/  SHF.R.S32.HI R9, RZ, 0x1f, R51 ;  /* 0x0000001fff097819 */ /* 0x000fd20000011433 */
[-C--:B------:R-:W-:Y:S02]  /*04c0*/  @!P2 IADD3 R7, R7, -R12.reuse, RZ ;  /* 0x8000000c0707a210 */ /* 0x080fe40007ffe0ff */
[----:B------:R-:W-:Y:S02]  /*04d0*/  @!P2 IADD3 R11, R11, 0x1, RZ ;  /* 0x000000010b0ba810 */ /* 0x000fe40007ffe0ff */
[CC--:B------:R-:W-:Y:S02]  /*04e0*/  ISETP.GE.U32.AND P0, PT, R7.reuse, R12.reuse, PT ;  /* 0x0000000c0700720c */ /* 0x0c0fe40003f06070 */
[----:B------:R-:W-:Y:S02]  /*04f0*/  ISETP.GT.U32.AND P2, PT, R12, R7, PT ;  /* 0x000000070c00720c */ /* 0x000fe40003f44070 */
[----:B------:R-:W-:-:S04]  /*0500*/  IADD3 R10, R7, -R12, RZ ;  /* 0x8000000c070a7210 */ /* 0x000fc80007ffe0ff */
[----:B------:R-:W-:Y:S02]  /*0510*/  SEL R7, R10, R7, !P2 ;  /* 0x000000070a077207 */ /* 0x000fe40005000000 */
[----:B------:R-:W-:Y:S02]  /*0520*/  LOP3.LUT R10, RZ, R14, RZ, 0x33, !PT ;  /* 0x0000000eff0a7212 */ /* 0x000fe400078e33ff */
[----:B------:R-:W-:Y:S02]  /*0530*/  @!P3 IADD3 R7, -R7, RZ, RZ ;  /* 0x000000ff0707b210 */ /* 0x000fe40007ffe1ff */
[----:B------:R-:W-:Y:S02]  /*0540*/  @P0 IADD3 R11, R11, 0x1, RZ ;  /* 0x000000010b0b0810 */ /* 0x000fe40007ffe0ff */
[----:B------:R-:W-:Y:S02]  /*0550*/  ISETP.NE.AND P0, PT, R14, RZ, PT ;  /* 0x000000ff0e00720c */ /* 0x000fe40003f05270 */
[----:B------:R-:W-:-:S02]  /*0560*/  @!P4 IADD3 R11, -R11, RZ, RZ ;  /* 0x000000ff0b0bc210 */ /* 0x000fc40007ffe1ff */
[C---:B------:R-:W-:Y:S02]  /*0570*/  SEL R7, R10.reuse, R7, !P0 ;  /* 0x000000070a077207 */ /* 0x040fe40004000000 */
[----:B------:R-:W-:Y:S02]  /*0580*/  SEL R13, R10, R11, !P0 ;  /* 0x0000000b0a0d7207 */ /* 0x000fe40004000000 */
[----:B------:R-:W-:Y:S01]  /*0590*/  ISETP.GE.U32.AND P0, PT, R51, UR14, PT ;  /* 0x0000000e33007c0c */ /* 0x000fe2000bf06070 */
[----:B------:R-:W-:Y:S01]  /*05a0*/  IMAD R30, R7, 0x60, RZ ;  /* 0x00000060071e7824 */ /* 0x000fe200078e02ff */
[----:B------:R-:W-:Y:S02]  /*05b0*/  SHF.R.S32.HI R10, RZ, 0x1f, R13 ;  /* 0x0000001fff0a7819 */ /* 0x000fe4000001140d */
[----:B------:R-:W-:Y:S02]  /*05c0*/  ISETP.GE.AND.EX P0, PT, R9, UR15, PT, P0 ;  /* 0x0000000f09007c0c */ /* 0x000fe4000bf06300 */
[----:B------:R-:W-:Y:S01]  /*05d0*/  IADD3 R58, P2, R55, R30, RZ ;  /* 0x0000001e373a7210 */ /* 0x000fe20007f5e0ff */
[----:B------:R-:W-:Y:S01]  /*05e0*/  IMAD R10, R10, UR12, RZ ;  /* 0x0000000c0a0a7c24 */ /* 0x000fe2000f8e02ff */
[----:B------:R-:W-:-:S02]  /*05f0*/  ISETP.GT.U32.OR P0, PT, R54, 0x2ff, P0 ;  /* 0x000002ff3600780c */ /* 0x000fc40000704470 */
[----:B------:R-:W-:Y:S01]  /*0600*/  LEA.HI.X.SX32 R59, R30, R15, 0x1, P2 ;  /* 0x0000000f1e3b7211 */ /* 0x000fe200010f0eff */
[----:B------:R-:W-:Y:S01]  /*0610*/  IMAD R61, R13, UR13, R10 ;  /* 0x0000000d0d3d7c24 */ /* 0x000fe2000f8e020a */
[----:B------:R-:W-:Y:S01]  /*0620*/  SHF.R.S32.HI R11, RZ, 0x1f, R50 ;  /* 0x0000001fff0b7819 */ /* 0x000fe20000011432 */
[----:B------:R-:W-:Y:S01]  /*0630*/  @P1 IMAD R10, R3, R16, RZ ;  /* 0x00000010030a1224 */ /* 0x000fe200078e02ff */
[----:B------:R-:W-:Y:S01]  /*0640*/  ISETP.GE.U32.AND P2, PT, R50, UR14, PT ;  /* 0x0000000e32007c0c */ /* 0x000fe2000bf46070 */
[----:B------:R-:W-:Y:S01]  /*0650*/  IMAD.WIDE.U32 R58, R13, UR12, R58 ;  /* 0x0000000c0d3a7c25 */ /* 0x000fe2000f8e003a */
[----:B------:R-:W-:Y:S02]  /*0660*/  SHF.R.S32.HI R13, RZ, 0x1f, R49 ;  /* 0x0000001fff0d7819 */ /* 0x000fe40000011431 */
[----:B------:R-:W-:Y:S01]  /*0670*/  ISETP.GE.AND.EX P2, PT, R11, UR15, PT, P2 ;  /* 0x0000000f0b007c0c */ /* 0x000fe2000bf46320 */
[----:B------:R-:W-:Y:S01]  /*0680*/  @P1 IMAD R17, R52, R17, R10 ;  /* 0x0000001134111224 */ /* 0x000fe200078e020a */
[----:B------:R-:W-:Y:S01]  /*0690*/  IADD3 R61, R59, R61, RZ ;  /* 0x0000003d3b3d7210 */ /* 0x000fe20007ffe0ff */
[----:B------:R-:W1:Y:S01]  /*06a0*/  @!P0 LDC.64 R14, c[0x0][0x288] ;  /* 0x0000a200ff0e8b82 */ /* 0x000e620000000a00 */
[----:B------:R-:W-:-:S02]  /*06b0*/  ISETP.GT.U32.OR P2, PT, R54, 0x2ff, P2 ;  /* 0x000002ff3600780c */ /* 0x000fc40001744470 */
[----:B------:R-:W-:Y:S02]  /*06c0*/  @P1 MOV R60, R58 ;  /* 0x0000003a003c1202 */ /* 0x000fe40000000f00 */
[----:B------:R-:W-:-:S03]  /*06d0*/  ISETP.GE.U32.AND P3, PT, R49, UR14, PT ;  /* 0x0000000e31007c0c */ /* 0x000fc6000bf66070 */
[----:B------:R-:W-:Y:S01]  /*06e0*/  @P1 IMAD.WIDE.U32 R24, R52, R16, R60 ;  /* 0x0000001034181225 */ /* 0x000fe200078e003c */
[----:B------:R-:W-:-:S04]  /*06f0*/  ISETP.GE.AND.EX P3, PT, R13, UR15, PT, P3 ;  /* 0x0000000f0d007c0c */ /* 0x000fc8000bf66330 */
[----:B------:R-:W-:Y:S02]  /*0700*/  @P1 IADD3 R25, R25, R17, RZ ;  /* 0x0000001119191210 */ /* 0x000fe40007ffe0ff */
[C---:B------:R-:W-:Y:S01]  /*0710*/  @P1 SHF.L.U32 R27, R24.reuse, 0x1, RZ ;  /* 0x00000001181b1819 */ /* 0x040fe200000006ff */
[----:B------:R-:W3:Y:S01]  /*0720*/  @!P2 LDC.64 R16, c[0x0][0x288] ;  /* 0x0000a200ff10ab82 */ /* 0x000ee20000000a00 */
[----:B------:R-:W-:Y:S02]  /*0730*/  @P1 SHF.L.U64.HI R10, R24, 0x1, R25 ;  /* 0x00000001180a1819 */ /* 0x000fe40000010219 */
[----:B------:R-:W-:Y:S02]  /*0740*/  ISETP.GT.U32.OR P3, PT, R54, 0x2ff, P3 ;  /* 0x000002ff3600780c */ /* 0x000fe40001f64470 */
[----:B--2---:R-:W-:Y:S02]  /*0750*/  @P1 IADD3 R32, P4, R27, R18, RZ ;  /* 0x000000121b201210 */ /* 0x004fe40007f9e0ff */
[----:B------:R-:W-:Y:S01]  /*0760*/  @!P0 MOV R34, R58 ;  /* 0x0000003a00228202 */ /* 0x000fe20000000f00 */
[----:B------:R-:W2:Y:S01]  /*0770*/  @!P0 LDC.64 R24, c[0x0][0x230] ;  /* 0x00008c00ff188b82 */ /* 0x000ea20000000a00 */
[----:B------:R-:W-:-:S02]  /*0780*/  @P1 IADD3.X R33, R10, R19, RZ, P4, !PT ;  /* 0x000000130a211210 */ /* 0x000fc400027fe4ff */
[----:B0-----:R-:W-:Y:S01]  /*0790*/  @P1 IADD3 R20, P4, R27, R20, RZ ;  /* 0x000000141b141210 */ /* 0x001fe20007f9e0ff */
[-C--:B-1----:R-:W-:Y:S01]  /*07a0*/  @!P0 IMAD R12, R9, R14.reuse, RZ ;  /* 0x0000000e090c8224 */ /* 0x082fe200078e02ff */
[----:B------:R-:W-:Y:S01]  /*07b0*/  @!P0 MOV R35, R61 ;  /* 0x0000003d00238202 */ /* 0x000fe20000000f00 */
[----:B----4-:R-:W-:Y:S01]  /*07c0*/  IMAD.WIDE R18, R53, 0x8, R22 ;  /* 0x0000000835127825 */ /* 0x010fe200078e0216 */
[----:B------:R0:W5:Y:S01]  /*07d0*/  @P1 LDG.E R46, desc[UR8][R32.64] ;  /* 0x00000008202e1981 */ /* 0x000162000c1e1900 */
[----:B------:R-:W1:Y:S02]  /*07e0*/  @!P0 LDC.64 R26, c[0x0][0x228] ;  /* 0x00008a00ff1a8b82 */ /* 0x000e640000000a00 */
[C---:B------:R-:W-:Y:S02]  /*07f0*/  @!P0 IMAD R31, R51.reuse, R15, R12 ;  /* 0x0000000f331f8224 */ /* 0x040fe400078e020c */
[----:B------:R-:W-:Y:S02]  /*0800*/  @!P0 IMAD.WIDE.U32 R34, R51, R14, R34 ;  /* 0x0000000e33228225 */ /* 0x000fe400078e0022 */
[----:B------:R4:W2:Y:S02]  /*0810*/  LDG.E.64 R14, desc[UR8][R18.64] ;  /* 0x00000008120e7981 */ /* 0x0008a4000c1e1b00 */
[----:B------:R-:W1:Y:S01]  /*0820*/  @!P3 LDC.64 R28, c[0x0][0x288] ;  /* 0x0000a200ff1cbb82 */ /* 0x000e620000000a00 */
[----:B0-----:R-:W-:-:S02]  /*0830*/  @!P0 IADD3 R33, R35, R31, RZ ;  /* 0x0000001f23218210 */ /* 0x001fc40007ffe0ff */
[----:B------:R-:W-:Y:S02]  /*0840*/  CS2R R44, SRZ ;  /* 0x00000000002c7805 */ /* 0x000fe4000001ff00 */
[C---:B------:R-:W-:Y:S02]  /*0850*/  @!P0 SHF.L.U32 R31, R34.reuse, 0x1, RZ ;  /* 0x00000001221f8819 */ /* 0x040fe400000006ff */
[----:B------:R-:W-:Y:S01]  /*0860*/  @!P0 SHF.L.U64.HI R34, R34, 0x1, R33 ;  /* 0x0000000122228819 */ /* 0x000fe20000010221 */
[----:B------:R-:W0:Y:S01]  /*0870*/  @!P2 LDC.64 R22, c[0x0][0x230] ;  /* 0x00008c00ff16ab82 */ /* 0x000e220000000a00 */
[----:B------:R-:W-:Y:S01]  /*0880*/  @P1 IADD3.X R21, R10, R21, RZ, P4, !PT ;  /* 0x000000150a151210 */ /* 0x000fe200027fe4ff */
[----:B---3--:R-:W-:Y:S01]  /*0890*/  @!P2 IMAD R10, R11, R16, RZ ;  /* 0x000000100b0aa224 */ /* 0x008fe200078e02ff */
[----:B------:R-:W-:Y:S02]  /*08a0*/  @!P2 MOV R32, R58 ;  /* 0x0000003a0020a202 */ /* 0x000fe40000000f00 */
[----:B------:R-:W-:Y:S01]  /*08b0*/  @!P2 MOV R33, R61 ;  /* 0x0000003d0021a202 */ /* 0x000fe20000000f00 */
[----:B------:R3:W5:Y:S01]  /*08c0*/  @P1 LDG.E R45, desc[UR8][R20.64] ;  /* 0x00000008142d1981 */ /* 0x000762000c1e1900 */
[C---:B------:R-:W-:Y:S01]  /*08d0*/  @!P2 IMAD R35, R50.reuse, R17, R10 ;  /* 0x000000113223a224 */ /* 0x040fe200078e020a */
[----:B----4-:R-:W4:Y:S01]  /*08e0*/  @!P3 LDC.64 R18, c[0x0][0x230] ;  /* 0x00008c00ff12bb82 */ /* 0x010f220000000a00 */
[----:B------:R-:W-:Y:S01]  /*08f0*/  @!P2 IMAD.WIDE.U32 R32, R50, R16, R32 ;  /* 0x000000103220a225 */ /* 0x000fe200078e0020 */
[----:B--2---:R-:W-:-:S02]  /*0900*/  @!P0 IADD3 R24, P4, R31, R24, RZ ;  /* 0x000000181f188210 */ /* 0x004fc40007f9e0ff */
[----:B-1----:R-:W-:-:S04]  /*0910*/  @!P0 IADD3 R26, P5, R31, R26, RZ ;  /* 0x0000001a1f1a8210 */ /* 0x002fc80007fbe0ff */
[----:B---3--:R-:W1:Y:S01]  /*0920*/  @!P3 LDC.64 R20, c[0x0][0x228] ;  /* 0x00008a00ff14bb82 */ /* 0x008e620000000a00 */
[----:B------:R-:W-:Y:S02]  /*0930*/  @!P2 IADD3 R31, R33, R35, RZ ;  /* 0x00000023211fa210 */ /* 0x000fe40007ffe0ff */
[C---:B------:R-:W-:Y:S02]  /*0940*/  @!P2 SHF.L.U32 R35, R32.reuse, 0x1, RZ ;  /* 0x000000012023a819 */ /* 0x040fe400000006ff */
[----:B------:R-:W-:Y:S01]  /*0950*/  @!P2 SHF.L.U64.HI R12, R32, 0x1, R31 ;  /* 0x00000001200ca819 */ /* 0x000fe2000001021f */
[----:B------:R-:W-:Y:S01]  /*0960*/  @!P3 IMAD R10, R13, R28, RZ ;  /* 0x0000001c0d0ab224 */ /* 0x000fe200078e02ff */
[----:B------:R-:W-:Y:S02]  /*0970*/  @!P3 MOV R32, R58 ;  /* 0x0000003a0020b202 */ /* 0x000fe40000000f00 */
[----:B------:R-:W-:Y:S02]  /*0980*/  CS2R R42, SRZ ;  /* 0x00000000002a7805 */ /* 0x000fe4000001ff00 */
[----:B------:R-:W-:Y:S01]  /*0990*/  @!P3 MOV R33, R61 ;  /* 0x0000003d0021b202 */ /* 0x000fe20000000f00 */
[C---:B------:R-:W-:Y:S01]  /*09a0*/  @!P3 IMAD R31, R49.reuse, R29, R10 ;  /* 0x0000001d311fb224 */ /* 0x040fe200078e020a */
[----:B------:R-:W-:Y:S01]  /*09b0*/  @!P0 IADD3.X R25, R34, R25, RZ, P4, !PT ;  /* 0x0000001922198210 */ /* 0x000fe200027fe4ff */
[----:B------:R-:W2:Y:S01]  /*09c0*/  @!P2 LDC.64 R16, c[0x0][0x228] ;  /* 0x00008a00ff10ab82 */ /* 0x000ea20000000a00 */
[----:B------:R-:W-:Y:S01]  /*09d0*/  @!P3 IMAD.WIDE.U32 R32, R49, R28, R32 ;  /* 0x0000001c3120b225 */ /* 0x000fe200078e0020 */
[----:B0-----:R-:W-:-:S02]  /*09e0*/  @!P2 IADD3 R28, P4, R35, R22, RZ ;  /* 0x00000016231ca210 */ /* 0x001fc40007f9e0ff */
[----:B------:R0:W5:Y:S02]  /*09f0*/  @!P0 LDG.E R47, desc[UR8][R24.64] ;  /* 0x00000008182f8981 */ /* 0x000164000c1e1900 */
[----:B------:R-:W-:Y:S02]  /*0a00*/  @!P2 IADD3.X R29, R12, R23, RZ, P4, !PT ;  /* 0x000000170c1da210 */ /* 0x000fe400027fe4ff */
[----:B------:R-:W-:Y:S02]  /*0a10*/  @!P3 IADD3 R31, R33, R31, RZ ;  /* 0x0000001f211fb210 */ /* 0x000fe40007ffe0ff */
[----:B------:R-:W-:Y:S01]  /*0a20*/  @!P3 SHF.L.U32 R23, R32, 0x1, RZ ;  /* 0x000000012017b819 */ /* 0x000fe200000006ff */
[----:B------:R3:W5:Y:S01]  /*0a30*/  @!P2 LDG.E R42, desc[UR8][R28.64] ;  /* 0x000000081c2aa981 */ /* 0x000762000c1e1900 */
[----:B------:R-:W-:Y:S02]  /*0a40*/  @!P0 IADD3.X R27, R34, R27, RZ, P5, !PT ;  /* 0x0000001b221b8210 */ /* 0x000fe40002ffe4ff */
[----:B------:R-:W-:-:S02]  /*0a50*/  @!P3 SHF.L.U64.HI R10, R32, 0x1, R31 ;  /* 0x00000001200ab819 */ /* 0x000fc4000001021f */
[C---:B----4-:R-:W-:Y:S01]  /*0a60*/  @!P3 IADD3 R32, P4, R23.reuse, R18, RZ ;  /* 0x000000121720b210 */ /* 0x050fe20007f9e0ff */
[----:B------:R3:W5:Y:S01]  /*0a70*/  @!P0 LDG.E R44, desc[UR8][R26.64] ;  /* 0x000000081a2c8981 */ /* 0x000762000c1e1900 */
[----:B-1----:R-:W-:Y:S02]  /*0a80*/  @!P3 IADD3 R20, P5, R23, R20, RZ ;  /* 0x000000141714b210 */ /* 0x002fe40007fbe0ff */
[C---:B------:R-:W-:Y:S02]  /*0a90*/  @!P3 IADD3.X R33, R10.reuse, R19, RZ, P4, !PT ;  /* 0x000000130a21b210 */ /* 0x040fe400027fe4ff */
[----:B------:R-:W-:Y:S02]  /*0aa0*/  @!P3 IADD3.X R21, R10, R21, RZ, P5, !PT ;  /* 0x000000150a15b210 */ /* 0x000fe40002ffe4ff */
[----:B------:R-:W-:Y:S01]  /*0ab0*/  MOV R10, RZ ;  /* 0x000000ff000a7202 */ /* 0x000fe20000000f00 */
[----:B------:R3:W5:Y:S05]  /*0ac0*/  @!P3 LDG.E R43, desc[UR8][R32.64] ;  /* 0x00000008202bb981 */ /* 0x00076a000c1e1900 */
[----:B------:R3:W5:Y:S01]  /*0ad0*/  @!P3 LDG.E R10, desc[UR8][R20.64] ;  /* 0x00000008140ab981 */ /* 0x000762000c1e1900 */
[----:B--2---:R-:W-:-:S04]  /*0ae0*/  @!P2 IADD3 R22, P0, R35, R16, RZ ;  /* 0x000000102316a210 */ /* 0x004fc80007f1e0ff */
[----:B------:R-:W-:Y:S02]  /*0af0*/  @!P2 IADD3.X R23, R12, R17, RZ, P0, !PT ;  /* 0x000000110c17a210 */ /* 0x000fe400007fe4ff */
[----:B------:R-:W-:-:S06]  /*0b00*/  MOV R12, RZ ;  /* 0x000000ff000c7202 */ /* 0x000fcc0000000f00 */
[----:B------:R3:W5:Y:S01]  /*0b10*/  @!P2 LDG.E R12, desc[UR8][R22.64] ;  /* 0x00000008160ca981 */ /* 0x000762000c1e1900 */
[----:B------:R-:W-:Y:S01]  /*0b20*/  ISETP.GT.U32.AND P2, PT, R54, 0x2ff, PT ;  /* 0x000002ff3600780c */ /* 0x000fe20003f44070 */
[----:B------:R-:W-:Y:S01]  /*0b30*/  BSSY B0, `(.L_x_2) ;  /* 0x0000013000007945 */ /* 0x000fe20003800000 */
[----:B------:R-:W-:Y:S02]  /*0b40*/  CS2R R16, SRZ ;  /* 0x0000000000107805 */ /* 0x000fe4000001ff00 */
[----:B------:R-:W-:Y:S01]  /*0b50*/  CS2R R18, SRZ ;  /* 0x0000000000127805 */ /* 0x000fe2000001ff00 */
[----:B------:R-:W-:-:S05]  /*0b60*/  FFMA.FTZ R15, -R14, R14, R15 ;  /* 0x0000000e0e0f7223 */ /* 0x000fca000001010f */
[----:B------:R-:W-:-:S13]  /*0b70*/  FSETP.GTU.FTZ.AND P0, PT, R15, RZ, PT ;  /* 0x000000ff0f00720b */ /* 0x000fda0003f1c000 */
[----:B0-----:R-:W0:Y:S02]  /*0b80*/  @P0 LDC R24, c[0x0][0x250] ;  /* 0x00009400ff180b82 */ /* 0x001e240000000800 */
[----:B0-----:R-:W-:Y:S01]  /*0b90*/  @P0 FADD.FTZ R24, R15, R24 ;  /* 0x000000180f180221 */ /* 0x001fe20000010000 */
[----:B------:R-:W-:Y:S01]  /*0ba0*/  MOV R15, 0x3f800000 ;  /* 0x3f800000000f7802 */ /* 0x000fe20000000f00 */
[----:B---3--:R-:W-:Y:S06]  /*0bb0*/  @P2 BRA `(.L_x_3) ;  /* 0x0000000000282947 */ /* 0x008fec0003800000 */
[----:B------:R-:W-:Y:S01]  /*0bc0*/  ISETP.NE.AND P2, PT, RZ, UR10, PT ;  /* 0x0000000aff007c0c */ /* 0x000fe2000bf45270 */
[----:B------:R-:W0:Y:S01]  /*0bd0*/  LDC.64 R22, c[0x0][0x238] ;  /* 0x00008e00ff167b82 */ /* 0x000e220000000a00 */
[----:B------:R-:W-:-:S04]  /*0be0*/  IADD3 R21, R55, R30, RZ ;  /* 0x0000001e37157210 */ /* 0x000fc80007ffe0ff */
[----:B------:R-:W-:-:S07]  /*0bf0*/  SHF.R.S32.HI R26, RZ, 0x1f, R21 ;  /* 0x0000001fff1a7819 */ /* 0x000fce0000011415 */
[----:B------:R-:W1:Y:S01]  /*0c00*/  @P2 LDC.64 R16, c[0x0][0x240] ;  /* 0x00009000ff102b82 */ /* 0x000e620000000a00 */
[C---:B0-----:R-:W-:Y:S01]  /*0c10*/  IMAD.WIDE R22, R21.reuse, 0x4, R22 ;  /* 0x0000000415167825 */ /* 0x041fe200078e0216 */
[----:B-1----:R-:W-:-:S04]  /*0c20*/  @P2 LEA R20, P3, R21, R16, 0x2 ;  /* 0x0000001015142211 */ /* 0x002fc800078610ff */
[----:B------:R-:W-:Y:S02]  /*0c30*/  @P2 LEA.HI.X R21, R21, R17, R26, 0x2, P3 ;  /* 0x0000001115152211 */ /* 0x000fe400018f141a */
[----:B------:R0:W5:Y:S04]  /*0c40*/  LDG.E.64 R16, desc[UR8][R22.64] ;  /* 0x0000000816107981 */ /* 0x000168000c1e1b00 */
[----:B------:R0:W5:Y:S03]  /*0c50*/  @P2 LDG.E.64 R18, desc[UR8][R20.64] ;  /* 0x0000000814122981 */ /* 0x000166000c1e1b00 */
.L_x_3:
[----:B------:R-:W-:Y:S05]  /*0c60*/  BSYNC B0 ;  /* 0x0000000000007941 */ /* 0x000fea0003800000 */
.L_x_2:
[----:B------:R-:W1:Y:S01]  /*0c70*/  @P0 MUFU.RSQ R15, R24 ;  /* 0x00000018000f0308 */ /* 0x000e620000001400 */
[----:B------:R-:W-:Y:S02]  /*0c80*/  ISETP.NE.AND P4, PT, RZ, UR10, PT ;  /* 0x0000000aff007c0c */ /* 0x000fe4000bf85270 */
[C---:B0----5:R-:W-:Y:S02]  /*0c90*/  PRMT R20, R46.reuse, 0x7632, R20 ;  /* 0x000076322e147816 */ /* 0x061fe40000000014 */
[----:B------:R-:W-:Y:S02]  /*0ca0*/  SHF.L.U32 R21, R46, 0x10, RZ ;  /* 0x000000102e157819 */ /* 0x000fe400000006ff */
[C---:B------:R-:W-:Y:S02]  /*0cb0*/  PRMT R28, R47.reuse, 0x7632, R28 ;  /* 0x000076322f1c7816 */ /* 0x040fe4000000001c */
[----:B------:R-:W-:Y:S01]  /*0cc0*/  SHF.L.U32 R27, R20, 0x10, RZ ;  /* 0x00000010141b7819 */ /* 0x000fe200000006ff */
[----:B------:R-:W-:Y:S01]  /*0cd0*/  FADD.FTZ R20, -R14, R21 ;  /* 0x000000150e147221 */ /* 0x000fe20000010100 */
[----:B------:R-:W-:-:S02]  /*0ce0*/  SHF.L.U32 R29, R47, 0x10, RZ ;  /* 0x000000102f1d7819 */ /* 0x000fc400000006ff */
[----:B------:R-:W-:Y:S01]  /*0cf0*/  SHF.L.U32 R37, R28, 0x10, RZ ;  /* 0x000000101c257819 */ /* 0x000fe200000006ff */
[C---:B------:R-:W-:Y:S01]  /*0d00*/  FADD.FTZ R28, -R14.reuse, R27 ;  /* 0x0000001b0e1c7221 */ /* 0x040fe20000010100 */
[C---:B------:R-:W-:Y:S01]  /*0d10*/  PRMT R25, R45.reuse, 0x7632, R25 ;  /* 0x000076322d197816 */ /* 0x040fe20000000019 */
[----:B------:R-:W-:Y:S01]  /*0d20*/  FADD.FTZ R38, -R14, R29 ;  /* 0x0000001d0e267221 */ /* 0x000fe20000010100 */
[----:B------:R-:W-:Y:S01]  /*0d30*/  PRMT R30, R44, 0x7632, R30 ;  /* 0x000076322c1e7816 */ /* 0x000fe2000000001e */
[-C--:B-1----:R-:W-:Y:S01]  /*0d40*/  FMUL.FTZ R21, R20, R15.reuse ;  /* 0x0000000f14157220 */ /* 0x082fe20000410000 */
[----:B------:R-:W-:Y:S01]  /*0d50*/  SHF.L.U32 R22, R45, 0x10, RZ ;  /* 0x000000102d167819 */ /* 0x000fe200000006ff */
[----:B------:R-:W-:Y:S01]  /*0d60*/  FMUL.FTZ R20, R28, R15 ;  /* 0x0000000f1c147220 */ /* 0x000fe20000410000 */
[----:B------:R-:W-:Y:S02]  /*0d70*/  SHF.L.U32 R23, R44, 0x10, RZ ;  /* 0x000000102c177819 */ /* 0x000fe400000006ff */
[----:B------:R-:W-:-:S02]  /*0d80*/  PRMT R26, R42, 0x7632, R26 ;  /* 0x000076322a1a7816 */ /* 0x000fc4000000001a */
[----:B------:R-:W-:Y:S02]  /*0d90*/  SHF.L.U32 R25, R25, 0x10, RZ ;  /* 0x0000001019197819 */ /* 0x000fe400000006ff */
[----:B------:R-:W-:Y:S01]  /*0da0*/  SHF.L.U32 R24, R30, 0x10, RZ ;  /* 0x000000101e187819 */ /* 0x000fe200000006ff */
[----:B------:R-:W-:Y:S06]  /*0db0*/  @!P4 BRA `(.L_x_4) ;  /* 0x000000000048c947 */ /* 0x000fec0003800000 */
[----:B------:R-:W-:Y:S01]  /*0dc0*/  FFMA.FTZ R27, R21, R16, R18 ;  /* 0x00000010151b7223 */ /* 0x000fe20000010012 */
[----:B------:R-:W-:-:S03]  /*0dd0*/  FFMA.FTZ R28, R20, R17, R19 ;  /* 0x00000011141c7223 */ /* 0x000fc60000010013 */
[----:B------:R-:W-:Y:S01]  /*0de0*/  FMUL.FTZ R29, R27, -1.4426950216293334961 ;  /* 0xbfb8aa3b1b1d7820 */ /* 0x000fe20000410000 */
[----:B------:R-:W-:-:S05]  /*0df0*/  FMUL.FTZ R32, R28, -1.4426950216293334961 ;  /* 0xbfb8aa3b1c207820 */ /* 0x000fca0000410000 */
[----:B------:R-:W0:Y:S08]  /*0e00*/  MUFU.EX2 R29, R29 ;  /* 0x0000001d001d7308 */ /* 0x000e300000000800 */
[----:B------:R-:W1:Y:S01]  /*0e10*/  MUFU.EX2 R32, R32 ;  /* 0x0000002000207308 */ /* 0x000e620000000800 */
[----:B0-----:R-:W-:-:S07]  /*0e20*/  FADD.FTZ R30, R29, 1 ;  /* 0x3f8000001d1e7421 */ /* 0x001fce0000010000 */
[----:B------:R-:W0:Y:S01]  /*0e30*/  MUFU.RCP R31, R30 ;  /* 0x0000001e001f7308 */ /* 0x000e220000001000 */
[----:B-1----:R-:W-:-:S07]  /*0e40*/  FADD.FTZ R33, R32, 1 ;  /* 0x3f80000020217421 */ /* 0x002fce0000010000 */
[----:B------:R-:W1:Y:S01]  /*0e50*/  MUFU.RCP R34, R33 ;  /* 0x0000002100227308 */ /* 0x000e620000001000 */
[----:B0-----:R-:W-:Y:S01]  /*0e60*/  FADD.FTZ R36, -R31, 1 ;  /* 0x3f8000001f247421 */ /* 0x001fe20000010100 */
[----:B------:R-:W-:-:S03]  /*0e70*/  FMUL.FTZ R22, R22, R31 ;  /* 0x0000001f16167220 */ /* 0x000fc60000410000 */
[----:B------:R-:W-:Y:S01]  /*0e80*/  FFMA.FTZ R27, R27, R36, 1 ;  /* 0x3f8000001b1b7423 */ /* 0x000fe20000010024 */
[----:B-1----:R-:W-:Y:S01]  /*0e90*/  FADD.FTZ R35, -R34, 1 ;  /* 0x3f80000022237421 */ /* 0x002fe20000010100 */
[----:B------:R-:W-:Y:S02]  /*0ea0*/  FMUL.FTZ R25, R25, R34 ;  /* 0x0000002219197220 */ /* 0x000fe40000410000 */
[----:B------:R-:W-:Y:S01]  /*0eb0*/  FMUL.FTZ R22, R22, R27 ;  /* 0x0000001b16167220 */ /* 0x000fe20000410000 */
[----:B------:R-:W-:-:S04]  /*0ec0*/  FFMA.FTZ R28, R28, R35, 1 ;  /* 0x3f8000001c1c7423 */ /* 0x000fc80000010023 */
[----:B------:R-:W-:-:S07]  /*0ed0*/  FMUL.FTZ R25, R25, R28 ;  /* 0x0000001c19197220 */ /* 0x000fce0000410000 */
.L_x_4:
[----:B------:R-:W-:Y:S01]  /*0ee0*/  FMUL.FTZ R28, R22, R16 ;  /* 0x00000010161c7220 */ /* 0x000fe20000410000 */
[----:B------:R-:W-:Y:S01]  /*0ef0*/  FADD.FTZ R32, -R14, R37 ;  /* 0x000000250e207221 */ /* 0x000fe20000010100 */
[----:B------:R-:W-:Y:S01]  /*0f00*/  FMUL.FTZ R27, R38, R15 ;  /* 0x0000000f261b7220 */ /* 0x000fe20000410000 */
[----:B------:R-:W-:Y:S01]  /*0f10*/  FMUL.FTZ R30, R25, R17 ;  /* 0x00000011191e7220 */ /* 0x000fe20000410000 */
[----:B------:R-:W-:Y:S01]  /*0f20*/  FFMA.FTZ R29, R21, R28, RZ ;  /* 0x0000001c151d7223 */ /* 0x000fe200000100ff */
[----:B------:R-:W-:Y:S01]  /*0f30*/  FADD.FTZ R31, RZ, R28 ;  /* 0x0000001cff1f7221 */ /* 0x000fe20000010000 */
[----:B------:R-:W-:Y:S01]  /*0f40*/  FMUL.FTZ R28, R32, R15 ;  /* 0x0000000f201c7220 */ /* 0x000fe20000410000 */
        /* <DEDUP_REMOVED lines=19> */
.L_x_5:
[----:B------:R-:W-:Y:S01]  /*1080*/  FFMA.FTZ R34, R20, R30, R29 ;  /* 0x0000001e14227223 */ /* 0x000fe2000001001d */
[----:B------:R-:W-:Y:S01]  /*1090*/  FMUL.FTZ R32, R23, R16 ;  /* 0x0000001017207220 */ /* 0x000fe20000410000 */
[----:B------:R-:W-:Y:S01]  /*10a0*/  FADD.FTZ R35, R30, R31 ;  /* 0x0000001f1e237221 */ /* 0x000fe20000010000 */
[----:B------:R-:W-:Y:S02]  /*10b0*/  SHF.L.U32 R29, R42, 0x10, RZ ;  /* 0x000000102a1d7819 */ /* 0x000fe400000006ff */
[----:B------:R-:W-:Y:S01]  /*10c0*/  SHF.L.U32 R31, R26, 0x10, RZ ;  /* 0x000000101a1f7819 */ /* 0x000fe200000006ff */
[----:B------:R-:W-:Y:S01]  /*10d0*/  FFMA.FTZ R33, R27, R32, R34 ;  /* 0x000000201b217223 */ /* 0x000fe20000010022 */
[----:B------:R-:W-:Y:S01]  /*10e0*/  FADD.FTZ R35, R35, R32 ;  /* 0x0000002023237221 */ /* 0x000fe20000010000 */
[----:B------:R-:W-:Y:S01]  /*10f0*/  PRMT R30, R12, 0x7632, R30 ;  /* 0x000076320c1e7816 */ /* 0x000fe2000000001e */
[C---:B------:R-:W-:Y:S01]  /*1100*/  FADD.FTZ R32, -R14.reuse, R29 ;  /* 0x0000001d0e207221 */ /* 0x040fe20000010100 */
[----:B------:R-:W-:Y:S01]  /*1110*/  FADD.FTZ R34, -R14, R31 ;  /* 0x0000001f0e227221 */ /* 0x000fe20000010100 */
[----:B------:R-:W-:-:S02]  /*1120*/  SHF.L.U32 R26, R12, 0x10, RZ ;  /* 0x000000100c1a7819 */ /* 0x000fc400000006ff */
[----:B------:R-:W-:Y:S01]  /*1130*/  SHF.L.U32 R31, R30, 0x10, RZ ;  /* 0x000000101e1f7819 */ /* 0x000fe200000006ff */
[----:B------:R-:W-:Y:S01]  /*1140*/  FMUL.FTZ R29, R32, R15 ;  /* 0x0000000f201d7220 */ /* 0x000fe20000410000 */
[----:B------:R-:W-:Y:S01]  /*1150*/  FMUL.FTZ R32, R24, R17 ;  /* 0x0000001118207220 */ /* 0x000fe20000410000 */
        /* <DEDUP_REMOVED lines=12> */
[----:B0-----:R-:W-:Y:S01]  /*1220*/  FMUL.FTZ R26, R26, R39 ;  /* 0x000000271a1a7220 */ /* 0x001fe20000410000 */
[----:B------:R-:W-:-:S04]  /*1230*/  FADD.FTZ R39, -R39, 1 ;  /* 0x3f80000027277421 */ /* 0x000fc80000010100 */
[----:B------:R-:W-:Y:S01]  /*1240*/  FFMA.FTZ R39, R34, R39, 1 ;  /* 0x3f80000022277423 */ /* 0x000fe20000010027 */
[----:B-1----:R-:W-:Y:S01]  /*1250*/  FADD.FTZ R57, -R56, 1 ;  /* 0x3f80000038397421 */ /* 0x002fe20000010100 */
[----:B------:R-:W-:Y:S02]  /*1260*/  FMUL.FTZ R31, R31, R56 ;  /* 0x000000381f1f7220 */ /* 0x000fe40000410000 */
[----:B------:R-:W-:Y:S01]  /*1270*/  FMUL.FTZ R26, R26, R39 ;  /* 0x000000271a1a7220 */ /* 0x000fe20000410000 */
[----:B------:R-:W-:-:S04]  /*1280*/  FFMA.FTZ R36, R36, R57, 1 ;  /* 0x3f80000024247423 */ /* 0x000fc80000010039 */
[----:B------:R-:W-:-:S07]  /*1290*/  FMUL.FTZ R31, R31, R36 ;  /* 0x000000241f1f7220 */ /* 0x000fce0000410000 */
.L_x_6:
[----:B------:R-:W-:Y:S01]  /*12a0*/  FFMA.FTZ R36, R28, R32, R33 ;  /* 0x000000201c247223 */ /* 0x000fe20000010021 */
[----:B------:R-:W-:Y:S01]  /*12b0*/  FMUL.FTZ R34, R26, R16 ;  /* 0x000000101a227220 */ /* 0x000fe20000410000 */
[----:B------:R-:W-:Y:S01]  /*12c0*/  FADD.FTZ R35, R32, R35 ;  /* 0x0000002320237221 */ /* 0x000fe20000010000 */
[----:B------:R-:W-:Y:S01]  /*12d0*/  PRMT R32, R43, 0x7632, R32 ;  /* 0x000076322b207816 */ /* 0x000fe20000000020 */
[----:B------:R-:W-:Y:S01]  /*12e0*/  FMUL.FTZ R37, R31, R17 ;  /* 0x000000111f257220 */ /* 0x000fe20000410000 */
[----:B------:R-:W-:Y:S01]  /*12f0*/  FFMA.FTZ R33, R29, R34, R36 ;  /* 0x000000221d217223 */ /* 0x000fe20000010024 */
[----:B------:R-:W-:Y:S01]  /*1300*/  FADD.FTZ R34, R35, R34 ;  /* 0x0000002223227221 */ /* 0x000fe20000010000 */
[----:B------:R-:W-:Y:S02]  /*1310*/  SHF.L.U32 R35, R43, 0x10, RZ ;  /* 0x000000102b237819 */ /* 0x000fe400000006ff */
[----:B------:R-:W-:Y:S01]  /*1320*/  SHF.L.U32 R39, R32, 0x10, RZ ;  /* 0x0000001020277819 */ /* 0x000fe200000006ff */
[----:B------:R-:W-:Y:S01]  /*1330*/  FFMA.FTZ R32, R30, R37, R33 ;  /* 0x000000251e207223 */ /* 0x000fe20000010021 */
[--C-:B------:R-:W-:Y:S01]  /*1340*/  FADD.FTZ R37, R37, R34.reuse ;  /* 0x0000002225257221 */ /* 0x100fe20000010000 */
[----:B------:R-:W-:Y:S01]  /*1350*/  FADD.FTZ R36, -R14, R35 ;  /* 0x000000230e247221 */ /* 0x000fe20000010100 */
[----:B------:R-:W-:Y:S01]  /*1360*/  PRMT R34, R10, 0x7632, R34 ;  /* 0x000076320a227816 */ /* 0x000fe20000000022 */
[----:B------:R-:W-:Y:S01]  /*1370*/  FADD.FTZ R38, -R14, R39 ;  /* 0x000000270e267221 */ /* 0x000fe20000010100 */
[----:B------:R-:W-:Y:S01]  /*1380*/  SHF.L.U32 R33, R10, 0x10, RZ ;  /* 0x000000100a217819 */ /* 0x000fe200000006ff */
[-C--:B------:R-:W-:Y:S01]  /*1390*/  FMUL.FTZ R35, R36, R15.reuse ;  /* 0x0000000f24237220 */ /* 0x080fe20000410000 */
[----:B------:R-:W-:Y:S01]  /*13a0*/  SHF.L.U32 R34, R34, 0x10, RZ ;  /* 0x0000001022227819 */ /* 0x000fe200000006ff */
        /* <DEDUP_REMOVED lines=20> */
.L_x_7:
[----:B------:R-:W-:Y:S01]  /*14f0*/  FMUL.FTZ R38, R33, R16 ;  /* 0x0000001021267220 */ /* 0x000fe20000410000 */
[----:B------:R-:W-:Y:S01]  /*1500*/  FMUL.FTZ R41, R34, R17 ;  /* 0x0000001122297220 */ /* 0x000fe20000410000 */
[----:B------:R-:W-:Y:S01]  /*1510*/  ISETP.GT.AND P0, PT, R8, 0x1e, PT ;  /* 0x0000001e0800780c */ /* 0x000fe20003f04270 */
[----:B------:R-:W0:Y:S01]  /*1520*/  S2UR UR11, SR_CgaCtaId ;  /* 0x00000000000b79c3 */ /* 0x000e220000008800 */
[----:B------:R-:W-:Y:S01]  /*1530*/  FFMA.FTZ R39, R35, R38, R32 ;  /* 0x0000002623277223 */ /* 0x000fe20000010020 */
[----:B------:R-:W-:Y:S01]  /*1540*/  FADD.FTZ R38, R37, R38 ;  /* 0x0000002625267221 */ /* 0x000fe20000010000 */
[----:B------:R-:W-:Y:S01]  /*1550*/  UMOV UR6, 0x400 ;  /* 0x0000040000067882 */ /* 0x000fe20000000000 */
[----:B------:R-:W-:Y:S01]  /*1560*/  ISETP.NE.AND P2, PT, R54, RZ, PT ;  /* 0x000000ff3600720c */ /* 0x000fe20003f45270 */
[----:B------:R-:W-:Y:S01]  /*1570*/  FFMA.FTZ R40, R36, R41, R39 ;  /* 0x0000002924287223 */ /* 0x000fe20000010027 */
[----:B------:R-:W-:Y:S01]  /*1580*/  FADD.FTZ R41, R41, R38 ;  /* 0x0000002629297221 */ /* 0x000fe20000010000 */
[----:B------:R-:W-:Y:S01]  /*1590*/  FFMA.FTZ R38, R21, R22, RZ ;  /* 0x0000001615267223 */ /* 0x000fe200000100ff */
[----:B------:R-:W-:Y:S01]  /*15a0*/  FADD.FTZ R22, RZ, R22 ;  /* 0x00000016ff167221 */ /* 0x000fe20000010000 */
[----:B------:R-:W-:Y:S01]  /*15b0*/  FFMA.FTZ R21, R20, R25, RZ ;  /* 0x0000001914157223 */ /* 0x000fe200000100ff */
[----:B------:R-:W1:Y:S01]  /*15c0*/  SHFL.DOWN PT, R37, R40, 0x1, 0x1f ;  /* 0x08201f0028257f89 */ /* 0x000e6200000e0000 */
[----:B------:R-:W-:Y:S01]  /*15d0*/  FADD.FTZ R25, RZ, R25 ;  /* 0x00000019ff197221 */ /* 0x000fe20000010000 */
[----:B------:R-:W-:Y:S01]  /*15e0*/  FFMA.FTZ R38, R27, R23, R38 ;  /* 0x000000171b267223 */ /* 0x000fe20000010026 */
[----:B------:R-:W-:Y:S01]  /*15f0*/  UIADD3 UR5, UR6, 0xf0, URZ ;  /* 0x000000f006057890 */ /* 0x000fe2000fffe03f */
[----:B------:R-:W2:Y:S01]  /*1600*/  SHFL.DOWN PT, R32, R41, 0x1, 0x1f ;  /* 0x08201f0029207f89 */ /* 0x000ea200000e0000 */
[----:B------:R-:W-:Y:S01]  /*1610*/  FADD.FTZ R23, R22, R23 ;  /* 0x0000001716177221 */ /* 0x000fe20000010000 */
[----:B------:R-:W-:Y:S01]  /*1620*/  FFMA.FTZ R21, R28, R24, R21 ;  /* 0x000000181c157223 */ /* 0x000fe20000010015 */
[----:B------:R-:W-:Y:S01]  /*1630*/  FADD.FTZ R24, R25, R24 ;  /* 0x0000001819187221 */ /* 0x000fe20000010000 */
[----:B------:R-:W-:Y:S01]  /*1640*/  FFMA.FTZ R38, R29, R26, R38 ;  /* 0x0000001a1d267223 */ /* 0x000fe20000010026 */
[----:B------:R-:W-:Y:S01]  /*1650*/  FADD.FTZ R22, R23, R26 ;  /* 0x0000001a17167221 */ /* 0x000fe20000010000 */
[----:B------:R-:W-:Y:S01]  /*1660*/  FFMA.FTZ R21, R30, R31, R21 ;  /* 0x0000001f1e157223 */ /* 0x000fe20000010015 */
[----:B------:R-:W-:Y:S01]  /*1670*/  FADD.FTZ R23, R24, R31 ;  /* 0x0000001f18177221 */ /* 0x000fe20000010000 */
[----:B------:R-:W-:Y:S01]  /*1680*/  FFMA.FTZ R20, R35, R33, R38 ;  /* 0x0000002123147223 */ /* 0x000fe20000010026 */
[----:B------:R-:W-:Y:S01]  /*1690*/  FADD.FTZ R22, R22, R33 ;  /* 0x0000002116167221 */ /* 0x000fe20000010000 */
[----:B0-----:R-:W-:Y:S01]  /*16a0*/  ULEA UR5, UR11, UR5, 0x18 ;  /* 0x000000050b057291 */ /* 0x001fe2000f8ec03f */
[----:B------:R-:W-:Y:S01]  /*16b0*/  FFMA.FTZ R21, R36, R34, R21 ;  /* 0x0000002224157223 */ /* 0x000fe20000010015 */
[----:B------:R-:W-:Y:S01]  /*16c0*/  FADD.FTZ R23, R23, R34 ;  /* 0x0000002217177221 */ /* 0x000fe20000010000 */
[----:B------:R-:W-:Y:S01]  /*16d0*/  BSSY B0, `(.L_x_8) ;  /* 0x0000059000007945 */ /* 0x000fe20003800000 */
[----:B------:R-:W-:-:S02]  /*16e0*/  ISETP.GT.U32.AND P3, PT, R54, 0x2f, PT ;  /* 0x0000002f3600780c */ /* 0x000fc40003f64070 */
[----:B------:R-:W-:Y:S01]  /*16f0*/  LEA R56, R54, UR5, 0x4 ;  /* 0x0000000536387c11 */ /* 0x000fe2000f8e20ff */
[----:B-1----:R-:W-:-:S04]  /*1700*/  @!P0 FADD.FTZ R40, R40, R37 ;  /* 0x0000002528288221 */ /* 0x002fc80000010000 */
[----:B------:R-:W-:Y:S01]  /*1710*/  STS.128 [R56], R20 ;  /* 0x0000001438007388 */ /* 0x000fe20000000c00 */
[----:B--2---:R-:W-:-:S03]  /*1720*/  @!P0 FADD.FTZ R41, R41, R32 ;  /* 0x0000002029298221 */ /* 0x004fc60000010000 */
[----:B------:R-:W0:Y:S01]  /*1730*/  SHFL.DOWN PT, R37, R40, 0x2, 0x1f ;  /* 0x08401f0028257f89 */ /* 0x000e2200000e0000 */
[----:B------:R-:W-:-:S03]  /*1740*/  ISETP.GT.AND P0, PT, R8, 0x1d, PT ;  /* 0x0000001d0800780c */ /* 0x000fc60003f04270 */
[----:B------:R-:W1:Y:S10]  /*1750*/  SHFL.DOWN PT, R32, R41, 0x2, 0x1f ;  /* 0x08401f0029207f89 */ /* 0x000e7400000e0000 */
[----:B0-----:R-:W-:Y:S01]  /*1760*/  @!P0 FADD.FTZ R40, R40, R37 ;  /* 0x0000002528288221 */ /* 0x001fe20000010000 */
[----:B-1----:R-:W-:-:S04]  /*1770*/  @!P0 FADD.FTZ R41, R41, R32 ;  /* 0x0000002029298221 */ /* 0x002fc80000010000 */
        /* <DEDUP_REMOVED lines=14> */
[----:B-1----:R-:W-:Y:S01]  /*1860*/  @!P0 FADD.FTZ R41, R41, R32 ;  /* 0x0000002029298221 */ /* 0x002fe20000010000 */
[----:B------:R-:W-:-:S13]  /*1870*/  ISETP.NE.AND P0, PT, R8, RZ, PT ;  /* 0x000000ff0800720c */ /* 0x000fda0003f05270 */
[----:B------:R0:W-:Y:S01]  /*1880*/  @!P0 STS.64 [R0+0x18], R40 ;  /* 0x0000182800008388 */ /* 0x0001e20000000a00 */
[----:B------:R-:W-:Y:S06]  /*1890*/  BAR.SYNC.DEFER_BLOCKING 0x0 ;  /* 0x0000000000007b1d */ /* 0x000fec0000010000 */
[----:B------:R-:W-:Y:S05]  /*18a0*/  @P2 BRA `(.L_x_9) ;  /* 0x0000000000ec2947 */ /* 0x000fea0003800000 */
[----:B------:R-:W-:-:S09]  /*18b0*/  ULEA UR5, UR11, UR6, 0x18 ;  /* 0x000000060b057291 */ /* 0x000fd2000f8ec03f */
[----:B------:R-:W1:Y:S04]  /*18c0*/  LDS.128 R24, [UR5+0x20] ;  /* 0x00002005ff187984 */ /* 0x000e680008000c00 */
[----:B------:R-:W2:Y:S04]  /*18d0*/  LDS.128 R28, [UR5+0x30] ;  /* 0x00003005ff1c7984 */ /* 0x000ea80008000c00 */
[----:B------:R-:W3:Y:S04]  /*18e0*/  LDS.128 R32, [UR5+0x40] ;  /* 0x00004005ff207984 */ /* 0x000ee80008000c00 */
[----:B------:R-:W4:Y:S01]  /*18f0*/  LDS.128 R36, [UR5+0x50] ;  /* 0x00005005ff247984 */ /* 0x000f220008000c00 */
[----:B-1----:R-:W-:Y:S01]  /*1900*/  FADD.FTZ R57, R40, R24 ;  /* 0x0000001828397221 */ /* 0x002fe20000010000 */
[----:B------:R-:W-:-:S03]  /*1910*/  FADD.FTZ R24, R41, R25 ;  /* 0x0000001929187221 */ /* 0x000fc60000010000 */
[----:B------:R-:W-:Y:S01]  /*1920*/  FADD.FTZ R57, R57, R26 ;  /* 0x0000001a39397221 */ /* 0x000fe20000010000 */
[----:B0-----:R-:W-:Y:S02]  /*1930*/  FADD.FTZ R40, R24, R27 ;  /* 0x0000001b18287221 */ /* 0x001fe40000010000 */
[----:B------:R-:W0:Y:S01]  /*1940*/  LDS.128 R24, [UR5+0x60] ;  /* 0x00006005ff187984 */ /* 0x000e220008000c00 */
[----:B--2---:R-:W-:Y:S01]  /*1950*/  FADD.FTZ R57, R57, R28 ;  /* 0x0000001c39397221 */ /* 0x004fe20000010000 */
[----:B------:R-:W-:-:S03]  /*1960*/  FADD.FTZ R40, R40, R29 ;  /* 0x0000001d28287221 */ /* 0x000fc60000010000 */
[----:B------:R-:W-:Y:S01]  /*1970*/  FADD.FTZ R57, R57, R30 ;  /* 0x0000001e39397221 */ /* 0x000fe20000010000 */
[----:B------:R-:W-:Y:S02]  /*1980*/  FADD.FTZ R40, R40, R31 ;  /* 0x0000001f28287221 */ /* 0x000fe40000010000 */
[----:B------:R-:W-:Y:S01]  /*1990*/  LDS.128 R28, [UR5+0x80] ;  /* 0x00008005ff1c7984 */ /* 0x000fe20008000c00 */
[----:B---3--:R-:W-:Y:S01]  /*19a0*/  FADD.FTZ R57, R57, R32 ;  /* 0x0000002039397221 */ /* 0x008fe20000010000 */
[----:B------:R-:W-:-:S03]  /*19b0*/  FADD.FTZ R40, R40, R33 ;  /* 0x0000002128287221 */ /* 0x000fc60000010000 */
[----:B------:R-:W-:Y:S01]  /*19c0*/  FADD.FTZ R57, R57, R34 ;  /* 0x0000002239397221 */ /* 0x000fe20000010000 */
[----:B------:R-:W-:Y:S02]  /*19d0*/  FADD.FTZ R40, R40, R35 ;  /* 0x0000002328287221 */ /* 0x000fe40000010000 */
[----:B------:R-:W1:Y:S01]  /*19e0*/  LDS.128 R32, [UR5+0x70] ;  /* 0x00007005ff207984 */ /* 0x000e620008000c00 */
[----:B----4-:R-:W-:Y:S01]  /*19f0*/  FADD.FTZ R57, R57, R36 ;  /* 0x0000002439397221 */ /* 0x010fe20000010000 */
[----:B------:R-:W-:-:S03]  /*1a00*/  FADD.FTZ R40, R40, R37 ;  /* 0x0000002528287221 */ /* 0x000fc60000010000 */
[----:B------:R-:W-:Y:S01]  /*1a10*/  FADD.FTZ R57, R57, R38 ;  /* 0x0000002639397221 */ /* 0x000fe20000010000 */
[----:B------:R-:W-:Y:S02]  /*1a20*/  FADD.FTZ R40, R40, R39 ;  /* 0x0000002728287221 */ /* 0x000fe40000010000 */
[----:B------:R-:W2:Y:S01]  /*1a30*/  LDS.128 R36, [UR5+0x90] ;  /* 0x00009005ff247984 */ /* 0x000ea20008000c00 */
[----:B0-----:R-:W-:Y:S01]  /*1a40*/  FADD.FTZ R57, R57, R24 ;  /* 0x0000001839397221 */ /* 0x001fe20000010000 */
[----:B------:R-:W-:-:S03]  /*1a50*/  FADD.FTZ R40, R40, R25 ;  /* 0x0000001928287221 */ /* 0x000fc60000010000 */
[----:B------:R-:W-:Y:S01]  /*1a60*/  FADD.FTZ R57, R57, R26 ;  /* 0x0000001a39397221 */ /* 0x000fe20000010000 */
[----:B------:R-:W-:Y:S02]  /*1a70*/  FADD.FTZ R40, R40, R27 ;  /* 0x0000001b28287221 */ /* 0x000fe40000010000 */
[----:B------:R-:W0:Y:S01]  /*1a80*/  LDS.128 R24, [UR5+0xa0] ;  /* 0x0000a005ff187984 */ /* 0x000e220008000c00 */
[----:B-1----:R-:W-:Y:S01]  /*1a90*/  FADD.FTZ R57, R57, R32 ;  /* 0x0000002039397221 */ /* 0x002fe20000010000 */
[----:B------:R-:W-:-:S03]  /*1aa0*/  FADD.FTZ R40, R40, R33 ;  /* 0x0000002128287221 */ /* 0x000fc60000010000 */
[----:B------:R-:W-:Y:S01]  /*1ab0*/  FADD.FTZ R57, R57, R34 ;  /* 0x0000002239397221 */ /* 0x000fe20000010000 */
[----:B------:R-:W-:Y:S02]  /*1ac0*/  FADD.FTZ R40, R40, R35 ;  /* 0x0000002328287221 */ /* 0x000fe40000010000 */
[----:B------:R-:W-:Y:S01]  /*1ad0*/  LDS.128 R32, [UR5+0xc0] ;  /* 0x0000c005ff207984 */ /* 0x000fe20008000c00 */
[----:B------:R-:W-:Y:S01]  /*1ae0*/  FADD.FTZ R57, R57, R28 ;  /* 0x0000001c39397221 */ /* 0x000fe20000010000 */
[----:B------:R-:W-:-:S03]  /*1af0*/  FADD.FTZ R40, R40, R29 ;  /* 0x0000001d28287221 */ /* 0x000fc60000010000 */
[----:B------:R-:W-:Y:S01]  /*1b00*/  FADD.FTZ R57, R57, R30 ;  /* 0x0000001e39397221 */ /* 0x000fe20000010000 */
[----:B------:R-:W-:Y:S02]  /*1b10*/  FADD.FTZ R40, R40, R31 ;  /* 0x0000001f28287221 */ /* 0x000fe40000010000 */
[----:B------:R-:W1:Y:S01]  /*1b20*/  LDS.128 R28, [UR5+0xb0] ;  /* 0x0000b005ff1c7984 */ /* 0x000e620008000c00 */
[----:B--2---:R-:W-:Y:S01]  /*1b30*/  FADD.FTZ R57, R57, R36 ;  /* 0x0000002439397221 */ /* 0x004fe20000010000 */
[----:B------:R-:W-:Y:S02]  /*1b40*/  FADD.FTZ R36, R40, R37 ;  /* 0x0000002528247221 */ /* 0x000fe40000010000 */
[----:B------:R-:W2:Y:S01]  /*1b50*/  LDS.64 R40, [UR5+0xd0] ;  /* 0x0000d005ff287984 */ /* 0x000ea20008000a00 */
[----:B------:R-:W-:Y:S01]  /*1b60*/  FADD.FTZ R57, R57, R38 ;  /* 0x0000002639397221 */ /* 0x000fe20000010000 */
[----:B------:R-:W-:-:S03]  /*1b70*/  FADD.FTZ R36, R36, R39 ;  /* 0x0000002724247221 */ /* 0x000fc60000010000 */
[----:B0-----:R-:W-:Y:S01]  /*1b80*/  FADD.FTZ R57, R57, R24 ;  /* 0x0000001839397221 */ /* 0x001fe20000010000 */
[----:B------:R-:W-:-:S03]  /*1b90*/  FADD.FTZ R36, R36, R25 ;  /* 0x0000001924247221 */ /* 0x000fc60000010000 */
[----:B------:R-:W-:Y:S01]  /*1ba0*/  FADD.FTZ R57, R57, R26 ;  /* 0x0000001a39397221 */ /* 0x000fe20000010000 */
[----:B------:R-:W-:-:S03]  /*1bb0*/  FADD.FTZ R36, R36, R27 ;  /* 0x0000001b24247221 */ /* 0x000fc60000010000 */
[----:B-1----:R-:W-:Y:S01]  /*1bc0*/  FADD.FTZ R57, R57, R28 ;  /* 0x0000001c39397221 */ /* 0x002fe20000010000 */
[----:B------:R-:W-:-:S03]  /*1bd0*/  FADD.FTZ R36, R36, R29 ;  /* 0x0000001d24247221 */ /* 0x000fc60000010000 */
[----:B------:R-:W-:Y:S01]  /*1be0*/  FADD.FTZ R57, R57, R30 ;  /* 0x0000001e39397221 */ /* 0x000fe20000010000 */
[----:B------:R-:W-:-:S03]  /*1bf0*/  FADD.FTZ R36, R36, R31 ;  /* 0x0000001f24247221 */ /* 0x000fc60000010000 */
[----:B------:R-:W-:Y:S01]  /*1c00*/  FADD.FTZ R57, R57, R32 ;  /* 0x0000002039397221 */ /* 0x000fe20000010000 */
[----:B------:R-:W-:-:S03]  /*1c10*/  FADD.FTZ R36, R36, R33 ;  /* 0x0000002124247221 */ /* 0x000fc60000010000 */
[----:B------:R-:W-:Y:S01]  /*1c20*/  FADD.FTZ R57, R57, R34 ;  /* 0x0000002239397221 */ /* 0x000fe20000010000 */
[----:B------:R-:W-:-:S03]  /*1c30*/  FADD.FTZ R36, R36, R35 ;  /* 0x0000002324247221 */ /* 0x000fc60000010000 */
[----:B--2---:R-:W-:Y:S01]  /*1c40*/  FADD.FTZ R40, R57, R40 ;  /* 0x0000002839287221 */ /* 0x004fe20000010000 */
[----:B------:R-:W-:-:S07]  /*1c50*/  FADD.FTZ R41, R36, R41 ;  /* 0x0000002924297221 */ /* 0x000fce0000010000 */
.L_x_9:
[----:B------:R-:W-:Y:S05]  /*1c60*/  BSYNC B0 ;  /* 0x0000000000007941 */ /* 0x000fea0003800000 */
.L_x_8:
[----:B------:R-:W-:Y:S06]  /*1c70*/  BAR.SYNC.DEFER_BLOCKING 0x0 ;  /* 0x0000000000007b1d */ /* 0x000fec0000010000 */
[----:B------:R-:W-:Y:S04]  /*1c80*/  BSSY B0, `(.L_x_10) ;  /* 0x000004d000007945 */ /* 0x000fe80003800000 */
[----:B------:R-:W-:Y:S05]  /*1c90*/  @P3 BRA `(.L_x_11) ;  /* 0x00000004002c3947 */ /* 0x000fea0003800000 */
[----:B------:R-:W1:Y:S04]  /*1ca0*/  LDS.128 R24, [R56+0x300] ;  /* 0x0003000038187984 */ /* 0x000e680000000c00 */
[----:B------:R-:W2:Y:S04]  /*1cb0*/  LDS.128 R28, [R56+0x600] ;  /* 0x00060000381c7984 */ /* 0x000ea80000000c00 */
[----:B------:R-:W3:Y:S04]  /*1cc0*/  LDS.128 R32, [R56+0x900] ;  /* 0x0009000038207984 */ /* 0x000ee80000000c00 */
[----:B------:R-:W4:Y:S01]  /*1cd0*/  LDS.128 R36, [R56+0xc00] ;  /* 0x000c000038247984 */ /* 0x000f220000000c00 */
[----:B-1----:R-:W-:Y:S01]  /*1ce0*/  FADD.FTZ R57, R20, R24 ;  /* 0x0000001814397221 */ /* 0x002fe20000010000 */
[----:B------:R-:W-:Y:S01]  /*1cf0*/  FADD.FTZ R24, R21, R25 ;  /* 0x0000001915187221 */ /* 0x000fe20000010000 */
[----:B------:R-:W-:Y:S01]  /*1d00*/  FADD.FTZ R25, R22, R26 ;  /* 0x0000001a16197221 */ /* 0x000fe20000010000 */
[----:B------:R-:W-:Y:S01]  /*1d10*/  FADD.FTZ R26, R23, R27 ;  /* 0x0000001b171a7221 */ /* 0x000fe20000010000 */
[----:B--2---:R-:W-:Y:S01]  /*1d20*/  FADD.FTZ R57, R57, R28 ;  /* 0x0000001c39397221 */ /* 0x004fe20000010000 */
[----:B------:R-:W-:Y:S01]  /*1d30*/  FADD.FTZ R24, R24, R29 ;  /* 0x0000001d18187221 */ /* 0x000fe20000010000 */
[----:B------:R-:W1:Y:S01]  /*1d40*/  LDS.128 R20, [R56+0xf00] ;  /* 0x000f000038147984 */ /* 0x000e620000000c00 */
[----:B------:R-:W-:Y:S01]  /*1d50*/  FADD.FTZ R25, R25, R30 ;  /* 0x0000001e19197221 */ /* 0x000fe20000010000 */
[----:B------:R-:W-:Y:S01]  /*1d60*/  FADD.FTZ R26, R26, R31 ;  /* 0x0000001f1a1a7221 */ /* 0x000fe20000010000 */
[----:B---3--:R-:W-:Y:S01]  /*1d70*/  FADD.FTZ R57, R57, R32 ;  /* 0x0000002039397221 */ /* 0x008fe20000010000 */
[----:B------:R-:W-:Y:S01]  /*1d80*/  FADD.FTZ R24, R24, R33 ;  /* 0x0000002118187221 */ /* 0x000fe20000010000 */
[----:B------:R-:W2:Y:S01]  /*1d90*/  LDS.128 R28, [R56+0x1200] ;  /* 0x00120000381c7984 */ /* 0x000ea20000000c00 */
[----:B------:R-:W-:Y:S01]  /*1da0*/  FADD.FTZ R33, R25, R34 ;  /* 0x0000002219217221 */ /* 0x000fe20000010000 */
[----:B----4-:R-:W-:Y:S01]  /*1db0*/  FADD.FTZ R57, R57, R36 ;  /* 0x0000002439397221 */ /* 0x010fe20000010000 */
[----:B------:R-:W-:Y:S01]  /*1dc0*/  FADD.FTZ R32, R26, R35 ;  /* 0x000000231a207221 */ /* 0x000fe20000010000 */
[----:B------:R-:W-:Y:S01]  /*1dd0*/  FADD.FTZ R36, R24, R37 ;  /* 0x0000002518247221 */ /* 0x000fe20000010000 */
[----:B------:R-:W-:Y:S01]  /*1de0*/  FADD.FTZ R37, R33, R38 ;  /* 0x0000002621257221 */ /* 0x000fe20000010000 */
[----:B------:R-:W3:Y:S01]  /*1df0*/  LDS.128 R24, [R56+0x1500] ;  /* 0x0015000038187984 */ /* 0x000ee20000000c00 */
[----:B------:R-:W-:-:S03]  /*1e00*/  FADD.FTZ R38, R32, R39 ;  /* 0x0000002720267221 */ /* 0x000fc60000010000 */
[----:B------:R-:W4:Y:S01]  /*1e10*/  LDS.128 R32, [R56+0x1800] ;  /* 0x0018000038207984 */ /* 0x000f220000000c00 */
[----:B-1----:R-:W-:Y:S01]  /*1e20*/  FADD.FTZ R57, R57, R20 ;  /* 0x0000001439397221 */ /* 0x002fe20000010000 */
[----:B------:R-:W-:Y:S01]  /*1e30*/  FADD.FTZ R36, R36, R21 ;  /* 0x0000001524247221 */ /* 0x000fe20000010000 */
[----:B------:R-:W-:Y:S01]  /*1e40*/  FADD.FTZ R37, R37, R22 ;  /* 0x0000001625257221 */ /* 0x000fe20000010000 */
[----:B------:R-:W-:Y:S01]  /*1e50*/  FADD.FTZ R38, R38, R23 ;  /* 0x0000001726267221 */ /* 0x000fe20000010000 */
[----:B--2---:R-:W-:Y:S01]  /*1e60*/  FADD.FTZ R57, R57, R28 ;  /* 0x0000001c39397221 */ /* 0x004fe20000010000 */
[----:B------:R-:W-:Y:S01]  /*1e70*/  FADD.FTZ R36, R36, R29 ;  /* 0x0000001d24247221 */ /* 0x000fe20000010000 */
[----:B------:R-:W-:Y:S01]  /*1e80*/  FADD.FTZ R37, R37, R30 ;  /* 0x0000001e25257221 */ /* 0x000fe20000010000 */
[----:B------:R-:W-:Y:S01]  /*1e90*/  FADD.FTZ R38, R38, R31 ;  /* 0x0000001f26267221 */ /* 0x000fe20000010000 */
[----:B------:R-:W1:Y:S01]  /*1ea0*/  LDS.128 R20, [R56+0x1b00] ;  /* 0x001b000038147984 */ /* 0x000e620000000c00 */
[----:B---3--:R-:W-:Y:S01]  /*1eb0*/  FADD.FTZ R57, R57, R24 ;  /* 0x0000001839397221 */ /* 0x008fe20000010000 */
[----:B------:R-:W-:Y:S01]  /*1ec0*/  FADD.FTZ R36, R36, R25 ;  /* 0x0000001924247221 */ /* 0x000fe20000010000 */
[----:B------:R-:W-:Y:S01]  /*1ed0*/  FADD.FTZ R37, R37, R26 ;  /* 0x0000001a25257221 */ /* 0x000fe20000010000 */
[----:B------:R-:W-:Y:S01]  /*1ee0*/  FADD.FTZ R38, R38, R27 ;  /* 0x0000001b26267221 */ /* 0x000fe20000010000 */
[----:B------:R-:W-:Y:S01]  /*1ef0*/  LDS.128 R28, [R56+0x2100] ;  /* 0x00210000381c7984 */ /* 0x000fe20000000c00 */
[----:B----4-:R-:W-:Y:S01]  /*1f00*/  FADD.FTZ R57, R57, R32 ;  /* 0x0000002039397221 */ /* 0x010fe20000010000 */
[----:B------:R-:W-:Y:S01]  /*1f10*/  FADD.FTZ R36, R36, R33 ;  /* 0x0000002124247221 */ /* 0x000fe20000010000 */
[----:B------:R-:W-:Y:S01]  /*1f20*/  FADD.FTZ R37, R37, R34 ;  /* 0x0000002225257221 */ /* 0x000fe20000010000 */
[----:B------:R-:W2:Y:S01]  /*1f30*/  LDS.128 R24, [R56+0x1e00] ;  /* 0x001e000038187984 */ /* 0x000ea20000000c00 */
[----:B------:R-:W-:-:S03]  /*1f40*/  FADD.FTZ R38, R38, R35 ;  /* 0x0000002326267221 */ /* 0x000fc60000010000 */
[----:B------:R-:W-:Y:S01]  /*1f50*/  LDS.128 R32, [R56+0x2d00] ;  /* 0x002d000038207984 */ /* 0x000fe20000000c00 */
[----:B-1----:R-:W-:Y:S01]  /*1f60*/  FADD.FTZ R57, R57, R20 ;  /* 0x0000001439397221 */ /* 0x002fe20000010000 */
[----:B------:R-:W-:Y:S01]  /*1f70*/  FADD.FTZ R36, R36, R21 ;  /* 0x0000001524247221 */ /* 0x000fe20000010000 */
[----:B------:R-:W-:Y:S01]  /*1f80*/  FADD.FTZ R37, R37, R22 ;  /* 0x0000001625257221 */ /* 0x000fe20000010000 */
[----:B------:R-:W-:Y:S02]  /*1f90*/  FADD.FTZ R38, R38, R23 ;  /* 0x0000001726267221 */ /* 0x000fe40000010000 */
[----:B------:R-:W1:Y:S01]  /*1fa0*/  LDS.128 R20, [R56+0x2400] ;  /* 0x0024000038147984 */ /* 0x000e620000000c00 */
[----:B--2---:R-:W-:Y:S01]  /*1fb0*/  FADD.FTZ R57, R57, R24 ;  /* 0x0000001839397221 */ /* 0x004fe20000010000 */
[----:B------:R-:W-:Y:S01]  /*1fc0*/  FADD.FTZ R36, R36, R25 ;  /* 0x0000001924247221 */ /* 0x000fe20000010000 */
[----:B------:R-:W-:Y:S01]  /*1fd0*/  FADD.FTZ R37, R37, R26 ;  /* 0x0000001a25257221 */ /* 0x000fe20000010000 */
[----:B------:R-:W-:Y:S01]  /*1fe0*/  FADD.FTZ R38, R38, R27 ;  /* 0x0000001b26267221 */ /* 0x000fe20000010000 */
[----:B------:R-:W-:Y:S01]  /*1ff0*/  FADD.FTZ R57, R57, R28 ;  /* 0x0000001c39397221 */ /* 0x000fe20000010000 */
[----:B------:R-:W2:Y:S01]  /*2000*/  LDS.128 R24, [R56+0x2700] ;  /* 0x0027000038187984 */ /* 0x000ea20000000c00 */
[----:B------:R-:W-:Y:S01]  /*2010*/  FADD.FTZ R36, R36, R29 ;  /* 0x0000001d24247221 */ /* 0x000fe20000010000 */
[----:B------:R-:W-:Y:S01]  /*2020*/  FADD.FTZ R37, R37, R30 ;  /* 0x0000001e25257221 */ /* 0x000fe20000010000 */
[----:B------:R-:W-:-:S02]  /*2030*/  FADD.FTZ R38, R38, R31 ;  /* 0x0000001f26267221 */ /* 0x000fc40000010000 */
[----:B------:R-:W3:Y:S01]  /*2040*/  LDS.128 R28, [R56+0x2a00] ;  /* 0x002a0000381c7984 */ /* 0x000ee20000000c00 */
        /* <DEDUP_REMOVED lines=8> */
[----:B---3--:R-:W-:Y:S01]  /*20d0*/  FADD.FTZ R57, R57, R28 ;  /* 0x0000001c39397221 */ /* 0x008fe20000010000 */
[----:B------:R-:W-:Y:S01]  /*20e0*/  FADD.FTZ R36, R36, R29 ;  /* 0x0000001d24247221 */ /* 0x000fe20000010000 */
[----:B------:R-:W-:Y:S01]  /*20f0*/  FADD.FTZ R37, R37, R30 ;  /* 0x0000001e25257221 */ /* 0x000fe20000010000 */
[----:B------:R-:W-:Y:S01]  /*2100*/  FADD.FTZ R38, R38, R31 ;  /* 0x0000001f26267221 */ /* 0x000fe20000010000 */
[----:B------:R-:W-:Y:S01]  /*2110*/  FADD.FTZ R20, R57, R32 ;  /* 0x0000002039147221 */ /* 0x000fe20000010000 */
[----:B------:R-:W-:Y:S01]  /*2120*/  FADD.FTZ R21, R36, R33 ;  /* 0x0000002124157221 */ /* 0x000fe20000010000 */
[----:B------:R-:W-:Y:S01]  /*2130*/  FADD.FTZ R22, R37, R34 ;  /* 0x0000002225167221 */ /* 0x000fe20000010000 */
[----:B------:R-:W-:-:S07]  /*2140*/  FADD.FTZ R23, R38, R35 ;  /* 0x0000002326177221 */ /* 0x000fce0000010000 */
.L_x_11:
[----:B------:R-:W-:Y:S05]  /*2150*/  BSYNC B0 ;  /* 0x0000000000007941 */ /* 0x000fea0003800000 */
.L_x_10:
[----:B------:R-:W1:Y:S01]  /*2160*/  LDC R33, c[0x0][0xc] ;  /* 0x00000300ff217b82 */ /* 0x000e620000000800 */
[----:B------:R-:W-:Y:S01]  /*2170*/  IMAD R25, R7, 0x30, R54 ;  /* 0x0000003007197824 */ /* 0x000fe200078e0236 */
[----:B------:R-:W-:Y:S01]  /*2180*/  BSSY B0, `(.L_x_12) ;  /* 0x0000011000007945 */ /* 0x000fe20003800000 */
[----:B------:R-:W-:-:S05]  /*2190*/  PRMT R7, R46, 0x7632, R7 ;  /* 0x000076322e077816 */ /* 0x000fca0000000007 */
[----:B------:R-:W2:Y:S01]  /*21a0*/  LDC.64 R26, c[0x0][0x268] ;  /* 0x00009a00ff1a7b82 */ /* 0x000ea20000000a00 */
[----:B-1----:R-:W-:Y:S01]  /*21b0*/  ISETP.GE.U32.AND P0, PT, R33, 0x2, PT ;  /* 0x000000022100780c */ /* 0x002fe20003f06070 */
[----:B--2---:R-:W-:Y:S01]  /*21c0*/  IMAD.WIDE R26, R25, 0x4, R26 ;  /* 0x00000004191a7825 */ /* 0x004fe200078e021a */
[----:B------:R-:W-:Y:S11]  /*21d0*/  @P3 BRA `(.L_x_13) ;  /* 0x00000000002c3947 */ /* 0x000ff60003800000 */
[----:B------:R-:W1:Y:S01]  /*21e0*/  LDC.64 R24, c[0x0][0x288] ;  /* 0x0000a200ff187b82 */ /* 0x000e620000000a00 */
[-C--:B------:R-:W-:Y:S01]  /*21f0*/  LEA R34, P3, R2, R26.reuse, 0x2 ;  /* 0x0000001a02227211 */ /* 0x080fe200078610ff */
[----:B------:R2:W-:Y:S01]  /*2200*/  REDG.E.ADD.F32.FTZ.RN.STRONG.GPU desc[UR8][R26.64], R20 ;  /* 0x000000141a0079a6 */ /* 0x0005e2000c10f388 */
[----:B------:R-:W-:Y:S02]  /*2210*/  LEA R28, P6, R4, R26, 0x2 ;  /* 0x0000001a041c7211 */ /* 0x000fe400078c10ff */
[C---:B------:R-:W-:Y:S02]  /*2220*/  IADD3.X R35, R27.reuse, R5, RZ, P3, !PT ;  /* 0x000000051b237210 */ /* 0x040fe40001ffe4ff */
[----:B------:R-:W-:-:S03]  /*2230*/  IADD3.X R29, R27, R6, RZ, P6, !PT ;  /* 0x000000061b1d7210 */ /* 0x000fc600037fe4ff */
[----:B------:R2:W-:Y:S01]  /*2240*/  REDG.E.ADD.F32.FTZ.RN.STRONG.GPU desc[UR8][R34.64], R21 ;  /* 0x00000015220079a6 */ /* 0x0005e2000c10f388 */
[----:B-1----:R-:W-:-:S04]  /*2250*/  LEA R30, P5, R24, R26, 0x2 ;  /* 0x0000001a181e7211 */ /* 0x002fc800078a10ff */
[----:B------:R-:W-:-:S05]  /*2260*/  LEA.HI.X R31, R24, R27, R25, 0x2, P5 ;  /* 0x0000001b181f7211 */ /* 0x000fca00028f1419 */
[----:B------:R2:W-:Y:S04]  /*2270*/  REDG.E.ADD.F32.FTZ.RN.STRONG.GPU desc[UR8][R30.64], R22 ;  /* 0x000000161e0079a6 */ /* 0x0005e8000c10f388 */
[----:B------:R2:W-:Y:S02]  /*2280*/  REDG.E.ADD.F32.FTZ.RN.STRONG.GPU desc[UR8][R28.64], R23 ;  /* 0x000000171c0079a6 */ /* 0x0005e4000c10f388 */
.L_x_13:
[----:B------:R-:W-:Y:S05]  /*2290*/  BSYNC B0 ;  /* 0x0000000000007941 */ /* 0x000fea0003800000 */
.L_x_12:
[----:B------:R-:W-:Y:S02]  /*22a0*/  PRMT R32, R45, 0x7632, R32 ;  /* 0x000076322d207816 */ /* 0x000fe40000000020 */
[----:B--2---:R-:W-:Y:S02]  /*22b0*/  PRMT R31, R47, 0x7632, R31 ;  /* 0x000076322f1f7816 */ /* 0x004fe4000000001f */
[----:B------:R-:W-:Y:S02]  /*22c0*/  PRMT R30, R44, 0x7632, R30 ;  /* 0x000076322c1e7816 */ /* 0x000fe4000000001e */
[----:B------:R-:W-:Y:S02]  /*22d0*/  PRMT R29, R42, 0x7632, R29 ;  /* 0x000076322a1d7816 */ /* 0x000fe4000000001d */
[----:B------:R-:W-:Y:S02]  /*22e0*/  PRMT R28, R12, 0x7632, R28 ;  /* 0x000076320c1c7816 */ /* 0x000fe4000000001c */
[----:B------:R-:W-:-:S02]  /*22f0*/  PRMT R21, R43, 0x7632, R21 ;  /* 0x000076322b157816 */ /* 0x000fc40000000015 */
[----:B------:R-:W-:Y:S01]  /*2300*/  PRMT R20, R10, 0x7632, R20 ;  /* 0x000076320a147816 */ /* 0x000fe20000000014 */
[----:B------:R-:W-:Y:S06]  /*2310*/  @!P0 BRA `(.L_x_14) ;  /* 0x0000001000888947 */ /* 0x000fec0003800000 */
[----:B------:R-:W1:Y:S01]  /*2320*/  LDC R35, c[0x0][0x10] ;  /* 0x00000400ff237b82 */ /* 0x000e620000000800 */
[----:B------:R-:W2:Y:S01]  /*2330*/  S2R R34, SR_CTAID.Y ;  /* 0x0000000000227919 */ /* 0x000ea20000002600 */
[----:B------:R-:W-:-:S06]  /*2340*/  LOP3.LUT R24, R48, 0x1, RZ, 0xc0, !PT ;  /* 0x0000000130187812 */ /* 0x000fcc00078ec0ff */
[----:B------:R-:W3:Y:S08]  /*2350*/  LDC.64 R22, c[0x0][0x258] ;  /* 0x00009600ff167b82 */ /* 0x000ef00000000a00 */
[----:B------:R-:W4:Y:S01]  /*2360*/  LDC.64 R38, c[0x0][0x260] ;  /* 0x00009800ff267b82 */ /* 0x000f220000000a00 */
[----:B-1----:R-:W-:-:S04]  /*2370*/  IMAD R24, R24, R35, RZ ;  /* 0x0000002318187224 */ /* 0x002fc800078e02ff */
[C---:B------:R-:W-:Y:S01]  /*2380*/  IMAD R26, R24.reuse, R33, RZ ;  /* 0x00000021181a7224 */ /* 0x040fe200078e02ff */
[----:B--2---:R-:W-:-:S04]  /*2390*/  IADD3 R25, R24, R34, RZ ;  /* 0x0000002218197210 */ /* 0x004fc80007ffe0ff */
[----:B------:R-:W-:Y:S01]  /*23a0*/  SHF.L.U32 R27, R26, 0x1, RZ ;  /* 0x000000011a1b7819 */ /* 0x000fe200000006ff */
[----:B---3--:R-:W-:-:S04]  /*23b0*/  IMAD.WIDE.U32 R22, R25, 0x4, R22 ;  /* 0x0000000419167825 */ /* 0x008fc800078e0016 */
[----:B----4-:R-:W-:Y:S01]  /*23c0*/  IMAD.WIDE R38, R27, 0x4, R38 ;  /* 0x000000041b267825 */ /* 0x010fe200078e0226 */
[----:B------:R-:W-:Y:S06]  /*23d0*/  @P2 BRA `(.L_x_15) ;  /* 0x0000000000602947 */ /* 0x000fec0003800000 */
[----:B------:R-:W1:Y:S01]  /*23e0*/  S2R R8, SR_LANEID ;  /* 0x0000000000087919 */ /* 0x000e620000000000 */
[----:B------:R-:W-:Y:S01]  /*23f0*/  VOTEU.ANY UR5, UPT, PT ;  /* 0x0000000000057886 */ /* 0x000fe200038e0100 */
[----:B------:R-:W-:Y:S01]  /*2400*/  LOP3.LUT P0, RZ, R48, 0x2, RZ, 0xc0, !PT ;  /* 0x0000000230ff7812 */ /* 0x000fe2000780c0ff */
[----:B------:R-:W-:Y:S01]  /*2410*/  UFLO.U32 UR6, UR5 ;  /* 0x00000005000672bd */ /* 0x000fe200080e0000 */
[----:B------:R-:W-:Y:S01]  /*2420*/  MOV R26, 0x1 ;  /* 0x00000001001a7802 */ /* 0x000fe20000000f00 */
[----:B------:R-:W-:Y:S01]  /*2430*/  UPOPC UR5, UR5 ;  /* 0x00000005000572bf */ /* 0x000fe20008000000 */
[----:B------:R-:W-:Y:S01]  /*2440*/  SEL R37, R33, RZ, !P0 ;  /* 0x000000ff21257207 */ /* 0x000fe20004000000 */
[----:B------:R-:W-:Y:S01]  /*2450*/  IMAD R25, R35, UR7, R34 ;  /* 0x0000000723197c24 */ /* 0x000fe2000f8e0222 */
[----:B------:R-:W-:Y:S02]  /*2460*/  SEL R26, R26, 0xffffffff, !P0 ;  /* 0xffffffff1a1a7807 */ /* 0x000fe40004000000 */
[----:B------:R-:W-:Y:S01]  /*2470*/  ISETP.NE.AND P0, PT, R37, -0x1, PT ;  /* 0xffffffff2500780c */ /* 0x000fe20003f05270 */
[----:B------:R-:W-:-:S04]  /*2480*/  IMAD.WIDE.U32 R24, R25, 0x8, R38 ;  /* 0x0000000819187825 */ /* 0x000fc800078e0026 */
[----:B------:R-:W-:Y:S01]  /*2490*/  IMAD R27, R26, UR5, RZ ;  /* 0x000000051a1b7c24 */ /* 0x000fe2000f8e02ff */
[----:B------:R2:W-:Y:S01]  /*24a0*/  STG.E.64 desc[UR8][R24.64], R40 ;  /* 0x0000002818007986 */ /* 0x0005e2000c101b08 */
[----:B-1----:R-:W-:-:S13]  /*24b0*/  ISETP.EQ.U32.AND P3, PT, R8, UR6, PT ;  /* 0x0000000608007c0c */ /* 0x002fda000bf62070 */
[----:B------:R-:W-:Y:S06]  /*24c0*/  @P3 MEMBAR.ALL.GPU ;  /* 0x0000000000003992 */ /* 0x000fec000000a000 */
[----:B------:R-:W-:-:S00]  /*24d0*/  @P3 ERRBAR ;  /* 0x00000000000039ab */ /* 0x000fc00000000000 */
[----:B------:R-:W-:Y:S06]  /*24e0*/  @P3 CGAERRBAR ;  /* 0x00000000000035ab */ /* 0x000fec0000000000 */
[----:B------:R2:W-:Y:S01]  /*24f0*/  @P3 REDG.E.ADD.S32.STRONG.GPU desc[UR8][R22.64], R27 ;  /* 0x0000001b1600398e */ /* 0x0005e2000c10e388 */
[----:B------:R-:W-:Y:S05]  /*2500*/  @!P0 BRA `(.L_x_15) ;  /* 0x0000000000148947 */ /* 0x000fea0003800000 */
.L_x_16:
[----:B--2---:R-:W2:Y:S04]  /*2510*/  LDG.E.STRONG.GPU R24, desc[UR8][R22.64] ;  /* 0x0000000816187981 */ /* 0x004ea8000c1ef900 */
[----:B--2---:R-:W-:Y:S01]  /*2520*/  CCTL.IVALL ;  /* 0x00000000ff00798f */ /* 0x004fe20002000000 */
[----:B------:R-:W-:Y:S05]  /*2530*/  YIELD ;  /* 0x0000000000007946 */ /* 0x000fea0003800000 */
[----:B------:R-:W-:-:S13]  /*2540*/  ISETP.NE.AND P0, PT, R24, R37, PT ;  /* 0x000000251800720c */ /* 0x000fda0003f05270 */
[----:B------:R-:W-:Y:S05]  /*2550*/  @P0 BRA `(.L_x_16) ;  /* 0xfffffffc00ec0947 */ /* 0x000fea000383ffff */
.L_x_15:
[----:B------:R-:W-:Y:S01]  /*2560*/  ISETP.NE.AND P0, PT, R33, RZ, PT ;  /* 0x000000ff2100720c */ /* 0x000fe20003f05270 */
[----:B------:R-:W-:Y:S05]  /*2570*/  WARPSYNC.ALL ;  /* 0x0000000000007948 */ /* 0x000fea0003800000 */
[----:B------:R-:W-:Y:S07]  /*2580*/  BAR.SYNC.DEFER_BLOCKING 0x0 ;  /* 0x0000000000007b1d */ /* 0x000fee0000010000 */
[----:B------:R-:W-:Y:S05]  /*2590*/  @!P0 BRA `(.L_x_14) ;  /* 0x0000000c00e88947 */ /* 0x000fea0003800000 */
[----:B--2---:R-:W-:Y:S01]  /*25a0*/  IADD3 R22, R33, -0x1, RZ ;  /* 0xffffffff21167810 */ /* 0x004fe20007ffe0ff */
[----:B------:R-:W-:-:S03]  /*25b0*/  HFMA2.MMA R37, -RZ, RZ, 0, 0 ;  /* 0x00000000ff257435 */ /* 0x000fc600000001ff */
[----:B------:R-:W-:-:S13]  /*25c0*/  ISETP.GE.U32.AND P0, PT, R22, 0x3, PT ;  /* 0x000000031600780c */ /* 0x000fda0003f06070 */
[----:B------:R-:W-:Y:S05]  /*25d0*/  @!P0 BRA `(.L_x_17) ;  /* 0x0000000c00688947 */ /* 0x000fea0003800000 */
[----:B------:R-:W-:Y:S02]  /*25e0*/  LOP3.LUT R36, R33, 0x3, RZ, 0xc0, !PT ;  /* 0x0000000321247812 */ /* 0x000fe400078ec0ff */
[----:B------:R-:W-:Y:S02]  /*25f0*/  MOV R37, RZ ;  /* 0x000000ff00257202 */ /* 0x000fe40000000f00 */
[----:B------:R-:W-:-:S04]  /*2600*/  IADD3 R36, -R36, R33, RZ ;  /* 0x0000002124247210 */ /* 0x000fc80007ffe1ff */
[----:B------:R-:W-:-:S13]  /*2610*/  ISETP.GT.AND P0, PT, R36, RZ, PT ;  /* 0x000000ff2400720c */ /* 0x000fda0003f04270 */
[----:B------:R-:W-:Y:S05]  /*2620*/  @!P0 BRA `(.L_x_18) ;  /* 0x0000000800d88947 */ /* 0x000fea0003800000 */
[----:B------:R-:W-:Y:S02]  /*2630*/  ISETP.GT.AND P3, PT, R36, 0xc, PT ;  /* 0x0000000c2400780c */ /* 0x000fe40003f64270 */
[----:B------:R-:W-:-:S11]  /*2640*/  PLOP3.LUT P0, PT, PT, PT, PT, 0x80, 0x0 ;  /* 0x000000000000781c */ /* 0x000fd60003f0f070 */
[----:B------:R-:W-:Y:S05]  /*2650*/  @!P3 BRA `(.L_x_19) ;  /* 0x0000000400d0b947 */ /* 0x000fea0003800000 */
[----:B------:R-:W-:-:S13]  /*2660*/  PLOP3.LUT P0, PT, PT, PT, PT, 0x8, 0x0 ;  /* 0x000000000000781c */ /* 0x000fda0003f0e170 */
.L_x_20:
[----:B------:R-:W-:-:S13]  /*2670*/  ISETP.EQ.OR P3, PT, R37, UR7, P2 ;  /* 0x0000000725007c0c */ /* 0x000fda0009762670 */
[----:B------:R-:W-:-:S04]  /*2680*/  @!P3 IMAD R23, R35, R37, R34 ;  /* 0x000000252317b224 */ /* 0x000fc800078e0222 */
[----:B------:R-:W-:-:S06]  /*2690*/  @!P3 IMAD.WIDE.U32 R22, R23, 0x8, R38 ;  /* 0x000000081716b825 */ /* 0x000fcc00078e0026 */
[----:B------:R-:W0:Y:S01]  /*26a0*/  @!P3 LDG.E.64 R22, desc[UR8][R22.64] ;  /* 0x000000081616b981 */ /* 0x000e22000c1e1b00 */
[C---:B------:R-:W-:Y:S02]  /*26b0*/  IADD3 R25, R37.reuse, 0x1, RZ ;  /* 0x0000000125197810 */ /* 0x040fe40007ffe0ff */
[C---:B------:R-:W-:Y:S02]  /*26c0*/  IADD3 R27, R37.reuse, 0x2, RZ ;  /* 0x00000002251b7810 */ /* 0x040fe40007ffe0ff */
[----:B------:R-:W-:Y:S02]  /*26d0*/  IADD3 R26, R37, 0x3, RZ ;  /* 0x00000003251a7810 */ /* 0x000fe40007ffe0ff */
[----:B------:R-:W-:Y:S02]  /*26e0*/  ISETP.EQ.OR P5, PT, R27, UR7, P2 ;  /* 0x000000071b007c0c */ /* 0x000fe400097a2670 */
[----:B------:R-:W-:-:S11]  /*26f0*/  ISETP.EQ.OR P6, PT, R26, UR7, P2 ;  /* 0x000000071a007c0c */ /* 0x000fd600097c2670 */
[----:B------:R-:W-:Y:S02]  /*2700*/  @!P5 IMAD R27, R35, R27, R34 ;  /* 0x0000001b231bd224 */ /* 0x000fe400078e0222 */
[----:B0-----:R-:W-:Y:S01]  /*2710*/  @!P3 FADD.FTZ R40, R40, R22 ;  /* 0x000000162828b221 */ /* 0x001fe20000010000 */
[----:B------:R-:W-:Y:S01]  /*2720*/  @!P3 FADD.FTZ R41, R41, R23 ;  /* 0x000000172929b221 */ /* 0x000fe20000010000 */
[----:B------:R-:W-:-:S13]  /*2730*/  ISETP.EQ.OR P3, PT, R25, UR7, P2 ;  /* 0x0000000719007c0c */ /* 0x000fda0009762670 */
[----:B------:R-:W-:-:S04]  /*2740*/  @!P3 IMAD R25, R35, R25, R34 ;  /* 0x000000192319b224 */ /* 0x000fc800078e0222 */
[----:B------:R-:W-:-:S04]  /*2750*/  @!P3 IMAD.WIDE.U32 R22, R25, 0x8, R38 ;  /* 0x000000081916b825 */ /* 0x000fc800078e0026 */
[----:B------:R-:W-:Y:S02]  /*2760*/  @!P5 IMAD.WIDE.U32 R24, R27, 0x8, R38 ;  /* 0x000000081b18d825 */ /* 0x000fe400078e0026 */
[----:B------:R-:W2:Y:S02]  /*2770*/  @!P3 LDG.E.64 R22, desc[UR8][R22.64] ;  /* 0x000000081616b981 */ /* 0x000ea4000c1e1b00 */
[----:B------:R-:W-:Y:S02]  /*2780*/  @!P6 IMAD R27, R35, R26, R34 ;  /* 0x0000001a231be224 */ /* 0x000fe400078e0222 */
[----:B------:R-:W3:Y:S02]  /*2790*/  @!P5 LDG.E.64 R24, desc[UR8][R24.64] ;  /* 0x000000081818d981 */ /* 0x000ee4000c1e1b00 */
[----:B------:R-:W-:-:S06]  /*27a0*/  @!P6 IMAD.WIDE.U32 R26, R27, 0x8, R38 ;  /* 0x000000081b1ae825 */ /* 0x000fcc00078e0026 */
[----:B------:R-:W4:Y:S01]  /*27b0*/  @!P6 LDG.E.64 R26, desc[UR8][R26.64] ;  /* 0x000000081a1ae981 */ /* 0x000f22000c1e1b00 */
[----:B------:R-:W-:Y:S01]  /*27c0*/  IADD3 R56, R37, 0x4, RZ ;  /* 0x0000000425387810 */ /* 0x000fe20007ffe0ff */
[----:B--2---:R-:W-:Y:S01]  /*27d0*/  @!P3 FADD.FTZ R41, R41, R23 ;  /* 0x000000172929b221 */ /* 0x004fe20000010000 */
[----:B------:R-:W-:Y:S01]  /*27e0*/  @!P3 FADD.FTZ R40, R40, R22 ;  /* 0x000000162828b221 */ /* 0x000fe20000010000 */
[----:B------:R-:W-:Y:S02]  /*27f0*/  IADD3 R22, R37, 0x5, RZ ;  /* 0x0000000525167810 */ /* 0x000fe40007ffe0ff */
[----:B---3--:R-:W-:Y:S01]  /*2800*/  @!P5 FADD.FTZ R41, R41, R25 ;  /* 0x000000192929d221 */ /* 0x008fe20000010000 */
[----:B------:R-:W-:Y:S01]  /*2810*/  ISETP.EQ.OR P3, PT, R56, UR7, P2 ;  /* 0x0000000738007c0c */ /* 0x000fe20009762670 */
[----:B------:R-:W-:Y:S01]  /*2820*/  @!P5 FADD.FTZ R40, R40, R24 ;  /* 0x000000182828d221 */ /* 0x000fe20000010000 */
[----:B------:R-:W-:Y:S01]  /*2830*/  ISETP.EQ.OR P5, PT, R22, UR7, P2 ;  /* 0x0000000716007c0c */ /* 0x000fe200097a2670 */
[----:B----4-:R-:W-:Y:S01]  /*2840*/  @!P6 FADD.FTZ R41, R41, R27 ;  /* 0x0000001b2929e221 */ /* 0x010fe20000010000 */
[----:B------:R-:W-:Y:S01]  /*2850*/  IADD3 R27, R37, 0x6, RZ ;  /* 0x00000006251b7810 */ /* 0x000fe20007ffe0ff */
[----:B------:R-:W-:-:S03]  /*2860*/  @!P6 FADD.FTZ R40, R40, R26 ;  /* 0x0000001a2828e221 */ /* 0x000fc60000010000 */
[----:B------:R-:W-:-:S05]  /*2870*/  ISETP.EQ.OR P6, PT, R27, UR7, P2 ;  /* 0x000000071b007c0c */ /* 0x000fca00097c2670 */
[C-C-:B------:R-:W-:Y:S02]  /*2880*/  @!P3 IMAD R23, R35.reuse, R56, R34.reuse ;  /* 0x000000382317b224 */ /* 0x140fe400078e0222 */
[----:B------:R-:W-:Y:S02]  /*2890*/  @!P5 IMAD R25, R35, R22, R34 ;  /* 0x000000162319d224 */ /* 0x000fe400078e0222 */
        /* <DEDUP_REMOVED lines=32> */
[----:B------:R-:W-:Y:S01]  /*2aa0*/  ISETP.EQ.OR P3, PT, R56, UR7, P2 ;  /* 0x0000000738007c0c */ /* 0x000fe20009762670 */
[----:B---3--:R-:W-:Y:S01]  /*2ab0*/  @!P5 FADD.FTZ R40, R40, R24 ;  /* 0x000000182828d221 */ /* 0x008fe20000010000 */
[----:B------:R-:W-:Y:S01]  /*2ac0*/  @!P5 FADD.FTZ R41, R41, R25 ;  /* 0x000000192929d221 */ /* 0x000fe20000010000 */
[----:B------:R-:W-:Y:S02]  /*2ad0*/  IADD3 R24, R37, 0xc, RZ ;  /* 0x0000000c25187810 */ /* 0x000fe40007ffe0ff */
[----:B------:R-:W-:Y:S01]  /*2ae0*/  ISETP.EQ.OR P5, PT, R22, UR7, P2 ;  /* 0x0000000716007c0c */ /* 0x000fe200097a2670 */
[----:B----4-:R-:W-:Y:S01]  /*2af0*/  @!P6 FADD.FTZ R40, R40, R26 ;  /* 0x0000001a2828e221 */ /* 0x010fe20000010000 */
[----:B------:R-:W-:Y:S01]  /*2b00*/  @!P6 FADD.FTZ R41, R41, R27 ;  /* 0x0000001b2929e221 */ /* 0x000fe20000010000 */
[----:B------:R-:W-:-:S05]  /*2b10*/  ISETP.EQ.OR P6, PT, R24, UR7, P2 ;  /* 0x0000000718007c0c */ /* 0x000fca00097c2670 */
[----:B------:R-:W-:-:S05]  /*2b20*/  @!P3 IMAD R23, R35, R56, R34 ;  /* 0x000000382317b224 */ /* 0x000fca00078e0222 */
[----:B------:R-:W-:Y:S02]  /*2b30*/  @!P5 IMAD R25, R35, R22, R34 ;  /* 0x000000162319d224 */ /* 0x000fe400078e0222 */
[----:B------:R-:W-:-:S04]  /*2b40*/  @!P3 IMAD.WIDE.U32 R22, R23, 0x8, R38 ;  /* 0x000000081716b825 */ /* 0x000fc800078e0026 */
[----:B------:R-:W-:Y:S02]  /*2b50*/  @!P6 IMAD R27, R35, R24, R34 ;  /* 0x00000018231be224 */ /* 0x000fe400078e0222 */
[--C-:B------:R-:W-:Y:S01]  /*2b60*/  @!P5 IMAD.WIDE.U32 R24, R25, 0x8, R38.reuse ;  /* 0x000000081918d825 */ /* 0x100fe200078e0026 */
[----:B------:R-:W2:Y:S05]  /*2b70*/  @!P3 LDG.E.64 R22, desc[UR8][R22.64] ;  /* 0x000000081616b981 */ /* 0x000eaa000c1e1b00 */
[----:B------:R-:W3:Y:S01]  /*2b80*/  @!P5 LDG.E.64 R24, desc[UR8][R24.64] ;  /* 0x000000081818d981 */ /* 0x000ee2000c1e1b00 */
[----:B------:R-:W-:-:S06]  /*2b90*/  @!P6 IMAD.WIDE.U32 R26, R27, 0x8, R38 ;  /* 0x000000081b1ae825 */ /* 0x000fcc00078e0026 */
[----:B------:R-:W4:Y:S01]  /*2ba0*/  @!P6 LDG.E.64 R26, desc[UR8][R26.64] ;  /* 0x000000081a1ae981 */ /* 0x000f22000c1e1b00 */
[C---:B------:R-:W-:Y:S02]  /*2bb0*/  IADD3 R56, R37.reuse, 0xd, RZ ;  /* 0x0000000d25387810 */ /* 0x040fe40007ffe0ff */
[----:B------:R-:W-:Y:S01]  /*2bc0*/  IADD3 R57, R37, 0xe, RZ ;  /* 0x0000000e25397810 */ /* 0x000fe20007ffe0ff */
[----:B--2---:R-:W-:Y:S01]  /*2bd0*/  @!P3 FADD.FTZ R40, R40, R22 ;  /* 0x000000162828b221 */ /* 0x004fe20000010000 */
[----:B------:R-:W-:-:S03]  /*2be0*/  @!P3 FADD.FTZ R41, R41, R23 ;  /* 0x000000172929b221 */ /* 0x000fc60000010000 */
[----:B---3--:R-:W-:Y:S01]  /*2bf0*/  @!P5 FADD.FTZ R40, R40, R24 ;  /* 0x000000182828d221 */ /* 0x008fe20000010000 */
[----:B------:R-:W-:Y:S01]  /*2c00*/  @!P5 FADD.FTZ R41, R41, R25 ;  /* 0x000000192929d221 */ /* 0x000fe20000010000 */
[----:B------:R-:W-:Y:S02]  /*2c10*/  ISETP.EQ.OR P5, PT, R56, UR7, P2 ;  /* 0x0000000738007c0c */ /* 0x000fe400097a2670 */
[----:B------:R-:W-:Y:S01]  /*2c20*/  ISETP.EQ.OR P3, PT, R57, UR7, P2 ;  /* 0x0000000739007c0c */ /* 0x000fe20009762670 */
[----:B----4-:R-:W-:Y:S01]  /*2c30*/  @!P6 FADD.FTZ R41, R41, R27 ;  /* 0x0000001b2929e221 */ /* 0x010fe20000010000 */
[----:B------:R-:W-:Y:S01]  /*2c40*/  IADD3 R27, R37, 0xf, RZ ;  /* 0x0000000f251b7810 */ /* 0x000fe20007ffe0ff */
[----:B------:R-:W-:-:S08]  /*2c50*/  @!P6 FADD.FTZ R40, R40, R26 ;  /* 0x0000001a2828e221 */ /* 0x000fd00000010000 */
[C-C-:B------:R-:W-:Y:S02]  /*2c60*/  @!P5 IMAD R23, R35.reuse, R56, R34.reuse ;  /* 0x000000382317d224 */ /* 0x140fe400078e0222 */
[----:B------:R-:W-:Y:S02]  /*2c70*/  @!P3 IMAD R25, R35, R57, R34 ;  /* 0x000000392319b224 */ /* 0x000fe400078e0222 */
[----:B------:R-:W-:Y:S01]  /*2c80*/  @!P5 IMAD.WIDE.U32 R22, R23, 0x8, R38 ;  /* 0x000000081716d825 */ /* 0x000fe200078e0026 */
[----:B------:R-:W-:-:S03]  /*2c90*/  ISETP.EQ.OR P6, PT, R27, UR7, P2 ;  /* 0x000000071b007c0c */ /* 0x000fc600097c2670 */
[----:B------:R-:W-:Y:S02]  /*2ca0*/  @!P3 IMAD.WIDE.U32 R24, R25, 0x8, R38 ;  /* 0x000000081918b825 */ /* 0x000fe400078e0026 */
[----:B------:R-:W2:Y:S04]  /*2cb0*/  @!P5 LDG.E.64 R22, desc[UR8][R22.64] ;  /* 0x000000081616d981 */ /* 0x000ea8000c1e1b00 */
[----:B------:R-:W3:Y:S04]  /*2cc0*/  @!P3 LDG.E.64 R24, desc[UR8][R24.64] ;  /* 0x000000081818b981 */ /* 0x000ee8000c1e1b00 */
[----:B------:R-:W-:-:S04]  /*2cd0*/  @!P6 IMAD R27, R35, R27, R34 ;  /* 0x0000001b231be224 */ /* 0x000fc800078e0222 */
[----:B------:R-:W-:-:S06]  /*2ce0*/  @!P6 IMAD.WIDE.U32 R26, R27, 0x8, R38 ;  /* 0x000000081b1ae825 */ /* 0x000fcc00078e0026 */
[----:B------:R-:W4:Y:S01]  /*2cf0*/  @!P6 LDG.E.64 R26, desc[UR8][R26.64] ;  /* 0x000000081a1ae981 */ /* 0x000f22000c1e1b00 */
[----:B------:R-:W-:Y:S02]  /*2d00*/  IADD3 R36, R36, -0x10, RZ ;  /* 0xfffffff024247810 */ /* 0x000fe40007ffe0ff */
[----:B------:R-:W-:Y:S01]  /*2d10*/  IADD3 R37, R37, 0x10, RZ ;  /* 0x0000001025257810 */ /* 0x000fe20007ffe0ff */
[----:B--2---:R-:W-:Y:S01]  /*2d20*/  @!P5 FADD.FTZ R40, R40, R22 ;  /* 0x000000162828d221 */ /* 0x004fe20000010000 */
[----:B------:R-:W-:-:S03]  /*2d30*/  @!P5 FADD.FTZ R41, R41, R23 ;  /* 0x000000172929d221 */ /* 0x000fc60000010000 */
[----:B---3--:R-:W-:Y:S01]  /*2d40*/  @!P3 FADD.FTZ R40, R40, R24 ;  /* 0x000000182828b221 */ /* 0x008fe20000010000 */
[----:B------:R-:W-:Y:S01]  /*2d50*/  @!P3 FADD.FTZ R41, R41, R25 ;  /* 0x000000192929b221 */ /* 0x000fe20000010000 */
[----:B------:R-:W-:Y:S02]  /*2d60*/  ISETP.GT.AND P3, PT, R36, 0xc, PT ;  /* 0x0000000c2400780c */ /* 0x000fe40003f64270 */
[----:B----4-:R-:W-:Y:S01]  /*2d70*/  @!P6 FADD.FTZ R40, R40, R26 ;  /* 0x0000001a2828e221 */ /* 0x010fe20000010000 */
[----:B------:R-:W-:-:S10]  /*2d80*/  @!P6 FADD.FTZ R41, R41, R27 ;  /* 0x0000001b2929e221 */ /* 0x000fd40000010000 */
[----:B------:R-:W-:Y:S05]  /*2d90*/  @P3 BRA `(.L_x_20) ;  /* 0xfffffff800343947 */ /* 0x000fea000383ffff */
.L_x_19:
[----:B------:R-:W-:-:S13]  /*2da0*/  ISETP.GT.AND P3, PT, R36, 0x4, PT ;  /* 0x000000042400780c */ /* 0x000fda0003f64270 */
[----:B------:R-:W-:Y:S05]  /*2db0*/  @!P3 BRA `(.L_x_21) ;  /* 0x0000000000ecb947 */ /* 0x000fea0003800000 */
[C---:B------:R-:W-:Y:S02]  /*2dc0*/  ISETP.EQ.OR P0, PT, R37.reuse, UR7, P2 ;  /* 0x0000000725007c0c */ /* 0x040fe40009702670 */
[----:B------:R-:W-:-:S04]  /*2dd0*/  IADD3 R27, R37, 0x1, RZ ;  /* 0x00000001251b7810 */ /* 0x000fc80007ffe0ff */
[----:B------:R-:W-:-:S07]  /*2de0*/  ISETP.EQ.OR P3, PT, R27, UR7, P2 ;  /* 0x000000071b007c0c */ /* 0x000fce0009762670 */
[----:B------:R-:W-:-:S04]  /*2df0*/  @!P0 IMAD R23, R37, R35, R34 ;  /* 0x0000002325178224 */ /* 0x000fc800078e0222 */
[----:B------:R-:W-:-:S06]  /*2e00*/  @!P0 IMAD.WIDE.U32 R22, R23, 0x8, R38 ;  /* 0x0000000817168825 */ /* 0x000fcc00078e0026 */
[----:B------:R-:W0:Y:S01]  /*2e10*/  @!P0 LDG.E.64 R22, desc[UR8][R22.64] ;  /* 0x0000000816168981 */ /* 0x000e22000c1e1b00 */
[----:B------:R-:W-:-:S04]  /*2e20*/  @!P3 IMAD R27, R35, R27, R34 ;  /* 0x0000001b231bb224 */ /* 0x000fc800078e0222 */
[----:B------:R-:W-:-:S06]  /*2e30*/  @!P3 IMAD.WIDE.U32 R26, R27, 0x8, R38 ;  /* 0x000000081b1ab825 */ /* 0x000fcc00078e0026 */
[----:B------:R-:W2:Y:S01]  /*2e40*/  @!P3 LDG.E.64 R26, desc[UR8][R26.64] ;  /* 0x000000081a1ab981 */ /* 0x000ea2000c1e1b00 */
[C---:B------:R-:W-:Y:S02]  /*2e50*/  IADD3 R25, R37.reuse, 0x2, RZ ;  /* 0x0000000225197810 */ /* 0x040fe40007ffe0ff */
[----:B------:R-:W-:Y:S02]  /*2e60*/  IADD3 R56, R37, 0x3, RZ ;  /* 0x0000000325387810 */ /* 0x000fe40007ffe0ff */
[----:B------:R-:W-:Y:S02]  /*2e70*/  ISETP.EQ.OR P5, PT, R25, UR7, P2 ;  /* 0x0000000719007c0c */ /* 0x000fe400097a2670 */
[----:B------:R-:W-:Y:S02]  /*2e80*/  ISETP.EQ.OR P6, PT, R56, UR7, P2 ;  /* 0x0000000738007c0c */ /* 0x000fe400097c2670 */
[----:B------:R-:W-:-:S09]  /*2e90*/  IADD3 R37, R37, 0x4, RZ ;  /* 0x0000000425257810 */ /* 0x000fd20007ffe0ff */
[----:B------:R-:W-:-:S04]  /*2ea0*/  @!P5 IMAD R25, R35, R25, R34 ;  /* 0x000000192319d224 */ /* 0x000fc800078e0222 */
[----:B------:R-:W-:-:S06]  /*2eb0*/  @!P5 IMAD.WIDE.U32 R24, R25, 0x8, R38 ;  /* 0x000000081918d825 */ /* 0x000fcc00078e0026 */
[----:B------:R-:W3:Y:S01]  /*2ec0*/  @!P5 LDG.E.64 R24, desc[UR8][R24.64] ;  /* 0x000000081818d981 */ /* 0x000ee2000c1e1b00 */
[----:B0-----:R-:W-:Y:S01]  /*2ed0*/  @!P0 FADD.FTZ R41, R41, R23 ;  /* 0x0000001729298221 */ /* 0x001fe20000010000 */
[----:B------:R-:W-:Y:S02]  /*2ee0*/  @!P6 IMAD R23, R35, R56, R34 ;  /* 0x000000382317e224 */ /* 0x000fe400078e0222 */
[----:B------:R-:W-:Y:S01]  /*2ef0*/  @!P0 FADD.FTZ R40, R40, R22 ;  /* 0x0000001628288221 */ /* 0x000fe20000010000 */
[----:B------:R-:W-:Y:S01]  /*2f00*/  ISETP.EQ.OR P0, PT, R37, UR7, P2 ;  /* 0x0000000725007c0c */ /* 0x000fe20009702670 */
[----:B------:R-:W-:-:S06]  /*2f10*/  @!P6 IMAD.WIDE.U32 R22, R23, 0x8, R38 ;  /* 0x000000081716e825 */ /* 0x000fcc00078e0026 */
[----:B------:R-:W4:Y:S01]  /*2f20*/  @!P6 LDG.E.64 R22, desc[UR8][R22.64] ;  /* 0x000000081616e981 */ /* 0x000f22000c1e1b00 */
[----:B--2---:R-:W-:Y:S01]  /*2f30*/  @!P3 FADD.FTZ R41, R41, R27 ;  /* 0x0000001b2929b221 */ /* 0x004fe20000010000 */
[----:B------:R-:W-:-:S04]  /*2f40*/  @!P3 FADD.FTZ R40, R40, R26 ;  /* 0x0000001a2828b221 */ /* 0x000fc80000010000 */
[----:B------:R-:W-:-:S04]  /*2f50*/  @!P0 IMAD R27, R35, R37, R34 ;  /* 0x00000025231b8224 */ /* 0x000fc800078e0222 */
[----:B------:R-:W-:-:S06]  /*2f60*/  @!P0 IMAD.WIDE.U32 R26, R27, 0x8, R38 ;  /* 0x000000081b1a8825 */ /* 0x000fcc00078e0026 */
[----:B------:R-:W2:Y:S01]  /*2f70*/  @!P0 LDG.E.64 R26, desc[UR8][R26.64] ;  /* 0x000000081a1a8981 */ /* 0x000ea2000c1e1b00 */
[C---:B------:R-:W-:Y:S01]  /*2f80*/  IADD3 R56, R37.reuse, 0x3, RZ ;  /* 0x0000000325387810 */ /* 0x040fe20007ffe0ff */
[----:B---3--:R-:W-:Y:S01]  /*2f90*/  @!P5 FADD.FTZ R40, R40, R24 ;  /* 0x000000182828d221 */ /* 0x008fe20000010000 */
[----:B------:R-:W-:Y:S01]  /*2fa0*/  IADD3 R24, R37, 0x1, RZ ;  /* 0x0000000125187810 */ /* 0x000fe20007ffe0ff */
[----:B------:R-:W-:Y:S01]  /*2fb0*/  @!P5 FADD.FTZ R41, R41, R25 ;  /* 0x000000192929d221 */ /* 0x000fe20000010000 */
[----:B------:R-:W-:Y:S02]  /*2fc0*/  IADD3 R25, R37, 0x2, RZ ;  /* 0x0000000225197810 */ /* 0x000fe40007ffe0ff */
[----:B------:R-:W-:Y:S02]  /*2fd0*/  ISETP.EQ.OR P5, PT, R24, UR7, P2 ;  /* 0x0000000718007c0c */ /* 0x000fe400097a2670 */
[----:B------:R-:W-:Y:S01]  /*2fe0*/  ISETP.EQ.OR P3, PT, R56, UR7, P2 ;  /* 0x0000000738007c0c */ /* 0x000fe20009762670 */
[----:B----4-:R-:W-:Y:S01]  /*2ff0*/  @!P6 FADD.FTZ R40, R40, R22 ;  /* 0x000000162828e221 */ /* 0x010fe20000010000 */
[----:B------:R-:W-:Y:S01]  /*3000*/  @!P6 FADD.FTZ R41, R41, R23 ;  /* 0x000000172929e221 */ /* 0x000fe20000010000 */
[----:B------:R-:W-:-:S08]  /*3010*/  ISETP.EQ.OR P6, PT, R25, UR7, P2 ;  /* 0x0000000719007c0c */ /* 0x000fd000097c2670 */
[----:B------:R-:W-:-:S04]  /*3020*/  @!P5 IMAD R23, R35, R24, R34 ;  /* 0x000000182317d224 */ /* 0x000fc800078e0222 */
[----:B------:R-:W-:-:S06]  /*3030*/  @!P5 IMAD.WIDE.U32 R22, R23, 0x8, R38 ;  /* 0x000000081716d825 */ /* 0x000fcc00078e0026 */
[----:B------:R-:W3:Y:S01]  /*3040*/  @!P5 LDG.E.64 R22, desc[UR8][R22.64] ;  /* 0x000000081616d981 */ /* 0x000ee2000c1e1b00 */
[--C-:B------:R-:W-:Y:S02]  /*3050*/  @!P6 IMAD R25, R35, R25, R34.reuse ;  /* 0x000000192319e224 */ /* 0x100fe400078e0222 */
[----:B--2---:R-:W-:Y:S01]  /*3060*/  @!P0 FADD.FTZ R41, R41, R27 ;  /* 0x0000001b29298221 */ /* 0x004fe20000010000 */
[----:B------:R-:W-:Y:S02]  /*3070*/  @!P3 IMAD R27, R35, R56, R34 ;  /* 0x00000038231bb224 */ /* 0x000fe400078e0222 */
[----:B------:R-:W-:-:S04]  /*3080*/  @!P6 IMAD.WIDE.U32 R24, R25, 0x8, R38 ;  /* 0x000000081918e825 */ /* 0x000fc800078e0026 */
[----:B------:R-:W-:Y:S01]  /*3090*/  @!P0 FADD.FTZ R40, R40, R26 ;  /* 0x0000001a28288221 */ /* 0x000fe20000010000 */
[----:B------:R-:W-:Y:S01]  /*30a0*/  @!P3 IMAD.WIDE.U32 R26, R27, 0x8, R38 ;  /* 0x000000081b1ab825 */ /* 0x000fe200078e0026 */
[----:B------:R-:W2:Y:S05]  /*30b0*/  @!P6 LDG.E.64 R24, desc[UR8][R24.64] ;  /* 0x000000081818e981 */ /* 0x000eaa000c1e1b00 */
[----:B------:R-:W4:Y:S01]  /*30c0*/  @!P3 LDG.E.64 R26, desc[UR8][R26.64] ;  /* 0x000000081a1ab981 */ /* 0x000f22000c1e1b00 */
[----:B------:R-:W-:Y:S02]  /*30d0*/  IADD3 R36, R36, -0x4, RZ ;  /* 0xfffffffc24247810 */ /* 0x000fe40007ffe0ff */
[----:B------:R-:W-:-:S02]  /*30e0*/  PLOP3.LUT P0, PT, PT, PT, PT, 0x8, 0x0 ;  /* 0x000000000000781c */ /* 0x000fc40003f0e170 */
[----:B------:R-:W-:Y:S02]  /*30f0*/  IADD3 R36, R36, -0x4, RZ ;  /* 0xfffffffc24247810 */ /* 0x000fe40007ffe0ff */
[----:B------:R-:W-:Y:S01]  /*3100*/  IADD3 R37, R37, 0x4, RZ ;  /* 0x0000000425257810 */ /* 0x000fe20007ffe0ff */
[----:B---3--:R-:W-:Y:S01]  /*3110*/  @!P5 FADD.FTZ R40, R40, R22 ;  /* 0x000000162828d221 */ /* 0x008fe20000010000 */
[----:B------:R-:W-:-:S03]  /*3120*/  @!P5 FADD.FTZ R41, R41, R23 ;  /* 0x000000172929d221 */ /* 0x000fc60000010000 */
[----:B--2---:R-:W-:Y:S01]  /*3130*/  @!P6 FADD.FTZ R40, R40, R24 ;  /* 0x000000182828e221 */ /* 0x004fe20000010000 */
[----:B------:R-:W-:-:S03]  /*3140*/  @!P6 FADD.FTZ R41, R41, R25 ;  /* 0x000000192929e221 */ /* 0x000fc60000010000 */
[----:B----4-:R-:W-:Y:S01]  /*3150*/  @!P3 FADD.FTZ R40, R40, R26 ;  /* 0x0000001a2828b221 */ /* 0x010fe20000010000 */
[----:B------:R-:W-:-:S07]  /*3160*/  @!P3 FADD.FTZ R41, R41, R27 ;  /* 0x0000001b2929b221 */ /* 0x000fce0000010000 */
.L_x_21:
[----:B------:R-:W-:-:S13]  /*3170*/  ISETP.NE.OR P0, PT, R36, RZ, P0 ;  /* 0x000000ff2400720c */ /* 0x000fda0000705670 */
[----:B------:R-:W-:Y:S05]  /*3180*/  @!P0 BRA `(.L_x_17) ;  /* 0x00000000007c8947 */ /* 0x000fea0003800000 */
.L_x_18:
[----:B------:R-:W-:-:S13]  /*3190*/  ISETP.EQ.OR P3, PT, R37, UR7, P2 ;  /* 0x0000000725007c0c */ /* 0x000fda0009762670 */
[----:B------:R-:W-:-:S04]  /*31a0*/  @!P3 IMAD R27, R35, R37, R34 ;  /* 0x00000025231bb224 */ /* 0x000fc800078e0222 */
[----:B------:R-:W-:-:S06]  /*31b0*/  @!P3 IMAD.WIDE.U32 R26, R27, 0x8, R38 ;  /* 0x000000081b1ab825 */ /* 0x000fcc00078e0026 */
[----:B------:R-:W0:Y:S01]  /*31c0*/  @!P3 LDG.E.64 R26, desc[UR8][R26.64] ;  /* 0x000000081a1ab981 */ /* 0x000e22000c1e1b00 */
[C---:B------:R-:W-:Y:S02]  /*31d0*/  IADD3 R25, R37.reuse, 0x1, RZ ;  /* 0x0000000125197810 */ /* 0x040fe40007ffe0ff */
[----:B------:R-:W-:Y:S02]  /*31e0*/  IADD3 R23, R37, 0x2, RZ ;  /* 0x0000000225177810 */ /* 0x000fe40007ffe0ff */
[----:B------:R-:W-:Y:S02]  /*31f0*/  ISETP.EQ.OR P5, PT, R25, UR7, P2 ;  /* 0x0000000719007c0c */ /* 0x000fe400097a2670 */
[----:B------:R-:W-:Y:S02]  /*3200*/  ISETP.EQ.OR P6, PT, R23, UR7, P2 ;  /* 0x0000000717007c0c */ /* 0x000fe400097c2670 */
[----:B------:R-:W-:-:S04]  /*3210*/  IADD3 R57, R37, 0x3, RZ ;  /* 0x0000000325397810 */ /* 0x000fc80007ffe0ff */
[----:B------:R-:W-:-:S05]  /*3220*/  ISETP.EQ.OR P0, PT, R57, UR7, P2 ;  /* 0x0000000739007c0c */ /* 0x000fca0009702670 */
[C-C-:B------:R-:W-:Y:S02]  /*3230*/  @!P5 IMAD R25, R35.reuse, R25, R34.reuse ;  /* 0x000000192319d224 */ /* 0x140fe400078e0222 */
[----:B------:R-:W-:Y:S02]  /*3240*/  @!P6 IMAD R23, R35, R23, R34 ;  /* 0x000000172317e224 */ /* 0x000fe400078e0222 */
[----:B------:R-:W-:-:S04]  /*3250*/  @!P5 IMAD.WIDE.U32 R24, R25, 0x8, R38 ;  /* 0x000000081918d825 */ /* 0x000fc800078e0026 */
[----:B------:R-:W-:Y:S02]  /*3260*/  @!P6 IMAD.WIDE.U32 R22, R23, 0x8, R38 ;  /* 0x000000081716e825 */ /* 0x000fe400078e0026 */
[----:B------:R-:W2:Y:S02]  /*3270*/  @!P5 LDG.E.64 R24, desc[UR8][R24.64] ;  /* 0x000000081818d981 */ /* 0x000ea4000c1e1b00 */
[----:B------:R-:W-:Y:S02]  /*3280*/  @!P0 IMAD R57, R35, R57, R34 ;  /* 0x0000003923398224 */ /* 0x000fe400078e0222 */
[----:B------:R-:W3:Y:S01]  /*3290*/  @!P6 LDG.E.64 R22, desc[UR8][R22.64] ;  /* 0x000000081616e981 */ /* 0x000ee2000c1e1b00 */
[----:B0-----:R-:W-:Y:S01]  /*32a0*/  @!P3 FADD.FTZ R40, R40, R26 ;  /* 0x0000001a2828b221 */ /* 0x001fe20000010000 */
[----:B------:R-:W-:Y:S01]  /*32b0*/  @!P3 FADD.FTZ R41, R41, R27 ;  /* 0x0000001b2929b221 */ /* 0x000fe20000010000 */
[----:B------:R-:W-:-:S06]  /*32c0*/  @!P0 IMAD.WIDE.U32 R26, R57, 0x8, R38 ;  /* 0x00000008391a8825 */ /* 0x000fcc00078e0026 */
[----:B------:R-:W4:Y:S01]  /*32d0*/  @!P0 LDG.E.64 R26, desc[UR8][R26.64] ;  /* 0x000000081a1a8981 */ /* 0x000f22000c1e1b00 */
[----:B------:R-:W-:-:S04]  /*32e0*/  IADD3 R36, R36, -0x4, RZ ;  /* 0xfffffffc24247810 */ /* 0x000fc80007ffe0ff */
[----:B------:R-:W-:Y:S02]  /*32f0*/  ISETP.NE.AND P3, PT, R36, RZ, PT ;  /* 0x000000ff2400720c */ /* 0x000fe40003f65270 */
[----:B------:R-:W-:Y:S01]  /*3300*/  IADD3 R37, R37, 0x4, RZ ;  /* 0x0000000425257810 */ /* 0x000fe20007ffe0ff */
[----:B--2---:R-:W-:Y:S01]  /*3310*/  @!P5 FADD.FTZ R40, R40, R24 ;  /* 0x000000182828d221 */ /* 0x004fe20000010000 */
[----:B------:R-:W-:-:S03]  /*3320*/  @!P5 FADD.FTZ R41, R41, R25 ;  /* 0x000000192929d221 */ /* 0x000fc60000010000 */
[----:B---3--:R-:W-:Y:S01]  /*3330*/  @!P6 FADD.FTZ R40, R40, R22 ;  /* 0x000000162828e221 */ /* 0x008fe20000010000 */
[----:B------:R-:W-:-:S03]  /*3340*/  @!P6 FADD.FTZ R41, R41, R23 ;  /* 0x000000172929e221 */ /* 0x000fc60000010000 */
[----:B----4-:R-:W-:Y:S01]  /*3350*/  @!P0 FADD.FTZ R40, R40, R26 ;  /* 0x0000001a28288221 */ /* 0x010fe20000010000 */
[----:B------:R-:W-:Y:S01]  /*3360*/  @!P0 FADD.FTZ R41, R41, R27 ;  /* 0x0000001b29298221 */ /* 0x000fe20000010000 */
[----:B------:R-:W-:Y:S06]  /*3370*/  @P3 BRA `(.L_x_18) ;  /* 0xfffffffc00843947 */ /* 0x000fec000383ffff */
.L_x_17:
[----:B------:R-:W-:-:S13]  /*3380*/  LOP3.LUT P0, R33, R33, 0x3, RZ, 0xc0, !PT ;  /* 0x0000000321217812 */ /* 0x000fda000780c0ff */
[----:B------:R-:W-:Y:S05]  /*3390*/  @!P0 BRA `(.L_x_14) ;  /* 0x0000000000688947 */ /* 0x000fea0003800000 */
[----:B------:R-:W-:Y:S01]  /*33a0*/  ISETP.EQ.OR P0, PT, R37, UR7, P2 ;  /* 0x0000000725007c0c */ /* 0x000fe20009702670 */
[----:B------:R-:W-:Y:S01]  /*33b0*/  BSSY B0, `(.L_x_22) ;  /* 0x0000008000007945 */ /* 0x000fe20003800000 */
[----:B------:R-:W-:-:S11]  /*33c0*/  ISETP.NE.AND P3, PT, R33, 0x1, PT ;  /* 0x000000012100780c */ /* 0x000fd60003f65270 */
[----:B------:R-:W-:Y:S05]  /*33d0*/  @P0 BRA `(.L_x_23) ;  /* 0x0000000000140947 */ /* 0x000fea0003800000 */
[----:B------:R-:W-:-:S04]  /*33e0*/  IMAD R23, R35, R37, R34 ;  /* 0x0000002523177224 */ /* 0x000fc800078e0222 */
[----:B------:R-:W-:-:S06]  /*33f0*/  IMAD.WIDE.U32 R22, R23, 0x8, R38 ;  /* 0x0000000817167825 */ /* 0x000fcc00078e0026 */
[----:B------:R-:W0:Y:S02]  /*3400*/  LDG.E.64 R22, desc[UR8][R22.64] ;  /* 0x0000000816167981 */ /* 0x000e24000c1e1b00 */
[----:B0-----:R-:W-:Y:S01]  /*3410*/  FADD.FTZ R40, R40, R22 ;  /* 0x0000001628287221 */ /* 0x001fe20000010000 */
[----:B------:R-:W-:-:S07]  /*3420*/  FADD.FTZ R41, R41, R23 ;  /* 0x0000001729297221 */ /* 0x000fce0000010000 */
.L_x_23:
[----:B------:R-:W-:Y:S05]  /*3430*/  BSYNC B0 ;  /* 0x0000000000007941 */ /* 0x000fea0003800000 */
.L_x_22:
[----:B------:R-:W-:Y:S05]  /*3440*/  @!P3 BRA `(.L_x_14) ;  /* 0x00000000003cb947 */ /* 0x000fea0003800000 */
[C---:B------:R-:W-:Y:S02]  /*3450*/  IADD3 R25, R37.reuse, 0x2, RZ ;  /* 0x0000000225197810 */ /* 0x040fe40007ffe0ff */
[----:B------:R-:W-:Y:S02]  /*3460*/  IADD3 R23, R37, 0x1, RZ ;  /* 0x0000000125177810 */ /* 0x000fe40007ffe0ff */
[----:B------:R-:W-:Y:S02]  /*3470*/  ISETP.EQ.OR P0, PT, R25, UR7, P2 ;  /* 0x0000000719007c0c */ /* 0x000fe40009702670 */
[----:B------:R-:W-:Y:S02]  /*3480*/  ISETP.EQ.OR P3, PT, R23, UR7, P2 ;  /* 0x0000000717007c0c */ /* 0x000fe40009762670 */
[----:B------:R-:W-:-:S11]  /*3490*/  ISETP.EQ.OR P0, PT, R33, 0x2, P0 ;  /* 0x000000022100780c */ /* 0x000fd60000702670 */
[-CC-:B------:R-:W-:Y:S02]  /*34a0*/  @!P3 IMAD R23, R23, R35.reuse, R34.reuse ;  /* 0x000000231717b224 */ /* 0x180fe400078e0222 */
[----:B------:R-:W-:Y:S02]  /*34b0*/  @!P0 IMAD R25, R25, R35, R34 ;  /* 0x0000002319198224 */ /* 0x000fe400078e0222 */
[----:B------:R-:W-:-:S04]  /*34c0*/  @!P3 IMAD.WIDE.U32 R22, R23, 0x8, R38 ;  /* 0x000000081716b825 */ /* 0x000fc800078e0026 */
[----:B------:R-:W-:Y:S02]  /*34d0*/  @!P0 IMAD.WIDE.U32 R24, R25, 0x8, R38 ;  /* 0x0000000819188825 */ /* 0x000fe400078e0026 */
[----:B------:R-:W0:Y:S04]  /*34e0*/  @!P3 LDG.E.64 R22, desc[UR8][R22.64] ;  /* 0x000000081616b981 */ /* 0x000e28000c1e1b00 */
[----:B------:R-:W2:Y:S01]  /*34f0*/  @!P0 LDG.E.64 R24, desc[UR8][R24.64] ;  /* 0x0000000818188981 */ /* 0x000ea2000c1e1b00 */
[----:B0-----:R-:W-:Y:S01]  /*3500*/  @!P3 FADD.FTZ R40, R40, R22 ;  /* 0x000000162828b221 */ /* 0x001fe20000010000 */
[----:B------:R-:W-:-:S03]  /*3510*/  @!P3 FADD.FTZ R41, R41, R23 ;  /* 0x000000172929b221 */ /* 0x000fc60000010000 */
[----:B--2---:R-:W-:Y:S01]  /*3520*/  @!P0 FADD.FTZ R40, R40, R24 ;  /* 0x0000001828288221 */ /* 0x004fe20000010000 */
[----:B------:R-:W-:-:S07]  /*3530*/  @!P0 FADD.FTZ R41, R41, R25 ;  /* 0x0000001929298221 */ /* 0x000fce0000010000 */
.L_x_14:
[----:B------:R-:W1:Y:S01]  /*3540*/  S2UR UR6, SR_CgaCtaId ;  /* 0x00000000000679c3 */ /* 0x000e620000008800 */
[----:B------:R-:W-:Y:S01]  /*3550*/  UMOV UR5, 0x400 ;  /* 0x0000040000057882 */ /* 0x000fe20000000000 */
[----:B------:R-:W-:Y:S01]  /*3560*/  ULDC.64 UR12, c[0x0][0x290] ;  /* 0x0000a400000c7ab9 */ /* 0x000fe20000000a00 */
[----:B--2---:R-:W-:Y:S02]  /*3570*/  SHF.L.U32 R25, R46, 0x10, RZ ;  /* 0x000000102e197819 */ /* 0x004fe400000006ff */
[----:B------:R-:W-:Y:S02]  /*3580*/  SHF.L.U32 R7, R7, 0x10, RZ ;  /* 0x0000001007077819 */ /* 0x000fe400000006ff */
[----:B------:R-:W-:Y:S01]  /*3590*/  ISETP.GE.U32.AND P0, PT, R51, UR12, PT ;  /* 0x0000000c33007c0c */ /* 0x000fe2000bf06070 */
[C---:B------:R-:W-:Y:S01]  /*35a0*/  FADD.FTZ R46, -R14.reuse, R25 ;  /* 0x000000190e2e7221 */ /* 0x040fe20000010100 */
[----:B------:R-:W-:Y:S01]  /*35b0*/  ISETP.GE.U32.AND P3, PT, R49, UR12, PT ;  /* 0x0000000c31007c0c */ /* 0x000fe2000bf66070 */
[----:B------:R-:W-:Y:S01]  /*35c0*/  FADD.FTZ R24, -R14, R7 ;  /* 0x000000070e187221 */ /* 0x000fe20000010100 */
[----:B------:R-:W-:-:S02]  /*35d0*/  SHF.L.U32 R47, R47, 0x10, RZ ;  /* 0x000000102f2f7819 */ /* 0x000fc400000006ff */
[----:B------:R-:W-:Y:S01]  /*35e0*/  SHF.L.U32 R31, R31, 0x10, RZ ;  /* 0x000000101f1f7819 */ /* 0x000fe200000006ff */
[-C--:B------:R-:W-:Y:S01]  /*35f0*/  FMUL.FTZ R56, R24, R15.reuse ;  /* 0x0000000f18387220 */ /* 0x080fe20000410000 */
[----:B------:R-:W-:Y:S02]  /*3600*/  SHF.L.U32 R27, R42, 0x10, RZ ;  /* 0x000000102a1b7819 */ /* 0x000fe400000006ff */
[----:B------:R-:W-:Y:S01]  /*3610*/  SHF.L.U32 R29, R29, 0x10, RZ ;  /* 0x000000101d1d7819 */ /* 0x000fe200000006ff */
[C---:B------:R-:W-:Y:S01]  /*3620*/  FADD.FTZ R42, -R14.reuse, R31 ;  /* 0x0000001f0e2a7221 */ /* 0x040fe20000010100 */
[----:B------:R-:W-:Y:S01]  /*3630*/  SHF.L.U32 R43, R43, 0x10, RZ ;  /* 0x000000102b2b7819 */ /* 0x000fe200000006ff */
[C---:B------:R-:W-:Y:S01]  /*3640*/  FADD.FTZ R36, -R14.reuse, R27 ;  /* 0x0000001b0e247221 */ /* 0x040fe20000010100 */
[----:B------:R-:W-:Y:S01]  /*3650*/  SHF.L.U32 R21, R21, 0x10, RZ ;  /* 0x0000001015157819 */ /* 0x000fe200000006ff */
[C---:B------:R-:W-:Y:S01]  /*3660*/  FADD.FTZ R38, -R14.reuse, R29 ;  /* 0x0000001d0e267221 */ /* 0x040fe20000010100 */
[----:B------:R-:W-:Y:S01]  /*3670*/  ISETP.GE.AND.EX P0, PT, R9, UR13, PT, P0 ;  /* 0x0000000d09007c0c */ /* 0x000fe2000bf06300 */
[----:B-1----:R-:W-:Y:S01]  /*3680*/  ULEA UR5, UR6, UR5, 0x18 ;  /* 0x0000000506057291 */ /* 0x002fe2000f8ec03f */
[----:B------:R-:W-:Y:S01]  /*3690*/  ISETP.GE.AND.EX P3, PT, R13, UR13, PT, P3 ;  /* 0x0000000d0d007c0c */ /* 0x000fe2000bf66330 */
[----:B------:R-:W-:Y:S01]  /*36a0*/  FADD.FTZ R26, -R14, R43 ;  /* 0x0000002b0e1a7221 */ /* 0x000fe20000010100 */
[----:B------:R-:W-:Y:S01]  /*36b0*/  ISETP.GT.U32.OR P0, PT, R54, 0x2ff, P0 ;  /* 0x000002ff3600780c */ /* 0x000fe20000704470 */
[----:B------:R-:W-:Y:S01]  /*36c0*/  FMUL.FTZ R31, R46, R15 ;  /* 0x0000000f2e1f7220 */ /* 0x000fe20000410000 */
[----:B------:R-:W-:-:S02]  /*36d0*/  ISETP.GT.U32.OR P3, PT, R54, 0x2ff, P3 ;  /* 0x000002ff3600780c */ /* 0x000fc40001f64470 */
[----:B------:R-:W-:Y:S02]  /*36e0*/  SHF.L.U32 R45, R45, 0x10, RZ ;  /* 0x000000102d2d7819 */ /* 0x000fe400000006ff */
[----:B------:R0:W-:Y:S01]  /*36f0*/  @!P2 STS.64 [UR5+0xe0], R40 ;  /* 0x0000e028ff00a988 */ /* 0x0001e20008000a05 */
[----:B------:R-:W-:Y:S01]  /*3700*/  BAR.SYNC.DEFER_BLOCKING 0x0 ;  /* 0x0000000000007b1d */ /* 0x000fe20000010000 */
[----:B------:R-:W-:Y:S02]  /*3710*/  ISETP.GE.U32.AND P2, PT, R50, UR12, PT ;  /* 0x0000000c32007c0c */ /* 0x000fe4000bf46070 */
[----:B------:R-:W-:Y:S02]  /*3720*/  SHF.L.U32 R32, R32, 0x10, RZ ;  /* 0x0000001020207819 */ /* 0x000fe400000006ff */
[----:B------:R-:W-:Y:S01]  /*3730*/  ISETP.GE.AND.EX P2, PT, R11, UR13, PT, P2 ;  /* 0x0000000d0b007c0c */ /* 0x000fe2000bf46320 */
[C---:B0-----:R-:W-:Y:S01]  /*3740*/  FADD.FTZ R40, -R14.reuse, R47 ;  /* 0x0000002f0e287221 */ /* 0x041fe20000010100 */
[----:B------:R-:W-:-:S02]  /*3750*/  FADD.FTZ R14, -R14, R21 ;  /* 0x000000150e0e7221 */ /* 0x000fc40000010100 */
[----:B------:R-:W-:Y:S01]  /*3760*/  ISETP.GT.U32.OR P2, PT, R54, 0x2ff, P2 ;  /* 0x000002ff3600780c */ /* 0x000fe20001744470 */
[----:B------:R-:W0:Y:S01]  /*3770*/  LDS.64 R22, [UR5+0xe0] ;  /* 0x0000e005ff167984 */ /* 0x000e220008000a00 */
[----:B------:R-:W-:Y:S02]  /*3780*/  ULDC UR5, c[0x0][0x2bc] ;  /* 0x0000af0000057ab9 */ /* 0x000fe40000000800 */
[----:B0-----:R-:W-:Y:S01]  /*3790*/  FMUL.FTZ R7, R22, UR5 ;  /* 0x0000000516077c20 */ /* 0x001fe20008410000 */
[----:B------:R-:W-:Y:S01]  /*37a0*/  FMUL.FTZ R34, R23, UR5 ;  /* 0x0000000517227c20 */ /* 0x000fe20008410000 */
[----:B------:R-:W-:Y:S07]  /*37b0*/  @!P4 BRA `(.L_x_24) ;  /* 0x000000000048c947 */ /* 0x000fee0003800000 */
        /* <DEDUP_REMOVED lines=18> */
.L_x_24:
[----:B------:R-:W-:Y:S04]  /*38e0*/  BSSY B0, `(.L_x_25) ;  /* 0x0000014000007945 */ /* 0x000fe80003800000 */
[----:B------:R-:W-:Y:S05]  /*38f0*/  @!P1 BRA `(.L_x_26) ;  /* 0x0000000000489947 */ /* 0x000fea0003800000 */
[C-C-:B------:R-:W-:Y:S01]  /*3900*/  FFMA.FTZ R22, R7.reuse, R31, R34.reuse ;  /* 0x0000001f07167223 */ /* 0x140fe20000010022 */
[----:B------:R-:W-:Y:S01]  /*3910*/  ULDC.64 UR12, c[0x0][0x288] ;  /* 0x0000a200000c7ab9 */ /* 0x000fe20000000a00 */
[----:B------:R-:W-:Y:S01]  /*3920*/  MOV R23, R61 ;  /* 0x0000003d00177202 */ /* 0x000fe20000000f00 */
[----:B------:R-:W-:Y:S01]  /*3930*/  FFMA.FTZ R21, R7, R56, R34 ;  /* 0x0000003807157223 */ /* 0x000fe20000010022 */
[----:B------:R-:W-:Y:S01]  /*3940*/  FFMA.FTZ R24, R45, R16, -R22 ;  /* 0x000000102d187223 */ /* 0x000fe20000010816 */
[----:B------:R-:W-:Y:S01]  /*3950*/  MOV R22, R58 ;  /* 0x0000003a00167202 */ /* 0x000fe20000000f00 */
[----:B------:R-:W-:Y:S02]  /*3960*/  IMAD R25, R3, UR12, RZ ;  /* 0x0000000c03197c24 */ /* 0x000fe4000f8e02ff */
[----:B------:R-:W-:Y:S01]  /*3970*/  FFMA.FTZ R46, R32, R17, -R21 ;  /* 0x00000011202e7223 */ /* 0x000fe20000010815 */
[----:B------:R-:W-:Y:S01]  /*3980*/  FMUL.FTZ R32, R24, R15 ;  /* 0x0000000f18207220 */ /* 0x000fe20000410000 */
[----:B------:R-:W-:-:S04]  /*3990*/  IMAD.WIDE.U32 R22, R52, UR12, R22 ;  /* 0x0000000c34167c25 */ /* 0x000fc8000f8e0016 */
[----:B------:R-:W-:Y:S01]  /*39a0*/  FMUL.FTZ R21, R46, R15 ;  /* 0x0000000f2e157220 */ /* 0x000fe20000410000 */
[----:B------:R-:W-:Y:S01]  /*39b0*/  IMAD R25, R52, UR13, R25 ;  /* 0x0000000d34197c24 */ /* 0x000fe2000f8e0219 */
[----:B------:R-:W-:-:S03]  /*39c0*/  ULDC.64 UR12, c[0x0][0x210] ;  /* 0x00008400000c7ab9 */ /* 0x000fc60000000a00 */
[----:B------:R-:W-:Y:S02]  /*39d0*/  F2FP.BF16.F32.PACK_AB R21, R21, R32 ;  /* 0x000000201515723e */ /* 0x000fe400000010ff */
[----:B------:R-:W-:Y:S02]  /*39e0*/  LEA R24, P5, R22, UR12, 0x1 ;  /* 0x0000000c16187c11 */ /* 0x000fe4000f8a08ff */
[----:B------:R-:W-:-:S04]  /*39f0*/  IADD3 R25, R23, R25, RZ ;  /* 0x0000001917197210 */ /* 0x000fc80007ffe0ff */
[----:B------:R-:W-:-:S05]  /*3a00*/  LEA.HI.X R25, R22, UR13, R25, 0x1, P5 ;  /* 0x0000000d16197c11 */ /* 0x000fca000a8f0c19 */
[----:B------:R0:W-:Y:S02]  /*3a10*/  STG.E desc[UR8][R24.64], R21 ;  /* 0x0000001518007986 */ /* 0x0001e4000c101908 */
.L_x_26:
[----:B------:R-:W-:Y:S05]  /*3a20*/  BSYNC B0 ;  /* 0x0000000000007941 */ /* 0x000fea0003800000 */
.L_x_25:
[----:B0-----:R-:W-:Y:S01]  /*3a30*/  SHF.L.U32 R21, R44, 0x10, RZ ;  /* 0x000000102c157819 */ /* 0x001fe200000006ff */
        /* <DEDUP_REMOVED lines=22> */
.L_x_27:
[----:B------:R-:W-:Y:S04]  /*3ba0*/  BSSY B0, `(.L_x_28) ;  /* 0x0000014000007945 */ /* 0x000fe80003800000 */
[----:B------:R-:W-:Y:S05]  /*3bb0*/  @P0 BRA `(.L_x_29) ;  /* 0x0000000000480947 */ /* 0x000fea0003800000 */
[C-C-:B------:R-:W-:Y:S01]  /*3bc0*/  FFMA.FTZ R22, R7.reuse, R33, R34.reuse ;  /* 0x0000002107167223 */ /* 0x140fe20000010022 */
[----:B------:R-:W-:Y:S01]  /*3bd0*/  FFMA.FTZ R23, R7, R42, R34 ;  /* 0x0000002a07177223 */ /* 0x000fe20000010022 */
[----:B------:R-:W-:Y:S02]  /*3be0*/  ULDC.64 UR12, c[0x0][0x288] ;  /* 0x0000a200000c7ab9 */ /* 0x000fe40000000a00 */
[----:B------:R-:W-:Y:S01]  /*3bf0*/  FFMA.FTZ R24, R21, R16, -R22 ;  /* 0x0000001015187223 */ /* 0x000fe20000010816 */
[----:B------:R-:W-:Y:S01]  /*3c00*/  FFMA.FTZ R32, R30, R17, -R23 ;  /* 0x000000111e207223 */ /* 0x000fe20000010817 */
[----:B------:R-:W-:Y:S01]  /*3c10*/  MOV R22, R58 ;  /* 0x0000003a00167202 */ /* 0x000fe20000000f00 */
[----:B------:R-:W-:Y:S01]  /*3c20*/  IMAD R40, R9, UR12, RZ ;  /* 0x0000000c09287c24 */ /* 0x000fe2000f8e02ff */
[----:B------:R-:W-:Y:S01]  /*3c30*/  MOV R23, R61 ;  /* 0x0000003d00177202 */ /* 0x000fe20000000f00 */
[-C--:B------:R-:W-:Y:S01]  /*3c40*/  FMUL.FTZ R30, R24, R15.reuse ;  /* 0x0000000f181e7220 */ /* 0x080fe20000410000 */
[----:B------:R-:W-:Y:S01]  /*3c50*/  FMUL.FTZ R9, R32, R15 ;  /* 0x0000000f20097220 */ /* 0x000fe20000410000 */
[----:B------:R-:W-:-:S02]  /*3c60*/  IMAD R21, R51, UR13, R40 ;  /* 0x0000000d33157c24 */ /* 0x000fc4000f8e0228 */
[----:B------:R-:W-:Y:S01]  /*3c70*/  IMAD.WIDE.U32 R22, R51, UR12, R22 ;  /* 0x0000000c33167c25 */ /* 0x000fe2000f8e0016 */
[----:B------:R-:W-:Y:S01]  /*3c80*/  ULDC.64 UR12, c[0x0][0x210] ;  /* 0x00008400000c7ab9 */ /* 0x000fe20000000a00 */
[----:B------:R-:W-:Y:S02]  /*3c90*/  F2FP.BF16.F32.PACK_AB R9, R9, R30 ;  /* 0x0000001e0909723e */ /* 0x000fe400000010ff */
[----:B------:R-:W-:Y:S02]  /*3ca0*/  LEA R24, P0, R22, UR12, 0x1 ;  /* 0x0000000c16187c11 */ /* 0x000fe4000f8008ff */
[----:B------:R-:W-:-:S04]  /*3cb0*/  IADD3 R21, R23, R21, RZ ;  /* 0x0000001517157210 */ /* 0x000fc80007ffe0ff */
[----:B------:R-:W-:-:S05]  /*3cc0*/  LEA.HI.X R25, R22, UR13, R21, 0x1, P0 ;  /* 0x0000000d16197c11 */ /* 0x000fca00080f0c15 */
[----:B------:R0:W-:Y:S02]  /*3cd0*/  STG.E desc[UR8][R24.64], R9 ;  /* 0x0000000918007986 */ /* 0x0001e4000c101908 */
.L_x_29:
[----:B------:R-:W-:Y:S05]  /*3ce0*/  BSYNC B0 ;  /* 0x0000000000007941 */ /* 0x000fea0003800000 */
.L_x_28:
        /* <DEDUP_REMOVED lines=23> */
.L_x_30:
[----:B------:R-:W-:Y:S04]  /*3e60*/  BSSY B0, `(.L_x_31) ;  /* 0x0000014000007945 */ /* 0x000fe80003800000 */
[----:B------:R-:W-:Y:S05]  /*3e70*/  @P2 BRA `(.L_x_32) ;  /* 0x0000000000482947 */ /* 0x000fea0003800000 */
[----:B------:R-:W-:Y:S01]  /*3e80*/  ULDC.64 UR12, c[0x0][0x288] ;  /* 0x0000a200000c7ab9 */ /* 0x000fe20000000a00 */
[----:B------:R-:W-:Y:S01]  /*3e90*/  MOV R22, R58 ;  /* 0x0000003a00167202 */ /* 0x000fe20000000f00 */
[C-C-:B------:R-:W-:Y:S01]  /*3ea0*/  FFMA.FTZ R12, R7.reuse, R31, R34.reuse ;  /* 0x0000001f070c7223 */ /* 0x140fe20000010022 */
[----:B------:R-:W-:Y:S01]  /*3eb0*/  MOV R23, R61 ;  /* 0x0000003d00177202 */ /* 0x000fe20000000f00 */
[----:B------:R-:W-:Y:S01]  /*3ec0*/  FFMA.FTZ R21, R7, R38, R34 ;  /* 0x0000002607157223 */ /* 0x000fe20000010022 */
[----:B------:R-:W-:Y:S02]  /*3ed0*/  IMAD R11, R11, UR12, RZ ;  /* 0x0000000c0b0b7c24 */ /* 0x000fe4000f8e02ff */
[----:B------:R-:W-:Y:S01]  /*3ee0*/  FFMA.FTZ R12, R9, R16, -R12 ;  /* 0x00000010090c7223 */ /* 0x000fe2000001080c */
[----:B------:R-:W-:Y:S01]  /*3ef0*/  FFMA.FTZ R28, R28, R17, -R21 ;  /* 0x000000111c1c7223 */ /* 0x000fe20000010815 */
[----:B------:R-:W-:-:S04]  /*3f00*/  IMAD.WIDE.U32 R24, R50, UR12, R22 ;  /* 0x0000000c32187c25 */ /* 0x000fc8000f8e0016 */
[-C--:B------:R-:W-:Y:S01]  /*3f10*/  FMUL.FTZ R12, R12, R15.reuse ;  /* 0x0000000f0c0c7220 */ /* 0x080fe20000410000 */
[----:B------:R-:W-:Y:S01]  /*3f20*/  FMUL.FTZ R9, R28, R15 ;  /* 0x0000000f1c097220 */ /* 0x000fe20000410000 */
[----:B------:R-:W-:Y:S01]  /*3f30*/  IMAD R11, R50, UR13, R11 ;  /* 0x0000000d320b7c24 */ /* 0x000fe2000f8e020b */
[----:B------:R-:W-:Y:S02]  /*3f40*/  ULDC.64 UR12, c[0x0][0x210] ;  /* 0x00008400000c7ab9 */ /* 0x000fe40000000a00 */
[C---:B------:R-:W-:Y:S02]  /*3f50*/  LEA R22, P0, R24.reuse, UR12, 0x1 ;  /* 0x0000000c18167c11 */ /* 0x040fe4000f8008ff */
[----:B------:R-:W-:Y:S02]  /*3f60*/  IADD3 R11, R25, R11, RZ ;  /* 0x0000000b190b7210 */ /* 0x000fe40007ffe0ff */
[----:B------:R-:W-:Y:S02]  /*3f70*/  F2FP.BF16.F32.PACK_AB R9, R9, R12 ;  /* 0x0000000c0909723e */ /* 0x000fe400000010ff */
[----:B------:R-:W-:-:S05]  /*3f80*/  LEA.HI.X R23, R24, UR13, R11, 0x1, P0 ;  /* 0x0000000d18177c11 */ /* 0x000fca00080f0c0b */
[----:B------:R0:W-:Y:S02]  /*3f90*/  STG.E desc[UR8][R22.64], R9 ;  /* 0x0000000916007986 */ /* 0x0001e4000c101908 */
.L_x_32:
[----:B------:R-:W-:Y:S05]  /*3fa0*/  BSYNC B0 ;  /* 0x0000000000007941 */ /* 0x000fea0003800000 */
.L_x_31:
        /* <DEDUP_REMOVED lines=23> */
.L_x_33:
[----:B------:R-:W-:Y:S04]  /*4120*/  BSSY B0, `(.L_x_34) ;  /* 0x0000013000007945 */ /* 0x000fe80003800000 */
[----:B------:R-:W-:Y:S05]  /*4130*/  @P3 BRA `(.L_x_35) ;  /* 0x0000000000443947 */ /* 0x000fea0003800000 */
[----:B------:R-:W-:Y:S01]  /*4140*/  ULDC.64 UR12, c[0x0][0x288] ;  /* 0x0000a200000c7ab9 */ /* 0x000fe20000000a00 */
        /* <DEDUP_REMOVED lines=11> */
[----:B------:R-:W-:Y:S02]  /*4200*/  LEA R10, P0, R58, UR12, 0x1 ;  /* 0x0000000c3a0a7c11 */ /* 0x000fe4000f8008ff */
[----:B------:R-:W-:Y:S02]  /*4210*/  IADD3 R9, R59, R9, RZ ;  /* 0x000000093b097210 */ /* 0x000fe40007ffe0ff */
[----:B------:R-:W-:Y:S02]  /*4220*/  F2FP.BF16.F32.PACK_AB R7, R20, R7 ;  /* 0x000000071407723e */ /* 0x000fe400000010ff */
[----:B------:R-:W-:-:S05]  /*4230*/  LEA.HI.X R11, R58, UR13, R9, 0x1, P0 ;  /* 0x0000000d3a0b7c11 */ /* 0x000fca00080f0c09 */
[----:B------:R0:W-:Y:S02]  /*4240*/  STG.E desc[UR8][R10.64], R7 ;  /* 0x000000070a007986 */ /* 0x0001e4000c101908 */
.L_x_35:
[----:B------:R-:W-:Y:S05]  /*4250*/  BSYNC B0 ;  /* 0x0000000000007941 */ /* 0x000fea0003800000 */
.L_x_34:
[----:B0-----:R-:W0:Y:S01]  /*4260*/  LDC R10, c[0x0][0x10] ;  /* 0x00000400ff0a7b82 */ /* 0x001e220000000800 */
[----:B------:R-:W-:Y:S02]  /*4270*/  IADD3 R48, R48, 0x1, RZ ;  /* 0x0000000130307810 */ /* 0x000fe40007ffe0ff */
[----:B0-----:R-:W-:-:S04]  /*4280*/  IADD3 R53, R10, R53, RZ ;  /* 0x000000350a357210 */ /* 0x001fc80007ffe0ff */
[----:B------:R-:W-:-:S13]  /*4290*/  ISETP.GE.AND P0, PT, R53, UR4, PT ;  /* 0x0000000435007c0c */ /* 0x000fda000bf06270 */
[----:B------:R-:W-:Y:S05]  /*42a0*/  @!P0 BRA `(.L_x_36) ;  /* 0xffffffc000148947 */ /* 0x000fea000383ffff */
.L_x_1:
[----:B------:R-:W0:Y:S01]  /*42b0*/  LDC R4, c[0x0][0xc] ;  /* 0x00000300ff047b82 */ /* 0x000e220000000800 */
[----:B------:R-:W-:Y:S01]  /*42c0*/  ISETP.NE.AND P1, PT, R54, RZ, PT ;  /* 0x000000ff3600720c */ /* 0x000fe20003f25270 */
[----:B------:R-:W-:Y:S06]  /*42d0*/  BSSY B0, `(.L_x_37) ;  /* 0x0000011000007945 */ /* 0x000fec0003800000 */
[----:B------:R-:W1:Y:S08]  /*42e0*/  LDC R7, c[0x0][0x10] ;  /* 0x00000400ff077b82 */ /* 0x000e700000000800 */
[----:B------:R-:W2:Y:S01]  /*42f0*/  LDC.64 R2, c[0x0][0x258] ;  /* 0x00009600ff027b82 */ /* 0x000ea20000000a00 */
[----:B0-----:R-:W-:-:S02]  /*4300*/  ISETP.NE.AND P0, PT, R4, 0x1, PT ;  /* 0x000000010400780c */ /* 0x001fc40003f05270 */
[----:B-1----:R-:W-:-:S04]  /*4310*/  SHF.L.U32 R0, R7, 0x1, RZ ;  /* 0x0000000107007819 */ /* 0x002fc800000006ff */
[----:B------:R-:W-:-:S05]  /*4320*/  SEL R5, R0, RZ, P0 ;  /* 0x000000ff00057207 */ /* 0x000fca0000000000 */
[----:B--2---:R-:W-:Y:S01]  /*4330*/  IMAD.WIDE.U32 R2, R5, 0x4, R2 ;  /* 0x0000000405027825 */ /* 0x004fe200078e0002 */
[----:B------:R-:W-:Y:S06]  /*4340*/  @P1 BRA `(.L_x_38) ;  /* 0x0000000000241947 */ /* 0x000fec0003800000 */
[----:B------:R-:W0:Y:S01]  /*4350*/  S2R R0, SR_LANEID ;  /* 0x0000000000007919 */ /* 0x000e220000000000 */
[----:B------:R-:W-:Y:S02]  /*4360*/  VOTEU.ANY UR4, UPT, PT ;  /* 0x0000000000047886 */ /* 0x000fe400038e0100 */
[----:B------:R-:W-:Y:S02]  /*4370*/  UFLO.U32 UR5, UR4 ;  /* 0x00000004000572bd */ /* 0x000fe400080e0000 */
[----:B------:R-:W1:Y:S04]  /*4380*/  POPC R5, UR4 ;  /* 0x0000000400057d09 */ /* 0x000e680008000000 */
[----:B0-----:R-:W-:-:S13]  /*4390*/  ISETP.EQ.U32.AND P0, PT, R0, UR5, PT ;  /* 0x0000000500007c0c */ /* 0x001fda000bf02070 */
[----:B------:R-:W-:Y:S06]  /*43a0*/  @P0 MEMBAR.ALL.GPU ;  /* 0x0000000000000992 */ /* 0x000fec000000a000 */
[----:B------:R-:W-:-:S00]  /*43b0*/  @P0 ERRBAR ;  /* 0x00000000000009ab */ /* 0x000fc00000000000 */
[----:B------:R-:W-:Y:S06]  /*43c0*/  @P0 CGAERRBAR ;  /* 0x00000000000005ab */ /* 0x000fec0000000000 */
[----:B-1----:R0:W-:Y:S02]  /*43d0*/  @P0 REDG.E.ADD.S32.STRONG.GPU desc[UR8][R2.64], R5 ;  /* 0x000000050200098e */ /* 0x0021e4000c10e388 */
.L_x_38:
[----:B------:R-:W-:Y:S05]  /*43e0*/  BSYNC B0 ;  /* 0x0000000000007941 */ /* 0x000fea0003800000 */
.L_x_37:
[----:B------:R-:W1:Y:S01]  /*43f0*/  S2UR UR4, SR_CTAID.X ;  /* 0x00000000000479c3 */ /* 0x000e620000002500 */
[----:B------:R-:W-:Y:S02]  /*4400*/  IADD3 R0, R4, -0x1, RZ ;  /* 0xffffffff04007810 */ /* 0x000fe40007ffe0ff */
[----:B0-----:R-:W-:-:S05]  /*4410*/  IADD3 R5, R7, -0x1, RZ ;  /* 0xffffffff07057810 */ /* 0x001fca0007ffe0ff */
[----:B------:R-:W0:Y:S01]  /*4420*/  S2UR UR5, SR_CTAID.Y ;  /* 0x00000000000579c3 */ /* 0x000e220000002600 */
[----:B-1----:R-:W-:-:S04]  /*4430*/  ISETP.NE.AND P0, PT, R0, UR4, PT ;  /* 0x0000000400007c0c */ /* 0x002fc8000bf05270 */
[----:B0-----:R-:W-:-:S13]  /*4440*/  ISETP.NE.OR P0, PT, R5, UR5, P0 ;  /* 0x0000000505007c0c */ /* 0x001fda0008705670 */
[----:B------:R-:W-:Y:S05]  /*4450*/  @P0 EXIT ;  /* 0x000000000000094d */ /* 0x000fea0003800000 */
[----:B------:R-:W-:Y:S05]  /*4460*/  @P1 BRA `(.L_x_39) ;  /* 0x0000000000201947 */ /* 0x000fea0003800000 */
[----:B------:R-:W-:-:S05]  /*4470*/  IMAD R0, R4, R7, RZ ;  /* 0x0000000704007224 */ /* 0x000fca00078e02ff */
[----:B------:R-:W-:-:S13]  /*4480*/  ISETP.NE.AND P0, PT, R0, -0x1, PT ;  /* 0xffffffff0000780c */ /* 0x000fda0003f05270 */
[----:B------:R-:W-:Y:S05]  /*4490*/  @!P0 BRA `(.L_x_39) ;  /* 0x0000000000148947 */ /* 0x000fea0003800000 */
.L_x_40:
[----:B------:R-:W2:Y:S04]  /*44a0*/  LDG.E.STRONG.GPU R5, desc[UR8][R2.64] ;  /* 0x0000000802057981 */ /* 0x000ea8000c1ef900 */
[----:B--2---:R-:W-:Y:S01]  /*44b0*/  CCTL.IVALL ;  /* 0x00000000ff00798f */ /* 0x004fe20002000000 */
[----:B------:R-:W-:Y:S05]  /*44c0*/  YIELD ;  /* 0x0000000000007946 */ /* 0x000fea0003800000 */
[----:B------:R-:W-:-:S13]  /*44d0*/  ISETP.NE.AND P0, PT, R5, R0, PT ;  /* 0x000000000500720c */ /* 0x000fda0003f05270 */
[----:B------:R-:W-:Y:S05]  /*44e0*/  @P0 BRA `(.L_x_40) ;  /* 0xfffffffc00ec0947 */ /* 0x000fea000383ffff */
.L_x_39:
[----:B------:R-:W-:Y:S05]  /*44f0*/  WARPSYNC.ALL ;  /* 0x0000000000007948 */ /* 0x000fea0003800000 */
[----:B------:R-:W0:Y:S08]  /*4500*/  LDC.64 R22, c[0x0][0x288] ;  /* 0x0000a200ff167b82 */ /* 0x000e300000000a00 */
[----:B------:R-:W-:Y:S01]  /*4510*/  BAR.SYNC.DEFER_BLOCKING 0x0 ;  /* 0x0000000000007b1d */ /* 0x000fe20000010000 */
[----:B0-----:R-:W-:-:S04]  /*4520*/  LEA.HI R0, P0, R23, R22, RZ, 0x1 ;  /* 0x0000001617007211 */ /* 0x001fc800078108ff */
[----:B------:R-:W-:-:S04]  /*4530*/  IADD3.X R3, RZ, R23, RZ, P0, !PT ;  /* 0x00000017ff037210 */ /* 0x000fc800007fe4ff */
[--C-:B------:R-:W-:Y:S02]  /*4540*/  SHF.R.S64 R25, R0, 0x1, R3.reuse ;  /* 0x0000000100197819 */ /* 0x100fe40000001003 */
[----:B------:R-:W-:Y:S02]  /*4550*/  SHF.R.S32.HI R0, RZ, 0x1f, R54 ;  /* 0x0000001fff007819 */ /* 0x000fe40000011436 */
[----:B------:R-:W-:Y:S02]  /*4560*/  SHF.R.S32.HI R27, RZ, 0x1, R3 ;  /* 0x00000001ff1b7819 */ /* 0x000fe40000011403 */
[----:B------:R-:W-:-:S04]  /*4570*/  ISETP.GT.U32.AND P0, PT, R25, R54, PT ;  /* 0x000000361900720c */ /* 0x000fc80003f04070 */
[----:B------:R-:W-:-:S13]  /*4580*/  ISETP.GT.AND.EX P0, PT, R27, R0, PT, P0 ;  /* 0x000000001b00720c */ /* 0x000fda0003f04300 */
[----:B------:R-:W-:Y:S05]  /*4590*/  @!P0 EXIT ;  /* 0x000000000000894d */ /* 0x000fea0003800000 */
[C---:B------:R-:W-:Y:S01]  /*45a0*/  IMAD.WIDE.U32 R2, R22.reuse, 0x3, RZ ;  /* 0x0000000316027825 */ /* 0x040fe200078e00ff */
[----:B------:R-:W-:Y:S01]  /*45b0*/  LEA R5, R23, R23, 0x1 ;  /* 0x0000001717057211 */ /* 0x000fe200078e08ff */
[----:B------:R-:W0:Y:S01]  /*45c0*/  LDC.64 R14, c[0x0][0x218] ;  /* 0x00008600ff0e7b82 */ /* 0x000e220000000a00 */
[----:B------:R-:W-:Y:S01]  /*45d0*/  SHF.L.U64.HI R23, R22, 0x2, R23 ;  /* 0x0000000216177819 */ /* 0x000fe20000010217 */
[----:B------:R-:W-:Y:S01]  /*45e0*/  ULDC.64 UR4, c[0x0][0x268] ;  /* 0x00009a0000047ab9 */ /* 0x000fe20000000a00 */
[----:B------:R-:W-:Y:S02]  /*45f0*/  IADD3 R5, R3, R5, RZ ;  /* 0x0000000503057210 */ /* 0x000fe40007ffe0ff */
[----:B------:R-:W-:Y:S02]  /*4600*/  SHF.L.U64.HI R33, R25, 0x2, R27 ;  /* 0x0000000219217819 */ /* 0x000fe4000001021b */
[----:B------:R-:W-:Y:S01]  /*4610*/  LEA.HI R2, P0, R5, R2, RZ, 0x1 ;  /* 0x0000000205027211 */ /* 0x000fe200078108ff */
[----:B------:R-:W1:Y:S03]  /*4620*/  LDC.64 R16, c[0x0][0x220] ;  /* 0x00008800ff107b82 */ /* 0x000e660000000a00 */
[----:B------:R-:W-:-:S04]  /*4630*/  IADD3.X R5, RZ, R5, RZ, P0, !PT ;  /* 0x00000005ff057210 */ /* 0x000fc800007fe4ff */
[--C-:B------:R-:W-:Y:S02]  /*4640*/  SHF.R.S64 R29, R2, 0x1, R5.reuse ;  /* 0x00000001021d7819 */ /* 0x100fe40000001005 */
[----:B------:R-:W-:-:S04]  /*4650*/  SHF.R.S32.HI R2, RZ, 0x1, R5 ;  /* 0x00000001ff027819 */ /* 0x000fc80000011405 */
[----:B------:R-:W-:-:S07]  /*4660*/  SHF.L.U64.HI R31, R29, 0x2, R2 ;  /* 0x000000021d1f7819 */ /* 0x000fce0000010202 */
.L_x_41:
[----:B------:R-:W-:-:S04]  /*4670*/  LEA R6, P0, R54, UR4, 0x2 ;  /* 0x0000000436067c11 */ /* 0x000fc8000f8010ff */
[----:B------:R-:W-:Y:S02]  /*4680*/  LEA.HI.X R7, R54, UR5, R0, 0x2, P0 ;  /* 0x0000000536077c11 */ /* 0x000fe400080f1400 */
[-C--:B------:R-:W-:Y:S02]  /*4690*/  LEA R8, P0, R25, R6.reuse, 0x2 ;  /* 0x0000000619087211 */ /* 0x080fe400078010ff */
[-C--:B------:R-:W-:Y:S01]  /*46a0*/  LEA R12, P1, R22, R6.reuse, 0x2 ;  /* 0x00000006160c7211 */ /* 0x080fe200078210ff */
[----:B--2---:R-:W2:Y:S01]  /*46b0*/  LDG.E R18, desc[UR8][R6.64] ;  /* 0x0000000806127981 */ /* 0x004ea2000c1e1900 */
[----:B------:R-:W-:Y:S02]  /*46c0*/  LEA R10, P2, R29, R6, 0x2 ;  /* 0x000000061d0a7211 */ /* 0x000fe400078410ff */
[----:B------:R-:W-:Y:S02]  /*46d0*/  IADD3.X R9, R7, R33, RZ, P0, !PT ;  /* 0x0000002107097210 */ /* 0x000fe400007fe4ff */
[----:B------:R-:W-:-:S02]  /*46e0*/  IADD3.X R13, R23, R7, RZ, P1, !PT ;  /* 0x00000007170d7210 */ /* 0x000fc40000ffe4ff */
[----:B------:R-:W-:Y:S01]  /*46f0*/  IADD3.X R11, R7, R31, RZ, P2, !PT ;  /* 0x0000001f070b7210 */ /* 0x000fe200017fe4ff */
[----:B------:R-:W2:Y:S04]  /*4700*/  LDG.E R19, desc[UR8][R8.64] ;  /* 0x0000000808137981 */ /* 0x000ea8000c1e1900 */
[----:B------:R-:W3:Y:S04]  /*4710*/  LDG.E R20, desc[UR8][R12.64] ;  /* 0x000000080c147981 */ /* 0x000ee8000c1e1900 */
[----:B------:R-:W3:Y:S01]  /*4720*/  LDG.E R21, desc[UR8][R10.64] ;  /* 0x000000080a157981 */ /* 0x000ee2000c1e1900 */
[----:B------:R-:W-:-:S02]  /*4730*/  SHF.L.U32 R5, R54, 0x1, RZ ;  /* 0x0000000136057819 */ /* 0x000fc400000006ff */
[----:B------:R-:W-:-:S03]  /*4740*/  IADD3 R54, R54, 0x300, RZ ;  /* 0x0000030036367810 */ /* 0x000fc60007ffe0ff */
[----:B0-----:R-:W-:-:S04]  /*4750*/  IMAD.WIDE R2, R5, 0x4, R14 ;  /* 0x0000000405027825 */ /* 0x001fc800078e020e */
[----:B-1----:R-:W-:Y:S01]  /*4760*/  IMAD.WIDE R4, R5, 0x4, R16 ;  /* 0x0000000405047825 */ /* 0x002fe200078e0210 */
[----:B------:R-:W-:Y:S02]  /*4770*/  ISETP.GT.U32.AND P0, PT, R25, R54, PT ;  /* 0x000000361900720c */ /* 0x000fe40003f04070 */
[----:B------:R-:W-:-:S04]  /*4780*/  SHF.R.S32.HI R0, RZ, 0x1f, R54 ;  /* 0x0000001fff007819 */ /* 0x000fc80000011436 */
[----:B------:R-:W-:Y:S01]  /*4790*/  ISETP.GT.AND.EX P0, PT, R27, R0, PT, P0 ;  /* 0x000000001b00720c */ /* 0x000fe20003f04300 */
[----:B--2---:R2:W-:Y:S04]  /*47a0*/  STG.E.64 desc[UR8][R2.64], R18 ;  /* 0x0000001202007986 */ /* 0x0045e8000c101b08 */
[----:B---3--:R2:W-:Y:S08]  /*47b0*/  STG.E.64 desc[UR8][R4.64], R20 ;  /* 0x0000001404007986 */ /* 0x0085f0000c101b08 */
[----:B------:R-:W-:Y:S05]  /*47c0*/  @P0 BRA `(.L_x_41) ;  /* 0xfffffffc00a80947 */ /* 0x000fea000383ffff */
[----:B------:R-:W-:Y:S05]  /*47d0*/  EXIT ;  /* 0x000000000000794d */ /* 0x000fea0003800000 */
.L_x_42:
        /* <DEDUP_REMOVED lines=10> */
.L_x_5114:


//--------------------- .text._Z35group_norm_nhwc_bwd_one_pass_kernelI11Bf16IOFp32WLi128ELi96ELi768EEv26Group_norm_nhwc_bwd_params --------------------------
	.section	.text._Z35group_norm_nhwc_bwd_one_pass_kernelI11Bf16IOFp32WLi128ELi96ELi768EEv26Group_norm_nhwc_bwd_params,"ax",@progbits
	.align	128
        .global         _Z35group_norm_nhwc_bwd_one_pass_kernelI11Bf16IOFp32WLi128ELi96ELi768EEv26Group_norm_nhwc_bwd_params
        .type           _Z35group_norm_nhwc_bwd_one_pass_kernelI11Bf16IOFp32WLi128ELi96ELi768EEv26Group_norm_nhwc_bwd_params,@function
        .size           _Z35group_norm_nhwc_bwd_one_pass_kernelI11Bf16IOFp32WLi128ELi96ELi768EEv26Group_norm_nhwc_bwd_params,(.L_x_5115 - _Z35group_norm_nhwc_bwd_one_pass_kernelI11Bf16IOFp32WLi128ELi96ELi768EEv26Group_norm_nhwc_bwd_params)
        .other          _Z35group_norm_nhwc_bwd_one_pass_kernelI11Bf16IOFp32WLi128ELi96ELi768EEv26Group_norm_nhwc_bwd_params,@"STO_CUDA_ENTRY STV_DEFAULT"
_Z35group_norm_nhwc_bwd_one_pass_kernelI11Bf16IOFp32WLi128ELi96ELi768EEv26Group_norm_nhwc_bwd_params:
.text._Z35group_norm_nhwc_bwd_one_pass_kernelI11Bf16IOFp32WLi128ELi96ELi768EEv26Group_norm_nhwc_bwd_params:
[----:B------:R-:W-:Y:S08]  /*0000*/  LDC R1, c[0x0][0x28] ;  /* 0x00000a00ff017b82 */ /* 0x000ff00000000800 */
[----:B------:R-:W0:Y:S01]  /*0010*/  S2UR UR6, SR_CTAID.Y ;  /* 0x00000000000679c3 */ /* 0x000e220000002600 */
[----:B------:R-:W-:Y:S01]  /*0020*/  ULDC UR5, c[0x0][0x2a0] ;  /* 0x0000a80000057ab9 */ /* 0x000fe20000000800 */
[----:B------:R-:W-:Y:S01]  /*0030*/  ULDC UR4, c[0x0][0x270] ;  /* 0x00009c0000047ab9 */ /* 0x000fe20000000800 */
[----:B------:R-:W1:Y:S01]  /*0040*/  S2R R59, SR_TID.X ;  /* 0x00000000003b7919 */ /* 0x000e620000002100 */
[----:B------:R-:W-:Y:S01]  /*0050*/  UIMAD UR5, UR5, UR4, URZ ;  /* 0x00000004050572a4 */ /* 0x000fe2000f8e023f */
[----:B------:R-:W-:-:S03]  /*0060*/  ULDC.64 UR14, c[0x0][0x208] ;  /* 0x00008200000e7ab9 */ /* 0x000fc60000000a00 */
[----:B0-----:R-:W-:-:S06]  /*0070*/  UISETP.GE.AND UP0, UPT, UR6, UR5, UPT ;  /* 0x000000050600728c */ /* 0x001fcc000bf06270 */
[----:B------:R-:W-:-:S13]  /*0080*/  PLOP3.LUT P0, PT, PT, PT, UP0, 0x80, 0x0 ;  /* 0x000000000000781c */ /* 0x000fda0003f0f008 */
[----:B-1----:R-:W-:Y:S05]  /*0090*/  @P0 BRA `(.L_x_43) ;  /* 0x0000006000100947 */ /* 0x002fea0003800000 */
[----:B------:R-:W0:Y:S01]  /*00a0*/  S2UR UR16, SR_CTAID.X ;  /* 0x00000000001079c3 */ /* 0x000e220000002500 */
[----:B------:R-:W-:Y:S01]  /*00b0*/  IMAD.WIDE.U32 R2, R59, -0x55555555, RZ ;  /* 0xaaaaaaab3b027825 */ /* 0x000fe200078e00ff */
[----:B------:R-:W-:Y:S01]  /*00c0*/  ULDC.64 UR12, c[0x0][0x288] ;  /* 0x0000a200000c7ab9 */ /* 0x000fe20000000a00 */
[----:B------:R-:W1:Y:S01]  /*00d0*/  S2R R0, SR_LANEID ;  /* 0x0000000000007919 */ /* 0x000e620000000000 */
[----:B------:R-:W-:Y:S01]  /*00e0*/  UIMAD.WIDE.U32 UR8, UR12, 0x3, URZ ;  /* 0x000000030c0878a5 */ /* 0x000fe2000f8e003f */
[----:B------:R-:W-:Y:S01]  /*00f0*/  SHF.R.S32.HI R2, RZ, 0x1f, R59 ;  /* 0x0000001fff027819 */ /* 0x000fe2000001143b */
[----:B------:R-:W-:Y:S01]  /*0100*/  UIMAD UR10, UR13, 0x3, URZ ;  /* 0x000000030d0a78a4 */ /* 0x000fe2000f8e023f */
[----:B------:R-:W-:Y:S01]  /*0110*/  SHF.R.U32.HI R60, RZ, 0x5, R3 ;  /* 0x00000005ff3c7819 */ /* 0x000fe20000011603 */
[----:B------:R-:W0:Y:S01]  /*0120*/  LDC R5, c[0x0][0x2ac] ;  /* 0x0000ab00ff057b82 */ /* 0x000e220000000800 */
[----:B------:R-:W-:Y:S01]  /*0130*/  ULEA.HI UR11, UP0, UR13, UR12, URZ, 0x1 ;  /* 0x0000000c0d0b7291 */ /* 0x000fe2000f81083f */
[----:B------:R-:W-:Y:S01]  /*0140*/  LEA.HI R2, R2, R59, RZ, 0x5 ;  /* 0x0000003b02027211 */ /* 0x000fe200078f28ff */
[----:B------:R-:W-:-:S02]  /*0150*/  UIADD3 UR10, UR9, UR10, URZ ;  /* 0x0000000a090a7290 */ /* 0x000fc4000fffe03f */
[----:B------:R-:W-:Y:S01]  /*0160*/  UIADD3.X UR12, URZ, UR13, URZ, UP0, !UPT ;  /* 0x0000000d3f0c7290 */ /* 0x000fe200087fe43f */
[----:B------:R-:W-:Y:S01]  /*0170*/  SHF.R.S32.HI R2, RZ, 0x5, R2 ;  /* 0x00000005ff027819 */ /* 0x000fe20000011402 */
[----:B------:R-:W-:Y:S01]  /*0180*/  ULDC.64 UR18, c[0x0][0x290] ;  /* 0x0000a40000127ab9 */ /* 0x000fe20000000a00 */
[----:B------:R-:W2:Y:S01]  /*0190*/  S2UR UR7, SR_CgaCtaId ;  /* 0x00000000000779c3 */ /* 0x000ea20000008800 */
[----:B------:R-:W-:Y:S01]  /*01a0*/  ULEA.HI UR8, UP0, UR10, UR8, URZ, 0x1 ;  /* 0x000000080a087291 */ /* 0x000fe2000f81083f */
[----:B------:R-:W-:Y:S01]  /*01b0*/  UMOV UR4, 0x400 ;  /* 0x0000040000047882 */ /* 0x000fe20000000000 */
[----:B------:R-:W-:Y:S02]  /*01c0*/  USHF.R.S32.HI UR9, URZ, 0x1, UR12 ;  /* 0x000000013f097899 */ /* 0x000fe4000801140c */
[----:B------:R-:W-:Y:S01]  /*01d0*/  UIADD3.X UR10, URZ, UR10, URZ, UP0, !UPT ;  /* 0x0000000a3f0a7290 */ /* 0x000fe200087fe43f */
[----:B------:R-:W-:-:S03]  /*01e0*/  ULDC.U8 UR17, c[0x0][0x2a4] ;  /* 0x0000a90000117ab9 */ /* 0x000fc60000000000 */
[----:B------:R-:W-:Y:S02]  /*01f0*/  USHF.R.S64 UR8, UR8, 0x1, UR10 ;  /* 0x0000000108087899 */ /* 0x000fe4000800100a */
[----:B------:R-:W-:Y:S01]  /*0200*/  USHF.R.S32.HI UR10, URZ, 0x1, UR10 ;  /* 0x000000013f0a7899 */ /* 0x000fe2000801140a */
[----:B0-----:R-:W-:-:S03]  /*0210*/  IMAD R58, R5, UR16, R60 ;  /* 0x00000010053a7c24 */ /* 0x001fc6000f8e023c */
[----:B------:R-:W-:Y:S01]  /*0220*/  USHF.L.U64.HI UR10, UR8, 0x2, UR10 ;  /* 0x00000002080a7899 */ /* 0x000fe2000801020a */
[----:B------:R-:W-:Y:S01]  /*0230*/  IMAD R60, R60, -0x30, R59 ;  /* 0xffffffd03c3c7824 */ /* 0x000fe200078e023b */
[----:B------:R-:W-:Y:S02]  /*0240*/  ISETP.GE.U32.AND P1, PT, R58, UR18, PT ;  /* 0x000000123a007c0c */ /* 0x000fe4000bf26070 */
[----:B------:R-:W-:Y:S01]  /*0250*/  SHF.R.S32.HI R3, RZ, 0x1f, R58 ;  /* 0x0000001fff037819 */ /* 0x000fe2000001143a */
[----:B--2---:R-:W-:Y:S01]  /*0260*/  ULEA UR4, UR7, UR4, 0x18 ;  /* 0x0000000407047291 */ /* 0x004fe2000f8ec03f */
[----:B------:R-:W-:Y:S01]  /*0270*/  SHF.L.U32 R60, R60, 0x1, RZ ;  /* 0x000000013c3c7819 */ /* 0x000fe200000006ff */
[----:B------:R-:W-:Y:S01]  /*0280*/  USHF.R.S64 UR7, UR11, 0x1, UR12 ;  /* 0x000000010b077899 */ /* 0x000fe2000800100c */
[----:B------:R-:W-:Y:S02]  /*0290*/  ISETP.GE.AND.EX P1, PT, R3, UR19, PT, P1 ;  /* 0x0000001303007c0c */ /* 0x000fe4000bf26310 */
[C---:B------:R-:W-:Y:S01]  /*02a0*/  IADD3 R57, R58.reuse, 0x10, RZ ;  /* 0x000000103a397810 */ /* 0x040fe20007ffe0ff */
[----:B------:R-:W-:Y:S01]  /*02b0*/  USHF.L.U64.HI UR9, UR7, 0x2, UR9 ;  /* 0x0000000207097899 */ /* 0x000fe20008010209 */
[----:B------:R-:W-:-:S02]  /*02c0*/  IADD3 R56, R58, 0x20, RZ ;  /* 0x000000203a387810 */ /* 0x000fc40007ffe0ff */
[----:B------:R-:W-:Y:S02]  /*02d0*/  ISETP.LT.U32.AND P1, PT, R59, 0x300, !P1 ;  /* 0x000003003b00780c */ /* 0x000fe40004f21070 */
[C---:B------:R-:W-:Y:S02]  /*02e0*/  IADD3 R55, R58.reuse, 0x30, RZ ;  /* 0x000000303a377810 */ /* 0x040fe40007ffe0ff */
[C---:B------:R-:W-:Y:S02]  /*02f0*/  IADD3 R54, R58.reuse, 0x40, RZ ;  /* 0x000000403a367810 */ /* 0x040fe40007ffe0ff */
[C---:B------:R-:W-:Y:S02]  /*0300*/  IADD3 R53, R58.reuse, 0x50, RZ ;  /* 0x000000503a357810 */ /* 0x040fe40007ffe0ff */
[C---:B------:R-:W-:Y:S02]  /*0310*/  IADD3 R52, R58.reuse, 0x60, RZ ;  /* 0x000000603a347810 */ /* 0x040fe40007ffe0ff */
[----:B------:R-:W-:-:S02]  /*0320*/  IADD3 R51, R58, 0x70, RZ ;  /* 0x000000703a337810 */ /* 0x000fc40007ffe0ff */
[----:B------:R-:W-:Y:S01]  /*0330*/  LEA R2, R2, UR4, 0x3 ;  /* 0x0000000402027c11 */ /* 0x000fe2000f8e18ff */
[----:B-1----:R-:W-:-:S06]  /*0340*/  UMOV UR4, URZ ;  /* 0x0000003f00047c82 */ /* 0x002fcc0008000000 */
.L_x_94:
[----:B0-----:R-:W0:Y:S01]  /*0350*/  LDC R10, c[0x0][0x2a0] ;  /* 0x0000a800ff0a7b82 */ /* 0x001e220000000800 */
[----:B------:R-:W-:Y:S01]  /*0360*/  ISETP.LE.AND P4, PT, RZ, UR6, PT ;  /* 0x00000006ff007c0c */ /* 0x000fe2000bf83270 */
[----:B------:R-:W-:Y:S01]  /*0370*/  ULDC.64 UR18, c[0x0][0x290] ;  /* 0x0000a40000127ab9 */ /* 0x000fe20000000a00 */
[----:B------:R-:W-:Y:S01]  /*0380*/  SHF.R.S32.HI R15, RZ, 0x1f, R57 ;  /* 0x0000001fff0f7819 */ /* 0x000fe20000011439 */
[----:B------:R-:W-:Y:S01]  /*0390*/  ULDC.64 UR12, c[0x0][0x298] ;  /* 0x0000a600000c7ab9 */ /* 0x000fe20000000a00 */
[----:B------:R-:W-:Y:S02]  /*03a0*/  SHF.R.S32.HI R23, RZ, 0x1f, R56 ;  /* 0x0000001fff177819 */ /* 0x000fe40000011438 */
[----:B------:R-:W-:Y:S01]  /*03b0*/  CS2R R48, SRZ ;  /* 0x0000000000307805 */ /* 0x000fe2000001ff00 */
[----:B-1----:R-:W1:Y:S08]  /*03c0*/  @P1 LDC.64 R18, c[0x0][0x288] ;  /* 0x0000a200ff121b82 */ /* 0x002e700000000a00 */
[----:B--2---:R-:W2:Y:S01]  /*03d0*/  @P1 LDC.64 R20, c[0x0][0x228] ;  /* 0x00008a00ff141b82 */ /* 0x004ea20000000a00 */
[----:B0-----:R-:W-:-:S04]  /*03e0*/  IABS R7, R10 ;  /* 0x0000000a00077213 */ /* 0x001fc80000000000 */
[----:B------:R-:W0:Y:S08]  /*03f0*/  I2F.RP R6, R7 ;  /* 0x0000000700067306 */ /* 0x000e300000209400 */
[----:B0-----:R-:W0:Y:S02]  /*0400*/  MUFU.RCP R6, R6 ;  /* 0x0000000600067308 */ /* 0x001e240000001000 */
[----:B0-----:R-:W-:-:S06]  /*0410*/  IADD3 R4, R6, 0xffffffe, RZ ;  /* 0x0ffffffe06047810 */ /* 0x001fcc0007ffe0ff */
[----:B------:R0:W3:Y:S02]  /*0420*/  F2I.FTZ.U32.TRUNC.NTZ R5, R4 ;  /* 0x0000000400057305 */ /* 0x0000e4000021f000 */
[----:B0-----:R-:W-:Y:S01]  /*0430*/  HFMA2.MMA R4, -RZ, RZ, 0, 0 ;  /* 0x00000000ff047435 */ /* 0x001fe200000001ff */
[----:B---3--:R-:W-:-:S05]  /*0440*/  IADD3 R8, RZ, -R5, RZ ;  /* 0x80000005ff087210 */ /* 0x008fca0007ffe0ff */
[----:B------:R-:W-:Y:S01]  /*0450*/  IMAD R9, R8, R7, RZ ;  /* 0x0000000708097224 */ /* 0x000fe200078e02ff */
[----:B------:R-:W-:-:S03]  /*0460*/  IABS R8, UR6 ;  /* 0x0000000600087c13 */ /* 0x000fc60008000000 */
[----:B------:R-:W-:Y:S01]  /*0470*/  IMAD.HI.U32 R5, R5, R9, R4 ;  /* 0x0000000905057227 */ /* 0x000fe200078e0004 */
[----:B------:R-:W-:-:S04]  /*0480*/  LOP3.LUT R4, R10, UR6, RZ, 0x3c, !PT ;  /* 0x000000060a047c12 */ /* 0x000fc8000f8e3cff */
[----:B------:R-:W-:Y:S01]  /*0490*/  ISETP.GE.AND P0, PT, R4, RZ, PT ;  /* 0x000000ff0400720c */ /* 0x000fe20003f06270 */
[----:B------:R-:W-:-:S05]  /*04a0*/  IMAD.HI.U32 R5, R5, R8, RZ ;  /* 0x0000000805057227 */ /* 0x000fca00078e00ff */
[----:B------:R-:W-:-:S05]  /*04b0*/  IADD3 R6, -R5, RZ, RZ ;  /* 0x000000ff05067210 */ /* 0x000fca0007ffe1ff */
[----:B------:R-:W-:-:S05]  /*04c0*/  IMAD R6, R7, R6, R8 ;  /* 0x0000000607067224 */ /* 0x000fca00078e0208 */
[----:B------:R-:W-:-:S13]  /*04d0*/  ISETP.GT.U32.AND P2, PT, R7, R6, PT ;  /* 0x000000060700720c */ /* 0x000fda0003f44070 */
[-C--:B------:R-:W-:Y:S02]  /*04e0*/  @!P2 IADD3 R6, R6, -R7.reuse, RZ ;  /* 0x800000070606a210 */ /* 0x080fe40007ffe0ff */
[----:B------:R-:W-:Y:S02]  /*04f0*/  @!P2 IADD3 R5, R5, 0x1, RZ ;  /* 0x000000010505a810 */ /* 0x000fe40007ffe0ff */
[CC--:B------:R-:W-:Y:S02]  /*0500*/  ISETP.GE.U32.AND P5, PT, R6.reuse, R7.reuse, PT ;  /* 0x000000070600720c */ /* 0x0c0fe40003fa6070 */
[----:B------:R-:W-:Y:S02]  /*0510*/  ISETP.GT.U32.AND P3, PT, R7, R6, PT ;  /* 0x000000060700720c */ /* 0x000fe40003f64070 */
[----:B------:R-:W-:Y:S02]  /*0520*/  IADD3 R7, R6, -R7, RZ ;  /* 0x8000000706077210 */ /* 0x000fe40007ffe0ff */
[----:B------:R-:W-:-:S02]  /*0530*/  ISETP.NE.AND P2, PT, R10, RZ, PT ;  /* 0x000000ff0a00720c */ /* 0x000fc40003f45270 */
[----:B------:R-:W-:Y:S02]  /*0540*/  SEL R4, R7, R6, !P3 ;  /* 0x0000000607047207 */ /* 0x000fe40005800000 */
[----:B------:R-:W-:Y:S02]  /*0550*/  ISETP.GE.U32.AND P3, PT, R57, UR18, PT ;  /* 0x0000001239007c0c */ /* 0x000fe4000bf66070 */
[----:B------:R-:W-:Y:S02]  /*0560*/  LOP3.LUT R7, RZ, R10, RZ, 0x33, !PT ;  /* 0x0000000aff077212 */ /* 0x000fe400078e33ff */
[----:B------:R-:W-:Y:S02]  /*0570*/  ISETP.GE.AND.EX P3, PT, R15, UR19, PT, P3 ;  /* 0x000000130f007c0c */ /* 0x000fe4000bf66330 */
[----:B------:R-:W-:Y:S02]  /*0580*/  @!P4 IADD3 R4, -R4, RZ, RZ ;  /* 0x000000ff0404c210 */ /* 0x000fe40007ffe1ff */
[----:B------:R-:W-:-:S02]  /*0590*/  @P5 IADD3 R5, R5, 0x1, RZ ;  /* 0x0000000105055810 */ /* 0x000fc40007ffe0ff */
[----:B------:R-:W-:Y:S02]  /*05a0*/  ISETP.GT.U32.OR P3, PT, R59, 0x2ff, P3 ;  /* 0x000002ff3b00780c */ /* 0x000fe40001f64470 */
[----:B------:R-:W-:Y:S02]  /*05b0*/  SEL R4, R7, R4, !P2 ;  /* 0x0000000407047207 */ /* 0x000fe40005000000 */
[----:B------:R-:W-:Y:S02]  /*05c0*/  ISETP.GE.U32.AND P4, PT, R56, UR18, PT ;  /* 0x0000001238007c0c */ /* 0x000fe4000bf86070 */
[----:B------:R-:W-:Y:S01]  /*05d0*/  @!P0 IADD3 R5, -R5, RZ, RZ ;  /* 0x000000ff05058210 */ /* 0x000fe20007ffe1ff */
[----:B------:R-:W-:Y:S01]  /*05e0*/  IMAD R25, R4, 0x60, RZ ;  /* 0x0000006004197824 */ /* 0x000fe200078e02ff */
[----:B------:R-:W-:Y:S02]  /*05f0*/  ISETP.GE.AND.EX P4, PT, R23, UR19, PT, P4 ;  /* 0x0000001317007c0c */ /* 0x000fe4000bf86340 */
[----:B------:R-:W-:-:S02]  /*0600*/  SEL R5, R7, R5, !P2 ;  /* 0x0000000507057207 */ /* 0x000fc40005000000 */
[----:B------:R-:W-:Y:S01]  /*0610*/  SHF.R.S32.HI R10, RZ, 0x1f, R60 ;  /* 0x0000001fff0a7819 */ /* 0x000fe2000001143c */
[----:B------:R-:W0:Y:S01]  /*0620*/  @!P3 LDC.64 R6, c[0x0][0x288] ;  /* 0x0000a200ff06bb82 */ /* 0x000e220000000a00 */
[----:B------:R-:W-:Y:S02]  /*0630*/  IADD3 R62, P0, R60, R25, RZ ;  /* 0x000000193c3e7210 */ /* 0x000fe40007f1e0ff */
[----:B------:R-:W-:Y:S02]  /*0640*/  ISETP.GT.U32.OR P4, PT, R59, 0x2ff, P4 ;  /* 0x000002ff3b00780c */ /* 0x000fe40002784470 */
[----:B------:R-:W-:Y:S02]  /*0650*/  SHF.R.S32.HI R8, RZ, 0x1f, R5 ;  /* 0x0000001fff087819 */ /* 0x000fe40000011405 */
[----:B------:R-:W-:Y:S01]  /*0660*/  LEA.HI.X.SX32 R63, R25, R10, 0x1, P0 ;  /* 0x0000000a193f7211 */ /* 0x000fe200000f0eff */
[----:B------:R-:W3:Y:S01]  /*0670*/  @!P3 LDC.64 R16, c[0x0][0x230] ;  /* 0x00008c00ff10bb82 */ /* 0x000ee20000000a00 */
[----:B------:R-:W-:Y:S01]  /*0680*/  ISETP.GE.U32.AND P0, PT, R55, UR18, PT ;  /* 0x0000001237007c0c */ /* 0x000fe2000bf06070 */
[----:B------:R-:W-:-:S02]  /*0690*/  IMAD R8, R8, UR12, RZ ;  /* 0x0000000c08087c24 */ /* 0x000fc4000f8e02ff */
[----:B------:R-:W-:-:S04]  /*06a0*/  IMAD.WIDE.U32 R62, R5, UR12, R62 ;  /* 0x0000000c053e7c25 */ /* 0x000fc8000f8e003e */
[----:B------:R-:W4:Y:S01]  /*06b0*/  @P1 LDC.64 R10, c[0x0][0x230] ;  /* 0x00008c00ff0a1b82 */ /* 0x000f220000000a00 */
[----:B------:R-:W-:Y:S01]  /*06c0*/  IMAD R65, R5, UR13, R8 ;  /* 0x0000000d05417c24 */ /* 0x000fe2000f8e0208 */
[----:B------:R-:W-:Y:S01]  /*06d0*/  @P1 MOV R64, R62 ;  /* 0x0000003e00401202 */ /* 0x000fe20000000f00 */
[----:B-1----:R-:W-:Y:S01]  /*06e0*/  @P1 IMAD R5, R3, R18, RZ ;  /* 0x0000001203051224 */ /* 0x002fe200078e02ff */
[----:B------:R-:W-:Y:S01]  /*06f0*/  HFMA2.MMA R50, -RZ, RZ, 0, 0 ;  /* 0x00000000ff327435 */ /* 0x000fe200000001ff */
[----:B------:R-:W-:Y:S02]  /*0700*/  CS2R R46, SRZ ;  /* 0x00000000002e7805 */ /* 0x000fe4000001ff00 */
[----:B------:R-:W-:Y:S01]  /*0710*/  IADD3 R65, R63, R65, RZ ;  /* 0x000000413f417210 */ /* 0x000fe20007ffe0ff */
[C---:B------:R-:W-:Y:S01]  /*0720*/  @P1 IMAD R19, R58.reuse, R19, R5 ;  /* 0x000000133a131224 */ /* 0x040fe200078e0205 */
[----:B------:R-:W1:Y:S01]  /*0730*/  @!P4 LDC.64 R8, c[0x0][0x288] ;  /* 0x0000a200ff08cb82 */ /* 0x000e620000000a00 */
[----:B0-----:R-:W-:Y:S01]  /*0740*/  @!P3 IMAD R14, R15, R6, RZ ;  /* 0x000000060f0eb224 */ /* 0x001fe200078e02ff */
[----:B------:R-:W-:Y:S01]  /*0750*/  SHF.R.S32.HI R5, RZ, 0x1f, R55 ;  /* 0x0000001fff057819 */ /* 0x000fe20000011437 */
[----:B------:R-:W-:Y:S01]  /*0760*/  @P1 IMAD.WIDE.U32 R12, R58, R18, R64 ;  /* 0x000000123a0c1225 */ /* 0x000fe200078e0040 */
[----:B------:R-:W-:-:S02]  /*0770*/  ULDC.64 UR12, c[0x0][0x248] ;  /* 0x00009200000c7ab9 */ /* 0x000fc40000000a00 */
[----:B------:R-:W-:Y:S01]  /*0780*/  ISETP.GE.AND.EX P0, PT, R5, UR19, PT, P0 ;  /* 0x0000001305007c0c */ /* 0x000fe2000bf06300 */
[----:B------:R-:W-:Y:S01]  /*0790*/  @!P3 IMAD R29, R57, R7, R14 ;  /* 0x00000007391db224 */ /* 0x000fe200078e020e */
[----:B------:R-:W-:Y:S01]  /*07a0*/  @P1 IADD3 R13, R13, R19, RZ ;  /* 0x000000130d0d1210 */ /* 0x000fe20007ffe0ff */
[----:B------:R-:W0:Y:S01]  /*07b0*/  @!P3 LDC.64 R14, c[0x0][0x228] ;  /* 0x00008a00ff0ebb82 */ /* 0x000e220000000a00 */
[C---:B------:R-:W-:Y:S02]  /*07c0*/  @P1 SHF.L.U32 R27, R12.reuse, 0x1, RZ ;  /* 0x000000010c1b1819 */ /* 0x040fe400000006ff */
[----:B------:R-:W-:Y:S02]  /*07d0*/  @P1 SHF.L.U64.HI R24, R12, 0x1, R13 ;  /* 0x000000010c181819 */ /* 0x000fe4000001020d */
[----:B------:R-:W-:Y:S02]  /*07e0*/  @!P3 MOV R12, R62 ;  /* 0x0000003e000cb202 */ /* 0x000fe40000000f00 */
[----:B----4-:R-:W-:-:S02]  /*07f0*/  @P1 IADD3 R18, P2, R27, R10, RZ ;  /* 0x0000000a1b121210 */ /* 0x010fc40007f5e0ff */
[----:B------:R-:W-:Y:S02]  /*0800*/  @!P3 MOV R13, R65 ;  /* 0x00000041000db202 */ /* 0x000fe40000000f00 */
[----:B------:R-:W-:Y:S02]  /*0810*/  @P1 IADD3.X R19, R24, R11, RZ, P2, !PT ;  /* 0x0000000b18131210 */ /* 0x000fe400017fe4ff */
[----:B------:R-:W4:Y:S01]  /*0820*/  @!P4 LDC.64 R10, c[0x0][0x228] ;  /* 0x00008a00ff0acb82 */ /* 0x000f220000000a00 */
[----:B------:R-:W-:Y:S01]  /*0830*/  @!P3 IMAD.WIDE.U32 R6, R57, R6, R12 ;  /* 0x000000063906b225 */ /* 0x000fe200078e000c */
[----:B------:R-:W-:Y:S01]  /*0840*/  ISETP.GT.U32.OR P0, PT, R59, 0x2ff, P0 ;  /* 0x000002ff3b00780c */ /* 0x000fe20000704470 */
[----:B------:R3:W5:Y:S01]  /*0850*/  @P1 LDG.E R49, desc[UR14][R18.64] ;  /* 0x0000000e12311981 */ /* 0x000762000c1e1900 */
[----:B--2---:R-:W-:Y:S01]  /*0860*/  @P1 IADD3 R20, P2, R27, R20, RZ ;  /* 0x000000141b141210 */ /* 0x004fe20007f5e0ff */
[----:B-1----:R-:W-:Y:S01]  /*0870*/  @!P4 IMAD R23, R23, R8, RZ ;  /* 0x000000081717c224 */ /* 0x002fe200078e02ff */
[----:B------:R-:W-:-:S02]  /*0880*/  @!P3 IADD3 R7, R7, R29, RZ ;  /* 0x0000001d0707b210 */ /* 0x000fc40007ffe0ff */
[----:B------:R-:W1:Y:S01]  /*0890*/  @!P4 LDC.64 R12, c[0x0][0x230] ;  /* 0x00008c00ff0ccb82 */ /* 0x000e620000000a00 */
[----:B------:R-:W-:Y:S01]  /*08a0*/  @P1 IADD3.X R21, R24, R21, RZ, P2, !PT ;  /* 0x0000001518151210 */ /* 0x000fe200017fe4ff */
[----:B------:R-:W-:Y:S01]  /*08b0*/  @!P4 IMAD R29, R56, R9, R23 ;  /* 0x00000009381dc224 */ /* 0x000fe200078e0217 */
[----:B------:R-:W-:Y:S02]  /*08c0*/  SHF.R.S32.HI R23, RZ, 0x1f, R54 ;  /* 0x0000001fff177819 */ /* 0x000fe40000011436 */
[----:B------:R-:W-:Y:S01]  /*08d0*/  ISETP.GE.U32.AND P2, PT, R54, UR18, PT ;  /* 0x0000001236007c0c */ /* 0x000fe2000bf46070 */
[----:B------:R-:W-:Y:S01]  /*08e0*/  UIMAD.WIDE UR12, UR6, 0x8, UR12 ;  /* 0x00000008060c78a5 */ /* 0x000fe2000f8e020c */
[----:B---3--:R-:W-:Y:S02]  /*08f0*/  @!P4 MOV R18, R62 ;  /* 0x0000003e0012c202 */ /* 0x008fe40000000f00 */
[----:B------:R-:W-:Y:S02]  /*0900*/  SHF.R.S32.HI R31, RZ, 0x1f, R53 ;  /* 0x0000001fff1f7819 */ /* 0x000fe40000011435 */
[----:B------:R-:W-:-:S02]  /*0910*/  CS2R R44, SRZ ;  /* 0x00000000002c7805 */ /* 0x000fc4000001ff00 */
[----:B------:R-:W-:Y:S02]  /*0920*/  @!P4 MOV R19, R65 ;  /* 0x000000410013c202 */ /* 0x000fe40000000f00 */
[----:B------:R-:W-:Y:S02]  /*0930*/  CS2R R42, SRZ ;  /* 0x00000000002a7805 */ /* 0x000fe4000001ff00 */
[----:B------:R-:W-:Y:S01]  /*0940*/  ISETP.GE.AND.EX P2, PT, R23, UR19, PT, P2 ;  /* 0x0000001317007c0c */ /* 0x000fe2000bf46320 */
[----:B------:R-:W5:Y:S01]  /*0950*/  @P1 LDG.E R48, desc[UR14][R20.64] ;  /* 0x0000000e14301981 */ /* 0x000f62000c1e1900 */
[----:B------:R-:W-:Y:S01]  /*0960*/  @!P3 SHF.L.U32 R27, R6, 0x1, RZ ;  /* 0x00000001061bb819 */ /* 0x000fe200000006ff */
[----:B------:R-:W-:Y:S01]  /*0970*/  @!P4 IMAD.WIDE.U32 R8, R56, R8, R18 ;  /* 0x000000083808c225 */ /* 0x000fe200078e0012 */
[----:B------:R-:W-:Y:S02]  /*0980*/  @!P3 SHF.L.U64.HI R22, R6, 0x1, R7 ;  /* 0x000000010616b819 */ /* 0x000fe40000010207 */
[----:B------:R-:W2:Y:S01]  /*0990*/  @!P0 LDC.64 R6, c[0x0][0x288] ;  /* 0x0000a200ff068b82 */ /* 0x000ea20000000a00 */
[----:B------:R-:W-:-:S02]  /*09a0*/  ISETP.GT.U32.OR P2, PT, R59, 0x2ff, P2 ;  /* 0x000002ff3b00780c */ /* 0x000fc40001744470 */
[----:B------:R-:W-:Y:S02]  /*09b0*/  @!P3 IADD3 R16, P5, R27, R16, RZ ;  /* 0x000000101b10b210 */ /* 0x000fe40007fbe0ff */
[----:B------:R-:W-:Y:S02]  /*09c0*/  @!P4 IADD3 R19, R9, R29, RZ ;  /* 0x0000001d0913c210 */ /* 0x000fe40007ffe0ff */
[----:B------:R-:W-:Y:S02]  /*09d0*/  @!P4 SHF.L.U32 R9, R8, 0x1, RZ ;  /* 0x000000010809c819 */ /* 0x000fe400000006ff */
[----:B------:R-:W-:Y:S02]  /*09e0*/  @!P3 IADD3.X R17, R22, R17, RZ, P5, !PT ;  /* 0x000000111611b210 */ /* 0x000fe40002ffe4ff */
[----:B0-----:R-:W-:Y:S02]  /*09f0*/  @!P3 IADD3 R14, P5, R27, R14, RZ ;  /* 0x0000000e1b0eb210 */ /* 0x001fe40007fbe0ff */
[----:B------:R-:W-:Y:S01]  /*0a00*/  @!P4 SHF.L.U64.HI R18, R8, 0x1, R19 ;  /* 0x000000010812c819 */ /* 0x000fe20000010213 */
[----:B------:R0:W5:Y:S01]  /*0a10*/  @!P3 LDG.E R50, desc[UR14][R16.64] ;  /* 0x0000000e1032b981 */ /* 0x000162000c1e1900 */
[----:B----4-:R-:W-:-:S02]  /*0a20*/  @!P4 IADD3 R8, P6, R9, R10, RZ ;  /* 0x0000000a0908c210 */ /* 0x010fc40007fde0ff */
[----:B------:R-:W-:Y:S02]  /*0a30*/  @!P3 IADD3.X R15, R22, R15, RZ, P5, !PT ;  /* 0x0000000f160fb210 */ /* 0x000fe40002ffe4ff */
[----:B-1----:R-:W-:Y:S02]  /*0a40*/  @!P4 IADD3 R12, P5, R9, R12, RZ ;  /* 0x0000000c090cc210 */ /* 0x002fe40007fbe0ff */
[C---:B------:R-:W-:Y:S01]  /*0a50*/  @!P4 IADD3.X R9, R18.reuse, R11, RZ, P6, !PT ;  /* 0x0000000b1209c210 */ /* 0x040fe200037fe4ff */
[----:B------:R1:W5:Y:S01]  /*0a60*/  @!P3 LDG.E R47, desc[UR14][R14.64] ;  /* 0x0000000e0e2fb981 */ /* 0x000362000c1e1900 */
[----:B------:R-:W3:Y:S01]  /*0a70*/  @!P2 LDC.64 R10, c[0x0][0x288] ;  /* 0x0000a200ff0aab82 */ /* 0x000ee20000000a00 */
[----:B--2---:R-:W-:Y:S01]  /*0a80*/  @!P0 IMAD R22, R5, R6, RZ ;  /* 0x0000000605168224 */ /* 0x004fe200078e02ff */
[----:B------:R-:W-:Y:S01]  /*0a90*/  ISETP.GE.U32.AND P3, PT, R53, UR18, PT ;  /* 0x0000001235007c0c */ /* 0x000fe2000bf66070 */
[----:B------:R2:W5:Y:S01]  /*0aa0*/  @!P4 LDG.E R44, desc[UR14][R8.64] ;  /* 0x0000000e082cc981 */ /* 0x000562000c1e1900 */
[----:B------:R-:W-:Y:S01]  /*0ab0*/  @!P4 IADD3.X R13, R18, R13, RZ, P5, !PT ;  /* 0x0000000d120dc210 */ /* 0x000fe20002ffe4ff */
[----:B------:R-:W-:-:S03]  /*0ac0*/  @!P0 IMAD R5, R55, R7, R22 ;  /* 0x0000000737058224 */ /* 0x000fc600078e0216 */
[----:B0-----:R-:W0:Y:S01]  /*0ad0*/  @!P0 LDC.64 R16, c[0x0][0x228] ;  /* 0x00008a00ff108b82 */ /* 0x001e220000000a00 */
[----:B-1----:R-:W-:Y:S01]  /*0ae0*/  @!P0 MOV R14, R62 ;  /* 0x0000003e000e8202 */ /* 0x002fe20000000f00 */
[----:B------:R1:W5:Y:S01]  /*0af0*/  @!P4 LDG.E R45, desc[UR14][R12.64] ;  /* 0x0000000e0c2dc981 */ /* 0x000362000c1e1900 */
[----:B------:R-:W-:Y:S02]  /*0b00*/  @!P0 MOV R15, R65 ;  /* 0x00000041000f8202 */ /* 0x000fe40000000f00 */
[----:B------:R-:W-:Y:S01]  /*0b10*/  ISETP.GE.AND.EX P3, PT, R31, UR19, PT, P3 ;  /* 0x000000131f007c0c */ /* 0x000fe2000bf66330 */
[----:B------:R-:W-:Y:S02]  /*0b20*/  @!P0 IMAD.WIDE.U32 R6, R55, R6, R14 ;  /* 0x0000000637068225 */ /* 0x000fe400078e000e */
[----:B------:R-:W4:Y:S01]  /*0b30*/  @!P0 LDC.64 R18, c[0x0][0x230] ;  /* 0x00008c00ff128b82 */ /* 0x000f220000000a00 */
[----:B------:R-:W-:Y:S02]  /*0b40*/  MOV R14, UR12 ;  /* 0x0000000c000e7c02 */ /* 0x000fe40008000f00 */
[----:B------:R-:W-:-:S02]  /*0b50*/  MOV R15, UR13 ;  /* 0x0000000d000f7c02 */ /* 0x000fc40008000f00 */
[----:B------:R-:W-:Y:S02]  /*0b60*/  ISETP.GT.U32.OR P3, PT, R59, 0x2ff, P3 ;  /* 0x000002ff3b00780c */ /* 0x000fe40001f64470 */
[----:B------:R-:W-:Y:S01]  /*0b70*/  @!P0 IADD3 R7, R7, R5, RZ ;  /* 0x0000000507078210 */ /* 0x000fe20007ffe0ff */
[----:B---3--:R-:W-:Y:S01]  /*0b80*/  @!P2 IMAD R23, R23, R10, RZ ;  /* 0x0000000a1717a224 */ /* 0x008fe200078e02ff */
[----:B------:R-:W3:Y:S01]  /*0b90*/  LDG.E.64 R14, desc[UR14][R14.64] ;  /* 0x0000000e0e0e7981 */ /* 0x000ee2000c1e1b00 */
[C---:B------:R-:W-:Y:S01]  /*0ba0*/  @!P0 SHF.L.U32 R5, R6.reuse, 0x1, RZ ;  /* 0x0000000106058819 */ /* 0x040fe200000006ff */
[----:B--2---:R-:W2:Y:S01]  /*0bb0*/  @!P2 LDC.64 R8, c[0x0][0x230] ;  /* 0x00008c00ff08ab82 */ /* 0x004ea20000000a00 */
[----:B------:R-:W-:Y:S01]  /*0bc0*/  @!P0 SHF.L.U64.HI R6, R6, 0x1, R7 ;  /* 0x0000000106068819 */ /* 0x000fe20000010207 */
[----:B------:R-:W-:Y:S01]  /*0bd0*/  @!P2 IMAD R7, R54, R11, R23 ;  /* 0x0000000b3607a224 */ /* 0x000fe200078e0217 */
[----:B------:R-:W-:Y:S02]  /*0be0*/  SHF.R.S32.HI R29, RZ, 0x1f, R52 ;  /* 0x0000001fff1d7819 */ /* 0x000fe40000011434 */
[----:B------:R-:W-:-:S02]  /*0bf0*/  ISETP.GE.U32.AND P4, PT, R52, UR18, PT ;  /* 0x0000001234007c0c */ /* 0x000fc4000bf86070 */
[----:B------:R-:W-:Y:S01]  /*0c00*/  @!P2 MOV R22, R62 ;  /* 0x0000003e0016a202 */ /* 0x000fe20000000f00 */
[----:B-1----:R-:W1:Y:S01]  /*0c10*/  @!P2 LDC.64 R12, c[0x0][0x228] ;  /* 0x00008a00ff0cab82 */ /* 0x002e620000000a00 */
[----:B------:R-:W-:Y:S02]  /*0c20*/  @!P2 MOV R23, R65 ;  /* 0x000000410017a202 */ /* 0x000fe40000000f00 */
[----:B------:R-:W-:Y:S01]  /*0c30*/  ISETP.GE.AND.EX P4, PT, R29, UR19, PT, P4 ;  /* 0x000000131d007c0c */ /* 0x000fe2000bf86340 */
[----:B------:R-:W-:-:S04]  /*0c40*/  @!P2 IMAD.WIDE.U32 R22, R54, R10, R22 ;  /* 0x0000000a3616a225 */ /* 0x000fc800078e0016 */
[----:B------:R-:W2:Y:S01]  /*0c50*/  @!P3 LDC.64 R10, c[0x0][0x288] ;  /* 0x0000a200ff0abb82 */ /* 0x000ea20000000a00 */
[----:B------:R-:W-:Y:S02]  /*0c60*/  ISETP.GT.U32.OR P4, PT, R59, 0x2ff, P4 ;  /* 0x000002ff3b00780c */ /* 0x000fe40002784470 */
[C---:B----4-:R-:W-:Y:S02]  /*0c70*/  @!P0 IADD3 R18, P6, R5.reuse, R18, RZ ;  /* 0x0000001205128210 */ /* 0x050fe40007fde0ff */
[----:B0-----:R-:W-:Y:S02]  /*0c80*/  @!P0 IADD3 R16, P5, R5, R16, RZ ;  /* 0x0000001005108210 */ /* 0x001fe40007fbe0ff */
[----:B------:R-:W-:Y:S01]  /*0c90*/  @!P0 IADD3.X R19, R6, R19, RZ, P6, !PT ;  /* 0x0000001306138210 */ /* 0x000fe200037fe4ff */
[----:B------:R-:W0:Y:S01]  /*0ca0*/  @!P3 LDC.64 R20, c[0x0][0x228] ;  /* 0x00008a00ff14bb82 */ /* 0x000e220000000a00 */
[----:B------:R-:W-:Y:S02]  /*0cb0*/  SHF.R.S32.HI R5, RZ, 0x1f, R51 ;  /* 0x0000001fff057819 */ /* 0x000fe40000011433 */
[----:B------:R-:W-:-:S02]  /*0cc0*/  ISETP.GE.U32.AND P6, PT, R51, UR18, PT ;  /* 0x0000001233007c0c */ /* 0x000fc4000bfc6070 */
[----:B------:R-:W-:Y:S02]  /*0cd0*/  CS2R R40, SRZ ;  /* 0x0000000000287805 */ /* 0x000fe4000001ff00 */
[----:B------:R-:W-:Y:S01]  /*0ce0*/  @!P0 IADD3.X R17, R6, R17, RZ, P5, !PT ;  /* 0x0000001106118210 */ /* 0x000fe20002ffe4ff */
[----:B------:R-:W5:Y:S01]  /*0cf0*/  @!P0 LDG.E R46, desc[UR14][R18.64] ;  /* 0x0000000e122e8981 */ /* 0x000f62000c1e1900 */
[----:B------:R-:W-:Y:S02]  /*0d00*/  ISETP.GE.AND.EX P5, PT, R5, UR19, PT, P6 ;  /* 0x0000001305007c0c */ /* 0x000fe4000bfa6360 */
[----:B------:R-:W-:Y:S01]  /*0d10*/  @!P2 IADD3 R23, R23, R7, RZ ;  /* 0x000000071717a210 */ /* 0x000fe20007ffe0ff */
[----:B------:R4:W5:Y:S01]  /*0d20*/  @!P0 LDG.E R43, desc[UR14][R16.64] ;  /* 0x0000000e102b8981 */ /* 0x000962000c1e1900 */
[----:B------:R-:W0:Y:S01]  /*0d30*/  @!P4 LDC.64 R6, c[0x0][0x288] ;  /* 0x0000a200ff06cb82 */ /* 0x000e220000000a00 */
[----:B------:R-:W-:Y:S02]  /*0d40*/  ISETP.GT.U32.OR P5, PT, R59, 0x2ff, P5 ;  /* 0x000002ff3b00780c */ /* 0x000fe40002fa4470 */
[----:B------:R-:W-:-:S02]  /*0d50*/  @!P2 SHF.L.U32 R33, R22, 0x1, RZ ;  /* 0x000000011621a819 */ /* 0x000fc400000006ff */
[----:B------:R-:W-:Y:S01]  /*0d60*/  @!P2 SHF.L.U64.HI R24, R22, 0x1, R23 ;  /* 0x000000011618a819 */ /* 0x000fe20000010217 */
[----:B--2---:R-:W-:Y:S01]  /*0d70*/  @!P3 IMAD R28, R31, R10, RZ ;  /* 0x0000000a1f1cb224 */ /* 0x004fe200078e02ff */
[----:B------:R-:W-:Y:S01]  /*0d80*/  @!P2 IADD3 R26, P6, R33, R8, RZ ;  /* 0x00000008211aa210 */ /* 0x000fe20007fde0ff */
[----:B------:R-:W2:Y:S01]  /*0d90*/  @!P3 LDC.64 R22, c[0x0][0x230] ;  /* 0x00008c00ff16bb82 */ /* 0x000ea20000000a00 */
[----:B----4-:R-:W-:Y:S02]  /*0da0*/  @!P3 MOV R16, R62 ;  /* 0x0000003e0010b202 */ /* 0x010fe40000000f00 */
[----:B------:R-:W-:Y:S01]  /*0db0*/  @!P3 MOV R17, R65 ;  /* 0x000000410011b202 */ /* 0x000fe20000000f00 */
[C---:B------:R-:W-:Y:S01]  /*0dc0*/  @!P3 IMAD R31, R53.reuse, R11, R28 ;  /* 0x0000000b351fb224 */ /* 0x040fe200078e021c */
[----:B------:R-:W-:Y:S01]  /*0dd0*/  @!P2 IADD3.X R27, R24, R9, RZ, P6, !PT ;  /* 0x00000009181ba210 */ /* 0x000fe200037fe4ff */
[----:B------:R-:W-:Y:S02]  /*0de0*/  @!P3 IMAD.WIDE.U32 R10, R53, R10, R16 ;  /* 0x0000000a350ab225 */ /* 0x000fe400078e0010 */
[----:B------:R-:W4:Y:S01]  /*0df0*/  @!P5 LDC.64 R8, c[0x0][0x288] ;  /* 0x0000a200ff08db82 */ /* 0x000f220000000a00 */
[----:B-1----:R-:W-:Y:S01]  /*0e00*/  @!P2 IADD3 R12, P0, R33, R12, RZ ;  /* 0x0000000c210ca210 */ /* 0x002fe20007f1e0ff */
[----:B------:R1:W5:Y:S01]  /*0e10*/  @!P2 LDG.E R41, desc[UR14][R26.64] ;  /* 0x0000000e1a29a981 */ /* 0x000362000c1e1900 */
[----:B------:R-:W-:-:S02]  /*0e20*/  @!P3 IADD3 R11, R11, R31, RZ ;  /* 0x0000001f0b0bb210 */ /* 0x000fc40007ffe0ff */
[----:B------:R-:W-:Y:S01]  /*0e30*/  @!P2 IADD3.X R13, R24, R13, RZ, P0, !PT ;  /* 0x0000000d180da210 */ /* 0x000fe200007fe4ff */
[----:B0-----:R-:W-:Y:S01]  /*0e40*/  @!P4 IMAD R29, R29, R6, RZ ;  /* 0x000000061d1dc224 */ /* 0x001fe200078e02ff */
[C---:B------:R-:W-:Y:S01]  /*0e50*/  @!P3 SHF.L.U64.HI R24, R10.reuse, 0x1, R11 ;  /* 0x000000010a18b819 */ /* 0x040fe2000001020b */
[----:B------:R-:W0:Y:S01]  /*0e60*/  @!P4 LDC.64 R18, c[0x0][0x230] ;  /* 0x00008c00ff12cb82 */ /* 0x000e220000000a00 */
[----:B------:R-:W-:Y:S02]  /*0e70*/  @!P4 MOV R11, R65 ;  /* 0x00000041000bc202 */ /* 0x000fe40000000f00 */
[----:B-1----:R-:W-:Y:S01]  /*0e80*/  @!P3 SHF.L.U32 R27, R10, 0x1, RZ ;  /* 0x000000010a1bb819 */ /* 0x002fe200000006ff */
[----:B------:R1:W5:Y:S01]  /*0e90*/  @!P2 LDG.E R40, desc[UR14][R12.64] ;  /* 0x0000000e0c28a981 */ /* 0x000362000c1e1900 */
[----:B------:R-:W-:Y:S01]  /*0ea0*/  @!P4 MOV R10, R62 ;  /* 0x0000003e000ac202 */ /* 0x000fe20000000f00 */
[C---:B------:R-:W-:Y:S02]  /*0eb0*/  @!P4 IMAD R29, R52.reuse, R7, R29 ;  /* 0x00000007341dc224 */ /* 0x040fe400078e021d */
[----:B------:R-:W0:Y:S02]  /*0ec0*/  @!P4 LDC.64 R16, c[0x0][0x228] ;  /* 0x00008a00ff10cb82 */ /* 0x000e240000000a00 */
[----:B------:R-:W-:Y:S01]  /*0ed0*/  @!P4 IMAD.WIDE.U32 R6, R52, R6, R10 ;  /* 0x000000063406c225 */ /* 0x000fe200078e000a */
[----:B--2---:R-:W-:-:S05]  /*0ee0*/  @!P3 IADD3 R22, P0, R27, R22, RZ ;  /* 0x000000161b16b210 */ /* 0x004fca0007f1e0ff */
[----:B------:R-:W2:Y:S01]  /*0ef0*/  @!P5 LDC.64 R10, c[0x0][0x230] ;  /* 0x00008c00ff0adb82 */ /* 0x000ea20000000a00 */
[----:B------:R-:W-:Y:S02]  /*0f00*/  @!P3 IADD3 R20, P2, R27, R20, RZ ;  /* 0x000000141b14b210 */ /* 0x000fe40007f5e0ff */
[----:B------:R-:W-:-:S05]  /*0f10*/  @!P4 IADD3 R7, R7, R29, RZ ;  /* 0x0000001d0707c210 */ /* 0x000fca0007ffe0ff */
[----:B-1----:R-:W1:Y:S01]  /*0f20*/  @!P5 LDC.64 R12, c[0x0][0x228] ;  /* 0x00008a00ff0cdb82 */ /* 0x002e620000000a00 */
[C---:B------:R-:W-:Y:S02]  /*0f30*/  @!P3 IADD3.X R23, R24.reuse, R23, RZ, P0, !PT ;  /* 0x000000171817b210 */ /* 0x040fe400007fe4ff */
[----:B------:R-:W-:Y:S01]  /*0f40*/  @!P3 IADD3.X R21, R24, R21, RZ, P2, !PT ;  /* 0x000000151815b210 */ /* 0x000fe200017fe4ff */
[----:B----4-:R-:W-:Y:S01]  /*0f50*/  @!P5 IMAD R26, R5, R8, RZ ;  /* 0x00000008051ad224 */ /* 0x010fe200078e02ff */
[C---:B------:R-:W-:Y:S01]  /*0f60*/  @!P4 SHF.L.U32 R27, R6.reuse, 0x1, RZ ;  /* 0x00000001061bc819 */ /* 0x040fe200000006ff */
[----:B------:R-:W5:Y:S01]  /*0f70*/  @!P3 LDG.E R42, desc[UR14][R22.64] ;  /* 0x0000000e162ab981 */ /* 0x000f62000c1e1900 */
[----:B------:R-:W-:Y:S02]  /*0f80*/  @!P4 SHF.L.U64.HI R24, R6, 0x1, R7 ;  /* 0x000000010618c819 */ /* 0x000fe40000010207 */
[----:B------:R-:W-:Y:S02]  /*0f90*/  @!P5 MOV R6, R62 ;  /* 0x0000003e0006d202 */ /* 0x000fe40000000f00 */
[----:B------:R-:W-:Y:S01]  /*0fa0*/  @!P5 MOV R7, R65 ;  /* 0x000000410007d202 */ /* 0x000fe20000000f00 */
[----:B------:R-:W-:Y:S01]  /*0fb0*/  HFMA2.MMA R5, -RZ, RZ, 0, 0 ;  /* 0x00000000ff057435 */ /* 0x000fe200000001ff */
[----:B------:R-:W-:-:S02]  /*0fc0*/  @!P5 IMAD R29, R51, R9, R26 ;  /* 0x00000009331dd224 */ /* 0x000fc400078e021a */
[----:B------:R-:W-:Y:S01]  /*0fd0*/  @!P5 IMAD.WIDE.U32 R8, R51, R8, R6 ;  /* 0x000000083308d225 */ /* 0x000fe200078e0006 */
[----:B0-----:R-:W-:Y:S02]  /*0fe0*/  @!P4 IADD3 R18, P0, R27, R18, RZ ;  /* 0x000000121b12c210 */ /* 0x001fe40007f1e0ff */
[----:B------:R-:W-:-:S04]  /*0ff0*/  @!P5 SHF.L.U32 R7, R8, 0x1, RZ ;  /* 0x000000010807d819 */ /* 0x000fc800000006ff */
[----:B------:R-:W5:Y:S01]  /*1000*/  @!P3 LDG.E R5, desc[UR14][R20.64] ;  /* 0x0000000e1405b981 */ /* 0x000f62000c1e1900 */
[C---:B------:R-:W-:Y:S02]  /*1010*/  @!P4 IADD3.X R19, R24.reuse, R19, RZ, P0, !PT ;  /* 0x000000131813c210 */ /* 0x040fe400007fe4ff */
[C---:B--2---:R-:W-:Y:S02]  /*1020*/  @!P5 IADD3 R10, P2, R7.reuse, R10, RZ ;  /* 0x0000000a070ad210 */ /* 0x044fe40007f5e0ff */
[----:B-1----:R-:W-:Y:S01]  /*1030*/  @!P5 IADD3 R12, P3, R7, R12, RZ ;  /* 0x0000000c070cd210 */ /* 0x002fe20007f7e0ff */
[----:B------:R-:W-:Y:S01]  /*1040*/  HFMA2.MMA R7, -RZ, RZ, 0, 0 ;  /* 0x00000000ff077435 */ /* 0x000fe200000001ff */
[----:B------:R-:W-:Y:S02]  /*1050*/  @!P4 IADD3 R16, P0, R27, R16, RZ ;  /* 0x000000101b10c210 */ /* 0x000fe40007f1e0ff */
[----:B------:R-:W-:Y:S02]  /*1060*/  MOV R6, RZ ;  /* 0x000000ff00067202 */ /* 0x000fe40000000f00 */
[----:B------:R-:W-:-:S04]  /*1070*/  @!P4 IADD3.X R17, R24, R17, RZ, P0, !PT ;  /* 0x000000111811c210 */ /* 0x000fc800007fe4ff */
[----:B------:R-:W5:Y:S04]  /*1080*/  @!P4 LDG.E R6, desc[UR14][R18.64] ;  /* 0x0000000e1206c981 */ /* 0x000f68000c1e1900 */
[----:B------:R-:W5:Y:S01]  /*1090*/  @!P4 LDG.E R7, desc[UR14][R16.64] ;  /* 0x0000000e1007c981 */ /* 0x000f62000c1e1900 */
[----:B------:R-:W-:-:S04]  /*10a0*/  @!P5 IADD3 R9, R9, R29, RZ ;  /* 0x0000001d0909d210 */ /* 0x000fc80007ffe0ff */
[----:B------:R-:W-:-:S04]  /*10b0*/  @!P5 SHF.L.U64.HI R8, R8, 0x1, R9 ;  /* 0x000000010808d819 */ /* 0x000fc80000010209 */
[C---:B------:R-:W-:Y:S02]  /*10c0*/  @!P5 IADD3.X R11, R8.reuse, R11, RZ, P2, !PT ;  /* 0x0000000b080bd210 */ /* 0x040fe400017fe4ff */
[----:B------:R-:W-:Y:S02]  /*10d0*/  @!P5 IADD3.X R13, R8, R13, RZ, P3, !PT ;  /* 0x0000000d080dd210 */ /* 0x000fe40001ffe4ff */
[----:B------:R-:W-:Y:S01]  /*10e0*/  CS2R R8, SRZ ;  /* 0x0000000000087805 */ /* 0x000fe2000001ff00 */
[----:B------:R-:W-:Y:S01]  /*10f0*/  UMOV UR18, 0x3f800000 ;  /* 0x3f80000000127882 */ /* 0x000fe20000000000 */
[----:B------:R-:W-:Y:S04]  /*1100*/  BSSY B0, `(.L_x_44) ;  /* 0x000001c000007945 */ /* 0x000fe80003800000 */
[----:B------:R0:W5:Y:S04]  /*1110*/  @!P5 LDG.E R8, desc[UR14][R10.64] ;  /* 0x0000000e0a08d981 */ /* 0x000168000c1e1900 */
[----:B------:R1:W5:Y:S01]  /*1120*/  @!P5 LDG.E R9, desc[UR14][R12.64] ;  /* 0x0000000e0c09d981 */ /* 0x000362000c1e1900 */
[----:B0-----:R-:W-:-:S02]  /*1130*/  CS2R R10, SRZ ;  /* 0x00000000000a7805 */ /* 0x001fc4000001ff00 */
[----:B-1----:R-:W-:Y:S02]  /*1140*/  CS2R R12, SRZ ;  /* 0x00000000000c7805 */ /* 0x002fe4000001ff00 */
[----:B---3--:R-:W-:-:S13]  /*1150*/  R2UR UR13, R14 ;  /* 0x000000000e0d72ca */ /* 0x008fda00000e0000 */
[----:B------:R-:W-:-:S05]  /*1160*/  MOV R14, UR13 ;  /* 0x0000000d000e7c02 */ /* 0x000fca0008000f00 */
[----:B------:R-:W-:-:S05]  /*1170*/  FFMA.FTZ R15, -R14, UR13, R15 ;  /* 0x0000000d0e0f7c23 */ /* 0x000fca000801010f */
[----:B------:R-:W-:-:S13]  /*1180*/  FSETP.GTU.FTZ.AND P0, PT, R15, RZ, PT ;  /* 0x000000ff0f00720b */ /* 0x000fda0003f1c000 */
[----:B------:R-:W-:Y:S01]  /*1190*/  VOTEU.ANY UP0, P0 ;  /* 0x00000000003f7886 */ /* 0x000fe20000000100 */
[----:B------:R-:W-:-:S04]  /*11a0*/  PLOP3.LUT P0, PT, PT, PT, UP0, 0x80, 0x0 ;  /* 0x000000000000781c */ /* 0x000fc80003f0f008 */
[----:B------:R-:W-:-:S09]  /*11b0*/  @UP0 ULDC UR11, c[0x0][0x250] ;  /* 0x00009400000b0ab9 */ /* 0x000fd20000000800 */
[----:B------:R-:W-:-:S06]  /*11c0*/  @P0 FADD.FTZ R14, R15, UR11 ;  /* 0x0000000b0f0e0e21 */ /* 0x000fcc0008010000 */
[----:B------:R-:W0:Y:S02]  /*11d0*/  @P0 MUFU.RSQ R14, R14 ;  /* 0x0000000e000e0308 */ /* 0x000e240000001400 */
[----:B0-----:R-:W-:Y:S02]  /*11e0*/  @P0 R2UR UR11, R14 ;  /* 0x000000000e0b02ca */ /* 0x001fe400000e0000 */
[----:B------:R-:W-:-:S11]  /*11f0*/  ISETP.GT.U32.AND P0, PT, R59, 0x2ff, PT ;  /* 0x000002ff3b00780c */ /* 0x000fd60003f04070 */
[----:B------:R-:W-:Y:S02]  /*1200*/  @UP0 UMOV UR18, UR11 ;  /* 0x0000000b00120c82 */ /* 0x000fe40008000000 */
[----:B------:R-:W-:Y:S05]  /*1210*/  @P0 BRA `(.L_x_45) ;  /* 0x0000000000280947 */ /* 0x000fea0003800000 */
        /* <DEDUP_REMOVED lines=10> */
.L_x_45:
[----:B------:R-:W-:Y:S05]  /*12c0*/  BSYNC B0 ;  /* 0x0000000000007941 */ /* 0x000fea0003800000 */
.L_x_44:
[----:B------:R-:W-:Y:S02]  /*12d0*/  ISETP.NE.AND P5, PT, RZ, UR17, PT ;  /* 0x00000011ff007c0c */ /* 0x000fe4000bfa5270 */
[C---:B0----5:R-:W-:Y:S02]  /*12e0*/  PRMT R14, R49.reuse, 0x7632, R14 ;  /* 0x00007632310e7816 */ /* 0x061fe4000000000e */
[----:B------:R-:W-:Y:S02]  /*12f0*/  SHF.L.U32 R15, R49, 0x10, RZ ;  /* 0x00000010310f7819 */ /* 0x000fe400000006ff */
[----:B------:R-:W-:Y:S02]  /*1300*/  SHF.L.U32 R20, R50, 0x10, RZ ;  /* 0x0000001032147819 */ /* 0x000fe400000006ff */
[----:B------:R-:W-:Y:S01]  /*1310*/  SHF.L.U32 R14, R14, 0x10, RZ ;  /* 0x000000100e0e7819 */ /* 0x000fe200000006ff */
[----:B------:R-:W-:Y:S01]  /*1320*/  FADD.FTZ R15, R15, -UR13 ;  /* 0x8000000d0f0f7e21 */ /* 0x000fe20008010000 */
[----:B------:R-:W-:Y:S01]  /*1330*/  PRMT R17, R50, 0x7632, R17 ;  /* 0x0000763232117816 */ /* 0x000fe20000000011 */
[----:B------:R-:W-:Y:S01]  /*1340*/  FADD.FTZ R22, R20, -UR13 ;  /* 0x8000000d14167e21 */ /* 0x000fe20008010000 */
[----:B------:R-:W-:Y:S01]  /*1350*/  PRMT R21, R47, 0x7632, R21 ;  /* 0x000076322f157816 */ /* 0x000fe20000000015 */
[----:B------:R-:W-:Y:S01]  /*1360*/  FADD.FTZ R14, R14, -UR13 ;  /* 0x8000000d0e0e7e21 */ /* 0x000fe20008010000 */
[----:B------:R-:W-:-:S02]  /*1370*/  PRMT R18, R48, 0x7632, R18 ;  /* 0x0000763230127816 */ /* 0x000fc40000000012 */
[----:B------:R-:W-:Y:S01]  /*1380*/  SHF.L.U32 R30, R17, 0x10, RZ ;  /* 0x00000010111e7819 */ /* 0x000fe200000006ff */
[----:B------:R-:W-:Y:S01]  /*1390*/  FMUL.FTZ R17, R15, UR18 ;  /* 0x000000120f117c20 */ /* 0x000fe20008410000 */
[----:B------:R-:W-:Y:S01]  /*13a0*/  SHF.L.U32 R20, R21, 0x10, RZ ;  /* 0x0000001015147819 */ /* 0x000fe200000006ff */
[----:B------:R-:W-:Y:S01]  /*13b0*/  FMUL.FTZ R21, R22, UR18 ;  /* 0x0000001216157c20 */ /* 0x000fe20008410000 */
[----:B------:R-:W-:Y:S01]  /*13c0*/  SHF.L.U32 R16, R48, 0x10, RZ ;  /* 0x0000001030107819 */ /* 0x000fe200000006ff */
[----:B------:R-:W-:Y:S01]  /*13d0*/  FMUL.FTZ R14, R14, UR18 ;  /* 0x000000120e0e7c20 */ /* 0x000fe20008410000 */
        /* <DEDUP_REMOVED lines=21> */
.L_x_46:
[----:B------:R-:W-:Y:S01]  /*1530*/  FMUL.FTZ R15, R16, R10 ;  /* 0x0000000a100f7220 */ /* 0x000fe20000410000 */
[----:B------:R-:W-:Y:S01]  /*1540*/  FADD.FTZ R22, R30, -UR13 ;  /* 0x8000000d1e167e21 */ /* 0x000fe20008010000 */
[C---:B------:R-:W-:Y:S01]  /*1550*/  FFMA.FTZ R36, R17.reuse, R16, RZ ;  /* 0x0000001011247223 */ /* 0x040fe200000100ff */
[----:B------:R-:W-:Y:S01]  /*1560*/  FMUL.FTZ R23, R18, R11 ;  /* 0x0000000b12177220 */ /* 0x000fe20000410000 */
[----:B------:R-:W-:Y:S01]  /*1570*/  FFMA.FTZ R17, R17, R15, RZ ;  /* 0x0000000f11117223 */ /* 0x000fe200000100ff */
[----:B------:R-:W-:Y:S01]  /*1580*/  FADD.FTZ R24, RZ, R15 ;  /* 0x0000000fff187221 */ /* 0x000fe20000010000 */
[----:B------:R-:W-:Y:S01]  /*1590*/  FMUL.FTZ R22, R22, UR18 ;  /* 0x0000001216167c20 */ /* 0x000fe20008410000 */
        /* <DEDUP_REMOVED lines=19> */
.L_x_47:
[----:B------:R-:W-:Y:S01]  /*16d0*/  FADD.FTZ R16, RZ, R16 ;  /* 0x00000010ff107221 */ /* 0x000fe20000010000 */
[----:B------:R-:W-:Y:S01]  /*16e0*/  FFMA.FTZ R26, R14, R23, R17 ;  /* 0x000000170e1a7223 */ /* 0x000fe20000010011 */
[----:B------:R-:W-:Y:S01]  /*16f0*/  FADD.FTZ R25, R23, R24 ;  /* 0x0000001817197221 */ /* 0x000fe20000010000 */
[----:B------:R-:W-:Y:S01]  /*1700*/  FFMA.FTZ R17, R21, R19, R36 ;  /* 0x0000001315117223 */ /* 0x000fe20000010024 */
[----:B------:R-:W-:Y:S01]  /*1710*/  FMUL.FTZ R24, R19, R10 ;  /* 0x0000000a13187220 */ /* 0x000fe20000410000 */
[----:B------:R-:W-:Y:S01]  /*1720*/  FADD.FTZ R15, R16, R19 ;  /* 0x00000013100f7221 */ /* 0x000fe20000010000 */
[----:B------:R-:W-:Y:S01]  /*1730*/  FFMA.FTZ R19, R14, R18, RZ ;  /* 0x000000120e137223 */ /* 0x000fe200000100ff */
[----:B------:R-:W-:Y:S01]  /*1740*/  FADD.FTZ R23, RZ, R18 ;  /* 0x00000012ff177221 */ /* 0x000fe20000010000 */
[----:B------:R-:W-:Y:S01]  /*1750*/  PRMT R16, R45, 0x7632, R16 ;  /* 0x000076322d107816 */ /* 0x000fe20000000010 */
[----:B------:R-:W-:Y:S01]  /*1760*/  FFMA.FTZ R21, R21, R24, R26 ;  /* 0x0000001815157223 */ /* 0x000fe2000001001a */
[----:B------:R-:W-:Y:S01]  /*1770*/  FFMA.FTZ R19, R22, R20, R19 ;  /* 0x0000001416137223 */ /* 0x000fe20000010013 */
[----:B------:R-:W-:Y:S01]  /*1780*/  FADD.FTZ R14, R23, R20 ;  /* 0x00000014170e7221 */ /* 0x000fe20000010000 */
[----:B------:R-:W-:Y:S01]  /*1790*/  FMUL.FTZ R20, R20, R11 ;  /* 0x0000000b14147220 */ /* 0x000fe20000410000 */
[----:B------:R-:W-:Y:S01]  /*17a0*/  SHF.L.U32 R18, R45, 0x10, RZ ;  /* 0x000000102d127819 */ /* 0x000fe200000006ff */
[----:B------:R-:W-:Y:S01]  /*17b0*/  FADD.FTZ R23, R25, R24 ;  /* 0x0000001819177221 */ /* 0x000fe20000010000 */
[----:B------:R-:W-:Y:S01]  /*17c0*/  SHF.L.U32 R16, R16, 0x10, RZ ;  /* 0x0000001010107819 */ /* 0x000fe200000006ff */
[--C-:B------:R-:W-:Y:S01]  /*17d0*/  FFMA.FTZ R30, R22, R20, R21.reuse ;  /* 0x00000014161e7223 */ /* 0x100fe20000010015 */
[----:B------:R-:W-:Y:S01]  /*17e0*/  PRMT R21, R44, 0x7632, R21 ;  /* 0x000076322c157816 */ /* 0x000fe20000000015 */
[----:B------:R-:W-:Y:S01]  /*17f0*/  FADD.FTZ R18, R18, -UR13 ;  /* 0x8000000d12127e21 */ /* 0x000fe20008010000 */
[----:B------:R-:W-:Y:S01]  /*1800*/  SHF.L.U32 R24, R44, 0x10, RZ ;  /* 0x000000102c187819 */ /* 0x000fe200000006ff */
[----:B------:R-:W-:Y:S01]  /*1810*/  FADD.FTZ R22, R16, -UR13 ;  /* 0x8000000d10167e21 */ /* 0x000fe20008010000 */
[----:B------:R-:W-:Y:S01]  /*1820*/  SHF.L.U32 R16, R21, 0x10, RZ ;  /* 0x0000001015107819 */ /* 0x000fe200000006ff */
[----:B------:R-:W-:-:S02]  /*1830*/  FMUL.FTZ R31, R18, UR18 ;  /* 0x00000012121f7c20 */ /* 0x000fc40008410000 */
        /* <DEDUP_REMOVED lines=20> */
.L_x_48:
[----:B------:R-:W-:Y:S01]  /*1980*/  FMUL.FTZ R21, R24, R10 ;  /* 0x0000000a18157220 */ /* 0x000fe20000410000 */
[----:B------:R-:W-:Y:S01]  /*1990*/  FADD.FTZ R22, R20, R23 ;  /* 0x0000001714167221 */ /* 0x000fe20000010000 */
[--C-:B------:R-:W-:Y:S01]  /*19a0*/  FFMA.FTZ R18, R31, R24, R17.reuse ;  /* 0x000000181f127223 */ /* 0x100fe20000010011 */
[----:B------:R-:W-:Y:S01]  /*19b0*/  PRMT R17, R46, 0x7632, R17 ;  /* 0x000076322e117816 */ /* 0x000fe20000000011 */
[----:B------:R-:W-:Y:S01]  /*19c0*/  FADD.FTZ R15, R15, R24 ;  /* 0x000000180f0f7221 */ /* 0x000fe20000010000 */
[----:B------:R-:W-:Y:S01]  /*19d0*/  FFMA.FTZ R20, R31, R21, R30 ;  /* 0x000000151f147223 */ /* 0x000fe2000001001e */
[----:B------:R-:W-:Y:S01]  /*19e0*/  FADD.FTZ R24, R22, R21 ;  /* 0x0000001516187221 */ /* 0x000fe20000010000 */
[----:B------:R-:W-:Y:S01]  /*19f0*/  FMUL.FTZ R23, R16, R11 ;  /* 0x0000000b10177220 */ /* 0x000fe20000410000 */
[----:B------:R-:W-:Y:S02]  /*1a00*/  SHF.L.U32 R21, R46, 0x10, RZ ;  /* 0x000000102e157819 */ /* 0x000fe400000006ff */
[----:B------:R-:W-:Y:S01]  /*1a10*/  SHF.L.U32 R22, R17, 0x10, RZ ;  /* 0x0000001011167819 */ /* 0x000fe200000006ff */
[C-C-:B------:R-:W-:Y:S01]  /*1a20*/  FFMA.FTZ R34, R32.reuse, R23, R20.reuse ;  /* 0x0000001720227223 */ /* 0x140fe20000010014 */
[----:B------:R-:W-:Y:S01]  /*1a30*/  PRMT R20, R43, 0x7632, R20 ;  /* 0x000076322b147816 */ /* 0x000fe20000000014 */
[----:B------:R-:W-:Y:S01]  /*1a40*/  FADD.FTZ R21, R21, -UR13 ;  /* 0x8000000d15157e21 */ /* 0x000fe20008010000 */
[----:B------:R-:W-:Y:S01]  /*1a50*/  FFMA.FTZ R17, R32, R16, R19 ;  /* 0x0000001020117223 */ /* 0x000fe20000010013 */
[----:B------:R-:W-:Y:S01]  /*1a60*/  FADD.FTZ R22, R22, -UR13 ;  /* 0x8000000d16167e21 */ /* 0x000fe20008010000 */
[----:B------:R-:W-:Y:S01]  /*1a70*/  SHF.L.U32 R19, R43, 0x10, RZ ;  /* 0x000000102b137819 */ /* 0x000fe200000006ff */
[----:B------:R-:W-:Y:S01]  /*1a80*/  FMUL.FTZ R21, R21, UR18 ;  /* 0x0000001215157c20 */ /* 0x000fe20008410000 */
[----:B------:R-:W-:Y:S01]  /*1a90*/  SHF.L.U32 R20, R20, 0x10, RZ ;  /* 0x0000001014147819 */ /* 0x000fe200000006ff */
        /* <DEDUP_REMOVED lines=20> */
.L_x_49:
[----:B------:R-:W-:Y:S01]  /*1be0*/  FADD.FTZ R25, R23, R24 ;  /* 0x0000001817197221 */ /* 0x000fe20000010000 */
[----:B------:R-:W-:Y:S01]  /*1bf0*/  PRMT R23, R41, 0x7632, R23 ;  /* 0x0000763229177816 */ /* 0x000fe20000000017 */
[----:B------:R-:W-:Y:S01]  /*1c00*/  FMUL.FTZ R28, R19, R10 ;  /* 0x0000000a131c7220 */ /* 0x000fe20000410000 */
[----:B------:R-:W-:Y:S01]  /*1c10*/  SHF.L.U32 R24, R41, 0x10, RZ ;  /* 0x0000001029187819 */ /* 0x000fe200000006ff */
[----:B------:R-:W-:Y:S01]  /*1c20*/  FMUL.FTZ R31, R20, R11 ;  /* 0x0000000b141f7220 */ /* 0x000fe20000410000 */
[----:B------:R-:W-:Y:S01]  /*1c30*/  SHF.L.U32 R23, R23, 0x10, RZ ;  /* 0x0000001017177819 */ /* 0x000fe200000006ff */
[----:B------:R-:W-:Y:S01]  /*1c40*/  FFMA.FTZ R27, R21, R28, R34 ;  /* 0x0000001c151b7223 */ /* 0x000fe20000010022 */
[----:B------:R-:W-:Y:S01]  /*1c50*/  PRMT R26, R40, 0x7632, R26 ;  /* 0x00007632281a7816 */ /* 0x000fe2000000001a */
[----:B------:R-:W-:Y:S01]  /*1c60*/  FADD.FTZ R30, R24, -UR13 ;  /* 0x8000000d181e7e21 */ /* 0x000fe20008010000 */
[----:B------:R-:W-:Y:S01]  /*1c70*/  FADD.FTZ R28, R25, R28 ;  /* 0x0000001c191c7221 */ /* 0x000fe20000010000 */
[----:B------:R-:W-:Y:S01]  /*1c80*/  FADD.FTZ R32, R23, -UR13 ;  /* 0x8000000d17207e21 */ /* 0x000fe20008010000 */
[----:B------:R-:W-:Y:S01]  /*1c90*/  SHF.L.U32 R24, R26, 0x10, RZ ;  /* 0x000000101a187819 */ /* 0x000fe200000006ff */
[----:B------:R-:W-:Y:S01]  /*1ca0*/  FMUL.FTZ R23, R30, UR18 ;  /* 0x000000121e177c20 */ /* 0x000fe20008410000 */
[----:B------:R-:W-:Y:S01]  /*1cb0*/  SHF.L.U32 R25, R40, 0x10, RZ ;  /* 0x0000001028197819 */ /* 0x000fe200000006ff */
[----:B------:R-:W-:Y:S01]  /*1cc0*/  FMUL.FTZ R26, R32, UR18 ;  /* 0x00000012201a7c20 */ /* 0x000fe20008410000 */
[----:B------:R-:W-:Y:S01]  /*1cd0*/  PRMT R29, R42, 0x7632, R29 ;  /* 0x000076322a1d7816 */ /* 0x000fe2000000001d */
        /* <DEDUP_REMOVED lines=19> */
.L_x_50:
[----:B------:R-:W-:Y:S01]  /*1e10*/  FFMA.FTZ R30, R22, R31, R27 ;  /* 0x0000001f161e7223 */ /* 0x000fe2000001001b */
[----:B------:R-:W-:Y:S01]  /*1e20*/  FMUL.FTZ R32, R25, R10 ;  /* 0x0000000a19207220 */ /* 0x000fe20000410000 */
[----:B------:R-:W-:Y:S01]  /*1e30*/  SHF.L.U32 R27, R42, 0x10, RZ ;  /* 0x000000102a1b7819 */ /* 0x000fe200000006ff */
[----:B------:R-:W-:Y:S01]  /*1e40*/  FADD.FTZ R33, R31, R28 ;  /* 0x0000001c1f217221 */ /* 0x000fe20000010000 */
        /* <DEDUP_REMOVED lines=9> */
[----:B------:R-:W-:Y:S01]  /*1ee0*/  FMUL.FTZ R33, R24, R11 ;  /* 0x0000000b18217220 */ /* 0x000fe20000410000 */
        /* <DEDUP_REMOVED lines=13> */
[----:B-1----:R-:W-:Y:S01]  /*1fc0*/  FMUL.FTZ R27, R27, R38 ;  /* 0x000000261b1b7220 */ /* 0x002fe20000410000 */
[----:B------:R-:W-:Y:S01]  /*1fd0*/  FADD.FTZ R67, -R38, 1 ;  /* 0x3f80000026437421 */ /* 0x000fe20000010100 */
[----:B------:R-:W-:-:S03]  /*1fe0*/  FADD.FTZ R38, -R61, 1 ;  /* 0x3f8000003d267421 */ /* 0x000fc60000010100 */
[----:B------:R-:W-:Y:S01]  /*1ff0*/  FFMA.FTZ R34, R34, R67, 1 ;  /* 0x3f80000022227423 */ /* 0x000fe20000010043 */
[----:B------:R-:W-:-:S03]  /*2000*/  FFMA.FTZ R35, R35, R38, 1 ;  /* 0x3f80000023237423 */ /* 0x000fc60000010026 */
[----:B------:R-:W-:Y:S01]  /*2010*/  FMUL.FTZ R27, R27, R34 ;  /* 0x000000221b1b7220 */ /* 0x000fe20000410000 */
[----:B------:R-:W-:-:S07]  /*2020*/  FMUL.FTZ R28, R28, R35 ;  /* 0x000000231c1c7220 */ /* 0x000fce0000410000 */
.L_x_51:
[----:B------:R-:W-:Y:S01]  /*2030*/  FFMA.FTZ R36, R26, R33, R31 ;  /* 0x000000211a247223 */ /* 0x000fe2000001001f */
[----:B------:R-:W-:Y:S01]  /*2040*/  FMUL.FTZ R34, R27, R10 ;  /* 0x0000000a1b227220 */ /* 0x000fe20000410000 */
[--C-:B------:R-:W-:Y:S01]  /*2050*/  FADD.FTZ R33, R33, R32.reuse ;  /* 0x0000002021217221 */ /* 0x100fe20000010000 */
        /* <DEDUP_REMOVED lines=8> */
[----:B------:R-:W-:Y:S01]  /*20e0*/  PRMT R34, R7, 0x7632, R34 ;  /* 0x0000763207227816 */ /* 0x000fe20000000022 */
[----:B------:R-:W-:Y:S01]  /*20f0*/  FADD.FTZ R33, R33, -UR13 ;  /* 0x8000000d21217e21 */ /* 0x000fe20008010000 */
[----:B------:R-:W-:Y:S01]  /*2100*/  FADD.FTZ R37, R32, -UR13 ;  /* 0x8000000d20257e21 */ /* 0x000fe20008010000 */
[----:B------:R-:W-:-:S02]  /*2110*/  SHF.L.U32 R31, R7, 0x10, RZ ;  /* 0x00000010071f7819 */ /* 0x000fc400000006ff */
[----:B------:R-:W-:Y:S01]  /*2120*/  SHF.L.U32 R32, R34, 0x10, RZ ;  /* 0x0000001022207819 */ /* 0x000fe200000006ff */
[----:B------:R-:W-:Y:S01]  /*2130*/  FMUL.FTZ R33, R33, UR18 ;  /* 0x0000001221217c20 */ /* 0x000fe20008410000 */
        /* <DEDUP_REMOVED lines=15> */
[----:B-1----:R-:W-:Y:S01]  /*2230*/  FMUL.FTZ R32, R32, R69 ;  /* 0x0000004520207220 */ /* 0x002fe20000410000 */
[----:B------:R-:W-:Y:S02]  /*2240*/  FADD.FTZ R69, -R69, 1 ;  /* 0x3f80000045457421 */ /* 0x000fe40000010100 */
[----:B------:R-:W-:Y:S02]  /*2250*/  FMUL.FTZ R31, R31, R66 ;  /* 0x000000421f1f7220 */ /* 0x000fe40000410000 */
[----:B------:R-:W-:-:S04]  /*2260*/  FFMA.FTZ R69, R38, R69, 1 ;  /* 0x3f80000026457423 */ /* 0x000fc80000010045 */
[----:B------:R-:W-:-:S07]  /*2270*/  FMUL.FTZ R32, R32, R69 ;  /* 0x0000004520207220 */ /* 0x000fce0000410000 */
.L_x_52:
[----:B------:R-:W-:-:S04]  /*2280*/  FMUL.FTZ R38, R31, R10 ;  /* 0x0000000a1f267220 */ /* 0x000fc80000410000 */
[----:B------:R-:W-:Y:S01]  /*2290*/  FFMA.FTZ R37, R33, R38, R36 ;  /* 0x0000002621257223 */ /* 0x000fe20000010024 */
[----:B------:R-:W-:Y:S01]  /*22a0*/  FMUL.FTZ R36, R32, R11 ;  /* 0x0000000b20247220 */ /* 0x000fe20000410000 */
[----:B------:R-:W-:Y:S01]  /*22b0*/  FADD.FTZ R39, R35, R38 ;  /* 0x0000002623277221 */ /* 0x000fe20000010000 */
[----:B------:R-:W-:Y:S01]  /*22c0*/  FADD.FTZ R35, R14, R16 ;  /* 0x000000100e237221 */ /* 0x000fe20000010000 */
[----:B------:R-:W-:Y:S01]  /*22d0*/  PRMT R14, R8, 0x7632, R14 ;  /* 0x00007632080e7816 */ /* 0x000fe2000000000e */
[----:B------:R-:W-:Y:S01]  /*22e0*/  FFMA.FTZ R16, R34, R36, R37 ;  /* 0x0000002422107223 */ /* 0x000fe20000010025 */
[----:B------:R-:W-:Y:S01]  /*22f0*/  SHF.L.U32 R37, R8, 0x10, RZ ;  /* 0x0000001008257819 */ /* 0x000fe200000006ff */
[----:B------:R-:W-:Y:S01]  /*2300*/  FADD.FTZ R36, R36, R39 ;  /* 0x0000002724247221 */ /* 0x000fe20000010000 */
[----:B------:R-:W-:-:S03]  /*2310*/  SHF.L.U32 R14, R14, 0x10, RZ ;  /* 0x000000100e0e7819 */ /* 0x000fc600000006ff */
[----:B------:R-:W-:Y:S01]  /*2320*/  FADD.FTZ R39, R37, -UR13 ;  /* 0x8000000d25277e21 */ /* 0x000fe20008010000 */
[----:B------:R-:W-:Y:S01]  /*2330*/  PRMT R37, R9, 0x7632, R37 ;  /* 0x0000763209257816 */ /* 0x000fe20000000025 */
[----:B------:R-:W-:Y:S02]  /*2340*/  FADD.FTZ R38, R14, -UR13 ;  /* 0x8000000d0e267e21 */ /* 0x000fe40008010000 */
[----:B------:R-:W-:Y:S01]  /*2350*/  FMUL.FTZ R39, R39, UR18 ;  /* 0x0000001227277c20 */ /* 0x000fe20008410000 */
[----:B------:R-:W-:Y:S01]  /*2360*/  SHF.L.U32 R14, R37, 0x10, RZ ;  /* 0x00000010250e7819 */ /* 0x000fe200000006ff */
[----:B------:R-:W-:Y:S01]  /*2370*/  FMUL.FTZ R38, R38, UR18 ;  /* 0x0000001226267c20 */ /* 0x000fe20008410000 */
[----:B------:R-:W-:Y:S01]  /*2380*/  SHF.L.U32 R37, R9, 0x10, RZ ;  /* 0x0000001009257819 */ /* 0x000fe200000006ff */
[----:B------:R-:W-:Y:S06]  /*2390*/  @!P5 BRA `(.L_x_53) ;  /* 0x000000000048d947 */ /* 0x000fec0003800000 */
[----:B------:R-:W-:-:S04]  /*23a0*/  FFMA.FTZ R61, R39, R10, R12 ;  /* 0x0000000a273d7223 */ /* 0x000fc8000001000c */
[----:B------:R-:W-:-:S06]  /*23b0*/  FMUL.FTZ R66, R61, -1.4426950216293334961 ;  /* 0xbfb8aa3b3d427820 */ /* 0x000fcc0000410000 */
[----:B------:R-:W0:Y:S02]  /*23c0*/  MUFU.EX2 R66, R66 ;  /* 0x0000004200427308 */ /* 0x000e240000000800 */
[----:B0-----:R-:W-:-:S06]  /*23d0*/  FADD.FTZ R67, R66, 1 ;  /* 0x3f80000042437421 */ /* 0x001fcc0000010000 */
[----:B------:R-:W0:Y:S02]  /*23e0*/  MUFU.RCP R68, R67 ;  /* 0x0000004300447308 */ /* 0x000e240000001000 */
[----:B0-----:R-:W-:Y:S01]  /*23f0*/  FMUL.FTZ R37, R37, R68 ;  /* 0x0000004425257220 */ /* 0x001fe20000410000 */
[----:B------:R-:W-:-:S04]  /*2400*/  FADD.FTZ R68, -R68, 1 ;  /* 0x3f80000044447421 */ /* 0x000fc80000010100 */
[----:B------:R-:W-:Y:S01]  /*2410*/  FFMA.FTZ R68, R61, R68, 1 ;  /* 0x3f8000003d447423 */ /* 0x000fe20000010044 */
[----:B------:R-:W-:-:S03]  /*2420*/  FFMA.FTZ R61, R38, R11, R13 ;  /* 0x0000000b263d7223 */ /* 0x000fc6000001000d */
[----:B------:R-:W-:Y:S01]  /*2430*/  FMUL.FTZ R37, R37, R68 ;  /* 0x0000004425257220 */ /* 0x000fe20000410000 */
[----:B------:R-:W-:-:S06]  /*2440*/  FMUL.FTZ R68, R61, -1.4426950216293334961 ;  /* 0xbfb8aa3b3d447820 */ /* 0x000fcc0000410000 */
[----:B------:R-:W0:Y:S02]  /*2450*/  MUFU.EX2 R68, R68 ;  /* 0x0000004400447308 */ /* 0x000e240000000800 */
[----:B0-----:R-:W-:-:S06]  /*2460*/  FADD.FTZ R69, R68, 1 ;  /* 0x3f80000044457421 */ /* 0x001fcc0000010000 */
[----:B------:R-:W0:Y:S02]  /*2470*/  MUFU.RCP R69, R69 ;  /* 0x0000004500457308 */ /* 0x000e240000001000 */
[----:B0-----:R-:W-:Y:S01]  /*2480*/  FADD.FTZ R66, -R69, 1 ;  /* 0x3f80000045427421 */ /* 0x001fe20000010100 */
[----:B------:R-:W-:-:S03]  /*2490*/  FMUL.FTZ R14, R14, R69 ;  /* 0x000000450e0e7220 */ /* 0x000fc60000410000 */
[----:B------:R-:W-:-:S04]  /*24a0*/  FFMA.FTZ R61, R61, R66, 1 ;  /* 0x3f8000003d3d7423 */ /* 0x000fc80000010042 */
[----:B------:R-:W-:-:S07]  /*24b0*/  FMUL.FTZ R14, R14, R61 ;  /* 0x0000003d0e0e7220 */ /* 0x000fce0000410000 */
.L_x_53:
[----:B------:R-:W-:Y:S01]  /*24c0*/  FMUL.FTZ R61, R37, R10 ;  /* 0x0000000a253d7220 */ /* 0x000fe20000410000 */
[----:B------:R-:W-:Y:S01]  /*24d0*/  ISETP.GT.AND P0, PT, R0, 0x1e, PT ;  /* 0x0000001e0000780c */ /* 0x000fe20003f04270 */
[----:B------:R-:W-:Y:S01]  /*24e0*/  FFMA.FTZ R66, R21, R19, R18 ;  /* 0x0000001315427223 */ /* 0x000fe20000010012 */
[----:B------:R-:W-:Y:S01]  /*24f0*/  FADD.FTZ R18, R15, R19 ;  /* 0x000000130f127221 */ /* 0x000fe20000010000 */
[----:B------:R-:W-:Y:S01]  /*2500*/  FFMA.FTZ R67, R39, R61, R16 ;  /* 0x0000003d27437223 */ /* 0x000fe20000010010 */
[----:B------:R-:W-:Y:S01]  /*2510*/  FADD.FTZ R61, R36, R61 ;  /* 0x0000003d243d7221 */ /* 0x000fe20000010000 */
[----:B------:R-:W-:Y:S01]  /*2520*/  FMUL.FTZ R36, R14, R11 ;  /* 0x0000000b0e247220 */ /* 0x000fe20000410000 */
[----:B------:R-:W0:Y:S01]  /*2530*/  S2UR UR19, SR_CgaCtaId ;  /* 0x00000000001379c3 */ /* 0x000e220000008800 */
[----:B------:R-:W-:Y:S01]  /*2540*/  FFMA.FTZ R17, R22, R20, R17 ;  /* 0x0000001416117223 */ /* 0x000fe20000010011 */
[----:B------:R-:W-:Y:S01]  /*2550*/  FADD.FTZ R35, R35, R20 ;  /* 0x0000001423237221 */ /* 0x000fe20000010000 */
[----:B------:R-:W-:Y:S01]  /*2560*/  FFMA.FTZ R16, R38, R36, R67 ;  /* 0x0000002426107223 */ /* 0x000fe20000010043 */
[----:B------:R-:W-:Y:S01]  /*2570*/  FADD.FTZ R36, R36, R61 ;  /* 0x0000003d24247221 */ /* 0x000fe20000010000 */
[----:B------:R-:W-:Y:S01]  /*2580*/  FFMA.FTZ R66, R23, R25, R66 ;  /* 0x0000001917427223 */ /* 0x000fe20000010042 */
[----:B------:R-:W-:Y:S01]  /*2590*/  FADD.FTZ R18, R18, R25 ;  /* 0x0000001912127221 */ /* 0x000fe20000010000 */
[----:B------:R-:W-:Y:S01]  /*25a0*/  FFMA.FTZ R17, R26, R24, R17 ;  /* 0x000000181a117223 */ /* 0x000fe20000010011 */
[----:B------:R-:W1:Y:S01]  /*25b0*/  SHFL.DOWN PT, R61, R16, 0x1, 0x1f ;  /* 0x08201f00103d7f89 */ /* 0x000e6200000e0000 */
[----:B------:R-:W-:Y:S01]  /*25c0*/  FADD.FTZ R35, R35, R24 ;  /* 0x0000001823237221 */ /* 0x000fe20000010000 */
[----:B------:R-:W-:Y:S01]  /*25d0*/  UMOV UR12, 0x400 ;  /* 0x00000400000c7882 */ /* 0x000fe20000000000 */
[----:B------:R-:W-:Y:S01]  /*25e0*/  FFMA.FTZ R66, R29, R27, R66 ;  /* 0x0000001b1d427223 */ /* 0x000fe20000010042 */
[----:B------:R-:W2:Y:S01]  /*25f0*/  SHFL.DOWN PT, R67, R36, 0x1, 0x1f ;  /* 0x08201f0024437f89 */ /* 0x000ea200000e0000 */
[----:B------:R-:W-:Y:S01]  /*2600*/  UIADD3 UR11, UR12, 0xf0, URZ ;  /* 0x000000f00c0b7890 */ /* 0x000fe2000fffe03f */
[----:B------:R-:W-:Y:S01]  /*2610*/  FADD.FTZ R18, R18, R27 ;  /* 0x0000001b12127221 */ /* 0x000fe20000010000 */
[----:B------:R-:W-:Y:S01]  /*2620*/  FFMA.FTZ R17, R30, R28, R17 ;  /* 0x0000001c1e117223 */ /* 0x000fe20000010011 */
[----:B------:R-:W-:Y:S01]  /*2630*/  FADD.FTZ R35, R35, R28 ;  /* 0x0000001c23237221 */ /* 0x000fe20000010000 */
[----:B------:R-:W-:Y:S01]  /*2640*/  ISETP.NE.AND P2, PT, R59, RZ, PT ;  /* 0x000000ff3b00720c */ /* 0x000fe20003f45270 */
        /* <DEDUP_REMOVED lines=10> */
[----:B------:R-:W-:Y:S01]  /*26f0*/  ISETP.GT.U32.AND P3, PT, R59, 0x2f, PT ;  /* 0x0000002f3b00780c */ /* 0x000fe20003f64070 */
[----:B-1----:R-:W-:Y:S01]  /*2700*/  @!P0 FADD.FTZ R16, R16, R61 ;  /* 0x0000003d10108221 */ /* 0x002fe20000010000 */
[----:B--2---:R-:W-:-:S04]  /*2710*/  @!P0 FADD.FTZ R36, R36, R67 ;  /* 0x0000004324248221 */ /* 0x004fc80000010000 */
        /* <DEDUP_REMOVED lines=14> */
[----:B------:R-:W-:Y:S01]  /*2800*/  LEA R61, R59, UR11, 0x4 ;  /* 0x0000000b3b3d7c11 */ /* 0x000fe2000f8e20ff */
[----:B-1----:R-:W-:-:S03]  /*2810*/  @!P0 FADD.FTZ R36, R36, R67 ;  /* 0x0000004324248221 */ /* 0x002fc60000010000 */
[----:B------:R-:W0:Y:S01]  /*2820*/  SHFL.DOWN PT, R15, R16, 0x10, 0x1f ;  /* 0x0a001f00100f7f89 */ /* 0x000e2200000e0000 */
[----:B------:R-:W-:-:S03]  /*2830*/  ISETP.GT.AND P0, PT, R0, 0xf, PT ;  /* 0x0000000f0000780c */ /* 0x000fc60003f04270 */
[----:B------:R-:W1:Y:S04]  /*2840*/  SHFL.DOWN PT, R19, R36, 0x10, 0x1f ;  /* 0x0a001f0024137f89 */ /* 0x000e6800000e0000 */
[----:B------:R2:W-:Y:S06]  /*2850*/  STS.128 [R61], R24 ;  /* 0x000000183d007388 */ /* 0x0005ec0000000c00 */
[----:B0-----:R-:W-:Y:S01]  /*2860*/  @!P0 FADD.FTZ R16, R16, R15 ;  /* 0x0000000f10108221 */ /* 0x001fe20000010000 */
[----:B-1----:R-:W-:Y:S01]  /*2870*/  @!P0 FADD.FTZ R36, R36, R19 ;  /* 0x0000001324248221 */ /* 0x002fe20000010000 */
[----:B------:R-:W-:-:S03]  /*2880*/  ISETP.NE.AND P0, PT, R0, RZ, PT ;  /* 0x000000ff0000720c */ /* 0x000fc60003f05270 */
[----:B------:R-:W-:Y:S02]  /*2890*/  MOV R14, R16 ;  /* 0x00000010000e7202 */ /* 0x000fe40000000f00 */
[----:B------:R-:W-:-:S08]  /*28a0*/  MOV R15, R36 ;  /* 0x00000024000f7202 */ /* 0x000fd00000000f00 */
[----:B------:R2:W-:Y:S01]  /*28b0*/  @!P0 STS.64 [R2+0x18], R14 ;  /* 0x0000180e02008388 */ /* 0x0005e20000000a00 */
[----:B------:R-:W-:Y:S06]  /*28c0*/  BAR.SYNC.DEFER_BLOCKING 0x0 ;  /* 0x0000000000007b1d */ /* 0x000fec0000010000 */
[----:B------:R-:W-:Y:S05]  /*28d0*/  @P2 BRA `(.L_x_55) ;  /* 0x0000000000ec2947 */ /* 0x000fea0003800000 */
[----:B------:R-:W-:-:S09]  /*28e0*/  ULEA UR11, UR19, UR12, 0x18 ;  /* 0x0000000c130b7291 */ /* 0x000fd2000f8ec03f */
[----:B------:R-:W0:Y:S04]  /*28f0*/  LDS.128 R16, [UR11+0x20] ;  /* 0x0000200bff107984 */ /* 0x000e280008000c00 */
[----:B------:R-:W1:Y:S04]  /*2900*/  LDS.128 R32, [UR11+0x30] ;  /* 0x0000300bff207984 */ /* 0x000e680008000c00 */
[----:B------:R-:W3:Y:S04]  /*2910*/  LDS.128 R20, [UR11+0x40] ;  /* 0x0000400bff147984 */ /* 0x000ee80008000c00 */
[----:B------:R-:W4:Y:S01]  /*2920*/  LDS.128 R28, [UR11+0x50] ;  /* 0x0000500bff1c7984 */ /* 0x000f220008000c00 */
[----:B0-----:R-:W-:Y:S01]  /*2930*/  FADD.FTZ R37, R14, R16 ;  /* 0x000000100e257221 */ /* 0x001fe20000010000 */
[----:B--2---:R-:W-:-:S03]  /*2940*/  FADD.FTZ R14, R15, R17 ;  /* 0x000000110f0e7221 */ /* 0x004fc60000010000 */
[----:B------:R-:W-:Y:S01]  /*2950*/  FADD.FTZ R15, R37, R18 ;  /* 0x00000012250f7221 */ /* 0x000fe20000010000 */
[----:B------:R-:W-:Y:S01]  /*2960*/  FADD.FTZ R14, R14, R19 ;  /* 0x000000130e0e7221 */ /* 0x000fe20000010000 */
[----:B------:R-:W0:Y:S02]  /*2970*/  LDS.128 R36, [UR11+0x60] ;  /* 0x0000600bff247984 */ /* 0x000e240008000c00 */
[----:B-1----:R-:W-:Y:S01]  /*2980*/  FADD.FTZ R15, R15, R32 ;  /* 0x000000200f0f7221 */ /* 0x002fe20000010000 */
[----:B------:R-:W-:Y:S01]  /*2990*/  FADD.FTZ R14, R14, R33 ;  /* 0x000000210e0e7221 */ /* 0x000fe20000010000 */
[----:B------:R-:W1:Y:S02]  /*29a0*/  LDS.128 R16, [UR11+0x70] ;  /* 0x0000700bff107984 */ /* 0x000e640008000c00 */
[----:B------:R-:W-:Y:S01]  /*29b0*/  FADD.FTZ R15, R15, R34 ;  /* 0x000000220f0f7221 */ /* 0x000fe20000010000 */
[----:B------:R-:W-:Y:S02]  /*29c0*/  FADD.FTZ R14, R14, R35 ;  /* 0x000000230e0e7221 */ /* 0x000fe40000010000 */
[----:B------:R-:W2:Y:S01]  /*29d0*/  LDS.128 R32, [UR11+0x80] ;  /* 0x0000800bff207984 */ /* 0x000ea20008000c00 */
[----:B---3--:R-:W-:Y:S01]  /*29e0*/  FADD.FTZ R15, R15, R20 ;  /* 0x000000140f0f7221 */ /* 0x008fe20000010000 */
[----:B------:R-:W-:-:S03]  /*29f0*/  FADD.FTZ R14, R14, R21 ;  /* 0x000000150e0e7221 */ /* 0x000fc60000010000 */
[----:B------:R-:W-:Y:S01]  /*2a00*/  FADD.FTZ R15, R15, R22 ;  /* 0x000000160f0f7221 */ /* 0x000fe20000010000 */
[----:B------:R-:W-:Y:S02]  /*2a10*/  FADD.FTZ R14, R14, R23 ;  /* 0x000000170e0e7221 */ /* 0x000fe40000010000 */
[----:B------:R-:W3:Y:S01]  /*2a20*/  LDS.128 R20, [UR11+0x90] ;  /* 0x0000900bff147984 */ /* 0x000ee20008000c00 */
[----:B----4-:R-:W-:Y:S01]  /*2a30*/  FADD.FTZ R15, R15, R28 ;  /* 0x0000001c0f0f7221 */ /* 0x010fe20000010000 */
[----:B------:R-:W-:-:S03]  /*2a40*/  FADD.FTZ R14, R14, R29 ;  /* 0x0000001d0e0e7221 */ /* 0x000fc60000010000 */
[----:B------:R-:W-:Y:S01]  /*2a50*/  FADD.FTZ R15, R15, R30 ;  /* 0x0000001e0f0f7221 */ /* 0x000fe20000010000 */
[----:B------:R-:W-:Y:S02]  /*2a60*/  FADD.FTZ R14, R14, R31 ;  /* 0x0000001f0e0e7221 */ /* 0x000fe40000010000 */
[----:B------:R-:W4:Y:S01]  /*2a70*/  LDS.128 R28, [UR11+0xa0] ;  /* 0x0000a00bff1c7984 */ /* 0x000f220008000c00 */
        /* <DEDUP_REMOVED lines=9> */
[----:B------:R-:W1:Y:S01]  /*2b10*/  LDS.128 R16, [UR11+0xc0] ;  /* 0x0000c00bff107984 */ /* 0x000e620008000c00 */
[----:B--2---:R-:W-:Y:S01]  /*2b20*/  FADD.FTZ R15, R15, R32 ;  /* 0x000000200f0f7221 */ /* 0x004fe20000010000 */
[----:B------:R-:W-:-:S03]  /*2b30*/  FADD.FTZ R14, R14, R33 ;  /* 0x000000210e0e7221 */ /* 0x000fc60000010000 */
[----:B------:R-:W-:Y:S01]  /*2b40*/  FADD.FTZ R33, R15, R34 ;  /* 0x000000220f217221 */ /* 0x000fe20000010000 */
[----:B------:R-:W-:Y:S02]  /*2b50*/  FADD.FTZ R32, R14, R35 ;  /* 0x000000230e207221 */ /* 0x000fe40000010000 */
[----:B------:R-:W2:Y:S01]  /*2b60*/  LDS.64 R14, [UR11+0xd0] ;  /* 0x0000d00bff0e7984 */ /* 0x000ea20008000a00 */
[----:B---3--:R-:W-:Y:S01]  /*2b70*/  FADD.FTZ R33, R33, R20 ;  /* 0x0000001421217221 */ /* 0x008fe20000010000 */
[----:B------:R-:W-:-:S03]  /*2b80*/  FADD.FTZ R32, R32, R21 ;  /* 0x0000001520207221 */ /* 0x000fc60000010000 */
[----:B------:R-:W-:Y:S01]  /*2b90*/  FADD.FTZ R33, R33, R22 ;  /* 0x0000001621217221 */ /* 0x000fe20000010000 */
[----:B------:R-:W-:-:S03]  /*2ba0*/  FADD.FTZ R32, R32, R23 ;  /* 0x0000001720207221 */ /* 0x000fc60000010000 */
[----:B----4-:R-:W-:Y:S01]  /*2bb0*/  FADD.FTZ R33, R33, R28 ;  /* 0x0000001c21217221 */ /* 0x010fe20000010000 */
[----:B------:R-:W-:-:S03]  /*2bc0*/  FADD.FTZ R32, R32, R29 ;  /* 0x0000001d20207221 */ /* 0x000fc60000010000 */
        /* <DEDUP_REMOVED lines=10> */
[----:B--2---:R-:W-:Y:S01]  /*2c70*/  FADD.FTZ R14, R33, R14 ;  /* 0x0000000e210e7221 */ /* 0x004fe20000010000 */
[----:B------:R-:W-:-:S07]  /*2c80*/  FADD.FTZ R15, R32, R15 ;  /* 0x0000000f200f7221 */ /* 0x000fce0000010000 */
.L_x_55:
[----:B------:R-:W-:Y:S05]  /*2c90*/  BSYNC B0 ;  /* 0x0000000000007941 */ /* 0x000fea0003800000 */
.L_x_54:
[----:B------:R-:W-:Y:S06]  /*2ca0*/  BAR.SYNC.DEFER_BLOCKING 0x0 ;  /* 0x0000000000007b1d */ /* 0x000fec0000010000 */
[----:B------:R-:W-:Y:S04]  /*2cb0*/  BSSY B0, `(.L_x_56) ;  /* 0x000004d000007945 */ /* 0x000fe80003800000 */
[----:B------:R-:W-:Y:S05]  /*2cc0*/  @P3 BRA `(.L_x_57) ;  /* 0x00000004002c3947 */ /* 0x000fea0003800000 */
[----:B------:R-:W0:Y:S04]  /*2cd0*/  LDS.128 R28, [R61+0x300] ;  /* 0x000300003d1c7984 */ /* 0x000e280000000c00 */
[----:B------:R-:W1:Y:S04]  /*2ce0*/  LDS.128 R36, [R61+0x600] ;  /* 0x000600003d247984 */ /* 0x000e680000000c00 */
[----:B------:R-:W3:Y:S04]  /*2cf0*/  LDS.128 R16, [R61+0x900] ;  /* 0x000900003d107984 */ /* 0x000ee80000000c00 */
[----:B------:R-:W4:Y:S04]  /*2d00*/  LDS.128 R32, [R61+0xc00] ;  /* 0x000c00003d207984 */ /* 0x000f280000000c00 */
[----:B------:R-:W5:Y:S01]  /*2d10*/  LDS.128 R20, [R61+0xf00] ;  /* 0x000f00003d147984 */ /* 0x000f620000000c00 */
[----:B0-----:R-:W-:Y:S01]  /*2d20*/  FADD.FTZ R67, R24, R28 ;  /* 0x0000001c18437221 */ /* 0x001fe20000010000 */
[----:B--2---:R-:W-:Y:S01]  /*2d30*/  FADD.FTZ R24, R25, R29 ;  /* 0x0000001d19187221 */ /* 0x004fe20000010000 */
[----:B------:R-:W-:Y:S01]  /*2d40*/  FADD.FTZ R25, R26, R30 ;  /* 0x0000001e1a197221 */ /* 0x000fe20000010000 */
[----:B------:R-:W-:Y:S01]  /*2d50*/  FADD.FTZ R26, R27, R31 ;  /* 0x0000001f1b1a7221 */ /* 0x000fe20000010000 */
[----:B-1----:R-:W-:Y:S01]  /*2d60*/  FADD.FTZ R67, R67, R36 ;  /* 0x0000002443437221 */ /* 0x002fe20000010000 */
[----:B------:R-:W-:Y:S01]  /*2d70*/  FADD.FTZ R28, R24, R37 ;  /* 0x00000025181c7221 */ /* 0x000fe20000010000 */
[----:B------:R-:W-:Y:S01]  /*2d80*/  FADD.FTZ R29, R25, R38 ;  /* 0x00000026191d7221 */ /* 0x000fe20000010000 */
[----:B------:R-:W-:Y:S01]  /*2d90*/  FADD.FTZ R30, R26, R39 ;  /* 0x000000271a1e7221 */ /* 0x000fe20000010000 */
[----:B---3--:R-:W-:Y:S01]  /*2da0*/  FADD.FTZ R67, R67, R16 ;  /* 0x0000001043437221 */ /* 0x008fe20000010000 */
[----:B------:R-:W0:Y:S01]  /*2db0*/  LDS.128 R24, [R61+0x1200] ;  /* 0x001200003d187984 */ /* 0x000e220000000c00 */
[----:B------:R-:W-:Y:S01]  /*2dc0*/  FADD.FTZ R16, R28, R17 ;  /* 0x000000111c107221 */ /* 0x000fe20000010000 */
[----:B------:R-:W-:Y:S01]  /*2dd0*/  FADD.FTZ R17, R29, R18 ;  /* 0x000000121d117221 */ /* 0x000fe20000010000 */
[----:B------:R-:W-:Y:S01]  /*2de0*/  FADD.FTZ R36, R30, R19 ;  /* 0x000000131e247221 */ /* 0x000fe20000010000 */
[----:B----4-:R-:W-:Y:S01]  /*2df0*/  FADD.FTZ R67, R67, R32 ;  /* 0x0000002043437221 */ /* 0x010fe20000010000 */
[----:B------:R-:W1:Y:S01]  /*2e00*/  LDS.128 R28, [R61+0x1500] ;  /* 0x001500003d1c7984 */ /* 0x000e620000000c00 */
[----:B------:R-:W-:Y:S01]  /*2e10*/  FADD.FTZ R32, R16, R33 ;  /* 0x0000002110207221 */ /* 0x000fe20000010000 */
[----:B------:R-:W-:Y:S01]  /*2e20*/  FADD.FTZ R33, R17, R34 ;  /* 0x0000002211217221 */ /* 0x000fe20000010000 */
[----:B------:R-:W-:Y:S01]  /*2e30*/  FADD.FTZ R66, R36, R35 ;  /* 0x0000002324427221 */ /* 0x000fe20000010000 */
[----:B------:R-:W2:Y:S01]  /*2e40*/  LDS.128 R16, [R61+0x1800] ;  /* 0x001800003d107984 */ /* 0x000ea20000000c00 */
[----:B-----5:R-:W-:Y:S01]  /*2e50*/  FADD.FTZ R67, R67, R20 ;  /* 0x0000001443437221 */ /* 0x020fe20000010000 */
[----:B------:R-:W-:Y:S01]  /*2e60*/  FADD.FTZ R20, R32, R21 ;  /* 0x0000001520147221 */ /* 0x000fe20000010000 */
[----:B------:R-:W-:Y:S01]  /*2e70*/  FADD.FTZ R21, R33, R22 ;  /* 0x0000001621157221 */ /* 0x000fe20000010000 */
[----:B------:R-:W3:Y:S01]  /*2e80*/  LDS.128 R36, [R61+0x1b00] ;  /* 0x001b00003d247984 */ /* 0x000ee20000000c00 */
[----:B------:R-:W-:-:S03]  /*2e90*/  FADD.FTZ R66, R66, R23 ;  /* 0x0000001742427221 */ /* 0x000fc60000010000 */
[----:B------:R-:W4:Y:S01]  /*2ea0*/  LDS.128 R32, [R61+0x1e00] ;  /* 0x001e00003d207984 */ /* 0x000f220000000c00 */
[----:B0-----:R-:W-:Y:S01]  /*2eb0*/  FADD.FTZ R20, R20, R25 ;  /* 0x0000001914147221 */ /* 0x001fe20000010000 */
[----:B------:R-:W-:Y:S01]  /*2ec0*/  FADD.FTZ R67, R67, R24 ;  /* 0x0000001843437221 */ /* 0x000fe20000010000 */
[----:B------:R-:W-:Y:S01]  /*2ed0*/  FADD.FTZ R21, R21, R26 ;  /* 0x0000001a15157221 */ /* 0x000fe20000010000 */
[----:B------:R-:W-:Y:S01]  /*2ee0*/  FADD.FTZ R66, R66, R27 ;  /* 0x0000001b42427221 */ /* 0x000fe20000010000 */
[----:B-1----:R-:W-:Y:S01]  /*2ef0*/  FADD.FTZ R20, R20, R29 ;  /* 0x0000001d14147221 */ /* 0x002fe20000010000 */
[----:B------:R-:W-:Y:S01]  /*2f00*/  FADD.FTZ R67, R67, R28 ;  /* 0x0000001c43437221 */ /* 0x000fe20000010000 */
[----:B------:R-:W-:Y:S01]  /*2f10*/  FADD.FTZ R25, R21, R30 ;  /* 0x0000001e15197221 */ /* 0x000fe20000010000 */
[----:B------:R-:W-:Y:S01]  /*2f20*/  FADD.FTZ R66, R66, R31 ;  /* 0x0000001f42427221 */ /* 0x000fe20000010000 */
[----:B--2---:R-:W-:Y:S01]  /*2f30*/  FADD.FTZ R24, R20, R17 ;  /* 0x0000001114187221 */ /* 0x004fe20000010000 */
[----:B------:R-:W-:Y:S01]  /*2f40*/  FADD.FTZ R67, R67, R16 ;  /* 0x0000001043437221 */ /* 0x000fe20000010000 */
[----:B------:R-:W0:Y:S01]  /*2f50*/  LDS.128 R20, [R61+0x2100] ;  /* 0x002100003d147984 */ /* 0x000e220000000c00 */
[----:B------:R-:W-:Y:S01]  /*2f60*/  FADD.FTZ R25, R25, R18 ;  /* 0x0000001219197221 */ /* 0x000fe20000010000 */
[----:B------:R-:W-:Y:S01]  /*2f70*/  FADD.FTZ R66, R66, R19 ;  /* 0x0000001342427221 */ /* 0x000fe20000010000 */
[----:B---3--:R-:W-:Y:S01]  /*2f80*/  FADD.FTZ R67, R67, R36 ;  /* 0x0000002443437221 */ /* 0x008fe20000010000 */
[----:B------:R-:W1:Y:S01]  /*2f90*/  LDS.128 R16, [R61+0x2400] ;  /* 0x002400003d107984 */ /* 0x000e620000000c00 */
[----:B------:R-:W-:Y:S01]  /*2fa0*/  FADD.FTZ R28, R24, R37 ;  /* 0x00000025181c7221 */ /* 0x000fe20000010000 */
[----:B------:R-:W-:Y:S01]  /*2fb0*/  FADD.FTZ R69, R25, R38 ;  /* 0x0000002619457221 */ /* 0x000fe20000010000 */
[----:B----4-:R-:W-:Y:S01]  /*2fc0*/  FADD.FTZ R67, R67, R32 ;  /* 0x0000002043437221 */ /* 0x010fe20000010000 */
[----:B------:R-:W2:Y:S01]  /*2fd0*/  LDS.128 R24, [R61+0x2700] ;  /* 0x002700003d187984 */ /* 0x000ea20000000c00 */
[----:B------:R-:W-:Y:S01]  /*2fe0*/  FADD.FTZ R32, R28, R33 ;  /* 0x000000211c207221 */ /* 0x000fe20000010000 */
[----:B------:R-:W-:Y:S01]  /*2ff0*/  FADD.FTZ R66, R66, R39 ;  /* 0x0000002742427221 */ /* 0x000fe20000010000 */
[----:B------:R-:W-:Y:S01]  /*3000*/  FADD.FTZ R69, R69, R34 ;  /* 0x0000002245457221 */ /* 0x000fe20000010000 */
[----:B------:R-:W3:Y:S02]  /*3010*/  LDS.128 R28, [R61+0x2a00] ;  /* 0x002a00003d1c7984 */ /* 0x000ee40000000c00 */
[----:B------:R-:W-:-:S02]  /*3020*/  FADD.FTZ R66, R66, R35 ;  /* 0x0000002342427221 */ /* 0x000fc40000010000 */
        /* <DEDUP_REMOVED lines=17> */
[----:B----4-:R-:W-:Y:S01]  /*3140*/  FADD.FTZ R24, R67, R36 ;  /* 0x0000002443187221 */ /* 0x010fe20000010000 */
[----:B------:R-:W-:Y:S01]  /*3150*/  FADD.FTZ R25, R32, R37 ;  /* 0x0000002520197221 */ /* 0x000fe20000010000 */
[----:B------:R-:W-:Y:S01]  /*3160*/  FADD.FTZ R26, R69, R38 ;  /* 0x00000026451a7221 */ /* 0x000fe20000010000 */
[----:B------:R-:W-:-:S07]  /*3170*/  FADD.FTZ R27, R66, R39 ;  /* 0x00000027421b7221 */ /* 0x000fce0000010000 */
.L_x_57:
[----:B------:R-:W-:Y:S05]  /*3180*/  BSYNC B0 ;  /* 0x0000000000007941 */ /* 0x000fea0003800000 */
.L_x_56:
[----:B------:R-:W0:Y:S01]  /*3190*/  LDC R35, c[0x0][0xc] ;  /* 0x00000300ff237b82 */ /* 0x000e220000000800 */
[----:B------:R-:W-:Y:S01]  /*31a0*/  IMAD R17, R4, 0x30, R59 ;  /* 0x0000003004117824 */ /* 0x000fe200078e023b */
[----:B------:R-:W-:Y:S01]  /*31b0*/  BSSY B0, `(.L_x_58) ;  /* 0x0000013000007945 */ /* 0x000fe20003800000 */
[----:B------:R-:W-:-:S05]  /*31c0*/  PRMT R4, R50, 0x7632, R4 ;  /* 0x0000763232047816 */ /* 0x000fca0000000004 */
[----:B------:R-:W1:Y:S01]  /*31d0*/  LDC.64 R18, c[0x0][0x268] ;  /* 0x00009a00ff127b82 */ /* 0x000e620000000a00 */
[----:B0-----:R-:W-:Y:S01]  /*31e0*/  ISETP.GE.U32.AND P0, PT, R35, 0x2, PT ;  /* 0x000000022300780c */ /* 0x001fe20003f06070 */
[----:B-1----:R-:W-:Y:S01]  /*31f0*/  IMAD.WIDE R18, R17, 0x4, R18 ;  /* 0x0000000411127825 */ /* 0x002fe200078e0212 */
[----:B------:R-:W-:Y:S11]  /*3200*/  @P3 BRA `(.L_x_59) ;  /* 0x0000000000343947 */ /* 0x000ff60003800000 */
[----:B------:R-:W0:Y:S01]  /*3210*/  LDC.64 R16, c[0x0][0x288] ;  /* 0x0000a200ff107b82 */ /* 0x000e220000000a00 */
[----:B------:R-:W-:Y:S01]  /*3220*/  MOV R29, UR7 ;  /* 0x00000007001d7c02 */ /* 0x000fe20008000f00 */
[----:B------:R1:W-:Y:S01]  /*3230*/  REDG.E.ADD.F32.FTZ.RN.STRONG.GPU desc[UR14][R18.64], R24 ;  /* 0x00000018120079a6 */ /* 0x0003e2000c10f38e */
[----:B------:R-:W-:Y:S02]  /*3240*/  MOV R21, UR8 ;  /* 0x0000000800157c02 */ /* 0x000fe40008000f00 */
[-C--:B------:R-:W-:Y:S02]  /*3250*/  LEA R28, P3, R29, R18.reuse, 0x2 ;  /* 0x000000121d1c7211 */ /* 0x080fe400078610ff */
[----:B------:R-:W-:Y:S02]  /*3260*/  LEA R20, P6, R21, R18, 0x2 ;  /* 0x0000001215147211 */ /* 0x000fe400078c10ff */
[C---:B------:R-:W-:Y:S02]  /*3270*/  IADD3.X R29, R19.reuse, UR9, RZ, P3, !PT ;  /* 0x00000009131d7c10 */ /* 0x040fe40009ffe4ff */
[----:B------:R-:W-:-:S03]  /*3280*/  IADD3.X R21, R19, UR10, RZ, P6, !PT ;  /* 0x0000000a13157c10 */ /* 0x000fc6000b7fe4ff */
[----:B------:R1:W-:Y:S01]  /*3290*/  REDG.E.ADD.F32.FTZ.RN.STRONG.GPU desc[UR14][R28.64], R25 ;  /* 0x000000191c0079a6 */ /* 0x0003e2000c10f38e */
[----:B0-----:R-:W-:-:S04]  /*32a0*/  LEA R22, P4, R16, R18, 0x2 ;  /* 0x0000001210167211 */ /* 0x001fc800078810ff */
[----:B------:R-:W-:-:S05]  /*32b0*/  LEA.HI.X R23, R16, R19, R17, 0x2, P4 ;  /* 0x0000001310177211 */ /* 0x000fca00020f1411 */
[----:B------:R1:W-:Y:S04]  /*32c0*/  REDG.E.ADD.F32.FTZ.RN.STRONG.GPU desc[UR14][R22.64], R26 ;  /* 0x0000001a160079a6 */ /* 0x0003e8000c10f38e */
[----:B------:R1:W-:Y:S02]  /*32d0*/  REDG.E.ADD.F32.FTZ.RN.STRONG.GPU desc[UR14][R20.64], R27 ;  /* 0x0000001b140079a6 */ /* 0x0003e4000c10f38e */
.L_x_59:
[----:B------:R-:W-:Y:S05]  /*32e0*/  BSYNC B0 ;  /* 0x0000000000007941 */ /* 0x000fea0003800000 */
.L_x_58:
[----:B------:R-:W-:Y:S02]  /*32f0*/  PRMT R34, R47, 0x7632, R34 ;  /* 0x000076322f227816 */ /* 0x000fe40000000022 */
[----:B------:R-:W-:Y:S02]  /*3300*/  PRMT R33, R45, 0x7632, R33 ;  /* 0x000076322d217816 */ /* 0x000fe40000000021 */
[----:B------:R-:W-:Y:S02]  /*3310*/  PRMT R32, R44, 0x7632, R32 ;  /* 0x000076322c207816 */ /* 0x000fe40000000020 */
[----:B------:R-:W-:Y:S02]  /*3320*/  PRMT R31, R46, 0x7632, R31 ;  /* 0x000076322e1f7816 */ /* 0x000fe4000000001f */
[----:B------:R-:W-:Y:S02]  /*3330*/  PRMT R30, R43, 0x7632, R30 ;  /* 0x000076322b1e7816 */ /* 0x000fe4000000001e */
[----:B-1----:R-:W-:-:S02]  /*3340*/  PRMT R29, R41, 0x7632, R29 ;  /* 0x00007632291d7816 */ /* 0x002fc4000000001d */
        /* <DEDUP_REMOVED lines=8> */
[----:B------:R-:W0:Y:S01]  /*33d0*/  LDC R37, c[0x0][0x10] ;  /* 0x00000400ff257b82 */ /* 0x000e220000000800 */
[----:B------:R-:W1:Y:S01]  /*33e0*/  S2R R36, SR_CTAID.Y ;  /* 0x0000000000247919 */ /* 0x000e620000002600 */
[----:B------:R-:W-:-:S06]  /*33f0*/  ULOP3.LUT UR11, UR4, 0x1, URZ, 0xc0, !UPT ;  /* 0x00000001040b7892 */ /* 0x000fcc000f8ec03f */
[----:B------:R-:W2:Y:S08]  /*3400*/  LDC.64 R16, c[0x0][0x258] ;  /* 0x00009600ff107b82 */ /* 0x000eb00000000a00 */
[----:B------:R-:W3:Y:S01]  /*3410*/  LDC.64 R66, c[0x0][0x260] ;  /* 0x00009800ff427b82 */ /* 0x000ee20000000a00 */
[----:B0-----:R-:W-:-:S04]  /*3420*/  IMAD R18, R37, UR11, RZ ;  /* 0x0000000b25127c24 */ /* 0x001fc8000f8e02ff */
[C---:B------:R-:W-:Y:S01]  /*3430*/  IMAD R20, R18.reuse, R35, RZ ;  /* 0x0000002312147224 */ /* 0x040fe200078e02ff */
[----:B-1----:R-:W-:-:S04]  /*3440*/  IADD3 R19, R18, R36, RZ ;  /* 0x0000002412137210 */ /* 0x002fc80007ffe0ff */
[----:B------:R-:W-:Y:S01]  /*3450*/  SHF.L.U32 R21, R20, 0x1, RZ ;  /* 0x0000000114157819 */ /* 0x000fe200000006ff */
[----:B--2---:R-:W-:-:S04]  /*3460*/  IMAD.WIDE.U32 R16, R19, 0x4, R16 ;  /* 0x0000000413107825 */ /* 0x004fc800078e0010 */
[----:B---3--:R-:W-:Y:S01]  /*3470*/  IMAD.WIDE R66, R21, 0x4, R66 ;  /* 0x0000000415427825 */ /* 0x008fe200078e0242 */
[----:B------:R-:W-:Y:S06]  /*3480*/  @P2 BRA `(.L_x_61) ;  /* 0x0000000000682947 */ /* 0x000fec0003800000 */
[----:B------:R-:W0:Y:S01]  /*3490*/  S2R R0, SR_LANEID ;  /* 0x0000000000007919 */ /* 0x000e220000000000 */
[----:B------:R-:W-:Y:S01]  /*34a0*/  VOTEU.ANY UR12, UPT, PT ;  /* 0x00000000000c7886 */ /* 0x000fe200038e0100 */
[----:B------:R-:W-:Y:S01]  /*34b0*/  ULOP3.LUT UP0, URZ, UR4, 0x2, URZ, 0xc0, !UPT ;  /* 0x00000002043f7892 */ /* 0x000fe2000f80c03f */
[----:B------:R-:W-:Y:S01]  /*34c0*/  IMAD R19, R37, UR16, R36 ;  /* 0x0000001025137c24 */ /* 0x000fe2000f8e0224 */
[----:B------:R-:W-:Y:S01]  /*34d0*/  UFLO.U32 UR19, UR12 ;  /* 0x0000000c001372bd */ /* 0x000fe200080e0000 */
[----:B------:R-:W-:Y:S01]  /*34e0*/  UMOV UR11, 0x1 ;  /* 0x00000001000b7882 */ /* 0x000fe20000000000 */
[----:B------:R-:W-:Y:S01]  /*34f0*/  UPOPC UR12, UR12 ;  /* 0x0000000c000c72bf */ /* 0x000fe20008000000 */
[----:B------:R-:W-:Y:S01]  /*3500*/  IMAD.WIDE.U32 R18, R19, 0x8, R66 ;  /* 0x0000000813127825 */ /* 0x000fe200078e0042 */
[----:B------:R-:W-:-:S04]  /*3510*/  USEL UR11, UR11, 0xffffffff, !UP0 ;  /* 0xffffffff0b0b7887 */ /* 0x000fc8000c000000 */
[----:B------:R-:W-:Y:S01]  /*3520*/  UIMAD UR11, UR11, UR12, URZ ;  /* 0x0000000c0b0b72a4 */ /* 0x000fe2000f8e023f */
[----:B------:R1:W-:Y:S05]  /*3530*/  STG.E.64 desc[UR14][R18.64], R14 ;  /* 0x0000000e12007986 */ /* 0x0003ea000c101b0e */
[----:B------:R-:W-:Y:S02]  /*3540*/  MOV R39, UR11 ;  /* 0x0000000b00277c02 */ /* 0x000fe40008000f00 */
[----:B0-----:R-:W-:-:S13]  /*3550*/  ISETP.EQ.U32.AND P0, PT, R0, UR19, PT ;  /* 0x0000001300007c0c */ /* 0x001fda000bf02070 */
[----:B------:R-:W-:Y:S06]  /*3560*/  @P0 MEMBAR.ALL.GPU ;  /* 0x0000000000000992 */ /* 0x000fec000000a000 */
[----:B------:R-:W-:-:S00]  /*3570*/  @P0 ERRBAR ;  /* 0x00000000000009ab */ /* 0x000fc00000000000 */
[----:B------:R-:W-:Y:S06]  /*3580*/  @P0 CGAERRBAR ;  /* 0x00000000000005ab */ /* 0x000fec0000000000 */
[----:B------:R1:W-:Y:S01]  /*3590*/  @P0 REDG.E.ADD.S32.STRONG.GPU desc[UR14][R16.64], R39 ;  /* 0x000000271000098e */ /* 0x0003e2000c10e38e */
[----:B------:R-:W-:-:S04]  /*35a0*/  PLOP3.LUT P0, PT, PT, PT, UP0, 0x80, 0x0 ;  /* 0x000000000000781c */ /* 0x000fc80003f0f008 */
[----:B------:R-:W-:-:S04]  /*35b0*/  SEL R21, R35, RZ, !P0 ;  /* 0x000000ff23157207 */ /* 0x000fc80004000000 */
[----:B------:R-:W-:-:S13]  /*35c0*/  ISETP.NE.AND P0, PT, R21, -0x1, PT ;  /* 0xffffffff1500780c */ /* 0x000fda0003f05270 */
[----:B-1----:R-:W-:Y:S05]  /*35d0*/  @!P0 BRA `(.L_x_61) ;  /* 0x0000000000148947 */ /* 0x002fea0003800000 */
.L_x_62:
[----:B------:R-:W2:Y:S04]  /*35e0*/  LDG.E.STRONG.GPU R18, desc[UR14][R16.64] ;  /* 0x0000000e10127981 */ /* 0x000ea8000c1ef900 */
[----:B--2---:R-:W-:Y:S01]  /*35f0*/  CCTL.IVALL ;  /* 0x00000000ff00798f */ /* 0x004fe20002000000 */
[----:B------:R-:W-:Y:S05]  /*3600*/  YIELD ;  /* 0x0000000000007946 */ /* 0x000fea0003800000 */
[----:B------:R-:W-:-:S13]  /*3610*/  ISETP.NE.AND P0, PT, R18, R21, PT ;  /* 0x000000151200720c */ /* 0x000fda0003f05270 */
[----:B------:R-:W-:Y:S05]  /*3620*/  @P0 BRA `(.L_x_62) ;  /* 0xfffffffc00ec0947 */ /* 0x000fea000383ffff */
.L_x_61:
[----:B------:R-:W-:Y:S01]  /*3630*/  ISETP.NE.AND P0, PT, R35, RZ, PT ;  /* 0x000000ff2300720c */ /* 0x000fe20003f05270 */
[----:B------:R-:W-:Y:S05]  /*3640*/  WARPSYNC.ALL ;  /* 0x0000000000007948 */ /* 0x000fea0003800000 */
[----:B------:R-:W-:Y:S07]  /*3650*/  BAR.SYNC.DEFER_BLOCKING 0x0 ;  /* 0x0000000000007b1d */ /* 0x000fee0000010000 */
[----:B------:R-:W-:Y:S05]  /*3660*/  @!P0 BRA `(.L_x_60) ;  /* 0x0000000c00e88947 */ /* 0x000fea0003800000 */
[----:B------:R-:W-:Y:S01]  /*3670*/  IADD3 R16, R35, -0x1, RZ ;  /* 0xffffffff23107810 */ /* 0x000fe20007ffe0ff */
        /* <DEDUP_REMOVED lines=12> */
.L_x_66:
[----:B------:R-:W-:-:S13]  /*3740*/  ISETP.EQ.OR P3, PT, R39, UR16, P2 ;  /* 0x0000001027007c0c */ /* 0x000fda0009762670 */
[----:B------:R-:W-:-:S04]  /*3750*/  @!P3 IMAD R17, R37, R39, R36 ;  /* 0x000000272511b224 */ /* 0x000fc800078e0224 */
[----:B------:R-:W-:-:S06]  /*3760*/  @!P3 IMAD.WIDE.U32 R16, R17, 0x8, R66 ;  /* 0x000000081110b825 */ /* 0x000fcc00078e0042 */
[----:B------:R-:W2:Y:S01]  /*3770*/  @!P3 LDG.E.64 R16, desc[UR14][R16.64] ;  /* 0x0000000e1010b981 */ /* 0x000ea2000c1e1b00 */
[C---:B------:R-:W-:Y:S02]  /*3780*/  IADD3 R19, R39.reuse, 0x1, RZ ;  /* 0x0000000127137810 */ /* 0x040fe40007ffe0ff */
[C---:B------:R-:W-:Y:S02]  /*3790*/  IADD3 R21, R39.reuse, 0x2, RZ ;  /* 0x0000000227157810 */ /* 0x040fe40007ffe0ff */
[----:B------:R-:W-:Y:S02]  /*37a0*/  IADD3 R20, R39, 0x3, RZ ;  /* 0x0000000327147810 */ /* 0x000fe40007ffe0ff */
[----:B------:R-:W-:Y:S02]  /*37b0*/  ISETP.EQ.OR P4, PT, R21, UR16, P2 ;  /* 0x0000001015007c0c */ /* 0x000fe40009782670 */
[----:B------:R-:W-:-:S11]  /*37c0*/  ISETP.EQ.OR P6, PT, R20, UR16, P2 ;  /* 0x0000001014007c0c */ /* 0x000fd600097c2670 */
[----:B------:R-:W-:Y:S02]  /*37d0*/  @!P4 IMAD R21, R37, R21, R36 ;  /* 0x000000152515c224 */ /* 0x000fe400078e0224 */
[----:B--2---:R-:W-:Y:S01]  /*37e0*/  @!P3 FADD.FTZ R14, R14, R16 ;  /* 0x000000100e0eb221 */ /* 0x004fe20000010000 */
        /* <DEDUP_REMOVED lines=17> */
[----:B------:R-:W-:-:S03]  /*3900*/  ISETP.EQ.OR P4, PT, R16, UR16, P2 ;  /* 0x0000001010007c0c */ /* 0x000fc60009782670 */
[----:B----4-:R-:W-:Y:S01]  /*3910*/  @!P6 FADD.FTZ R15, R15, R21 ;  /* 0x000000150f0fe221 */ /* 0x010fe20000010000 */
[----:B------:R-:W-:Y:S01]  /*3920*/  IADD3 R21, R39, 0x6, RZ ;  /* 0x0000000627157810 */ /* 0x000fe20007ffe0ff */
[----:B------:R-:W-:-:S05]  /*3930*/  @!P6 FADD.FTZ R14, R14, R20 ;  /* 0x000000140e0ee221 */ /* 0x000fca0000010000 */
[--C-:B------:R-:W-:Y:S01]  /*3940*/  @!P3 IMAD R17, R37, R61, R36.reuse ;  /* 0x0000003d2511b224 */ /* 0x100fe200078e0224 */
[----:B------:R-:W-:Y:S02]  /*3950*/  ISETP.EQ.OR P6, PT, R21, UR16, P2 ;  /* 0x0000001015007c0c */ /* 0x000fe400097c2670 */
[----:B------:R-:W-:Y:S02]  /*3960*/  @!P4 IMAD R19, R37, R16, R36 ;  /* 0x000000102513c224 */ /* 0x000fe400078e0224 */
[----:B------:R-:W-:-:S04]  /*3970*/  @!P3 IMAD.WIDE.U32 R16, R17, 0x8, R66 ;  /* 0x000000081110b825 */ /* 0x000fc800078e0042 */
[----:B------:R-:W-:Y:S02]  /*3980*/  @!P4 IMAD.WIDE.U32 R18, R19, 0x8, R66 ;  /* 0x000000081312c825 */ /* 0x000fe400078e0042 */
[----:B------:R-:W2:Y:S03]  /*3990*/  @!P3 LDG.E.64 R16, desc[UR14][R16.64] ;  /* 0x0000000e1010b981 */ /* 0x000ea6000c1e1b00 */
[----:B------:R-:W-:Y:S01]  /*39a0*/  @!P6 IMAD R21, R37, R21, R36 ;  /* 0x000000152515e224 */ /* 0x000fe200078e0224 */
[----:B------:R-:W3:Y:S03]  /*39b0*/  @!P4 LDG.E.64 R18, desc[UR14][R18.64] ;  /* 0x0000000e1212c981 */ /* 0x000ee6000c1e1b00 */
        /* <DEDUP_REMOVED lines=11> */
[----:B------:R-:W-:-:S06]  /*3a70*/  IADD3 R21, R39, 0x9, RZ ;  /* 0x0000000927157810 */ /* 0x000fcc0007ffe0ff */
[----:B------:R-:W-:Y:S02]  /*3a80*/  @!P3 IMAD R17, R37, R61, R36 ;  /* 0x0000003d2511b224 */ /* 0x000fe400078e0224 */
[----:B------:R-:W-:Y:S01]  /*3a90*/  @!P6 FADD.FTZ R14, R14, R20 ;  /* 0x000000140e0ee221 */ /* 0x000fe20000010000 */
[----:B------:R-:W-:Y:S01]  /*3aa0*/  ISETP.EQ.OR P6, PT, R21, UR16, P2 ;  /* 0x0000001015007c0c */ /* 0x000fe200097c2670 */
[----:B------:R-:W-:Y:S02]  /*3ab0*/  @!P4 IMAD R19, R37, R16, R36 ;  /* 0x000000102513c224 */ /* 0x000fe400078e0224 */
[----:B------:R-:W-:-:S04]  /*3ac0*/  @!P3 IMAD.WIDE.U32 R16, R17, 0x8, R66 ;  /* 0x000000081110b825 */ /* 0x000fc800078e0042 */
[----:B------:R-:W-:Y:S02]  /*3ad0*/  @!P4 IMAD.WIDE.U32 R18, R19, 0x8, R66 ;  /* 0x000000081312c825 */ /* 0x000fe400078e0042 */
[----:B------:R-:W2:Y:S04]  /*3ae0*/  @!P3 LDG.E.64 R16, desc[UR14][R16.64] ;  /* 0x0000000e1010b981 */ /* 0x000ea8000c1e1b00 */
[----:B------:R-:W3:Y:S01]  /*3af0*/  @!P4 LDG.E.64 R18, desc[UR14][R18.64] ;  /* 0x0000000e1212c981 */ /* 0x000ee2000c1e1b00 */
[----:B------:R-:W-:-:S04]  /*3b00*/  @!P6 IMAD R21, R37, R21, R36 ;  /* 0x000000152515e224 */ /* 0x000fc800078e0224 */
        /* <DEDUP_REMOVED lines=10> */
[----:B----4-:R-:W-:-:S07]  /*3bb0*/  @!P6 FADD.FTZ R15, R15, R21 ;  /* 0x000000150f0fe221 */ /* 0x010fce0000010000 */
[--C-:B------:R-:W-:Y:S01]  /*3bc0*/  @!P3 IMAD R17, R37, R61, R36.reuse ;  /* 0x0000003d2511b224 */ /* 0x100fe200078e0224 */
[----:B------:R-:W-:Y:S02]  /*3bd0*/  IADD3 R21, R39, 0xc, RZ ;  /* 0x0000000c27157810 */ /* 0x000fe40007ffe0ff */
[----:B------:R-:W-:Y:S02]  /*3be0*/  @!P4 IMAD R19, R37, R16, R36 ;  /* 0x000000102513c224 */ /* 0x000fe400078e0224 */
[----:B------:R-:W-:-:S04]  /*3bf0*/  @!P3 IMAD.WIDE.U32 R16, R17, 0x8, R66 ;  /* 0x000000081110b825 */ /* 0x000fc800078e0042 */
[----:B------:R-:W-:Y:S01]  /*3c00*/  @!P6 FADD.FTZ R14, R14, R20 ;  /* 0x000000140e0ee221 */ /* 0x000fe20000010000 */
[----:B------:R-:W-:Y:S01]  /*3c10*/  ISETP.EQ.OR P6, PT, R21, UR16, P2 ;  /* 0x0000001015007c0c */ /* 0x000fe200097c2670 */
[----:B------:R-:W-:Y:S01]  /*3c20*/  @!P4 IMAD.WIDE.U32 R18, R19, 0x8, R66 ;  /* 0x000000081312c825 */ /* 0x000fe200078e0042 */
[----:B------:R-:W2:Y:S05]  /*3c30*/  @!P3 LDG.E.64 R16, desc[UR14][R16.64] ;  /* 0x0000000e1010b981 */ /* 0x000eaa000c1e1b00 */
[----:B------:R-:W3:Y:S06]  /*3c40*/  @!P4 LDG.E.64 R18, desc[UR14][R18.64] ;  /* 0x0000000e1212c981 */ /* 0x000eec000c1e1b00 */
[----:B------:R-:W-:-:S04]  /*3c50*/  @!P6 IMAD R21, R37, R21, R36 ;  /* 0x000000152515e224 */ /* 0x000fc800078e0224 */
        /* <DEDUP_REMOVED lines=9> */
[----:B------:R-:W-:-:S11]  /*3cf0*/  ISETP.EQ.OR P3, PT, R68, UR16, P2 ;  /* 0x0000001044007c0c */ /* 0x000fd60009762670 */
[--C-:B------:R-:W-:Y:S02]  /*3d00*/  @!P4 IMAD R17, R37, R61, R36.reuse ;  /* 0x0000003d2511c224 */ /* 0x100fe400078e0224 */
[----:B----4-:R-:W-:Y:S01]  /*3d10*/  @!P6 FADD.FTZ R15, R15, R21 ;  /* 0x000000150f0fe221 */ /* 0x010fe20000010000 */
[----:B------:R-:W-:Y:S01]  /*3d20*/  IADD3 R21, R39, 0xf, RZ ;  /* 0x0000000f27157810 */ /* 0x000fe20007ffe0ff */
        /* <DEDUP_REMOVED lines=20> */
.L_x_65:
[----:B------:R-:W-:-:S13]  /*3e70*/  ISETP.GT.AND P3, PT, R38, 0x4, PT ;  /* 0x000000042600780c */ /* 0x000fda0003f64270 */
[----:B------:R-:W-:Y:S05]  /*3e80*/  @!P3 BRA `(.L_x_67) ;  /* 0x0000000000ecb947 */ /* 0x000fea0003800000 */
[C---:B------:R-:W-:Y:S02]  /*3e90*/  ISETP.EQ.OR P0, PT, R39.reuse, UR16, P2 ;  /* 0x0000001027007c0c */ /* 0x040fe40009702670 */
[----:B------:R-:W-:-:S04]  /*3ea0*/  IADD3 R21, R39, 0x1, RZ ;  /* 0x0000000127157810 */ /* 0x000fc80007ffe0ff */
[----:B------:R-:W-:-:S07]  /*3eb0*/  ISETP.EQ.OR P3, PT, R21, UR16, P2 ;  /* 0x0000001015007c0c */ /* 0x000fce0009762670 */
[----:B------:R-:W-:-:S04]  /*3ec0*/  @!P0 IMAD R17, R39, R37, R36 ;  /* 0x0000002527118224 */ /* 0x000fc800078e0224 */
[----:B------:R-:W-:-:S06]  /*3ed0*/  @!P0 IMAD.WIDE.U32 R16, R17, 0x8, R66 ;  /* 0x0000000811108825 */ /* 0x000fcc00078e0042 */
[----:B------:R-:W2:Y:S01]  /*3ee0*/  @!P0 LDG.E.64 R16, desc[UR14][R16.64] ;  /* 0x0000000e10108981 */ /* 0x000ea2000c1e1b00 */
[----:B------:R-:W-:-:S04]  /*3ef0*/  @!P3 IMAD R21, R37, R21, R36 ;  /* 0x000000152515b224 */ /* 0x000fc800078e0224 */
[----:B------:R-:W-:-:S06]  /*3f00*/  @!P3 IMAD.WIDE.U32 R20, R21, 0x8, R66 ;  /* 0x000000081514b825 */ /* 0x000fcc00078e0042 */
[----:B------:R-:W3:Y:S01]  /*3f10*/  @!P3 LDG.E.64 R20, desc[UR14][R20.64] ;  /* 0x0000000e1414b981 */ /* 0x000ee2000c1e1b00 */
[C---:B------:R-:W-:Y:S02]  /*3f20*/  IADD3 R19, R39.reuse, 0x2, RZ ;  /* 0x0000000227137810 */ /* 0x040fe40007ffe0ff */
[----:B------:R-:W-:Y:S02]  /*3f30*/  IADD3 R61, R39, 0x3, RZ ;  /* 0x00000003273d7810 */ /* 0x000fe40007ffe0ff */
[----:B------:R-:W-:Y:S02]  /*3f40*/  ISETP.EQ.OR P4, PT, R19, UR16, P2 ;  /* 0x0000001013007c0c */ /* 0x000fe40009782670 */
[----:B------:R-:W-:Y:S02]  /*3f50*/  ISETP.EQ.OR P6, PT, R61, UR16, P2 ;  /* 0x000000103d007c0c */ /* 0x000fe400097c2670 */
[----:B------:R-:W-:-:S09]  /*3f60*/  IADD3 R39, R39, 0x4, RZ ;  /* 0x0000000427277810 */ /* 0x000fd20007ffe0ff */
[----:B------:R-:W-:-:S04]  /*3f70*/  @!P4 IMAD R19, R37, R19, R36 ;  /* 0x000000132513c224 */ /* 0x000fc800078e0224 */
[----:B------:R-:W-:-:S06]  /*3f80*/  @!P4 IMAD.WIDE.U32 R18, R19, 0x8, R66 ;  /* 0x000000081312c825 */ /* 0x000fcc00078e0042 */
[----:B------:R-:W4:Y:S01]  /*3f90*/  @!P4 LDG.E.64 R18, desc[UR14][R18.64] ;  /* 0x0000000e1212c981 */ /* 0x000f22000c1e1b00 */
[----:B--2---:R-:W-:Y:S01]  /*3fa0*/  @!P0 FADD.FTZ R15, R15, R17 ;  /* 0x000000110f0f8221 */ /* 0x004fe20000010000 */
[----:B------:R-:W-:Y:S02]  /*3fb0*/  @!P6 IMAD R17, R37, R61, R36 ;  /* 0x0000003d2511e224 */ /* 0x000fe400078e0224 */
[----:B------:R-:W-:Y:S01]  /*3fc0*/  @!P0 FADD.FTZ R14, R14, R16 ;  /* 0x000000100e0e8221 */ /* 0x000fe20000010000 */
[----:B------:R-:W-:Y:S01]  /*3fd0*/  ISETP.EQ.OR P0, PT, R39, UR16, P2 ;  /* 0x0000001027007c0c */ /* 0x000fe20009702670 */
[----:B------:R-:W-:-:S06]  /*3fe0*/  @!P6 IMAD.WIDE.U32 R16, R17, 0x8, R66 ;  /* 0x000000081110e825 */ /* 0x000fcc00078e0042 */
[----:B------:R-:W2:Y:S01]  /*3ff0*/  @!P6 LDG.E.64 R16, desc[UR14][R16.64] ;  /* 0x0000000e1010e981 */ /* 0x000ea2000c1e1b00 */
[----:B---3--:R-:W-:Y:S01]  /*4000*/  @!P3 FADD.FTZ R15, R15, R21 ;  /* 0x000000150f0fb221 */ /* 0x008fe20000010000 */
[----:B------:R-:W-:-:S04]  /*4010*/  @!P3 FADD.FTZ R14, R14, R20 ;  /* 0x000000140e0eb221 */ /* 0x000fc80000010000 */
[----:B------:R-:W-:-:S04]  /*4020*/  @!P0 IMAD R21, R37, R39, R36 ;  /* 0x0000002725158224 */ /* 0x000fc800078e0224 */
[----:B------:R-:W-:-:S06]  /*4030*/  @!P0 IMAD.WIDE.U32 R20, R21, 0x8, R66 ;  /* 0x0000000815148825 */ /* 0x000fcc00078e0042 */
[----:B------:R-:W3:Y:S01]  /*4040*/  @!P0 LDG.E.64 R20, desc[UR14][R20.64] ;  /* 0x0000000e14148981 */ /* 0x000ee2000c1e1b00 */
[C---:B------:R-:W-:Y:S01]  /*4050*/  IADD3 R61, R39.reuse, 0x3, RZ ;  /* 0x00000003273d7810 */ /* 0x040fe20007ffe0ff */
[----:B----4-:R-:W-:Y:S01]  /*4060*/  @!P4 FADD.FTZ R14, R14, R18 ;  /* 0x000000120e0ec221 */ /* 0x010fe20000010000 */
[----:B------:R-:W-:Y:S01]  /*4070*/  IADD3 R18, R39, 0x1, RZ ;  /* 0x0000000127127810 */ /* 0x000fe20007ffe0ff */
[----:B------:R-:W-:Y:S01]  /*4080*/  @!P4 FADD.FTZ R15, R15, R19 ;  /* 0x000000130f0fc221 */ /* 0x000fe20000010000 */
[----:B------:R-:W-:Y:S02]  /*4090*/  IADD3 R19, R39, 0x2, RZ ;  /* 0x0000000227137810 */ /* 0x000fe40007ffe0ff */
[----:B------:R-:W-:Y:S02]  /*40a0*/  ISETP.EQ.OR P4, PT, R18, UR16, P2 ;  /* 0x0000001012007c0c */ /* 0x000fe40009782670 */
[----:B------:R-:W-:Y:S01]  /*40b0*/  ISETP.EQ.OR P3, PT, R61, UR16, P2 ;  /* 0x000000103d007c0c */ /* 0x000fe20009762670 */
[----:B--2---:R-:W-:Y:S01]  /*40c0*/  @!P6 FADD.FTZ R14, R14, R16 ;  /* 0x000000100e0ee221 */ /* 0x004fe20000010000 */
[----:B------:R-:W-:Y:S01]  /*40d0*/  @!P6 FADD.FTZ R15, R15, R17 ;  /* 0x000000110f0fe221 */ /* 0x000fe20000010000 */
[----:B------:R-:W-:-:S08]  /*40e0*/  ISETP.EQ.OR P6, PT, R19, UR16, P2 ;  /* 0x0000001013007c0c */ /* 0x000fd000097c2670 */
[----:B------:R-:W-:-:S04]  /*40f0*/  @!P4 IMAD R17, R37, R18, R36 ;  /* 0x000000122511c224 */ /* 0x000fc800078e0224 */
[----:B------:R-:W-:-:S06]  /*4100*/  @!P4 IMAD.WIDE.U32 R16, R17, 0x8, R66 ;  /* 0x000000081110c825 */ /* 0x000fcc00078e0042 */
[----:B------:R-:W2:Y:S01]  /*4110*/  @!P4 LDG.E.64 R16, desc[UR14][R16.64] ;  /* 0x0000000e1010c981 */ /* 0x000ea2000c1e1b00 */
[--C-:B------:R-:W-:Y:S02]  /*4120*/  @!P6 IMAD R19, R37, R19, R36.reuse ;  /* 0x000000132513e224 */ /* 0x100fe400078e0224 */
[----:B---3--:R-:W-:Y:S01]  /*4130*/  @!P0 FADD.FTZ R15, R15, R21 ;  /* 0x000000150f0f8221 */ /* 0x008fe20000010000 */
[----:B------:R-:W-:Y:S02]  /*4140*/  @!P3 IMAD R21, R37, R61, R36 ;  /* 0x0000003d2515b224 */ /* 0x000fe400078e0224 */
[----:B------:R-:W-:-:S04]  /*4150*/  @!P6 IMAD.WIDE.U32 R18, R19, 0x8, R66 ;  /* 0x000000081312e825 */ /* 0x000fc800078e0042 */
[----:B------:R-:W-:Y:S01]  /*4160*/  @!P0 FADD.FTZ R14, R14, R20 ;  /* 0x000000140e0e8221 */ /* 0x000fe20000010000 */
[----:B------:R-:W-:Y:S01]  /*4170*/  @!P3 IMAD.WIDE.U32 R20, R21, 0x8, R66 ;  /* 0x000000081514b825 */ /* 0x000fe200078e0042 */
[----:B------:R-:W3:Y:S05]  /*4180*/  @!P6 LDG.E.64 R18, desc[UR14][R18.64] ;  /* 0x0000000e1212e981 */ /* 0x000eea000c1e1b00 */
[----:B------:R-:W4:Y:S01]  /*4190*/  @!P3 LDG.E.64 R20, desc[UR14][R20.64] ;  /* 0x0000000e1414b981 */ /* 0x000f22000c1e1b00 */
[----:B------:R-:W-:Y:S02]  /*41a0*/  IADD3 R38, R38, -0x4, RZ ;  /* 0xfffffffc26267810 */ /* 0x000fe40007ffe0ff */
[----:B------:R-:W-:-:S02]  /*41b0*/  PLOP3.LUT P0, PT, PT, PT, PT, 0x8, 0x0 ;  /* 0x000000000000781c */ /* 0x000fc40003f0e170 */
[----:B------:R-:W-:Y:S02]  /*41c0*/  IADD3 R38, R38, -0x4, RZ ;  /* 0xfffffffc26267810 */ /* 0x000fe40007ffe0ff */
[----:B------:R-:W-:Y:S01]  /*41d0*/  IADD3 R39, R39, 0x4, RZ ;  /* 0x0000000427277810 */ /* 0x000fe20007ffe0ff */
[----:B--2---:R-:W-:Y:S01]  /*41e0*/  @!P4 FADD.FTZ R14, R14, R16 ;  /* 0x000000100e0ec221 */ /* 0x004fe20000010000 */
[----:B------:R-:W-:-:S03]  /*41f0*/  @!P4 FADD.FTZ R15, R15, R17 ;  /* 0x000000110f0fc221 */ /* 0x000fc60000010000 */
[----:B---3--:R-:W-:Y:S01]  /*4200*/  @!P6 FADD.FTZ R14, R14, R18 ;  /* 0x000000120e0ee221 */ /* 0x008fe20000010000 */
[----:B------:R-:W-:-:S03]  /*4210*/  @!P6 FADD.FTZ R15, R15, R19 ;  /* 0x000000130f0fe221 */ /* 0x000fc60000010000 */
[----:B----4-:R-:W-:Y:S01]  /*4220*/  @!P3 FADD.FTZ R14, R14, R20 ;  /* 0x000000140e0eb221 */ /* 0x010fe20000010000 */
[----:B------:R-:W-:-:S07]  /*4230*/  @!P3 FADD.FTZ R15, R15, R21 ;  /* 0x000000150f0fb221 */ /* 0x000fce0000010000 */
.L_x_67:
[----:B------:R-:W-:-:S13]  /*4240*/  ISETP.NE.OR P0, PT, R38, RZ, P0 ;  /* 0x000000ff2600720c */ /* 0x000fda0000705670 */
[----:B------:R-:W-:Y:S05]  /*4250*/  @!P0 BRA `(.L_x_63) ;  /* 0x00000000007c8947 */ /* 0x000fea0003800000 */
.L_x_64:
[----:B------:R-:W-:-:S13]  /*4260*/  ISETP.EQ.OR P3, PT, R39, UR16, P2 ;  /* 0x0000001027007c0c */ /* 0x000fda0009762670 */
[----:B------:R-:W-:-:S04]  /*4270*/  @!P3 IMAD R21, R37, R39, R36 ;  /* 0x000000272515b224 */ /* 0x000fc800078e0224 */
[----:B------:R-:W-:-:S06]  /*4280*/  @!P3 IMAD.WIDE.U32 R20, R21, 0x8, R66 ;  /* 0x000000081514b825 */ /* 0x000fcc00078e0042 */
[----:B------:R-:W2:Y:S01]  /*4290*/  @!P3 LDG.E.64 R20, desc[UR14][R20.64] ;  /* 0x0000000e1414b981 */ /* 0x000ea2000c1e1b00 */
        /* <DEDUP_REMOVED lines=10> */
[----:B------:R-:W3:Y:S02]  /*4340*/  @!P4 LDG.E.64 R18, desc[UR14][R18.64] ;  /* 0x0000000e1212c981 */ /* 0x000ee4000c1e1b00 */
[----:B------:R-:W-:Y:S02]  /*4350*/  @!P0 IMAD R61, R37, R61, R36 ;  /* 0x0000003d253d8224 */ /* 0x000fe400078e0224 */
[----:B------:R-:W4:Y:S01]  /*4360*/  @!P6 LDG.E.64 R16, desc[UR14][R16.64] ;  /* 0x0000000e1010e981 */ /* 0x000f22000c1e1b00 */
[----:B--2---:R-:W-:Y:S01]  /*4370*/  @!P3 FADD.FTZ R14, R14, R20 ;  /* 0x000000140e0eb221 */ /* 0x004fe20000010000 */
[----:B------:R-:W-:Y:S01]  /*4380*/  @!P3 FADD.FTZ R15, R15, R21 ;  /* 0x000000150f0fb221 */ /* 0x000fe20000010000 */
[----:B------:R-:W-:-:S06]  /*4390*/  @!P0 IMAD.WIDE.U32 R20, R61, 0x8, R66 ;  /* 0x000000083d148825 */ /* 0x000fcc00078e0042 */
[----:B------:R-:W2:Y:S01]  /*43a0*/  @!P0 LDG.E.64 R20, desc[UR14][R20.64] ;  /* 0x0000000e14148981 */ /* 0x000ea2000c1e1b00 */
[----:B------:R-:W-:-:S04]  /*43b0*/  IADD3 R38, R38, -0x4, RZ ;  /* 0xfffffffc26267810 */ /* 0x000fc80007ffe0ff */
[----:B------:R-:W-:Y:S02]  /*43c0*/  ISETP.NE.AND P3, PT, R38, RZ, PT ;  /* 0x000000ff2600720c */ /* 0x000fe40003f65270 */
[----:B------:R-:W-:Y:S01]  /*43d0*/  IADD3 R39, R39, 0x4, RZ ;  /* 0x0000000427277810 */ /* 0x000fe20007ffe0ff */
[----:B---3--:R-:W-:Y:S01]  /*43e0*/  @!P4 FADD.FTZ R14, R14, R18 ;  /* 0x000000120e0ec221 */ /* 0x008fe20000010000 */
[----:B------:R-:W-:-:S03]  /*43f0*/  @!P4 FADD.FTZ R15, R15, R19 ;  /* 0x000000130f0fc221 */ /* 0x000fc60000010000 */
[----:B----4-:R-:W-:Y:S01]  /*4400*/  @!P6 FADD.FTZ R14, R14, R16 ;  /* 0x000000100e0ee221 */ /* 0x010fe20000010000 */
[----:B------:R-:W-:-:S03]  /*4410*/  @!P6 FADD.FTZ R15, R15, R17 ;  /* 0x000000110f0fe221 */ /* 0x000fc60000010000 */
[----:B--2---:R-:W-:Y:S01]  /*4420*/  @!P0 FADD.FTZ R14, R14, R20 ;  /* 0x000000140e0e8221 */ /* 0x004fe20000010000 */
[----:B------:R-:W-:Y:S01]  /*4430*/  @!P0 FADD.FTZ R15, R15, R21 ;  /* 0x000000150f0f8221 */ /* 0x000fe20000010000 */
[----:B------:R-:W-:Y:S06]  /*4440*/  @P3 BRA `(.L_x_64) ;  /* 0xfffffffc00843947 */ /* 0x000fec000383ffff */
.L_x_63:
        /* <DEDUP_REMOVED lines=8> */
[----:B------:R-:W2:Y:S02]  /*44d0*/  LDG.E.64 R16, desc[UR14][R16.64] ;  /* 0x0000000e10107981 */ /* 0x000ea4000c1e1b00 */
[----:B--2---:R-:W-:Y:S01]  /*44e0*/  FADD.FTZ R14, R14, R16 ;  /* 0x000000100e0e7221 */ /* 0x004fe20000010000 */
[----:B------:R-:W-:-:S07]  /*44f0*/  FADD.FTZ R15, R15, R17 ;  /* 0x000000110f0f7221 */ /* 0x000fce0000010000 */
.L_x_69:
[----:B------:R-:W-:Y:S05]  /*4500*/  BSYNC B0 ;  /* 0x0000000000007941 */ /* 0x000fea0003800000 */
.L_x_68:
        /* <DEDUP_REMOVED lines=10> */
[----:B------:R-:W2:Y:S04]  /*45b0*/  @!P3 LDG.E.64 R16, desc[UR14][R16.64] ;  /* 0x0000000e1010b981 */ /* 0x000ea8000c1e1b00 */
[----:B------:R-:W3:Y:S01]  /*45c0*/  @!P0 LDG.E.64 R18, desc[UR14][R18.64] ;  /* 0x0000000e12128981 */ /* 0x000ee2000c1e1b00 */
[----:B--2---:R-:W-:Y:S01]  /*45d0*/  @!P3 FADD.FTZ R14, R14, R16 ;  /* 0x000000100e0eb221 */ /* 0x004fe20000010000 */
[----:B------:R-:W-:-:S03]  /*45e0*/  @!P3 FADD.FTZ R15, R15, R17 ;  /* 0x000000110f0fb221 */ /* 0x000fc60000010000 */
[----:B---3--:R-:W-:Y:S01]  /*45f0*/  @!P0 FADD.FTZ R14, R14, R18 ;  /* 0x000000120e0e8221 */ /* 0x008fe20000010000 */
[----:B------:R-:W-:-:S07]  /*4600*/  @!P0 FADD.FTZ R15, R15, R19 ;  /* 0x000000130f0f8221 */ /* 0x000fce0000010000 */
.L_x_60:
[----:B------:R-:W0:Y:S01]  /*4610*/  S2UR UR12, SR_CgaCtaId ;  /* 0x00000000000c79c3 */ /* 0x000e220000008800 */
[----:B------:R-:W-:Y:S01]  /*4620*/  UMOV UR11, 0x400 ;  /* 0x00000400000b7882 */ /* 0x000fe20000000000 */
[C---:B------:R-:W-:Y:S01]  /*4630*/  PRMT R21, R49.reuse, 0x7632, R21 ;  /* 0x0000763231157816 */ /* 0x040fe20000000015 */
[----:B------:R-:W-:Y:S01]  /*4640*/  ULDC.64 UR22, c[0x0][0x290] ;  /* 0x0000a40000167ab9 */ /* 0x000fe20000000a00 */
[----:B------:R-:W-:Y:S02]  /*4650*/  SHF.L.U32 R49, R49, 0x10, RZ ;  /* 0x0000001031317819 */ /* 0x000fe400000006ff */
[----:B------:R-:W-:Y:S02]  /*4660*/  SHF.R.S32.HI R20, RZ, 0x1f, R57 ;  /* 0x0000001fff147819 */ /* 0x000fe40000011439 */
[----:B------:R-:W-:Y:S01]  /*4670*/  ISETP.GE.U32.AND P0, PT, R57, UR22, PT ;  /* 0x0000001639007c0c */ /* 0x000fe2000bf06070 */
[----:B------:R-:W-:Y:S01]  /*4680*/  FADD.FTZ R49, R49, -UR13 ;  /* 0x8000000d31317e21 */ /* 0x000fe20008010000 */
[----:B------:R-:W-:-:S02]  /*4690*/  SHF.L.U32 R50, R50, 0x10, RZ ;  /* 0x0000001032327819 */ /* 0x000fc400000006ff */
[----:B------:R-:W-:Y:S01]  /*46a0*/  ISETP.GE.AND.EX P0, PT, R20, UR23, PT, P0 ;  /* 0x0000001714007c0c */ /* 0x000fe2000bf06300 */
[----:B------:R-:W-:Y:S01]  /*46b0*/  FMUL.FTZ R61, R49, UR18 ;  /* 0x00000012313d7c20 */ /* 0x000fe20008410000 */
[----:B0-----:R-:W-:-:S09]  /*46c0*/  ULEA UR11, UR12, UR11, 0x18 ;  /* 0x0000000b0c0b7291 */ /* 0x001fd2000f8ec03f */
[----:B------:R0:W-:Y:S01]  /*46d0*/  @!P2 STS.64 [UR11+0xe0], R14 ;  /* 0x0000e00eff00a988 */ /* 0x0001e20008000a0b */
[----:B------:R-:W-:Y:S01]  /*46e0*/  BAR.SYNC.DEFER_BLOCKING 0x0 ;  /* 0x0000000000007b1d */ /* 0x000fe20000010000 */
[----:B0-----:R-:W-:Y:S02]  /*46f0*/  SHF.L.U32 R14, R21, 0x10, RZ ;  /* 0x00000010150e7819 */ /* 0x001fe400000006ff */
[----:B------:R-:W-:-:S03]  /*4700*/  SHF.L.U32 R15, R48, 0x10, RZ ;  /* 0x00000010300f7819 */ /* 0x000fc600000006ff */
[----:B------:R-:W-:Y:S01]  /*4710*/  FADD.FTZ R14, R14, -UR13 ;  /* 0x8000000d0e0e7e21 */ /* 0x000fe20008010000 */
[----:B------:R-:W0:Y:S01]  /*4720*/  LDS.64 R16, [UR11+0xe0] ;  /* 0x0000e00bff107984 */ /* 0x000e220008000a00 */
[----:B------:R-:W-:Y:S02]  /*4730*/  ULDC UR11, c[0x0][0x2bc] ;  /* 0x0000af00000b7ab9 */ /* 0x000fe40000000800 */
[----:B0-----:R-:W-:Y:S01]  /*4740*/  FMUL.FTZ R18, R16, UR11 ;  /* 0x0000000b10127c20 */ /* 0x001fe20008410000 */
[----:B------:R-:W-:Y:S01]  /*4750*/  PRMT R16, R48, 0x7632, R16 ;  /* 0x0000763230107816 */ /* 0x000fe20000000010 */
[----:B------:R-:W-:Y:S01]  /*4760*/  FMUL.FTZ R19, R17, UR11 ;  /* 0x0000000b11137c20 */ /* 0x000fe20008410000 */
[----:B------:R-:W-:Y:S02]  /*4770*/  FMUL.FTZ R48, R14, UR18 ;  /* 0x000000120e307c20 */ /* 0x000fe40008410000 */
        /* <DEDUP_REMOVED lines=20> */
.L_x_70:
[----:B------:R-:W-:Y:S04]  /*48c0*/  BSSY B0, `(.L_x_71) ;  /* 0x0000014000007945 */ /* 0x000fe80003800000 */
[----:B------:R-:W-:Y:S05]  /*48d0*/  @!P1 BRA `(.L_x_72) ;  /* 0x0000000000489947 */ /* 0x000fea0003800000 */
[C-C-:B------:R-:W-:Y:S01]  /*48e0*/  FFMA.FTZ R14, R18.reuse, R61, R19.reuse ;  /* 0x0000003d120e7223 */ /* 0x140fe20000010013 */
[----:B------:R-:W-:Y:S01]  /*48f0*/  ULDC.64 UR20, c[0x0][0x288] ;  /* 0x0000a20000147ab9 */ /* 0x000fe20000000a00 */
[----:B------:R-:W-:Y:S01]  /*4900*/  FFMA.FTZ R21, R18, R48, R19 ;  /* 0x0000003012157223 */ /* 0x000fe20000010013 */
[----:B------:R-:W-:Y:S02]  /*4910*/  IMAD R35, R3, UR20, RZ ;  /* 0x0000001403237c24 */ /* 0x000fe4000f8e02ff */
[----:B------:R-:W-:Y:S01]  /*4920*/  FFMA.FTZ R17, R15, R10, -R14 ;  /* 0x0000000a0f117223 */ /* 0x000fe2000001080e */
[----:B------:R-:W-:Y:S01]  /*4930*/  MOV R14, R62 ;  /* 0x0000003e000e7202 */ /* 0x000fe20000000f00 */
[----:B------:R-:W-:Y:S01]  /*4940*/  FFMA.FTZ R21, R16, R11, -R21 ;  /* 0x0000000b10157223 */ /* 0x000fe20000010815 */
[----:B------:R-:W-:Y:S01]  /*4950*/  MOV R15, R65 ;  /* 0x00000041000f7202 */ /* 0x000fe20000000f00 */
[C---:B------:R-:W-:Y:S02]  /*4960*/  IMAD R35, R58.reuse, UR21, R35 ;  /* 0x000000153a237c24 */ /* 0x040fe4000f8e0223 */
[----:B------:R-:W-:Y:S01]  /*4970*/  FMUL.FTZ R36, R17, UR18 ;  /* 0x0000001211247c20 */ /* 0x000fe20008410000 */
[----:B------:R-:W-:Y:S01]  /*4980*/  FMUL.FTZ R21, R21, UR18 ;  /* 0x0000001215157c20 */ /* 0x000fe20008410000 */
[----:B------:R-:W-:Y:S01]  /*4990*/  IMAD.WIDE.U32 R14, R58, UR20, R14 ;  /* 0x000000143a0e7c25 */ /* 0x000fe2000f8e000e */
[----:B------:R-:W-:-:S03]  /*49a0*/  ULDC.64 UR20, c[0x0][0x210] ;  /* 0x0000840000147ab9 */ /* 0x000fc60000000a00 */
[----:B------:R-:W-:Y:S02]  /*49b0*/  F2FP.BF16.F32.PACK_AB R21, R21, R36 ;  /* 0x000000241515723e */ /* 0x000fe400000010ff */
[----:B------:R-:W-:Y:S02]  /*49c0*/  LEA R16, P2, R14, UR20, 0x1 ;  /* 0x000000140e107c11 */ /* 0x000fe4000f8408ff */
[----:B------:R-:W-:-:S04]  /*49d0*/  IADD3 R35, R15, R35, RZ ;  /* 0x000000230f237210 */ /* 0x000fc80007ffe0ff */
[----:B------:R-:W-:-:S05]  /*49e0*/  LEA.HI.X R17, R14, UR21, R35, 0x1, P2 ;  /* 0x000000150e117c11 */ /* 0x000fca00090f0c23 */
[----:B------:R0:W-:Y:S02]  /*49f0*/  STG.E desc[UR14][R16.64], R21 ;  /* 0x0000001510007986 */ /* 0x0001e4000c10190e */
.L_x_72:
[----:B------:R-:W-:Y:S05]  /*4a00*/  BSYNC B0 ;  /* 0x0000000000007941 */ /* 0x000fea0003800000 */
.L_x_71:
[----:B------:R-:W-:Y:S01]  /*4a10*/  SHF.L.U32 R4, R4, 0x10, RZ ;  /* 0x0000001004047819 */ /* 0x000fe200000006ff */
[----:B------:R-:W-:Y:S01]  /*4a20*/  FADD.FTZ R50, R50, -UR13 ;  /* 0x8000000d32327e21 */ /* 0x000fe20008010000 */
[----:B------:R-:W-:Y:S02]  /*4a30*/  ISETP.GE.U32.AND P2, PT, R56, UR22, PT ;  /* 0x0000001638007c0c */ /* 0x000fe4000bf46070 */
[----:B------:R-:W-:Y:S01]  /*4a40*/  ISETP.GT.U32.OR P0, PT, R59, 0x2ff, P0 ;  /* 0x000002ff3b00780c */ /* 0x000fe20000704470 */
[----:B------:R-:W-:Y:S01]  /*4a50*/  FADD.FTZ R14, R4, -UR13 ;  /* 0x8000000d040e7e21 */ /* 0x000fe20008010000 */
[----:B------:R-:W-:Y:S01]  /*4a60*/  SHF.L.U32 R47, R47, 0x10, RZ ;  /* 0x000000102f2f7819 */ /* 0x000fe200000006ff */
[----:B------:R-:W-:Y:S01]  /*4a70*/  FMUL.FTZ R39, R50, UR18 ;  /* 0x0000001232277c20 */ /* 0x000fe20008410000 */
[----:B------:R-:W-:Y:S01]  /*4a80*/  SHF.L.U32 R34, R34, 0x10, RZ ;  /* 0x0000001022227819 */ /* 0x000fe200000006ff */
[----:B------:R-:W-:Y:S01]  /*4a90*/  FMUL.FTZ R48, R14, UR18 ;  /* 0x000000120e307c20 */ /* 0x000fe20008410000 */
[----:B------:R-:W-:Y:S01]  /*4aa0*/  SHF.R.S32.HI R4, RZ, 0x1f, R56 ;  /* 0x0000001fff047819 */ /* 0x000fe20000011438 */
[----:B------:R-:W-:Y:S06]  /*4ab0*/  @!P5 BRA `(.L_x_73) ;  /* 0x000000000048d947 */ /* 0x000fec0003800000 */
[----:B------:R-:W-:Y:S01]  /*4ac0*/  FFMA.FTZ R15, R48, R11, R13 ;  /* 0x0000000b300f7223 */ /* 0x000fe2000001000d */
[----:B------:R-:W-:-:S03]  /*4ad0*/  FFMA.FTZ R14, R39, R10, R12 ;  /* 0x0000000a270e7223 */ /* 0x000fc6000001000c */
[----:B0-----:R-:W-:Y:S01]  /*4ae0*/  FMUL.FTZ R21, R15, -1.4426950216293334961 ;  /* 0xbfb8aa3b0f157820 */ /* 0x001fe20000410000 */
        /* <DEDUP_REMOVED lines=15> */
.L_x_73:
[----:B------:R-:W-:Y:S04]  /*4be0*/  BSSY B0, `(.L_x_74) ;  /* 0x0000014000007945 */ /* 0x000fe80003800000 */
[----:B------:R-:W-:Y:S05]  /*4bf0*/  @P0 BRA `(.L_x_75) ;  /* 0x0000000000480947 */ /* 0x000fea0003800000 */
[C-C-:B------:R-:W-:Y:S01]  /*4c00*/  FFMA.FTZ R14, R18.reuse, R39, R19.reuse ;  /* 0x00000027120e7223 */ /* 0x140fe20000010013 */
[----:B------:R-:W-:Y:S01]  /*4c10*/  FFMA.FTZ R15, R18, R48, R19 ;  /* 0x00000030120f7223 */ /* 0x000fe20000010013 */
[----:B------:R-:W-:Y:S02]  /*4c20*/  ULDC.64 UR20, c[0x0][0x288] ;  /* 0x0000a20000147ab9 */ /* 0x000fe40000000a00 */
[----:B0-----:R-:W-:Y:S02]  /*4c30*/  IMAD R16, R20, UR20, RZ ;  /* 0x0000001414107c24 */ /* 0x001fe4000f8e02ff */
[----:B------:R-:W-:Y:S01]  /*4c40*/  FFMA.FTZ R47, R47, R10, -R14 ;  /* 0x0000000a2f2f7223 */ /* 0x000fe2000001080e */
[----:B------:R-:W-:Y:S01]  /*4c50*/  FFMA.FTZ R20, R34, R11, -R15 ;  /* 0x0000000b22147223 */ /* 0x000fe2000001080f */
[----:B------:R-:W-:Y:S01]  /*4c60*/  MOV R14, R62 ;  /* 0x0000003e000e7202 */ /* 0x000fe20000000f00 */
[----:B------:R-:W-:Y:S01]  /*4c70*/  IMAD R17, R57, UR21, R16 ;  /* 0x0000001539117c24 */ /* 0x000fe2000f8e0210 */
[----:B------:R-:W-:Y:S01]  /*4c80*/  MOV R15, R65 ;  /* 0x00000041000f7202 */ /* 0x000fe20000000f00 */
[----:B------:R-:W-:Y:S01]  /*4c90*/  FMUL.FTZ R47, R47, UR18 ;  /* 0x000000122f2f7c20 */ /* 0x000fe20008410000 */
[----:B------:R-:W-:Y:S01]  /*4ca0*/  FMUL.FTZ R20, R20, UR18 ;  /* 0x0000001214147c20 */ /* 0x000fe20008410000 */
[----:B------:R-:W-:Y:S01]  /*4cb0*/  IMAD.WIDE.U32 R14, R57, UR20, R14 ;  /* 0x00000014390e7c25 */ /* 0x000fe2000f8e000e */
[----:B------:R-:W-:-:S02]  /*4cc0*/  ULDC.64 UR20, c[0x0][0x210] ;  /* 0x0000840000147ab9 */ /* 0x000fc40000000a00 */
[----:B------:R-:W-:Y:S02]  /*4cd0*/  LEA R16, P0, R14, UR20, 0x1 ;  /* 0x000000140e107c11 */ /* 0x000fe4000f8008ff */
[----:B------:R-:W-:Y:S02]  /*4ce0*/  IADD3 R17, R15, R17, RZ ;  /* 0x000000110f117210 */ /* 0x000fe40007ffe0ff */
[----:B------:R-:W-:Y:S02]  /*4cf0*/  F2FP.BF16.F32.PACK_AB R15, R20, R47 ;  /* 0x0000002f140f723e */ /* 0x000fe400000010ff */
[----:B------:R-:W-:-:S05]  /*4d00*/  LEA.HI.X R17, R14, UR21, R17, 0x1, P0 ;  /* 0x000000150e117c11 */ /* 0x000fca00080f0c11 */
[----:B------:R1:W-:Y:S02]  /*4d10*/  STG.E desc[UR14][R16.64], R15 ;  /* 0x0000000f10007986 */ /* 0x0003e4000c10190e */
.L_x_75:
[----:B------:R-:W-:Y:S05]  /*4d20*/  BSYNC B0 ;  /* 0x0000000000007941 */ /* 0x000fea0003800000 */
.L_x_74:
[----:B------:R-:W-:Y:S02]  /*4d30*/  SHF.L.U32 R45, R45, 0x10, RZ ;  /* 0x000000102d2d7819 */ /* 0x000fe400000006ff */
[----:B------:R-:W-:Y:S02]  /*4d40*/  SHF.L.U32 R33, R33, 0x10, RZ ;  /* 0x0000001021217819 */ /* 0x000fe400000006ff */
[----:B------:R-:W-:Y:S01]  /*4d50*/  SHF.R.S32.HI R20, RZ, 0x1f, R55 ;  /* 0x0000001fff147819 */ /* 0x000fe20000011437 */
[----:B------:R-:W-:Y:S01]  /*4d60*/  FADD.FTZ R45, R45, -UR13 ;  /* 0x8000000d2d2d7e21 */ /* 0x000fe20008010000 */
[----:B------:R-:W-:Y:S01]  /*4d70*/  ISETP.GE.U32.AND P0, PT, R55, UR22, PT ;  /* 0x0000001637007c0c */ /* 0x000fe2000bf06070 */
[----:B------:R-:W-:Y:S01]  /*4d80*/  FADD.FTZ R33, R33, -UR13 ;  /* 0x8000000d21217e21 */ /* 0x000fe20008010000 */
[----:B------:R-:W-:Y:S01]  /*4d90*/  ISETP.GE.AND.EX P2, PT, R4, UR23, PT, P2 ;  /* 0x0000001704007c0c */ /* 0x000fe2000bf46320 */
[----:B------:R-:W-:Y:S01]  /*4da0*/  FMUL.FTZ R45, R45, UR18 ;  /* 0x000000122d2d7c20 */ /* 0x000fe20008410000 */
[----:B------:R-:W-:Y:S01]  /*4db0*/  ISETP.GE.AND.EX P0, PT, R20, UR23, PT, P0 ;  /* 0x0000001714007c0c */ /* 0x000fe2000bf06300 */
[----:B------:R-:W-:Y:S01]  /*4dc0*/  FMUL.FTZ R36, R33, UR18 ;  /* 0x0000001221247c20 */ /* 0x000fe20008410000 */
[----:B------:R-:W-:-:S02]  /*4dd0*/  ISETP.GT.U32.OR P2, PT, R59, 0x2ff, P2 ;  /* 0x000002ff3b00780c */ /* 0x000fc40001744470 */
[----:B-1----:R-:W-:Y:S02]  /*4de0*/  SHF.L.U32 R15, R44, 0x10, RZ ;  /* 0x000000102c0f7819 */ /* 0x002fe400000006ff */
[----:B------:R-:W-:Y:S02]  /*4df0*/  SHF.L.U32 R32, R32, 0x10, RZ ;  /* 0x0000001020207819 */ /* 0x000fe400000006ff */
[----:B------:R-:W-:Y:S01]  /*4e00*/  SHF.L.U32 R46, R46, 0x10, RZ ;  /* 0x000000102e2e7819 */ /* 0x000fe200000006ff */
[----:B------:R-:W-:Y:S06]  /*4e10*/  @!P5 BRA `(.L_x_76) ;  /* 0x000000000048d947 */ /* 0x000fec0003800000 */
[----:B0-----:R-:W-:Y:S01]  /*4e20*/  FFMA.FTZ R16, R36, R11, R13 ;  /* 0x0000000b24107223 */ /* 0x001fe2000001000d */
        /* <DEDUP_REMOVED lines=17> */
.L_x_76:
[----:B------:R-:W-:Y:S04]  /*4f40*/  BSSY B0, `(.L_x_77) ;  /* 0x0000014000007945 */ /* 0x000fe80003800000 */
[----:B------:R-:W-:Y:S05]  /*4f50*/  @P2 BRA `(.L_x_78) ;  /* 0x0000000000482947 */ /* 0x000fea0003800000 */
[C-C-:B------:R-:W-:Y:S01]  /*4f60*/  FFMA.FTZ R14, R18.reuse, R45, R19.reuse ;  /* 0x0000002d120e7223 */ /* 0x140fe20000010013 */
[----:B------:R-:W-:Y:S01]  /*4f70*/  ULDC.64 UR20, c[0x0][0x288] ;  /* 0x0000a20000147ab9 */ /* 0x000fe20000000a00 */
[----:B0-----:R-:W-:Y:S01]  /*4f80*/  FFMA.FTZ R17, R18, R36, R19 ;  /* 0x0000002412117223 */ /* 0x001fe20000010013 */
[----:B------:R-:W-:Y:S02]  /*4f90*/  IMAD R21, R4, UR20, RZ ;  /* 0x0000001404157c24 */ /* 0x000fe4000f8e02ff */
[----:B------:R-:W-:Y:S01]  /*4fa0*/  FFMA.FTZ R16, R15, R10, -R14 ;  /* 0x0000000a0f107223 */ /* 0x000fe2000001080e */
[----:B------:R-:W-:Y:S01]  /*4fb0*/  MOV R14, R62 ;  /* 0x0000003e000e7202 */ /* 0x000fe20000000f00 */
[----:B------:R-:W-:Y:S01]  /*4fc0*/  FFMA.FTZ R4, R32, R11, -R17 ;  /* 0x0000000b20047223 */ /* 0x000fe20000010811 */
[----:B------:R-:W-:Y:S01]  /*4fd0*/  MOV R15, R65 ;  /* 0x00000041000f7202 */ /* 0x000fe20000000f00 */
[----:B------:R-:W-:Y:S02]  /*4fe0*/  IMAD R17, R56, UR21, R21 ;  /* 0x0000001538117c24 */ /* 0x000fe4000f8e0215 */
        /* <DEDUP_REMOVED lines=9> */
.L_x_78:
[----:B------:R-:W-:Y:S05]  /*5080*/  BSYNC B0 ;  /* 0x0000000000007941 */ /* 0x000fea0003800000 */
.L_x_77:
[----:B------:R-:W-:Y:S01]  /*5090*/  SHF.L.U32 R31, R31, 0x10, RZ ;  /* 0x000000101f1f7819 */ /* 0x000fe200000006ff */
[----:B------:R-:W-:Y:S01]  /*50a0*/  FADD.FTZ R46, R46, -UR13 ;  /* 0x8000000d2e2e7e21 */ /* 0x000fe20008010000 */
[----:B------:R-:W-:Y:S02]  /*50b0*/  SHF.L.U32 R43, R43, 0x10, RZ ;  /* 0x000000102b2b7819 */ /* 0x000fe400000006ff */
[----:B------:R-:W-:Y:S01]  /*50c0*/  ISETP.GT.U32.OR P0, PT, R59, 0x2ff, P0 ;  /* 0x000002ff3b00780c */ /* 0x000fe20000704470 */
[----:B------:R-:W-:Y:S01]  /*50d0*/  FADD.FTZ R31, R31, -UR13 ;  /* 0x8000000d1f1f7e21 */ /* 0x000fe20008010000 */
[----:B------:R-:W-:Y:S01]  /*50e0*/  SHF.L.U32 R30, R30, 0x10, RZ ;  /* 0x000000101e1e7819 */ /* 0x000fe200000006ff */
[----:B------:R-:W-:Y:S01]  /*50f0*/  FMUL.FTZ R37, R46, UR18 ;  /* 0x000000122e257c20 */ /* 0x000fe20008410000 */
[----:B0-----:R-:W-:Y:S01]  /*5100*/  SHF.R.S32.HI R21, RZ, 0x1f, R54 ;  /* 0x0000001fff157819 */ /* 0x001fe20000011436 */
[----:B------:R-:W-:Y:S01]  /*5110*/  FMUL.FTZ R36, R31, UR18 ;  /* 0x000000121f247c20 */ /* 0x000fe20008410000 */
[----:B------:R-:W-:Y:S01]  /*5120*/  SHF.R.S32.HI R4, RZ, 0x1f, R53 ;  /* 0x0000001fff047819 */ /* 0x000fe20000011435 */
[----:B------:R-:W-:Y:S06]  /*5130*/  @!P5 BRA `(.L_x_79) ;  /* 0x000000000048d947 */ /* 0x000fec0003800000 */
[----:B-1----:R-:W-:Y:S01]  /*5140*/  FFMA.FTZ R15, R36, R11, R13 ;  /* 0x0000000b240f7223 */ /* 0x002fe2000001000d */
        /* <DEDUP_REMOVED lines=17> */
.L_x_79:
[----:B------:R-:W-:Y:S04]  /*5260*/  BSSY B0, `(.L_x_80) ;  /* 0x0000014000007945 */ /* 0x000fe80003800000 */
[----:B------:R-:W-:Y:S05]  /*5270*/  @P0 BRA `(.L_x_81) ;  /* 0x0000000000480947 */ /* 0x000fea0003800000 */
[C-C-:B------:R-:W-:Y:S01]  /*5280*/  FFMA.FTZ R14, R18.reuse, R37, R19.reuse ;  /* 0x00000025120e7223 */ /* 0x140fe20000010013 */
[----:B-1----:R-:W-:Y:S01]  /*5290*/  FFMA.FTZ R15, R18, R36, R19 ;  /* 0x00000024120f7223 */ /* 0x002fe20000010013 */
[----:B------:R-:W-:Y:S02]  /*52a0*/  ULDC.64 UR20, c[0x0][0x288] ;  /* 0x0000a20000147ab9 */ /* 0x000fe40000000a00 */
[----:B------:R-:W-:Y:S02]  /*52b0*/  IMAD R16, R20, UR20, RZ ;  /* 0x0000001414107c24 */ /* 0x000fe4000f8e02ff */
        /* <DEDUP_REMOVED lines=14> */
.L_x_81:
[----:B------:R-:W-:Y:S05]  /*53a0*/  BSYNC B0 ;  /* 0x0000000000007941 */ /* 0x000fea0003800000 */
.L_x_80:
[----:B------:R-:W-:Y:S02]  /*53b0*/  SHF.L.U32 R41, R41, 0x10, RZ ;  /* 0x0000001029297819 */ /* 0x000fe400000006ff */
[----:B------:R-:W-:Y:S02]  /*53c0*/  SHF.L.U32 R29, R29, 0x10, RZ ;  /* 0x000000101d1d7819 */ /* 0x000fe400000006ff */
[----:B------:R-:W-:Y:S01]  /*53d0*/  ISETP.GE.U32.AND P0, PT, R54, UR22, PT ;  /* 0x0000001636007c0c */ /* 0x000fe2000bf06070 */
[----:B------:R-:W-:Y:S01]  /*53e0*/  FADD.FTZ R41, R41, -UR13 ;  /* 0x8000000d29297e21 */ /* 0x000fe20008010000 */
[----:B------:R-:W-:Y:S01]  /*53f0*/  ISETP.GE.U32.AND P2, PT, R53, UR22, PT ;  /* 0x0000001635007c0c */ /* 0x000fe2000bf46070 */
[----:B------:R-:W-:Y:S01]  /*5400*/  FADD.FTZ R29, R29, -UR13 ;  /* 0x8000000d1d1d7e21 */ /* 0x000fe20008010000 */
[----:B01----:R-:W-:Y:S01]  /*5410*/  SHF.R.S32.HI R15, RZ, 0x1f, R52 ;  /* 0x0000001fff0f7819 */ /* 0x003fe20000011434 */
[----:B------:R-:W-:Y:S01]  /*5420*/  FMUL.FTZ R41, R41, UR18 ;  /* 0x0000001229297c20 */ /* 0x000fe20008410000 */
[----:B------:R-:W-:Y:S01]  /*5430*/  SHF.R.S32.HI R14, RZ, 0x1f, R51 ;  /* 0x0000001fff0e7819 */ /* 0x000fe20000011433 */
[----:B------:R-:W-:Y:S01]  /*5440*/  FMUL.FTZ R34, R29, UR18 ;  /* 0x000000121d227c20 */ /* 0x000fe20008410000 */
[----:B------:R-:W-:-:S02]  /*5450*/  ISETP.GE.U32.AND P4, PT, R52, UR22, PT ;  /* 0x0000001634007c0c */ /* 0x000fc4000bf86070 */
[----:B------:R-:W-:Y:S02]  /*5460*/  ISETP.GE.U32.AND P3, PT, R51, UR22, PT ;  /* 0x0000001633007c0c */ /* 0x000fe4000bf66070 */
[----:B------:R-:W-:Y:S02]  /*5470*/  ISETP.GE.AND.EX P0, PT, R21, UR23, PT, P0 ;  /* 0x0000001715007c0c */ /* 0x000fe4000bf06300 */
[----:B------:R-:W-:Y:S02]  /*5480*/  ISETP.GE.AND.EX P2, PT, R4, UR23, PT, P2 ;  /* 0x0000001704007c0c */ /* 0x000fe4000bf46320 */
[----:B------:R-:W-:Y:S02]  /*5490*/  ISETP.GE.AND.EX P4, PT, R15, UR23, PT, P4 ;  /* 0x000000170f007c0c */ /* 0x000fe4000bf86340 */
[----:B------:R-:W-:Y:S02]  /*54a0*/  ISETP.GE.AND.EX P3, PT, R14, UR23, PT, P3 ;  /* 0x000000170e007c0c */ /* 0x000fe4000bf66330 */
[----:B------:R-:W-:-:S02]  /*54b0*/  SHF.L.U32 R17, R40, 0x10, RZ ;  /* 0x0000001028117819 */ /* 0x000fc400000006ff */
[C---:B------:R-:W-:Y:S02]  /*54c0*/  ISETP.GT.U32.OR P0, PT, R59.reuse, 0x2ff, P0 ;  /* 0x000002ff3b00780c */ /* 0x040fe40000704470 */
[----:B------:R-:W-:Y:S02]  /*54d0*/  ISETP.GT.U32.OR P2, PT, R59, 0x2ff, P2 ;  /* 0x000002ff3b00780c */ /* 0x000fe40001744470 */
[----:B------:R-:W-:Y:S02]  /*54e0*/  SHF.L.U32 R28, R28, 0x10, RZ ;  /* 0x000000101c1c7819 */ /* 0x000fe400000006ff */
        /* <DEDUP_REMOVED lines=21> */
.L_x_82:
[----:B------:R-:W-:Y:S04]  /*5640*/  BSSY B0, `(.L_x_83) ;  /* 0x0000014000007945 */ /* 0x000fe80003800000 */
[----:B------:R-:W-:Y:S05]  /*5650*/  @P0 BRA `(.L_x_84) ;  /* 0x0000000000480947 */ /* 0x000fea0003800000 */
        /* <DEDUP_REMOVED lines=18> */
.L_x_84:
[----:B------:R-:W-:Y:S05]  /*5780*/  BSYNC B0 ;  /* 0x0000000000007941 */ /* 0x000fea0003800000 */
.L_x_83:
[----:B------:R-:W-:Y:S01]  /*5790*/  FADD.FTZ R42, R42, -UR13 ;  /* 0x8000000d2a2a7e21 */ /* 0x000fe20008010000 */
[----:B------:R-:W-:Y:S01]  /*57a0*/  FADD.FTZ R27, R27, -UR13 ;  /* 0x8000000d1b1b7e21 */ /* 0x000fe20008010000 */
[----:B------:R-:W-:Y:S02]  /*57b0*/  SHF.L.U32 R5, R5, 0x10, RZ ;  /* 0x0000001005057819 */ /* 0x000fe400000006ff */
[----:B------:R-:W-:Y:S01]  /*57c0*/  SHF.L.U32 R26, R26, 0x10, RZ ;  /* 0x000000101a1a7819 */ /* 0x000fe200000006ff */
[----:B------:R-:W-:Y:S01]  /*57d0*/  FMUL.FTZ R33, R42, UR18 ;  /* 0x000000122a217c20 */ /* 0x000fe20008410000 */
[----:B------:R-:W-:Y:S01]  /*57e0*/  FMUL.FTZ R32, R27, UR18 ;  /* 0x000000121b207c20 */ /* 0x000fe20008410000 */
        /* <DEDUP_REMOVED lines=19> */
.L_x_85:
        /* <DEDUP_REMOVED lines=10> */
[----:B------:R-:W-:Y:S02]  /*59c0*/  FMUL.FTZ R21, R20, UR18 ;  /* 0x0000001214157c20 */ /* 0x000fe40008410000 */
[----:B------:R-:W-:Y:S01]  /*59d0*/  FMUL.FTZ R20, R26, UR18 ;  /* 0x000000121a147c20 */ /* 0x000fe20008410000 */
[----:B------:R-:W-:-:S04]  /*59e0*/  IMAD.WIDE.U32 R16, R53, UR20, R4 ;  /* 0x0000001435107c25 */ /* 0x000fc8000f8e0004 */
[----:B------:R-:W-:Y:S01]  /*59f0*/  IMAD R5, R53, UR21, R28 ;  /* 0x0000001535057c24 */ /* 0x000fe2000f8e021c */
[----:B------:R-:W-:Y:S02]  /*5a00*/  ULDC.64 UR20, c[0x0][0x210] ;  /* 0x0000840000147ab9 */ /* 0x000fe40000000a00 */
[----:B------:R-:W-:Y:S02]  /*5a10*/  LEA R4, P0, R16, UR20, 0x1 ;  /* 0x0000001410047c11 */ /* 0x000fe4000f8008ff */
[----:B------:R-:W-:Y:S02]  /*5a20*/  IADD3 R5, R17, R5, RZ ;  /* 0x0000000511057210 */ /* 0x000fe40007ffe0ff */
[----:B------:R-:W-:Y:S02]  /*5a30*/  F2FP.BF16.F32.PACK_AB R17, R20, R21 ;  /* 0x000000151411723e */ /* 0x000fe400000010ff */
[----:B------:R-:W-:-:S05]  /*5a40*/  LEA.HI.X R5, R16, UR21, R5, 0x1, P0 ;  /* 0x0000001510057c11 */ /* 0x000fca00080f0c05 */
[----:B------:R1:W-:Y:S02]  /*5a50*/  STG.E desc[UR14][R4.64], R17 ;  /* 0x0000001104007986 */ /* 0x0003e4000c10190e */
.L_x_87:
[----:B------:R-:W-:Y:S05]  /*5a60*/  BSYNC B0 ;  /* 0x0000000000007941 */ /* 0x000fea0003800000 */
.L_x_86:
[----:B------:R-:W-:Y:S02]  /*5a70*/  SHF.L.U32 R6, R6, 0x10, RZ ;  /* 0x0000001006067819 */ /* 0x000fe400000006ff */
[----:B------:R-:W-:Y:S02]  /*5a80*/  SHF.L.U32 R25, R25, 0x10, RZ ;  /* 0x0000001019197819 */ /* 0x000fe400000006ff */
[----:B------:R-:W-:Y:S01]  /*5a90*/  SHF.L.U32 R7, R7, 0x10, RZ ;  /* 0x0000001007077819 */ /* 0x000fe200000006ff */
[----:B------:R-:W-:Y:S01]  /*5aa0*/  FADD.FTZ R6, R6, -UR13 ;  /* 0x8000000d06067e21 */ /* 0x000fe20008010000 */
[----:B------:R-:W-:Y:S01]  /*5ab0*/  ISETP.GT.U32.OR P4, PT, R59, 0x2ff, P4 ;  /* 0x000002ff3b00780c */ /* 0x000fe20002784470 */
[----:B------:R-:W-:Y:S01]  /*5ac0*/  FADD.FTZ R25, R25, -UR13 ;  /* 0x8000000d19197e21 */ /* 0x000fe20008010000 */
[----:B------:R-:W-:Y:S01]  /*5ad0*/  ISETP.GT.U32.OR P3, PT, R59, 0x2ff, P3 ;  /* 0x000002ff3b00780c */ /* 0x000fe20001f64470 */
[----:B------:R-:W-:Y:S01]  /*5ae0*/  FMUL.FTZ R27, R6, UR18 ;  /* 0x00000012061b7c20 */ /* 0x000fe20008410000 */
[----:B------:R-:W-:Y:S01]  /*5af0*/  SHF.L.U32 R24, R24, 0x10, RZ ;  /* 0x0000001018187819 */ /* 0x000fe200000006ff */
[----:B------:R-:W-:Y:S01]  /*5b00*/  FMUL.FTZ R26, R25, UR18 ;  /* 0x00000012191a7c20 */ /* 0x000fe20008410000 */
[----:B------:R-:W-:-:S02]  /*5b10*/  SHF.L.U32 R28, R8, 0x10, RZ ;  /* 0x00000010081c7819 */ /* 0x000fc400000006ff */
[----:B------:R-:W-:Y:S01]  /*5b20*/  SHF.L.U32 R23, R23, 0x10, RZ ;  /* 0x0000001017177819 */ /* 0x000fe200000006ff */
[----:B------:R-:W-:Y:S06]  /*5b30*/  @!P5 BRA `(.L_x_88) ;  /* 0x000000000048d947 */ /* 0x000fec0003800000 */
[----:B-1----:R-:W-:Y:S01]  /*5b40*/  FFMA.FTZ R4, R27, R10, R12 ;  /* 0x0000000a1b047223 */ /* 0x002fe2000001000c */
[----:B------:R-:W-:-:S03]  /*5b50*/  FFMA.FTZ R5, R26, R11, R13 ;  /* 0x0000000b1a057223 */ /* 0x000fc6000001000d */
[----:B------:R-:W-:Y:S01]  /*5b60*/  FMUL.FTZ R6, R4, -1.4426950216293334961 ;  /* 0xbfb8aa3b04067820 */ /* 0x000fe20000410000 */
[----:B------:R-:W-:-:S05]  /*5b70*/  FMUL.FTZ R16, R5, -1.4426950216293334961 ;  /* 0xbfb8aa3b05107820 */ /* 0x000fca0000410000 */
[----:B------:R-:W1:Y:S08]  /*5b80*/  MUFU.EX2 R6, R6 ;  /* 0x0000000600067308 */ /* 0x000e700000000800 */
[----:B------:R-:W0:Y:S01]  /*5b90*/  MUFU.EX2 R16, R16 ;  /* 0x0000001000107308 */ /* 0x000e220000000800 */
[----:B-1----:R-:W-:-:S07]  /*5ba0*/  FADD.FTZ R8, R6, 1 ;  /* 0x3f80000006087421 */ /* 0x002fce0000010000 */
[----:B------:R-:W1:Y:S01]  /*5bb0*/  MUFU.RCP R8, R8 ;  /* 0x0000000800087308 */ /* 0x000e620000001000 */
[----:B0-----:R-:W-:-:S07]  /*5bc0*/  FADD.FTZ R17, R16, 1 ;  /* 0x3f80000010117421 */ /* 0x001fce0000010000 */
[----:B------:R-:W0:Y:S01]  /*5bd0*/  MUFU.RCP R17, R17 ;  /* 0x0000001100117308 */ /* 0x000e220000001000 */
[----:B-1----:R-:W-:Y:S01]  /*5be0*/  FADD.FTZ R21, -R8, 1 ;  /* 0x3f80000008157421 */ /* 0x002fe20000010100 */
[----:B------:R-:W-:-:S03]  /*5bf0*/  FMUL.FTZ R7, R7, R8 ;  /* 0x0000000807077220 */ /* 0x000fc60000410000 */
[----:B------:R-:W-:Y:S01]  /*5c00*/  FFMA.FTZ R4, R4, R21, 1 ;  /* 0x3f80000004047423 */ /* 0x000fe20000010015 */
[----:B0-----:R-:W-:Y:S01]  /*5c10*/  FADD.FTZ R20, -R17, 1 ;  /* 0x3f80000011147421 */ /* 0x001fe20000010100 */
[----:B------:R-:W-:Y:S02]  /*5c20*/  FMUL.FTZ R24, R24, R17 ;  /* 0x0000001118187220 */ /* 0x000fe40000410000 */
[----:B------:R-:W-:Y:S01]  /*5c30*/  FMUL.FTZ R7, R7, R4 ;  /* 0x0000000407077220 */ /* 0x000fe20000410000 */
[----:B------:R-:W-:-:S04]  /*5c40*/  FFMA.FTZ R5, R5, R20, 1 ;  /* 0x3f80000005057423 */ /* 0x000fc80000010014 */
[----:B------:R-:W-:-:S07]  /*5c50*/  FMUL.FTZ R24, R24, R5 ;  /* 0x0000000518187220 */ /* 0x000fce0000410000 */
.L_x_88:
[----:B------:R-:W-:Y:S04]  /*5c60*/  BSSY B0, `(.L_x_89) ;  /* 0x0000014000007945 */ /* 0x000fe80003800000 */
[----:B------:R-:W-:Y:S05]  /*5c70*/  @P4 BRA `(.L_x_90) ;  /* 0x0000000000484947 */ /* 0x000fea0003800000 */
[C-C-:B-1----:R-:W-:Y:S01]  /*5c80*/  FFMA.FTZ R4, R18.reuse, R27, R19.reuse ;  /* 0x0000001b12047223 */ /* 0x142fe20000010013 */
[----:B------:R-:W-:Y:S01]  /*5c90*/  FFMA.FTZ R5, R18, R26, R19 ;  /* 0x0000001a12057223 */ /* 0x000fe20000010013 */
[----:B------:R-:W-:Y:S02]  /*5ca0*/  ULDC.64 UR20, c[0x0][0x288] ;  /* 0x0000a20000147ab9 */ /* 0x000fe40000000a00 */
[----:B------:R-:W-:Y:S01]  /*5cb0*/  FFMA.FTZ R8, R7, R10, -R4 ;  /* 0x0000000a07087223 */ /* 0x000fe20000010804 */
[----:B------:R-:W-:Y:S01]  /*5cc0*/  FFMA.FTZ R24, R24, R11, -R5 ;  /* 0x0000000b18187223 */ /* 0x000fe20000010805 */
[----:B------:R-:W-:Y:S01]  /*5cd0*/  MOV R4, R62 ;  /* 0x0000003e00047202 */ /* 0x000fe20000000f00 */
[----:B------:R-:W-:Y:S01]  /*5ce0*/  IMAD R15, R15, UR20, RZ ;  /* 0x000000140f0f7c24 */ /* 0x000fe2000f8e02ff */
[----:B------:R-:W-:-:S03]  /*5cf0*/  MOV R5, R65 ;  /* 0x0000004100057202 */ /* 0x000fc60000000f00 */
[----:B------:R-:W-:-:S04]  /*5d00*/  IMAD.WIDE.U32 R6, R52, UR20, R4 ;  /* 0x0000001434067c25 */ /* 0x000fc8000f8e0004 */
[----:B------:R-:W-:Y:S01]  /*5d10*/  IMAD R5, R52, UR21, R15 ;  /* 0x0000001534057c24 */ /* 0x000fe2000f8e020f */
[----:B------:R-:W-:Y:S01]  /*5d20*/  ULDC.64 UR20, c[0x0][0x210] ;  /* 0x0000840000147ab9 */ /* 0x000fe20000000a00 */
[----:B------:R-:W-:Y:S01]  /*5d30*/  FMUL.FTZ R15, R8, UR18 ;  /* 0x00000012080f7c20 */ /* 0x000fe20008410000 */
[----:B------:R-:W-:Y:S01]  /*5d40*/  FMUL.FTZ R8, R24, UR18 ;  /* 0x0000001218087c20 */ /* 0x000fe20008410000 */
[----:B------:R-:W-:Y:S02]  /*5d50*/  LEA R4, P0, R6, UR20, 0x1 ;  /* 0x0000001406047c11 */ /* 0x000fe4000f8008ff */
[----:B------:R-:W-:Y:S02]  /*5d60*/  IADD3 R5, R7, R5, RZ ;  /* 0x0000000507057210 */ /* 0x000fe40007ffe0ff */
[----:B------:R-:W-:Y:S02]  /*5d70*/  F2FP.BF16.F32.PACK_AB R7, R8, R15 ;  /* 0x0000000f0807723e */ /* 0x000fe400000010ff */
[----:B------:R-:W-:-:S05]  /*5d80*/  LEA.HI.X R5, R6, UR21, R5, 0x1, P0 ;  /* 0x0000001506057c11 */ /* 0x000fca00080f0c05 */
[----:B------:R2:W-:Y:S02]  /*5d90*/  STG.E desc[UR14][R4.64], R7 ;  /* 0x0000000704007986 */ /* 0x0005e4000c10190e */
.L_x_90:
[----:B------:R-:W-:Y:S05]  /*5da0*/  BSYNC B0 ;  /* 0x0000000000007941 */ /* 0x000fea0003800000 */
.L_x_89:
[----:B------:R-:W-:Y:S01]  /*5db0*/  FADD.FTZ R28, R28, -UR13 ;  /* 0x8000000d1c1c7e21 */ /* 0x000fe20008010000 */
[----:B------:R-:W-:Y:S01]  /*5dc0*/  FADD.FTZ R23, R23, -UR13 ;  /* 0x8000000d17177e21 */ /* 0x000fe20008010000 */
[----:B------:R-:W-:Y:S02]  /*5dd0*/  SHF.L.U32 R9, R9, 0x10, RZ ;  /* 0x0000001009097819 */ /* 0x000fe400000006ff */
[----:B------:R-:W-:Y:S01]  /*5de0*/  SHF.L.U32 R22, R22, 0x10, RZ ;  /* 0x0000001016167819 */ /* 0x000fe200000006ff */
[----:B0-----:R-:W-:Y:S01]  /*5df0*/  FMUL.FTZ R21, R28, UR18 ;  /* 0x000000121c157c20 */ /* 0x001fe20008410000 */
[----:B------:R-:W-:Y:S01]  /*5e00*/  FMUL.FTZ R20, R23, UR18 ;  /* 0x0000001217147c20 */ /* 0x000fe20008410000 */
[----:B------:R-:W-:Y:S06]  /*5e10*/  @!P5 BRA `(.L_x_91) ;  /* 0x000000000048d947 */ /* 0x000fec0003800000 */
[----:B------:R-:W-:Y:S01]  /*5e20*/  FFMA.FTZ R12, R21, R10, R12 ;  /* 0x0000000a150c7223 */ /* 0x000fe2000001000c */
[----:B------:R-:W-:-:S03]  /*5e30*/  FFMA.FTZ R13, R20, R11, R13 ;  /* 0x0000000b140d7223 */ /* 0x000fc6000001000d */
[----:B-12---:R-:W-:Y:S01]  /*5e40*/  FMUL.FTZ R4, R12, -1.4426950216293334961 ;  /* 0xbfb8aa3b0c047820 */ /* 0x006fe20000410000 */
        /* <DEDUP_REMOVED lines=15> */
.L_x_91:
[----:B------:R-:W-:Y:S04]  /*5f40*/  BSSY B0, `(.L_x_92) ;  /* 0x0000013000007945 */ /* 0x000fe80003800000 */
[----:B------:R-:W-:Y:S05]  /*5f50*/  @P3 BRA `(.L_x_93) ;  /* 0x0000000000443947 */ /* 0x000fea0003800000 */
[----:B------:R-:W-:Y:S01]  /*5f60*/  ULDC.64 UR12, c[0x0][0x288] ;  /* 0x0000a200000c7ab9 */ /* 0x000fe20000000a00 */
[C-C-:B-12---:R-:W-:Y:S01]  /*5f70*/  FFMA.FTZ R4, R18.reuse, R21, R19.reuse ;  /* 0x0000001512047223 */ /* 0x146fe20000010013 */
[----:B------:R-:W-:Y:S01]  /*5f80*/  MOV R63, R65 ;  /* 0x00000041003f7202 */ /* 0x000fe20000000f00 */
[----:B------:R-:W-:Y:S01]  /*5f90*/  FFMA.FTZ R19, R18, R20, R19 ;  /* 0x0000001412137223 */ /* 0x000fe20000010013 */
[----:B------:R-:W-:Y:S02]  /*5fa0*/  IMAD R14, R14, UR12, RZ ;  /* 0x0000000c0e0e7c24 */ /* 0x000fe4000f8e02ff */
[----:B------:R-:W-:Y:S01]  /*5fb0*/  FFMA.FTZ R4, R9, R10, -R4 ;  /* 0x0000000a09047223 */ /* 0x000fe20000010804 */
[----:B------:R-:W-:Y:S01]  /*5fc0*/  FFMA.FTZ R19, R22, R11, -R19 ;  /* 0x0000000b16137223 */ /* 0x000fe20000010813 */
[----:B------:R-:W-:-:S04]  /*5fd0*/  IMAD.WIDE.U32 R62, R51, UR12, R62 ;  /* 0x0000000c333e7c25 */ /* 0x000fc8000f8e003e */
[----:B------:R-:W-:Y:S01]  /*5fe0*/  FMUL.FTZ R7, R4, UR18 ;  /* 0x0000001204077c20 */ /* 0x000fe20008410000 */
[----:B------:R-:W-:Y:S01]  /*5ff0*/  FMUL.FTZ R6, R19, UR18 ;  /* 0x0000001213067c20 */ /* 0x000fe20008410000 */
[----:B------:R-:W-:Y:S01]  /*6000*/  IMAD R5, R51, UR13, R14 ;  /* 0x0000000d33057c24 */ /* 0x000fe2000f8e020e */
[----:B------:R-:W-:Y:S02]  /*6010*/  ULDC.64 UR12, c[0x0][0x210] ;  /* 0x00008400000c7ab9 */ /* 0x000fe40000000a00 */
[----:B------:R-:W-:Y:S02]  /*6020*/  LEA R4, P0, R62, UR12, 0x1 ;  /* 0x0000000c3e047c11 */ /* 0x000fe4000f8008ff */
[----:B------:R-:W-:Y:S02]  /*6030*/  IADD3 R5, R63, R5, RZ ;  /* 0x000000053f057210 */ /* 0x000fe40007ffe0ff */
[----:B------:R-:W-:Y:S02]  /*6040*/  F2FP.BF16.F32.PACK_AB R7, R6, R7 ;  /* 0x000000070607723e */ /* 0x000fe400000010ff */
[----:B------:R-:W-:-:S05]  /*6050*/  LEA.HI.X R5, R62, UR13, R5, 0x1, P0 ;  /* 0x0000000d3e057c11 */ /* 0x000fca00080f0c05 */
[----:B------:R0:W-:Y:S02]  /*6060*/  STG.E desc[UR14][R4.64], R7 ;  /* 0x0000000704007986 */ /* 0x0001e4000c10190e */
.L_x_93:
[----:B------:R-:W-:Y:S05]  /*6070*/  BSYNC B0 ;  /* 0x0000000000007941 */ /* 0x000fea0003800000 */
.L_x_92:
[----:B------:R-:W-:Y:S01]  /*6080*/  ULDC UR11, c[0x0][0x10] ;  /* 0x00000400000b7ab9 */ /* 0x000fe20000000800 */
[----:B------:R-:W-:Y:S02]  /*6090*/  UIADD3 UR4, UR4, 0x1, URZ ;  /* 0x0000000104047890 */ /* 0x000fe4000fffe03f */
[----:B------:R-:W-:-:S04]  /*60a0*/  UIADD3 UR6, UR11, UR6, URZ ;  /* 0x000000060b067290 */ /* 0x000fc8000fffe03f */
[----:B------:R-:W-:-:S06]  /*60b0*/  UISETP.GE.AND UP0, UPT, UR6, UR5, UPT ;  /* 0x000000050600728c */ /* 0x000fcc000bf06270 */
[----:B------:R-:W-:-:S13]  /*60c0*/  PLOP3.LUT P0, PT, PT, PT, UP0, 0x80, 0x0 ;  /* 0x000000000000781c */ /* 0x000fda0003f0f008 */
[----:B------:R-:W-:Y:S05]  /*60d0*/  @!P0 BRA `(.L_x_94) ;  /* 0xffffffa0009c8947 */ /* 0x000fea000383ffff */
.L_x_43:
[----:B012---:R-:W0:Y:S01]  /*60e0*/  LDC R4, c[0x0][0xc] ;  /* 0x00000300ff047b82 */ /* 0x007e220000000800 */
        /* <DEDUP_REMOVED lines=18> */
.L_x_96:
[----:B------:R-:W-:Y:S05]  /*6210*/  BSYNC B0 ;  /* 0x0000000000007941 */ /* 0x000fea0003800000 */
.L_x_95:
        /* <DEDUP_REMOVED lines=11> */
.L_x_98:
[----:B------:R-:W2:Y:S04]  /*62d0*/  LDG.E.STRONG.GPU R5, desc[UR14][R2.64] ;  /* 0x0000000e02057981 */ /* 0x000ea8000c1ef900 */
[----:B--2---:R-:W-:Y:S01]  /*62e0*/  CCTL.IVALL ;  /* 0x00000000ff00798f */ /* 0x004fe20002000000 */
[----:B------:R-:W-:Y:S05]  /*62f0*/  YIELD ;  /* 0x0000000000007946 */ /* 0x000fea0003800000 */
[----:B------:R-:W-:-:S13]  /*6300*/  ISETP.NE.AND P0, PT, R5, R0, PT ;  /* 0x000000000500720c */ /* 0x000fda0003f05270 */
[----:B------:R-:W-:Y:S05]  /*6310*/  @P0 BRA `(.L_x_98) ;  /* 0xfffffffc00ec0947 */ /* 0x000fea000383ffff */
.L_x_97:
[----:B------:R-:W-:Y:S05]  /*6320*/  WARPSYNC.ALL ;  /* 0x0000000000007948 */ /* 0x000fea0003800000 */
[----:B------:R-:W0:Y:S08]  /*6330*/  LDC.64 R22, c[0x0][0x288] ;  /* 0x0000a200ff167b82 */ /* 0x000e300000000a00 */
[----:B------:R-:W-:Y:S01]  /*6340*/  BAR.SYNC.DEFER_BLOCKING 0x0 ;  /* 0x0000000000007b1d */ /* 0x000fe20000010000 */
[----:B0-----:R-:W-:-:S04]  /*6350*/  LEA.HI R0, P0, R23, R22, RZ, 0x1 ;  /* 0x0000001617007211 */ /* 0x001fc800078108ff */
[----:B------:R-:W-:-:S04]  /*6360*/  IADD3.X R3, RZ, R23, RZ, P0, !PT ;  /* 0x00000017ff037210 */ /* 0x000fc800007fe4ff */
[----:B------:R-:W-:Y:S02]  /*6370*/  SHF.R.S64 R24, R0, 0x1, R3 ;  /* 0x0000000100187819 */ /* 0x000fe40000001003 */
        /* <DEDUP_REMOVED lines=18> */
.L_x_99:
        /* <DEDUP_REMOVED lines=23> */
.L_x_100:
        /* <DEDUP_REMOVED lines=15> */
.L_x_5115:


//--------------------- .text._Z35group_norm_nhwc_bwd_one_pass_kernelI11Bf16IOFp32WLi256ELi96ELi768EEv26Group_norm_nhwc_bwd_params --------------------------
	.section	.text._Z35group_norm_nhwc_bwd_one_pass_kernelI11Bf16IOFp32WLi256ELi96ELi768EEv26Group_norm_nhwc_bwd_params,"ax",@progbits
	.align	128
        .global         _Z35group_norm_nhwc_bwd_one_pass_kernelI11Bf16IOFp32WLi256ELi96ELi768EEv26Group_norm_nhwc_bwd_params
        .type           _Z35group_norm_nhwc_bwd_one_pass_kernelI11Bf16IOFp32WLi256ELi96ELi768EEv26Group_norm_nhwc_bwd_params,@function
        .size           _Z35group_norm_nhwc_bwd_one_pass_kernelI11Bf16IOFp32WLi256ELi96ELi768EEv26Group_norm_nhwc_bwd_params,(.L_x_5116 - _Z35group_norm_nhwc_bwd_one_pass_kernelI11Bf16IOFp32WLi256ELi96ELi768EEv26Group_norm_nhwc_bwd_params)
        .other          _Z35group_norm_nhwc_bwd_one_pass_kernelI11Bf16IOFp32WLi256ELi96ELi768EEv26Group_norm_nhwc_bwd_params,@"STO_CUDA_ENTRY STV_DEFAULT"
_Z35group_norm_nhwc_bwd_one_pass_kernelI11Bf16IOFp32WLi256ELi96ELi768EEv26Group_norm_nhwc_bwd_params:
.text._Z35group_norm_nhwc_bwd_one_pass_kernelI11Bf16IOFp32WLi256ELi96ELi768EEv26Group_norm_nhwc_bwd_params:
[----:B------:R-:W0:Y:S08]  /*0000*/  LDC R1, c[0x0][0x28] ;  /* 0x00000a00ff017b82 */ /* 0x000e300000000800 */
[----:B------:R-:W1:Y:S01]  /*0010*/  S2UR UR6, SR_CTAID.Y ;  /* 0x00000000000679c3 */ /* 0x000e620000002600 */
[----:B------:R-:W-:Y:S01]  /*0020*/  ULDC UR5, c[0x0][0x2a0] ;  /* 0x0000a80000057ab9 */ /* 0x000fe20000000800 */
[----:B------:R-:W-:Y:S01]  /*0030*/  ULDC UR4, c[0x0][0x270] ;  /* 0x00009c0000047ab9 */ /* 0x000fe20000000800 */
[----:B------:R-:W2:Y:S01]  /*0040*/  S2R R0, SR_TID.X ;  /* 0x0000000000007919 */ /* 0x000ea20000002100 */
[----:B------:R-:W-:Y:S01]  /*0050*/  UIMAD UR5, UR5, UR4, URZ ;  /* 0x00000004050572a4 */ /* 0x000fe2000f8e023f */
[----:B0-----:R-:W-:Y:S01]  /*0060*/  IADD3 R1, R1, -0x8, RZ ;  /* 0xfffffff801017810 */ /* 0x001fe20007ffe0ff */
[----:B------:R-:W-:-:S02]  /*0070*/  ULDC.64 UR14, c[0x0][0x208] ;  /* 0x00008200000e7ab9 */ /* 0x000fc40000000a00 */
[----:B-1----:R-:W-:-:S06]  /*0080*/  UISETP.GE.AND UP0, UPT, UR6, UR5, UPT ;  /* 0x000000050600728c */ /* 0x002fcc000bf06270 */
[----:B------:R-:W-:-:S13]  /*0090*/  PLOP3.LUT P0, PT, PT, PT, UP0, 0x80, 0x0 ;  /* 0x000000000000781c */ /* 0x000fda0003f0f008 */
[----:B--2---:R-:W-:Y:S05]  /*00a0*/  @P0 BRA `(.L_x_101) ;  /* 0x0000009c00000947 */ /* 0x004fea0003800000 */
[----:B------:R-:W0:Y:S01]  /*00b0*/  S2UR UR16, SR_CTAID.X ;  /* 0x00000000001079c3 */ /* 0x000e220000002500 */
[----:B------:R-:W-:Y:S01]  /*00c0*/  IMAD.WIDE.U32 R2, R0, -0x55555555, RZ ;  /* 0xaaaaaaab00027825 */ /* 0x000fe200078e00ff */
[----:B------:R-:W-:Y:S01]  /*00d0*/  UMOV UR4, 0x400 ;  /* 0x0000040000047882 */ /* 0x000fe20000000000 */
[----:B------:R-:W-:Y:S01]  /*00e0*/  ULDC.64 UR18, c[0x0][0x290] ;  /* 0x0000a40000127ab9 */ /* 0x000fe20000000a00 */
[----:B------:R-:W-:Y:S01]  /*00f0*/  ULDC.64 UR12, c[0x0][0x288] ;  /* 0x0000a200000c7ab9 */ /* 0x000fe20000000a00 */
[----:B------:R-:W-:Y:S01]  /*0100*/  ULDC.U8 UR17, c[0x0][0x2a4] ;  /* 0x0000a90000117ab9 */ /* 0x000fe20000000000 */
[----:B------:R-:W-:Y:S01]  /*0110*/  SHF.R.U32.HI R2, RZ, 0x5, R3 ;  /* 0x00000005ff027819 */ /* 0x000fe20000011603 */
[----:B------:R-:W-:Y:S01]  /*0120*/  UIMAD.WIDE.U32 UR8, UR12, 0x3, URZ ;  /* 0x000000030c0878a5 */ /* 0x000fe2000f8e003f */
[----:B------:R-:W0:Y:S01]  /*0130*/  LDC R5, c[0x0][0x2ac] ;  /* 0x0000ab00ff057b82 */ /* 0x000e220000000800 */
[----:B------:R-:W-:Y:S01]  /*0140*/  SHF.R.S32.HI R3, RZ, 0x1f, R0 ;  /* 0x0000001fff037819 */ /* 0x000fe20000011400 */
[----:B------:R-:W-:-:S02]  /*0150*/  UIMAD UR10, UR13, 0x3, URZ ;  /* 0x000000030d0a78a4 */ /* 0x000fc4000f8e023f */
[----:B------:R-:W-:Y:S01]  /*0160*/  ULEA.HI UR11, UP0, UR13, UR12, URZ, 0x1 ;  /* 0x0000000c0d0b7291 */ /* 0x000fe2000f81083f */
[----:B------:R-:W-:Y:S01]  /*0170*/  LEA.HI R3, R3, R0, RZ, 0x5 ;  /* 0x0000000003037211 */ /* 0x000fe200078f28ff */
[----:B------:R-:W-:Y:S02]  /*0180*/  UIADD3 UR10, UR9, UR10, URZ ;  /* 0x0000000a090a7290 */ /* 0x000fe4000fffe03f */
[----:B------:R-:W1:Y:S01]  /*0190*/  S2UR UR7, SR_CgaCtaId ;  /* 0x00000000000779c3 */ /* 0x000e620000008800 */
[----:B------:R-:W-:Y:S01]  /*01a0*/  SHF.R.S32.HI R3, RZ, 0x5, R3 ;  /* 0x00000005ff037819 */ /* 0x000fe20000011403 */
[----:B------:R-:W-:Y:S02]  /*01b0*/  UIADD3.X UR12, URZ, UR13, URZ, UP0, !UPT ;  /* 0x0000000d3f0c7290 */ /* 0x000fe400087fe43f */
[----:B------:R-:W-:Y:S02]  /*01c0*/  ULEA.HI UR8, UP0, UR10, UR8, URZ, 0x1 ;  /* 0x000000080a087291 */ /* 0x000fe4000f81083f */
[----:B------:R-:W-:-:S02]  /*01d0*/  USHF.R.S32.HI UR9, URZ, 0x1, UR12 ;  /* 0x000000013f097899 */ /* 0x000fc4000801140c */
[----:B------:R-:W-:-:S04]  /*01e0*/  UIADD3.X UR10, URZ, UR10, URZ, UP0, !UPT ;  /* 0x0000000a3f0a7290 */ /* 0x000fc800087fe43f */
[----:B------:R-:W-:Y:S02]  /*01f0*/  USHF.R.S64 UR8, UR8, 0x1, UR10 ;  /* 0x0000000108087899 */ /* 0x000fe4000800100a */
[----:B------:R-:W-:Y:S01]  /*0200*/  USHF.R.S32.HI UR10, URZ, 0x1, UR10 ;  /* 0x000000013f0a7899 */ /* 0x000fe2000801140a */
[----:B0-----:R-:W-:-:S03]  /*0210*/  IMAD R2, R5, UR16, R2 ;  /* 0x0000001005027c24 */ /* 0x001fc6000f8e0202 */
[----:B------:R-:W-:Y:S02]  /*0220*/  USHF.L.U64.HI UR10, UR8, 0x2, UR10 ;  /* 0x00000002080a7899 */ /* 0x000fe4000801020a */
[C---:B------:R-:W-:Y:S02]  /*0230*/  ISETP.GE.U32.AND P1, PT, R2.reuse, UR18, PT ;  /* 0x0000001202007c0c */ /* 0x040fe4000bf26070 */
[----:B------:R-:W-:Y:S01]  /*0240*/  SHF.R.S32.HI R4, RZ, 0x1f, R2 ;  /* 0x0000001fff047819 */ /* 0x000fe20000011402 */
[----:B-1----:R-:W-:Y:S01]  /*0250*/  ULEA UR4, UR7, UR4, 0x18 ;  /* 0x0000000407047291 */ /* 0x002fe2000f8ec03f */
[----:B------:R-:W-:Y:S01]  /*0260*/  IADD3 R75, R2, 0x30, RZ ;  /* 0x00000030024b7810 */ /* 0x000fe20007ffe0ff */
[----:B------:R-:W-:Y:S01]  /*0270*/  USHF.R.S64 UR7, UR11, 0x1, UR12 ;  /* 0x000000010b077899 */ /* 0x000fe2000800100c */
[----:B------:R-:W-:Y:S02]  /*0280*/  ISETP.GE.AND.EX P1, PT, R4, UR19, PT, P1 ;  /* 0x0000001304007c0c */ /* 0x000fe4000bf26310 */
[C---:B------:R-:W-:Y:S01]  /*0290*/  IADD3 R74, R2.reuse, 0x40, RZ ;  /* 0x00000040024a7810 */ /* 0x040fe20007ffe0ff */
[----:B------:R-:W-:Y:S01]  /*02a0*/  USHF.L.U64.HI UR9, UR7, 0x2, UR9 ;  /* 0x0000000207097899 */ /* 0x000fe20008010209 */
[----:B------:R-:W-:Y:S01]  /*02b0*/  LEA R4, R3, UR4, 0x3 ;  /* 0x0000000403047c11 */ /* 0x000fe2000f8e18ff */
[----:B------:R-:W-:Y:S01]  /*02c0*/  UMOV UR4, URZ ;  /* 0x0000003f00047c82 */ /* 0x000fe20008000000 */
[----:B------:R-:W-:-:S02]  /*02d0*/  IADD3 R3, R2, 0x10, RZ ;  /* 0x0000001002037810 */ /* 0x000fc40007ffe0ff */
[----:B------:R-:W-:Y:S01]  /*02e0*/  ISETP.LT.U32.AND P1, PT, R0, 0x300, !P1 ;  /* 0x000003000000780c */ /* 0x000fe20004f21070 */
[----:B------:R0:W-:Y:S01]  /*02f0*/  STL [R1], R4 ;  /* 0x0000000401007387 */ /* 0x0001e20000100800 */
[C---:B------:R-:W-:Y:S02]  /*0300*/  IADD3 R3, R2.reuse, 0x20, RZ ;  /* 0x0000002002037810 */ /* 0x040fe40007ffe0ff */
[C---:B------:R-:W-:Y:S02]  /*0310*/  IADD3 R73, R2.reuse, 0x50, RZ ;  /* 0x0000005002497810 */ /* 0x040fe40007ffe0ff */
[----:B------:R-:W-:-:S07]  /*0320*/  IADD3 R72, R2, 0x60, RZ ;  /* 0x0000006002487810 */ /* 0x000fce0007ffe0ff */
.L_x_184:
[----:B------:R-:W1:Y:S01]  /*0330*/  LDC R8, c[0x0][0x2a0] ;  /* 0x0000a800ff087b82 */ /* 0x000e620000000800 */
[----:B------:R-:W2:Y:S01]  /*0340*/  S2R R10, SR_TID.X ;  /* 0x00000000000a7919 */ /* 0x000ea20000002100 */
[----:B------:R-:W-:Y:S01]  /*0350*/  ISETP.LE.AND P5, PT, RZ, UR6, PT ;  /* 0x00000006ff007c0c */ /* 0x000fe2000bfa3270 */
[----:B------:R-:W-:Y:S01]  /*0360*/  ULDC.64 UR18, c[0x0][0x290] ;  /* 0x0000a40000127ab9 */ /* 0x000fe20000000a00 */
[----:B------:R-:W-:Y:S01]  /*0370*/  SHF.R.S32.HI R17, RZ, 0x1f, R72 ;  /* 0x0000001fff117819 */ /* 0x000fe20000011448 */
[----:B------:R-:W-:Y:S01]  /*0380*/  ULDC.64 UR12, c[0x0][0x298] ;  /* 0x0000a600000c7ab9 */ /* 0x000fe20000000a00 */
[----:B------:R-:W-:Y:S02]  /*0390*/  IADD3 R33, R2, 0xb0, RZ ;  /* 0x000000b002217810 */ /* 0x000fe40007ffe0ff */
[----:B------:R-:W-:Y:S01]  /*03a0*/  SHF.R.S32.HI R11, RZ, 0x1f, R2 ;  /* 0x0000001fff0b7819 */ /* 0x000fe20000011402 */
[----:B------:R-:W3:Y:S01]  /*03b0*/  @P1 LDC.64 R20, c[0x0][0x230] ;  /* 0x00008c00ff141b82 */ /* 0x000ee20000000a00 */
[----:B------:R-:W-:-:S02]  /*03c0*/  SHF.R.S32.HI R25, RZ, 0x1f, R33 ;  /* 0x0000001fff197819 */ /* 0x000fc40000011421 */
[----:B------:R-:W-:-:S04]  /*03d0*/  IADD3 R22, R2, 0x80, RZ ;  /* 0x0000008002167810 */ /* 0x000fc80007ffe0ff */
[----:B------:R-:W-:Y:S01]  /*03e0*/  SHF.R.S32.HI R35, RZ, 0x1f, R22 ;  /* 0x0000001fff237819 */ /* 0x000fe20000011416 */
[----:B------:R-:W4:Y:S01]  /*03f0*/  @P1 LDC.64 R30, c[0x0][0x228] ;  /* 0x00008a00ff1e1b82 */ /* 0x000f220000000a00 */
[----:B-1----:R-:W-:-:S04]  /*0400*/  IABS R7, R8 ;  /* 0x0000000800077213 */ /* 0x002fc80000000000 */
[----:B0-----:R-:W1:Y:S08]  /*0410*/  I2F.RP R3, R7 ;  /* 0x0000000700037306 */ /* 0x001e700000209400 */
[----:B-1----:R-:W0:Y:S02]  /*0420*/  MUFU.RCP R3, R3 ;  /* 0x0000000300037308 */ /* 0x002e240000001000 */
[----:B0-----:R-:W-:-:S06]  /*0430*/  IADD3 R4, R3, 0xffffffe, RZ ;  /* 0x0ffffffe03047810 */ /* 0x001fcc0007ffe0ff */
[----:B------:R0:W1:Y:S02]  /*0440*/  F2I.FTZ.U32.TRUNC.NTZ R5, R4 ;  /* 0x0000000400057305 */ /* 0x000064000021f000 */
[----:B0-----:R-:W-:Y:S01]  /*0450*/  HFMA2.MMA R4, -RZ, RZ, 0, 0 ;  /* 0x00000000ff047435 */ /* 0x001fe200000001ff */
[----:B-1----:R-:W-:-:S05]  /*0460*/  IADD3 R6, RZ, -R5, RZ ;  /* 0x80000005ff067210 */ /* 0x002fca0007ffe0ff */
[----:B------:R-:W-:Y:S01]  /*0470*/  IMAD R9, R6, R7, RZ ;  /* 0x0000000706097224 */ /* 0x000fe200078e02ff */
[----:B------:R-:W-:-:S03]  /*0480*/  IABS R6, UR6 ;  /* 0x0000000600067c13 */ /* 0x000fc60008000000 */
[----:B------:R-:W-:-:S06]  /*0490*/  IMAD.HI.U32 R5, R5, R9, R4 ;  /* 0x0000000905057227 */ /* 0x000fcc00078e0004 */
[----:B------:R-:W-:-:S05]  /*04a0*/  IMAD.HI.U32 R3, R5, R6, RZ ;  /* 0x0000000605037227 */ /* 0x000fca00078e00ff */
[----:B------:R-:W-:-:S05]  /*04b0*/  IADD3 R5, -R3, RZ, RZ ;  /* 0x000000ff03057210 */ /* 0x000fca0007ffe1ff */
[C---:B------:R-:W-:Y:S02]  /*04c0*/  IMAD R6, R7.reuse, R5, R6 ;  /* 0x0000000507067224 */ /* 0x040fe400078e0206 */
[----:B--2---:R-:W-:Y:S01]  /*04d0*/  IMAD.WIDE.U32 R4, R10, -0x55555555, RZ ;  /* 0xaaaaaaab0a047825 */ /* 0x004fe200078e00ff */
[----:B------:R-:W-:Y:S02]  /*04e0*/  LOP3.LUT R4, R8, UR6, RZ, 0x3c, !PT ;  /* 0x0000000608047c12 */ /* 0x000fe4000f8e3cff */
[----:B------:R-:W-:Y:S02]  /*04f0*/  ISETP.GT.U32.AND P3, PT, R7, R6, PT ;  /* 0x000000060700720c */ /* 0x000fe40003f64070 */
[----:B------:R-:W-:Y:S02]  /*0500*/  SHF.R.U32.HI R9, RZ, 0x5, R5 ;  /* 0x00000005ff097819 */ /* 0x000fe40000011605 */
[----:B------:R-:W-:Y:S02]  /*0510*/  ISETP.GE.AND P2, PT, R4, RZ, PT ;  /* 0x000000ff0400720c */ /* 0x000fe40003f46270 */
[----:B------:R-:W-:Y:S01]  /*0520*/  LOP3.LUT R4, RZ, R8, RZ, 0x33, !PT ;  /* 0x00000008ff047212 */ /* 0x000fe200078e33ff */
[----:B------:R-:W-:-:S05]  /*0530*/  IMAD R34, R9, -0x30, R10 ;  /* 0xffffffd009227824 */ /* 0x000fca00078e020a */
[----:B------:R-:W-:Y:S02]  /*0540*/  SHF.L.U32 R34, R34, 0x1, RZ ;  /* 0x0000000122227819 */ /* 0x000fe400000006ff */
[-C--:B------:R-:W-:Y:S02]  /*0550*/  @!P3 IADD3 R6, R6, -R7.reuse, RZ ;  /* 0x800000070606b210 */ /* 0x080fe40007ffe0ff */
[----:B------:R-:W-:Y:S02]  /*0560*/  @!P3 IADD3 R3, R3, 0x1, RZ ;  /* 0x000000010303b810 */ /* 0x000fe40007ffe0ff */
[CC--:B------:R-:W-:Y:S02]  /*0570*/  ISETP.GE.U32.AND P4, PT, R6.reuse, R7.reuse, PT ;  /* 0x000000070600720c */ /* 0x0c0fe40003f86070 */
[----:B------:R-:W-:Y:S02]  /*0580*/  ISETP.GT.U32.AND P0, PT, R7, R6, PT ;  /* 0x000000060700720c */ /* 0x000fe40003f04070 */
[----:B------:R-:W-:-:S02]  /*0590*/  IADD3 R5, R6, -R7, RZ ;  /* 0x8000000706057210 */ /* 0x000fc40007ffe0ff */
[----:B------:R-:W-:Y:S02]  /*05a0*/  ISETP.NE.AND P3, PT, R8, RZ, PT ;  /* 0x000000ff0800720c */ /* 0x000fe40003f65270 */
[----:B------:R-:W-:Y:S01]  /*05b0*/  SEL R5, R5, R6, !P0 ;  /* 0x0000000605057207 */ /* 0x000fe20004000000 */
[----:B------:R-:W0:Y:S01]  /*05c0*/  @P1 LDC.64 R8, c[0x0][0x288] ;  /* 0x0000a200ff081b82 */ /* 0x000e220000000a00 */
[----:B------:R-:W-:Y:S02]  /*05d0*/  ISETP.GE.U32.AND P0, PT, R72, UR18, PT ;  /* 0x0000001248007c0c */ /* 0x000fe4000bf06070 */
[----:B------:R-:W-:Y:S02]  /*05e0*/  @!P5 IADD3 R5, -R5, RZ, RZ ;  /* 0x000000ff0505d210 */ /* 0x000fe40007ffe1ff */
[----:B------:R-:W-:Y:S02]  /*05f0*/  @P4 IADD3 R3, R3, 0x1, RZ ;  /* 0x0000000103034810 */ /* 0x000fe40007ffe0ff */
[----:B------:R-:W-:-:S02]  /*0600*/  ISETP.GE.AND.EX P0, PT, R17, UR19, PT, P0 ;  /* 0x0000001311007c0c */ /* 0x000fc4000bf06300 */
[----:B------:R-:W-:Y:S02]  /*0610*/  SEL R62, R4, R5, !P3 ;  /* 0x00000005043e7207 */ /* 0x000fe40005800000 */
[----:B------:R-:W-:Y:S02]  /*0620*/  @!P2 IADD3 R3, -R3, RZ, RZ ;  /* 0x000000ff0303a210 */ /* 0x000fe40007ffe1ff */
[----:B------:R-:W-:Y:S01]  /*0630*/  ISETP.GT.U32.OR P0, PT, R0, 0x2ff, P0 ;  /* 0x000002ff0000780c */ /* 0x000fe20000704470 */
[----:B------:R-:W-:Y:S01]  /*0640*/  IMAD R10, R62, 0x60, RZ ;  /* 0x000000603e0a7824 */ /* 0x000fe200078e02ff */
[----:B------:R-:W-:Y:S02]  /*0650*/  SEL R3, R4, R3, !P3 ;  /* 0x0000000304037207 */ /* 0x000fe40005800000 */
[----:B------:R-:W-:Y:S02]  /*0660*/  ISETP.GE.U32.AND P4, PT, R33, UR18, PT ;  /* 0x0000001221007c0c */ /* 0x000fe4000bf86070 */
[----:B------:R-:W-:-:S02]  /*0670*/  SHF.R.S32.HI R5, RZ, 0x1f, R34 ;  /* 0x0000001fff057819 */ /* 0x000fc40000011422 */
[----:B------:R-:W-:Y:S02]  /*0680*/  IADD3 R12, P2, R34, R10, RZ ;  /* 0x0000000a220c7210 */ /* 0x000fe40007f5e0ff */
[----:B------:R-:W-:Y:S02]  /*0690*/  SHF.R.S32.HI R4, RZ, 0x1f, R3 ;  /* 0x0000001fff047819 */ /* 0x000fe40000011403 */
[----:B------:R-:W-:Y:S01]  /*06a0*/  ISETP.GE.AND.EX P4, PT, R25, UR19, PT, P4 ;  /* 0x0000001319007c0c */ /* 0x000fe2000bf86340 */
[----:B------:R-:W1:Y:S01]  /*06b0*/  @!P0 LDC.64 R6, c[0x0][0x288] ;  /* 0x0000a200ff068b82 */ /* 0x000e620000000a00 */
[----:B------:R-:W-:Y:S01]  /*06c0*/  LEA.HI.X.SX32 R13, R10, R5, 0x1, P2 ;  /* 0x000000050a0d7211 */ /* 0x000fe200010f0eff */
[----:B------:R-:W-:Y:S01]  /*06d0*/  IMAD R4, R4, UR12, RZ ;  /* 0x0000000c04047c24 */ /* 0x000fe2000f8e02ff */
[----:B------:R-:W-:Y:S02]  /*06e0*/  ISETP.GT.U32.OR P4, PT, R0, 0x2ff, P4 ;  /* 0x000002ff0000780c */ /* 0x000fe40002784470 */
[----:B------:R-:W-:Y:S01]  /*06f0*/  ISETP.GE.U32.AND P2, PT, R22, UR18, PT ;  /* 0x0000001216007c0c */ /* 0x000fe2000bf46070 */
[----:B------:R-:W-:-:S02]  /*0700*/  IMAD R15, R3, UR13, R4 ;  /* 0x0000000d030f7c24 */ /* 0x000fc4000f8e0204 */
[----:B------:R-:W-:Y:S01]  /*0710*/  IMAD.WIDE.U32 R12, R3, UR12, R12 ;  /* 0x0000000c030c7c25 */ /* 0x000fe2000f8e000c */
[----:B------:R-:W2:Y:S01]  /*0720*/  @!P0 LDC.64 R18, c[0x0][0x230] ;  /* 0x00008c00ff128b82 */ /* 0x000ea20000000a00 */
[----:B------:R-:W-:Y:S02]  /*0730*/  ISETP.GE.AND.EX P2, PT, R35, UR19, PT, P2 ;  /* 0x0000001323007c0c */ /* 0x000fe4000bf46320 */
[----:B------:R-:W-:Y:S01]  /*0740*/  CS2R R54, SRZ ;  /* 0x0000000000367805 */ /* 0x000fe2000001ff00 */
[----:B0-----:R-:W-:Y:S01]  /*0750*/  @P1 IMAD R3, R11, R8, RZ ;  /* 0x000000080b031224 */ /* 0x001fe200078e02ff */
[----:B------:R-:W-:Y:S02]  /*0760*/  IADD3 R15, R13, R15, RZ ;  /* 0x0000000f0d0f7210 */ /* 0x000fe40007ffe0ff */
[----:B------:R-:W-:Y:S02]  /*0770*/  CS2R R50, SRZ ;  /* 0x0000000000327805 */ /* 0x000fe4000001ff00 */
[----:B------:R-:W-:Y:S01]  /*0780*/  @P1 MOV R14, R12 ;  /* 0x0000000c000e1202 */ /* 0x000fe20000000f00 */
[C---:B------:R-:W-:Y:S01]  /*0790*/  @P1 IMAD R3, R2.reuse, R9, R3 ;  /* 0x0000000902031224 */ /* 0x040fe200078e0203 */
[----:B------:R-:W0:Y:S01]  /*07a0*/  @!P4 LDC.64 R4, c[0x0][0x288] ;  /* 0x0000a200ff04cb82 */ /* 0x000e220000000a00 */
[----:B------:R-:W-:-:S02]  /*07b0*/  IADD3 R11, R2, 0x70, RZ ;  /* 0x00000070020b7810 */ /* 0x000fc40007ffe0ff */
[----:B------:R-:W-:Y:S01]  /*07c0*/  CS2R R48, SRZ ;  /* 0x0000000000307805 */ /* 0x000fe2000001ff00 */
[----:B------:R-:W-:Y:S01]  /*07d0*/  @P1 IMAD.WIDE.U32 R8, R2, R8, R14 ;  /* 0x0000000802081225 */ /* 0x000fe200078e000e */
[----:B------:R-:W-:Y:S02]  /*07e0*/  ISETP.GT.U32.OR P2, PT, R0, 0x2ff, P2 ;  /* 0x000002ff0000780c */ /* 0x000fe40001744470 */
[----:B------:R-:W-:Y:S02]  /*07f0*/  CS2R R52, SRZ ;  /* 0x0000000000347805 */ /* 0x000fe4000001ff00 */
[----:B------:R-:W-:Y:S01]  /*0800*/  ISETP.GE.U32.AND P3, PT, R11, UR18, PT ;  /* 0x000000120b007c0c */ /* 0x000fe2000bf66070 */
[----:B-1----:R-:W-:Y:S01]  /*0810*/  @!P0 IMAD R17, R17, R6, RZ ;  /* 0x0000000611118224 */ /* 0x002fe200078e02ff */
[----:B------:R-:W-:Y:S02]  /*0820*/  @P1 IADD3 R9, R9, R3, RZ ;  /* 0x0000000309091210 */ /* 0x000fe40007ffe0ff */
[----:B------:R-:W-:Y:S01]  /*0830*/  IADD3 R45, R2, 0x10, RZ ;  /* 0x00000010022d7810 */ /* 0x000fe20007ffe0ff */
[----:B------:R-:W-:Y:S01]  /*0840*/  @!P0 IMAD R7, R72, R7, R17 ;  /* 0x0000000748078224 */ /* 0x000fe200078e0211 */
[C---:B------:R-:W-:Y:S01]  /*0850*/  @P1 SHF.L.U32 R3, R8.reuse, 0x1, RZ ;  /* 0x0000000108031819 */ /* 0x040fe200000006ff */
[----:B------:R-:W1:Y:S01]  /*0860*/  @!P0 LDC.64 R16, c[0x0][0x228] ;  /* 0x00008a00ff108b82 */ /* 0x000e620000000a00 */
[----:B------:R-:W-:-:S02]  /*0870*/  @P1 SHF.L.U64.HI R26, R8, 0x1, R9 ;  /* 0x00000001081a1819 */ /* 0x000fc40000010209 */
[----:B------:R-:W-:Y:S02]  /*0880*/  CS2R R46, SRZ ;  /* 0x00000000002e7805 */ /* 0x000fe4000001ff00 */
[----:B------:R-:W-:Y:S01]  /*0890*/  @!P0 MOV R8, R12 ;  /* 0x0000000c00088202 */ /* 0x000fe20000000f00 */
[----:B------:R-:W-:Y:S01]  /*08a0*/  ULDC.64 UR12, c[0x0][0x248] ;  /* 0x00009200000c7ab9 */ /* 0x000fe20000000a00 */
[----:B------:R-:W-:Y:S02]  /*08b0*/  @!P0 MOV R9, R15 ;  /* 0x0000000f00098202 */ /* 0x000fe40000000f00 */
[----:B------:R-:W-:Y:S02]  /*08c0*/  SHF.R.S32.HI R23, RZ, 0x1f, R11 ;  /* 0x0000001fff177819 */ /* 0x000fe4000001140b */
[----:B---3--:R-:W-:Y:S01]  /*08d0*/  @P1 IADD3 R20, P5, R3, R20, RZ ;  /* 0x0000001403141210 */ /* 0x008fe20007fbe0ff */
[----:B------:R-:W-:Y:S01]  /*08e0*/  @!P0 IMAD.WIDE.U32 R8, R72, R6, R8 ;  /* 0x0000000648088225 */ /* 0x000fe200078e0008 */
[----:B------:R-:W-:-:S02]  /*08f0*/  ISETP.GE.AND.EX P3, PT, R23, UR19, PT, P3 ;  /* 0x0000001317007c0c */ /* 0x000fc4000bf66330 */
[----:B----4-:R-:W-:Y:S01]  /*0900*/  @P1 IADD3 R30, P6, R3, R30, RZ ;  /* 0x0000001e031e1210 */ /* 0x010fe20007fde0ff */
[----:B0-----:R-:W-:Y:S01]  /*0910*/  @!P4 IMAD R24, R25, R4, RZ ;  /* 0x000000041918c224 */ /* 0x001fe200078e02ff */
[----:B------:R-:W-:Y:S02]  /*0920*/  @!P0 IADD3 R3, R9, R7, RZ ;  /* 0x0000000709038210 */ /* 0x000fe40007ffe0ff */
[----:B------:R-:W-:Y:S01]  /*0930*/  ISETP.GT.U32.OR P3, PT, R0, 0x2ff, P3 ;  /* 0x000002ff0000780c */ /* 0x000fe20001f64470 */
[----:B------:R-:W0:Y:S01]  /*0940*/  @!P4 LDC.64 R6, c[0x0][0x230] ;  /* 0x00008c00ff06cb82 */ /* 0x000e220000000a00 */
[----:B------:R-:W-:Y:S01]  /*0950*/  @!P4 IMAD R27, R33, R5, R24 ;  /* 0x00000005211bc224 */ /* 0x000fe200078e0218 */
[----:B------:R-:W-:Y:S02]  /*0960*/  @!P4 MOV R24, R12 ;  /* 0x0000000c0018c202 */ /* 0x000fe40000000f00 */
[----:B------:R-:W-:Y:S02]  /*0970*/  @!P4 MOV R25, R15 ;  /* 0x0000000f0019c202 */ /* 0x000fe40000000f00 */
[----:B------:R-:W-:-:S02]  /*0980*/  @!P0 SHF.L.U32 R29, R8, 0x1, RZ ;  /* 0x00000001081d8819 */ /* 0x000fc400000006ff */
[----:B------:R-:W-:Y:S01]  /*0990*/  @!P0 SHF.L.U64.HI R32, R8, 0x1, R3 ;  /* 0x0000000108208819 */ /* 0x000fe20000010203 */
[----:B------:R-:W-:Y:S01]  /*09a0*/  @!P4 IMAD.WIDE.U32 R24, R33, R4, R24 ;  /* 0x000000042118c225 */ /* 0x000fe200078e0018 */
[----:B------:R-:W3:Y:S01]  /*09b0*/  @!P4 LDC.64 R8, c[0x0][0x228] ;  /* 0x00008a00ff08cb82 */ /* 0x000ee20000000a00 */
[----:B------:R-:W-:Y:S01]  /*09c0*/  @P1 IADD3.X R21, R26, R21, RZ, P5, !PT ;  /* 0x000000151a151210 */ /* 0x000fe20002ffe4ff */
[----:B------:R-:W-:Y:S01]  /*09d0*/  HFMA2.MMA R3, -RZ, RZ, 0, 0 ;  /* 0x00000000ff037435 */ /* 0x000fe200000001ff */
[----:B--2---:R-:W-:Y:S02]  /*09e0*/  @!P0 IADD3 R18, P5, R29, R18, RZ ;  /* 0x000000121d128210 */ /* 0x004fe40007fbe0ff */
[----:B------:R-:W-:Y:S02]  /*09f0*/  @!P4 IADD3 R27, R25, R27, RZ ;  /* 0x0000001b191bc210 */ /* 0x000fe40007ffe0ff */
[----:B------:R-:W-:Y:S01]  /*0a00*/  @!P4 SHF.L.U32 R25, R24, 0x1, RZ ;  /* 0x000000011819c819 */ /* 0x000fe200000006ff */
[----:B------:R-:W2:Y:S01]  /*0a10*/  @!P3 LDC.64 R4, c[0x0][0x288] ;  /* 0x0000a200ff04bb82 */ /* 0x000ea20000000a00 */
[----:B------:R-:W-:-:S02]  /*0a20*/  @P1 IADD3.X R31, R26, R31, RZ, P6, !PT ;  /* 0x0000001f1a1f1210 */ /* 0x000fc400037fe4ff */
[----:B------:R-:W-:Y:S02]  /*0a30*/  @!P0 IADD3.X R19, R32, R19, RZ, P5, !PT ;  /* 0x0000001320138210 */ /* 0x000fe40002ffe4ff */
[----:B-1----:R-:W-:Y:S02]  /*0a40*/  @!P0 IADD3 R26, P5, R29, R16, RZ ;  /* 0x000000101d1a8210 */ /* 0x002fe40007fbe0ff */
[----:B------:R-:W-:Y:S01]  /*0a50*/  @!P4 SHF.L.U64.HI R24, R24, 0x1, R27 ;  /* 0x000000011818c819 */ /* 0x000fe2000001021b */
[----:B------:R1:W5:Y:S01]  /*0a60*/  @!P0 LDG.E R3, desc[UR14][R18.64] ;  /* 0x0000000e12038981 */ /* 0x000362000c1e1900 */
[----:B0-----:R-:W-:Y:S02]  /*0a70*/  @!P4 IADD3 R28, P6, R25, R6, RZ ;  /* 0x00000006191cc210 */ /* 0x001fe40007fde0ff */
[----:B------:R-:W-:Y:S02]  /*0a80*/  @!P0 IADD3.X R27, R32, R17, RZ, P5, !PT ;  /* 0x00000011201b8210 */ /* 0x000fe40002ffe4ff */
[----:B------:R-:W-:-:S02]  /*0a90*/  @!P4 IADD3.X R29, R24, R7, RZ, P6, !PT ;  /* 0x00000007181dc210 */ /* 0x000fc400037fe4ff */
[----:B------:R-:W0:Y:S01]  /*0aa0*/  @!P2 LDC.64 R6, c[0x0][0x288] ;  /* 0x0000a200ff06ab82 */ /* 0x000e220000000a00 */
[----:B------:R4:W5:Y:S01]  /*0ab0*/  @!P0 LDG.E R55, desc[UR14][R26.64] ;  /* 0x0000000e1a378981 */ /* 0x000962000c1e1900 */
[----:B---3--:R-:W-:Y:S02]  /*0ac0*/  @!P4 IADD3 R16, P0, R25, R8, RZ ;  /* 0x000000081910c210 */ /* 0x008fe40007f1e0ff */
[----:B------:R-:W-:Y:S01]  /*0ad0*/  IADD3 R25, R2, 0x90, RZ ;  /* 0x0000009002197810 */ /* 0x000fe20007ffe0ff */
[----:B------:R-:W5:Y:S03]  /*0ae0*/  @!P4 LDG.E R51, desc[UR14][R28.64] ;  /* 0x0000000e1c33c981 */ /* 0x000f66000c1e1900 */
[----:B-1----:R-:W1:Y:S01]  /*0af0*/  @!P3 LDC.64 R18, c[0x0][0x230] ;  /* 0x00008c00ff12bb82 */ /* 0x002e620000000a00 */
[----:B--2---:R-:W-:Y:S01]  /*0b00*/  @!P3 IMAD R8, R23, R4, RZ ;  /* 0x000000041708b224 */ /* 0x004fe200078e02ff */
[----:B------:R-:W-:-:S02]  /*0b10*/  @!P4 IADD3.X R17, R24, R9, RZ, P0, !PT ;  /* 0x000000091811c210 */ /* 0x000fc400007fe4ff */
[----:B------:R-:W-:Y:S02]  /*0b20*/  ISETP.GE.U32.AND P0, PT, R25, UR18, PT ;  /* 0x0000001219007c0c */ /* 0x000fe4000bf06070 */
[----:B------:R-:W-:Y:S02]  /*0b30*/  SHF.R.S32.HI R33, RZ, 0x1f, R25 ;  /* 0x0000001fff217819 */ /* 0x000fe40000011419 */
[----:B----4-:R-:W-:Y:S02]  /*0b40*/  @!P3 MOV R26, R12 ;  /* 0x0000000c001ab202 */ /* 0x010fe40000000f00 */
[----:B------:R-:W-:Y:S01]  /*0b50*/  @!P3 MOV R27, R15 ;  /* 0x0000000f001bb202 */ /* 0x000fe20000000f00 */
[----:B------:R-:W-:Y:S01]  /*0b60*/  @!P3 IMAD R23, R11, R5, R8 ;  /* 0x000000050b17b224 */ /* 0x000fe200078e0208 */
[----:B------:R-:W-:Y:S01]  /*0b70*/  ISETP.GE.AND.EX P0, PT, R33, UR19, PT, P0 ;  /* 0x0000001321007c0c */ /* 0x000fe2000bf06300 */
[----:B------:R-:W2:Y:S01]  /*0b80*/  @!P2 LDC.64 R8, c[0x0][0x230] ;  /* 0x00008c00ff08ab82 */ /* 0x000ea20000000a00 */
[----:B------:R-:W-:Y:S01]  /*0b90*/  IADD3 R24, R2, 0xa0, RZ ;  /* 0x000000a002187810 */ /* 0x000fe20007ffe0ff */
[----:B------:R-:W-:Y:S01]  /*0ba0*/  @!P3 IMAD.WIDE.U32 R26, R11, R4, R26 ;  /* 0x000000040b1ab225 */ /* 0x000fe200078e001a */
[----:B------:R-:W-:Y:S01]  /*0bb0*/  ISETP.GT.U32.OR P0, PT, R0, 0x2ff, P0 ;  /* 0x000002ff0000780c */ /* 0x000fe20000704470 */
[----:B------:R3:W5:Y:S04]  /*0bc0*/  @!P4 LDG.E R49, desc[UR14][R16.64] ;  /* 0x0000000e1031c981 */ /* 0x000768000c1e1900 */
[----:B------:R-:W4:Y:S01]  /*0bd0*/  @!P3 LDC.64 R4, c[0x0][0x228] ;  /* 0x00008a00ff04bb82 */ /* 0x000f220000000a00 */
[----:B------:R-:W-:-:S02]  /*0be0*/  ISETP.GE.U32.AND P4, PT, R24, UR18, PT ;  /* 0x0000001218007c0c */ /* 0x000fc4000bf86070 */
[----:B------:R-:W-:Y:S01]  /*0bf0*/  SHF.R.S32.HI R37, RZ, 0x1f, R24 ;  /* 0x0000001fff257819 */ /* 0x000fe20000011418 */
[----:B0-----:R-:W-:Y:S01]  /*0c00*/  @!P2 IMAD R35, R35, R6, RZ ;  /* 0x000000062323a224 */ /* 0x001fe200078e02ff */
[----:B------:R-:W-:Y:S02]  /*0c10*/  @!P3 IADD3 R11, R27, R23, RZ ;  /* 0x000000171b0bb210 */ /* 0x000fe40007ffe0ff */
[----:B---3--:R-:W-:Y:S02]  /*0c20*/  @!P2 MOV R16, R12 ;  /* 0x0000000c0010a202 */ /* 0x008fe40000000f00 */
[----:B------:R-:W-:Y:S02]  /*0c30*/  @!P2 MOV R17, R15 ;  /* 0x0000000f0011a202 */ /* 0x000fe40000000f00 */
[----:B------:R-:W-:Y:S02]  /*0c40*/  @!P3 SHF.L.U32 R29, R26, 0x1, RZ ;  /* 0x000000011a1db819 */ /* 0x000fe400000006ff */
[----:B------:R-:W-:Y:S01]  /*0c50*/  ISETP.GE.AND.EX P4, PT, R37, UR19, PT, P4 ;  /* 0x0000001325007c0c */ /* 0x000fe2000bf86340 */
[----:B------:R-:W-:Y:S01]  /*0c60*/  @!P2 IMAD R35, R22, R7, R35 ;  /* 0x000000071623a224 */ /* 0x000fe200078e0223 */
[----:B------:R-:W-:Y:S01]  /*0c70*/  @!P3 SHF.L.U64.HI R32, R26, 0x1, R11 ;  /* 0x000000011a20b819 */ /* 0x000fe2000001020b */
[----:B------:R-:W-:Y:S01]  /*0c80*/  @!P2 IMAD.WIDE.U32 R22, R22, R6, R16 ;  /* 0x000000061616a225 */ /* 0x000fe200078e0010 */
[----:B-1----:R-:W-:Y:S01]  /*0c90*/  @!P3 IADD3 R26, P5, R29, R18, RZ ;  /* 0x000000121d1ab210 */ /* 0x002fe20007fbe0ff */
[----:B------:R-:W0:Y:S01]  /*0ca0*/  @!P0 LDC.64 R6, c[0x0][0x288] ;  /* 0x0000a200ff068b82 */ /* 0x000e220000000a00 */
[----:B------:R-:W-:-:S02]  /*0cb0*/  ISETP.GT.U32.OR P4, PT, R0, 0x2ff, P4 ;  /* 0x000002ff0000780c */ /* 0x000fc40002784470 */
[----:B------:R-:W-:Y:S02]  /*0cc0*/  @!P3 IADD3.X R27, R32, R19, RZ, P5, !PT ;  /* 0x00000013201bb210 */ /* 0x000fe40002ffe4ff */
[----:B------:R-:W-:Y:S02]  /*0cd0*/  @!P2 IADD3 R19, R23, R35, RZ ;  /* 0x000000231713a210 */ /* 0x000fe40007ffe0ff */
[C---:B------:R-:W-:Y:S01]  /*0ce0*/  @!P2 SHF.L.U32 R41, R22.reuse, 0x1, RZ ;  /* 0x000000011629a819 */ /* 0x040fe200000006ff */
[----:B------:R-:W1:Y:S01]  /*0cf0*/  @!P2 LDC.64 R16, c[0x0][0x228] ;  /* 0x00008a00ff10ab82 */ /* 0x000e620000000a00 */
[----:B------:R-:W-:Y:S02]  /*0d00*/  @!P2 SHF.L.U64.HI R36, R22, 0x1, R19 ;  /* 0x000000011624a819 */ /* 0x000fe40000010213 */
[----:B--2---:R-:W-:Y:S02]  /*0d10*/  @!P2 IADD3 R28, P6, R41, R8, RZ ;  /* 0x00000008291ca210 */ /* 0x004fe40007fde0ff */
[----:B----4-:R-:W-:Y:S01]  /*0d20*/  @!P3 IADD3 R18, P5, R29, R4, RZ ;  /* 0x000000041d12b210 */ /* 0x010fe20007fbe0ff */
[----:B------:R-:W-:Y:S01]  /*0d30*/  HFMA2.MMA R11, -RZ, RZ, 0, 0 ;  /* 0x00000000ff0b7435 */ /* 0x000fe200000001ff */
[----:B------:R-:W-:Y:S01]  /*0d40*/  @!P2 IADD3.X R29, R36, R9, RZ, P6, !PT ;  /* 0x00000009241da210 */ /* 0x000fe200037fe4ff */
[----:B------:R-:W2:Y:S01]  /*0d50*/  @!P0 LDC.64 R22, c[0x0][0x230] ;  /* 0x00008c00ff168b82 */ /* 0x000ea20000000a00 */
[----:B------:R-:W-:-:S02]  /*0d60*/  @!P3 IADD3.X R19, R32, R5, RZ, P5, !PT ;  /* 0x000000052013b210 */ /* 0x000fc40002ffe4ff */
[----:B------:R-:W-:-:S03]  /*0d70*/  IADD3 R35, R2, 0xc0, RZ ;  /* 0x000000c002237810 */ /* 0x000fc60007ffe0ff */
[----:B------:R3:W5:Y:S02]  /*0d80*/  @!P3 LDG.E R54, desc[UR14][R18.64] ;  /* 0x0000000e1236b981 */ /* 0x000764000c1e1900 */
[----:B------:R-:W4:Y:S01]  /*0d90*/  @!P4 LDC.64 R8, c[0x0][0x288] ;  /* 0x0000a200ff08cb82 */ /* 0x000f220000000a00 */
[----:B0-----:R-:W-:Y:S01]  /*0da0*/  @!P0 IMAD R38, R33, R6, RZ ;  /* 0x0000000621268224 */ /* 0x001fe200078e02ff */
[----:B------:R1:W5:Y:S01]  /*0db0*/  @!P3 LDG.E R11, desc[UR14][R26.64] ;  /* 0x0000000e1a0bb981 */ /* 0x000362000c1e1900 */
[----:B------:R-:W-:Y:S02]  /*0dc0*/  ISETP.GE.U32.AND P3, PT, R35, UR18, PT ;  /* 0x0000001223007c0c */ /* 0x000fe4000bf66070 */
[----:B------:R-:W-:Y:S02]  /*0dd0*/  SHF.R.S32.HI R39, RZ, 0x1f, R35 ;  /* 0x0000001fff277819 */ /* 0x000fe40000011423 */
[----:B---3--:R-:W-:Y:S02]  /*0de0*/  @!P0 MOV R18, R12 ;  /* 0x0000000c00128202 */ /* 0x008fe40000000f00 */
[----:B------:R-:W-:Y:S01]  /*0df0*/  @!P0 MOV R19, R15 ;  /* 0x0000000f00138202 */ /* 0x000fe20000000f00 */
[----:B------:R-:W-:Y:S01]  /*0e00*/  @!P0 IMAD R5, R25, R7, R38 ;  /* 0x0000000719058224 */ /* 0x000fe200078e0226 */
[----:B------:R-:W-:Y:S01]  /*0e10*/  ISETP.GE.AND.EX P3, PT, R39, UR19, PT, P3 ;  /* 0x0000001327007c0c */ /* 0x000fe2000bf66330 */
[----:B------:R-:W0:Y:S01]  /*0e20*/  @!P0 LDC.64 R32, c[0x0][0x228] ;  /* 0x00008a00ff208b82 */ /* 0x000e220000000a00 */
[----:B------:R-:W-:Y:S01]  /*0e30*/  @!P0 IMAD.WIDE.U32 R6, R25, R6, R18 ;  /* 0x0000000619068225 */ /* 0x000fe200078e0012 */
[----:B-1----:R-:W-:-:S02]  /*0e40*/  @!P2 IADD3 R26, P5, R41, R16, RZ ;  /* 0x00000010291aa210 */ /* 0x002fc40007fbe0ff */
[----:B------:R-:W-:Y:S02]  /*0e50*/  ISETP.GT.U32.OR P3, PT, R0, 0x2ff, P3 ;  /* 0x000002ff0000780c */ /* 0x000fe40001f64470 */
[----:B------:R-:W-:Y:S02]  /*0e60*/  @!P0 IADD3 R7, R7, R5, RZ ;  /* 0x0000000507078210 */ /* 0x000fe40007ffe0ff */
[----:B------:R-:W1:Y:S01]  /*0e70*/  @!P4 LDC.64 R18, c[0x0][0x230] ;  /* 0x00008c00ff12cb82 */ /* 0x000e620000000a00 */
[----:B------:R-:W-:Y:S02]  /*0e80*/  MOV R4, RZ ;  /* 0x000000ff00047202 */ /* 0x000fe40000000f00 */
[----:B------:R-:W-:Y:S01]  /*0e90*/  @!P2 IADD3.X R27, R36, R17, RZ, P5, !PT ;  /* 0x00000011241ba210 */ /* 0x000fe20002ffe4ff */
[----:B----4-:R-:W-:Y:S01]  /*0ea0*/  @!P4 IMAD R37, R37, R8, RZ ;  /* 0x000000082525c224 */ /* 0x010fe200078e02ff */
[----:B------:R-:W-:Y:S02]  /*0eb0*/  @!P0 SHF.L.U32 R5, R6, 0x1, RZ ;  /* 0x0000000106058819 */ /* 0x000fe400000006ff */
[----:B------:R-:W-:Y:S01]  /*0ec0*/  @!P4 MOV R16, R12 ;  /* 0x0000000c0010c202 */ /* 0x000fe20000000f00 */
[----:B------:R2:W5:Y:S01]  /*0ed0*/  @!P2 LDG.E R4, desc[UR14][R28.64] ;  /* 0x0000000e1c04a981 */ /* 0x000562000c1e1900 */
[----:B------:R-:W-:-:S02]  /*0ee0*/  @!P4 MOV R17, R15 ;  /* 0x0000000f0011c202 */ /* 0x000fc40000000f00 */
[----:B------:R-:W-:Y:S01]  /*0ef0*/  @!P0 SHF.L.U64.HI R6, R6, 0x1, R7 ;  /* 0x0000000106068819 */ /* 0x000fe20000010207 */
[----:B------:R3:W5:Y:S01]  /*0f00*/  @!P2 LDG.E R53, desc[UR14][R26.64] ;  /* 0x0000000e1a35a981 */ /* 0x000762000c1e1900 */
[----:B------:R-:W-:Y:S01]  /*0f10*/  IADD3 R7, R2, 0xd0, RZ ;  /* 0x000000d002077810 */ /* 0x000fe20007ffe0ff */
[C---:B------:R-:W-:Y:S02]  /*0f20*/  @!P4 IMAD R41, R24.reuse, R9, R37 ;  /* 0x000000091829c224 */ /* 0x040fe400078e0225 */
[----:B------:R-:W-:Y:S01]  /*0f30*/  @!P4 IMAD.WIDE.U32 R24, R24, R8, R16 ;  /* 0x000000081818c225 */ /* 0x000fe200078e0010 */
[----:B------:R-:W-:Y:S01]  /*0f40*/  ISETP.GE.U32.AND P2, PT, R7, UR18, PT ;  /* 0x0000001207007c0c */ /* 0x000fe2000bf46070 */
[----:B------:R-:W4:Y:S01]  /*0f50*/  @!P4 LDC.64 R8, c[0x0][0x228] ;  /* 0x00008a00ff08cb82 */ /* 0x000f220000000a00 */
[----:B------:R-:W-:Y:S02]  /*0f60*/  SHF.R.S32.HI R37, RZ, 0x1f, R7 ;  /* 0x0000001fff257819 */ /* 0x000fe40000011407 */
[----:B--2---:R-:W-:-:S02]  /*0f70*/  @!P0 IADD3 R28, P6, R5, R22, RZ ;  /* 0x00000016051c8210 */ /* 0x004fc40007fde0ff */
[----:B------:R-:W-:-:S03]  /*0f80*/  ISETP.GE.AND.EX P2, PT, R37, UR19, PT, P2 ;  /* 0x0000001325007c0c */ /* 0x000fc6000bf46320 */
[----:B------:R-:W2:Y:S01]  /*0f90*/  @!P3 LDC.64 R16, c[0x0][0x288] ;  /* 0x0000a200ff10bb82 */ /* 0x000ea20000000a00 */
[----:B------:R-:W-:Y:S02]  /*0fa0*/  ISETP.GT.U32.OR P2, PT, R0, 0x2ff, P2 ;  /* 0x000002ff0000780c */ /* 0x000fe40001744470 */
[----:B------:R-:W-:Y:S02]  /*0fb0*/  @!P0 IADD3.X R29, R6, R23, RZ, P6, !PT ;  /* 0x00000017061d8210 */ /* 0x000fe400037fe4ff */
[----:B------:R-:W-:Y:S02]  /*0fc0*/  @!P4 IADD3 R23, R25, R41, RZ ;  /* 0x000000291917c210 */ /* 0x000fe40007ffe0ff */
[----:B0-----:R-:W-:Y:S01]  /*0fd0*/  @!P0 IADD3 R32, P5, R5, R32, RZ ;  /* 0x0000002005208210 */ /* 0x001fe20007fbe0ff */
[----:B------:R-:W-:Y:S01]  /*0fe0*/  HFMA2.MMA R5, -RZ, RZ, 0, 0 ;  /* 0x00000000ff057435 */ /* 0x000fe200000001ff */
[C---:B------:R-:W-:Y:S02]  /*0ff0*/  @!P4 SHF.L.U32 R41, R24.reuse, 0x1, RZ ;  /* 0x000000011829c819 */ /* 0x040fe400000006ff */
[----:B------:R-:W-:-:S02]  /*1000*/  @!P4 SHF.L.U64.HI R36, R24, 0x1, R23 ;  /* 0x000000011824c819 */ /* 0x000fc40000010217 */
[----:B-1----:R-:W-:Y:S01]  /*1010*/  @!P4 IADD3 R18, P6, R41, R18, RZ ;  /* 0x000000122912c210 */ /* 0x002fe20007fde0ff */
[----:B------:R-:W0:Y:S01]  /*1020*/  @!P3 LDC.64 R22, c[0x0][0x230] ;  /* 0x00008c00ff16bb82 */ /* 0x000e220000000a00 */
[----:B------:R-:W-:Y:S02]  /*1030*/  @!P0 IADD3.X R33, R6, R33, RZ, P5, !PT ;  /* 0x0000002106218210 */ /* 0x000fe40002ffe4ff */
[----:B------:R-:W-:Y:S01]  /*1040*/  MOV R6, RZ ;  /* 0x000000ff00067202 */ /* 0x000fe20000000f00 */
[----:B------:R1:W5:Y:S01]  /*1050*/  @!P0 LDG.E R5, desc[UR14][R28.64] ;  /* 0x0000000e1c058981 */ /* 0x000362000c1e1900 */
[----:B------:R-:W-:-:S03]  /*1060*/  @!P4 IADD3.X R19, R36, R19, RZ, P6, !PT ;  /* 0x000000132413c210 */ /* 0x000fc600037fe4ff */
[----:B---3--:R-:W3:Y:S01]  /*1070*/  @!P2 LDC.64 R26, c[0x0][0x288] ;  /* 0x0000a200ff1aab82 */ /* 0x008ee20000000a00 */
[----:B------:R-:W5:Y:S01]  /*1080*/  @!P0 LDG.E R52, desc[UR14][R32.64] ;  /* 0x0000000e20348981 */ /* 0x000f62000c1e1900 */
[----:B----4-:R-:W-:Y:S01]  /*1090*/  @!P4 IADD3 R8, P0, R41, R8, RZ ;  /* 0x000000082908c210 */ /* 0x010fe20007f1e0ff */
[----:B--2---:R-:W-:Y:S02]  /*10a0*/  @!P3 IMAD R38, R39, R16, RZ ;  /* 0x000000102726b224 */ /* 0x004fe400078e02ff */
[----:B------:R2:W5:Y:S01]  /*10b0*/  @!P4 LDG.E R6, desc[UR14][R18.64] ;  /* 0x0000000e1206c981 */ /* 0x000562000c1e1900 */
[----:B-1----:R-:W-:Y:S02]  /*10c0*/  IADD3 R29, R2, 0xe0, RZ ;  /* 0x000000e0021d7810 */ /* 0x002fe40007ffe0ff */
[----:B------:R-:W1:Y:S01]  /*10d0*/  @!P3 LDC.64 R24, c[0x0][0x228] ;  /* 0x00008a00ff18bb82 */ /* 0x000e620000000a00 */
[----:B------:R-:W-:Y:S01]  /*10e0*/  @!P4 IADD3.X R9, R36, R9, RZ, P0, !PT ;  /* 0x000000092409c210 */ /* 0x000fe200007fe4ff */
[----:B------:R-:W-:Y:S01]  /*10f0*/  @!P3 IMAD R39, R35, R17, R38 ;  /* 0x000000112327b224 */ /* 0x000fe200078e0226 */
[----:B------:R-:W-:-:S02]  /*1100*/  ISETP.GE.U32.AND P0, PT, R29, UR18, PT ;  /* 0x000000121d007c0c */ /* 0x000fc4000bf06070 */
[----:B--2---:R-:W-:Y:S01]  /*1110*/  @!P3 MOV R18, R12 ;  /* 0x0000000c0012b202 */ /* 0x004fe20000000f00 */
[----:B------:R2:W5:Y:S01]  /*1120*/  @!P4 LDG.E R50, desc[UR14][R8.64] ;  /* 0x0000000e0832c981 */ /* 0x000562000c1e1900 */
[----:B------:R-:W-:Y:S02]  /*1130*/  @!P3 MOV R19, R15 ;  /* 0x0000000f0013b202 */ /* 0x000fe40000000f00 */
[----:B------:R-:W-:Y:S01]  /*1140*/  SHF.R.S32.HI R33, RZ, 0x1f, R29 ;  /* 0x0000001fff217819 */ /* 0x000fe2000001141d */
[----:B------:R-:W-:-:S03]  /*1150*/  @!P3 IMAD.WIDE.U32 R16, R35, R16, R18 ;  /* 0x000000102310b225 */ /* 0x000fc600078e0012 */
[----:B------:R-:W-:Y:S01]  /*1160*/  ISETP.GE.AND.EX P4, PT, R33, UR19, PT, P0 ;  /* 0x0000001321007c0c */ /* 0x000fe2000bf86300 */
[----:B------:R-:W4:Y:S01]  /*1170*/  @!P2 LDC.64 R18, c[0x0][0x228] ;  /* 0x00008a00ff12ab82 */ /* 0x000f220000000a00 */
[----:B------:R-:W-:Y:S02]  /*1180*/  @!P3 IADD3 R17, R17, R39, RZ ;  /* 0x000000271111b210 */ /* 0x000fe40007ffe0ff */
[----:B------:R-:W-:Y:S02]  /*1190*/  ISETP.GT.U32.OR P4, PT, R0, 0x2ff, P4 ;  /* 0x000002ff0000780c */ /* 0x000fe40002784470 */
[C---:B------:R-:W-:Y:S02]  /*11a0*/  @!P3 SHF.L.U32 R35, R16.reuse, 0x1, RZ ;  /* 0x000000011023b819 */ /* 0x040fe400000006ff */
[----:B------:R-:W-:Y:S02]  /*11b0*/  @!P3 SHF.L.U64.HI R28, R16, 0x1, R17 ;  /* 0x00000001101cb819 */ /* 0x000fe40000010211 */
[----:B------:R-:W4:Y:S01]  /*11c0*/  @!P2 LDC.64 R16, c[0x0][0x230] ;  /* 0x00008c00ff10ab82 */ /* 0x000f220000000a00 */
[----:B0-----:R-:W-:Y:S01]  /*11d0*/  @!P3 IADD3 R22, P5, R35, R22, RZ ;  /* 0x000000162316b210 */ /* 0x001fe20007fbe0ff */
[----:B---3--:R-:W-:Y:S01]  /*11e0*/  @!P2 IMAD R32, R37, R26, RZ ;  /* 0x0000001a2520a224 */ /* 0x008fe200078e02ff */
[----:B--2---:R-:W-:-:S02]  /*11f0*/  @!P2 MOV R8, R12 ;  /* 0x0000000c0008a202 */ /* 0x004fc40000000f00 */
[----:B------:R-:W-:Y:S02]  /*1200*/  @!P2 MOV R9, R15 ;  /* 0x0000000f0009a202 */ /* 0x000fe40000000f00 */
[----:B------:R-:W-:Y:S02]  /*1210*/  SHF.R.S32.HI R56, RZ, 0x1f, R45 ;  /* 0x0000001fff387819 */ /* 0x000fe4000001142d */
[----:B------:R-:W-:Y:S02]  /*1220*/  ISETP.GE.U32.AND P6, PT, R45, UR18, PT ;  /* 0x000000122d007c0c */ /* 0x000fe4000bfc6070 */
[----:B-1----:R-:W-:Y:S01]  /*1230*/  @!P3 IADD3 R24, P0, R35, R24, RZ ;  /* 0x000000182318b210 */ /* 0x002fe20007f1e0ff */
[C---:B------:R-:W-:Y:S01]  /*1240*/  @!P2 IMAD R35, R7.reuse, R27, R32 ;  /* 0x0000001b0723a224 */ /* 0x040fe200078e0220 */
[----:B------:R-:W-:Y:S01]  /*1250*/  @!P3 IADD3.X R23, R28, R23, RZ, P5, !PT ;  /* 0x000000171c17b210 */ /* 0x000fe20002ffe4ff */
[----:B------:R-:W-:Y:S01]  /*1260*/  @!P2 IMAD.WIDE.U32 R26, R7, R26, R8 ;  /* 0x0000001a071aa225 */ /* 0x000fe200078e0008 */
[----:B------:R-:W-:Y:S01]  /*1270*/  ISETP.GE.AND.EX P5, PT, R56, UR19, PT, P6 ;  /* 0x0000001338007c0c */ /* 0x000fe2000bfa6360 */
[----:B------:R-:W0:Y:S01]  /*1280*/  @!P4 LDC.64 R8, c[0x0][0x288] ;  /* 0x0000a200ff08cb82 */ /* 0x000e220000000a00 */
[----:B------:R-:W-:Y:S01]  /*1290*/  IADD3 R44, R2, 0x20, RZ ;  /* 0x00000020022c7810 */ /* 0x000fe20007ffe0ff */
[----:B------:R-:W-:Y:S01]  /*12a0*/  HFMA2.MMA R7, -RZ, RZ, 0, 0 ;  /* 0x00000000ff077435 */ /* 0x000fe200000001ff */
[----:B------:R-:W-:-:S02]  /*12b0*/  ISETP.GT.U32.OR P5, PT, R0, 0x2ff, P5 ;  /* 0x000002ff0000780c */ /* 0x000fc40002fa4470 */
[----:B------:R-:W-:Y:S02]  /*12c0*/  @!P3 IADD3.X R25, R28, R25, RZ, P0, !PT ;  /* 0x000000191c19b210 */ /* 0x000fe400007fe4ff */
[----:B------:R-:W-:Y:S02]  /*12d0*/  SHF.R.S32.HI R43, RZ, 0x1f, R44 ;  /* 0x0000001fff2b7819 */ /* 0x000fe4000001142c */
[----:B------:R-:W-:Y:S01]  /*12e0*/  ISETP.GE.U32.AND P0, PT, R44, UR18, PT ;  /* 0x000000122c007c0c */ /* 0x000fe2000bf06070 */
[----:B------:R1:W5:Y:S01]  /*12f0*/  @!P3 LDG.E R47, desc[UR14][R24.64] ;  /* 0x0000000e182fb981 */ /* 0x000362000c1e1900 */
[----:B------:R-:W-:Y:S02]  /*1300*/  @!P2 IADD3 R35, R27, R35, RZ ;  /* 0x000000231b23a210 */ /* 0x000fe40007ffe0ff */
[----:B------:R-:W-:Y:S01]  /*1310*/  @!P2 SHF.L.U32 R27, R26, 0x1, RZ ;  /* 0x000000011a1ba819 */ /* 0x000fe200000006ff */
[----:B------:R0:W5:Y:S01]  /*1320*/  @!P3 LDG.E R7, desc[UR14][R22.64] ;  /* 0x0000000e1607b981 */ /* 0x000162000c1e1900 */
[----:B------:R-:W-:-:S02]  /*1330*/  ISETP.GE.AND.EX P0, PT, R43, UR19, PT, P0 ;  /* 0x000000132b007c0c */ /* 0x000fc4000bf06300 */
[----:B------:R-:W-:Y:S02]  /*1340*/  MOV R42, RZ ;  /* 0x000000ff002a7202 */ /* 0x000fe40000000f00 */
[----:B------:R-:W-:Y:S01]  /*1350*/  @!P2 SHF.L.U64.HI R28, R26, 0x1, R35 ;  /* 0x000000011a1ca819 */ /* 0x000fe20000010223 */
[----:B-1----:R-:W1:Y:S01]  /*1360*/  @!P4 LDC.64 R24, c[0x0][0x228] ;  /* 0x00008a00ff18cb82 */ /* 0x002e620000000a00 */
[C---:B----4-:R-:W-:Y:S02]  /*1370*/  @!P2 IADD3 R16, P3, R27.reuse, R16, RZ ;  /* 0x000000101b10a210 */ /* 0x050fe40007f7e0ff */
[----:B------:R-:W-:Y:S01]  /*1380*/  @!P2 IADD3 R18, P6, R27, R18, RZ ;  /* 0x000000121b12a210 */ /* 0x000fe20007fde0ff */
[----:B------:R2:W5:Y:S01]  /*1390*/  @P1 LDG.E R42, desc[UR14][R20.64] ;  /* 0x0000000e142a1981 */ /* 0x000562000c1e1900 */
[----:B------:R-:W-:-:S03]  /*13a0*/  ISETP.GT.U32.OR P0, PT, R0, 0x2ff, P0 ;  /* 0x000002ff0000780c */ /* 0x000fc60000704470 */
[----:B------:R-:W3:Y:S01]  /*13b0*/  @!P5 LDC.64 R26, c[0x0][0x288] ;  /* 0x0000a200ff1adb82 */ /* 0x000ee20000000a00 */
[C---:B------:R-:W-:Y:S02]  /*13c0*/  @!P2 IADD3.X R17, R28.reuse, R17, RZ, P3, !PT ;  /* 0x000000111c11a210 */ /* 0x040fe40001ffe4ff */
[----:B------:R-:W-:Y:S01]  /*13d0*/  @!P2 IADD3.X R19, R28, R19, RZ, P6, !PT ;  /* 0x000000131c13a210 */ /* 0x000fe200037fe4ff */
[----:B0-----:R-:W-:Y:S02]  /*13e0*/  @!P4 IMAD R22, R33, R8, RZ ;  /* 0x000000082116c224 */ /* 0x001fe400078e02ff */
[----:B------:R0:W5:Y:S02]  /*13f0*/  @!P2 LDG.E R48, desc[UR14][R16.64] ;  /* 0x0000000e1030a981 */ /* 0x000164000c1e1900 */
[----:B--2---:R-:W2:Y:S02]  /*1400*/  @!P4 LDC.64 R20, c[0x0][0x230] ;  /* 0x00008c00ff14cb82 */ /* 0x004ea40000000a00 */
[----:B------:R4:W5:Y:S01]  /*1410*/  @!P2 LDG.E R46, desc[UR14][R18.64] ;  /* 0x0000000e122ea981 */ /* 0x000962000c1e1900 */
[----:B------:R-:W-:Y:S01]  /*1420*/  @!P4 IMAD R33, R29, R9, R22 ;  /* 0x000000091d21c224 */ /* 0x000fe200078e0216 */
[----:B0-----:R-:W-:-:S04]  /*1430*/  @!P4 MOV R16, R12 ;  /* 0x0000000c0010c202 */ /* 0x001fc80000000f00 */
[----:B------:R-:W0:Y:S01]  /*1440*/  @!P5 LDC.64 R22, c[0x0][0x230] ;  /* 0x00008c00ff16db82 */ /* 0x000e220000000a00 */
[----:B------:R-:W-:-:S03]  /*1450*/  @!P4 MOV R17, R15 ;  /* 0x0000000f0011c202 */ /* 0x000fc60000000f00 */
[----:B------:R-:W-:-:S04]  /*1460*/  @!P4 IMAD.WIDE.U32 R8, R29, R8, R16 ;  /* 0x000000081d08c225 */ /* 0x000fc800078e0010 */
[----:B----4-:R-:W4:Y:S01]  /*1470*/  @!P0 LDC.64 R18, c[0x0][0x288] ;  /* 0x0000a200ff128b82 */ /* 0x010f220000000a00 */
[----:B------:R-:W-:Y:S01]  /*1480*/  @!P4 IADD3 R9, R9, R33, RZ ;  /* 0x000000210909c210 */ /* 0x000fe20007ffe0ff */
[----:B---3--:R-:W-:Y:S01]  /*1490*/  @!P5 IMAD R32, R56, R26, RZ ;  /* 0x0000001a3820d224 */ /* 0x008fe200078e02ff */
[----:B------:R-:W-:Y:S02]  /*14a0*/  SHF.R.S32.HI R40, RZ, 0x1f, R75 ;  /* 0x0000001fff287819 */ /* 0x000fe4000001144b */
[----:B------:R-:W-:-:S03]  /*14b0*/  ISETP.GE.U32.AND P2, PT, R75, UR18, PT ;  /* 0x000000124b007c0c */ /* 0x000fc6000bf46070 */
[----:B------:R-:W3:Y:S01]  /*14c0*/  @!P5 LDC.64 R16, c[0x0][0x228] ;  /* 0x00008a00ff10db82 */ /* 0x000ee20000000a00 */
[C---:B------:R-:W-:Y:S02]  /*14d0*/  @!P4 SHF.L.U32 R29, R8.reuse, 0x1, RZ ;  /* 0x00000001081dc819 */ /* 0x040fe400000006ff */
[----:B------:R-:W-:Y:S02]  /*14e0*/  @!P4 SHF.L.U64.HI R28, R8, 0x1, R9 ;  /* 0x00000001081cc819 */ /* 0x000fe40000010209 */
[----:B------:R-:W-:Y:S02]  /*14f0*/  @!P5 MOV R8, R12 ;  /* 0x0000000c0008d202 */ /* 0x000fe40000000f00 */
[----:B------:R-:W-:Y:S01]  /*1500*/  @!P5 MOV R9, R15 ;  /* 0x0000000f0009d202 */ /* 0x000fe20000000f00 */
[----:B------:R-:W-:Y:S01]  /*1510*/  @!P5 IMAD R33, R45, R27, R32 ;  /* 0x0000001b2d21d224 */ /* 0x000fe200078e0220 */
[----:B------:R-:W-:Y:S02]  /*1520*/  ISETP.GE.AND.EX P2, PT, R40, UR19, PT, P2 ;  /* 0x0000001328007c0c */ /* 0x000fe4000bf46320 */
[----:B--2---:R-:W-:Y:S01]  /*1530*/  @!P4 IADD3 R20, P3, R29, R20, RZ ;  /* 0x000000141d14c210 */ /* 0x004fe20007f7e0ff */
[----:B------:R-:W-:Y:S01]  /*1540*/  @!P5 IMAD.WIDE.U32 R26, R45, R26, R8 ;  /* 0x0000001a2d1ad225 */ /* 0x000fe200078e0008 */
[----:B------:R-:W-:-:S02]  /*1550*/  ISETP.GT.U32.OR P2, PT, R0, 0x2ff, P2 ;  /* 0x000002ff0000780c */ /* 0x000fc40001744470 */
[----:B------:R-:W-:Y:S02]  /*1560*/  @!P4 IADD3.X R21, R28, R21, RZ, P3, !PT ;  /* 0x000000151c15c210 */ /* 0x000fe40001ffe4ff */
[----:B-1----:R-:W-:Y:S02]  /*1570*/  @!P4 IADD3 R24, P3, R29, R24, RZ ;  /* 0x000000181d18c210 */ /* 0x002fe40007f7e0ff */
[----:B------:R-:W-:Y:S02]  /*1580*/  @!P5 IADD3 R27, R27, R33, RZ ;  /* 0x000000211b1bd210 */ /* 0x000fe40007ffe0ff */
[----:B------:R-:W-:Y:S01]  /*1590*/  @!P5 SHF.L.U32 R9, R26, 0x1, RZ ;  /* 0x000000011a09d819 */ /* 0x000fe200000006ff */
[----:B----4-:R-:W-:Y:S01]  /*15a0*/  @!P0 IMAD R36, R43, R18, RZ ;  /* 0x000000122b248224 */ /* 0x010fe200078e02ff */
[----:B------:R-:W-:Y:S01]  /*15b0*/  HFMA2.MMA R8, -RZ, RZ, 0, 0 ;  /* 0x00000000ff087435 */ /* 0x000fe200000001ff */
[----:B------:R-:W-:Y:S01]  /*15c0*/  @!P4 IADD3.X R25, R28, R25, RZ, P3, !PT ;  /* 0x000000191c19c210 */ /* 0x000fe20001ffe4ff */
[----:B------:R-:W-:Y:S01]  /*15d0*/  HFMA2.MMA R43, -RZ, RZ, 0, 0 ;  /* 0x00000000ff2b7435 */ /* 0x000fe200000001ff */
[----:B------:R-:W-:Y:S01]  /*15e0*/  @!P5 SHF.L.U64.HI R32, R26, 0x1, R27 ;  /* 0x000000011a20d819 */ /* 0x000fe2000001021b */
[----:B------:R-:W-:Y:S01]  /*15f0*/  UIMAD.WIDE UR12, UR6, 0x8, UR12 ;  /* 0x00000008060c78a5 */ /* 0x000fe2000f8e020c */
[----:B0-----:R-:W-:Y:S01]  /*1600*/  @!P5 IADD3 R22, P3, R9, R22, RZ ;  /* 0x000000160916d210 */ /* 0x001fe20007f7e0ff */
[----:B------:R-:W0:Y:S03]  /*1610*/  @!P0 LDC.64 R26, c[0x0][0x230] ;  /* 0x00008c00ff1a8b82 */ /* 0x000e260000000a00 */
[----:B------:R-:W-:Y:S01]  /*1620*/  @!P5 IADD3.X R23, R32, R23, RZ, P3, !PT ;  /* 0x000000172017d210 */ /* 0x000fe20001ffe4ff */
[----:B------:R1:W5:Y:S01]  /*1630*/  @!P4 LDG.E R8, desc[UR14][R20.64] ;  /* 0x0000000e1408c981 */ /* 0x000362000c1e1900 */
[----:B------:R-:W-:-:S03]  /*1640*/  MOV R45, RZ ;  /* 0x000000ff002d7202 */ /* 0x000fc60000000f00 */
[----:B------:R-:W2:Y:S01]  /*1650*/  @!P2 LDC.64 R28, c[0x0][0x288] ;  /* 0x0000a200ff1cab82 */ /* 0x000ea20000000a00 */
[----:B------:R4:W5:Y:S01]  /*1660*/  @!P5 LDG.E R43, desc[UR14][R22.64] ;  /* 0x0000000e162bd981 */ /* 0x000962000c1e1900 */
[----:B------:R-:W-:-:S03]  /*1670*/  SHF.R.S32.HI R38, RZ, 0x1f, R74 ;  /* 0x0000001fff267819 */ /* 0x000fc6000001144a */
[----:B------:R3:W5:Y:S03]  /*1680*/  @!P4 LDG.E R45, desc[UR14][R24.64] ;  /* 0x0000000e182dc981 */ /* 0x000766000c1e1900 */
[----:B-1----:R-:W1:Y:S01]  /*1690*/  @!P0 LDC.64 R20, c[0x0][0x228] ;  /* 0x00008a00ff148b82 */ /* 0x002e620000000a00 */
[----:B----4-:R-:W-:Y:S02]  /*16a0*/  MOV R22, UR12 ;  /* 0x0000000c00167c02 */ /* 0x010fe40008000f00 */
[----:B------:R-:W-:Y:S02]  /*16b0*/  MOV R23, UR13 ;  /* 0x0000000d00177c02 */ /* 0x000fe40008000f00 */
[----:B---3--:R-:W-:Y:S02]  /*16c0*/  @!P0 MOV R24, R12 ;  /* 0x0000000c00188202 */ /* 0x008fe40000000f00 */
[----:B------:R-:W-:-:S02]  /*16d0*/  @!P0 MOV R25, R15 ;  /* 0x0000000f00198202 */ /* 0x000fc40000000f00 */
[----:B------:R-:W-:Y:S01]  /*16e0*/  ISETP.GE.U32.AND P3, PT, R74, UR18, PT ;  /* 0x000000124a007c0c */ /* 0x000fe2000bf66070 */
[----:B------:R-:W3:Y:S01]  /*16f0*/  LDG.E.64 R22, desc[UR14][R22.64] ;  /* 0x0000000e16167981 */ /* 0x000ee2000c1e1b00 */
[C---:B------:R-:W-:Y:S01]  /*1700*/  @!P0 IMAD R19, R44.reuse, R19, R36 ;  /* 0x000000132c138224 */ /* 0x040fe200078e0224 */
[----:B------:R-:W-:Y:S01]  /*1710*/  @!P5 IADD3 R16, P6, R9, R16, RZ ;  /* 0x000000100910d210 */ /* 0x000fe20007fde0ff */
[----:B------:R-:W-:Y:S01]  /*1720*/  @!P0 IMAD.WIDE.U32 R24, R44, R18, R24 ;  /* 0x000000122c188225 */ /* 0x000fe200078e0018 */
[----:B------:R-:W-:Y:S02]  /*1730*/  ISETP.GE.AND.EX P3, PT, R38, UR19, PT, P3 ;  /* 0x0000001326007c0c */ /* 0x000fe4000bf66330 */
[----:B------:R-:W-:Y:S02]  /*1740*/  CS2R R60, SRZ ;  /* 0x00000000003c7805 */ /* 0x000fe4000001ff00 */
[----:B------:R-:W-:Y:S02]  /*1750*/  @!P5 IADD3.X R17, R32, R17, RZ, P6, !PT ;  /* 0x000000112011d210 */ /* 0x000fe400037fe4ff */
[----:B------:R-:W-:-:S02]  /*1760*/  ISETP.GT.U32.OR P3, PT, R0, 0x2ff, P3 ;  /* 0x000002ff0000780c */ /* 0x000fc40001f64470 */
[----:B------:R-:W-:Y:S01]  /*1770*/  @!P0 IADD3 R19, R25, R19, RZ ;  /* 0x0000001319138210 */ /* 0x000fe20007ffe0ff */
[----:B------:R4:W5:Y:S01]  /*1780*/  @!P5 LDG.E R60, desc[UR14][R16.64] ;  /* 0x0000000e103cd981 */ /* 0x000962000c1e1900 */
[----:B------:R-:W-:Y:S02]  /*1790*/  @!P0 SHF.L.U32 R9, R24, 0x1, RZ ;  /* 0x0000000118098819 */ /* 0x000fe400000006ff */
[----:B------:R-:W-:Y:S01]  /*17a0*/  SHF.R.S32.HI R39, RZ, 0x1f, R73 ;  /* 0x0000001fff277819 */ /* 0x000fe20000011449 */
[----:B--2---:R-:W-:Y:S01]  /*17b0*/  @!P2 IMAD R18, R40, R28, RZ ;  /* 0x0000001c2812a224 */ /* 0x004fe200078e02ff */
[----:B------:R-:W-:Y:S02]  /*17c0*/  ISETP.GE.U32.AND P6, PT, R73, UR18, PT ;  /* 0x0000001249007c0c */ /* 0x000fe4000bfc6070 */
[----:B------:R-:W-:Y:S02]  /*17d0*/  CS2R R58, SRZ ;  /* 0x00000000003a7805 */ /* 0x000fe4000001ff00 */
[----:B------:R-:W-:Y:S01]  /*17e0*/  @!P0 SHF.L.U64.HI R32, R24, 0x1, R19 ;  /* 0x0000000118208819 */ /* 0x000fe20000010213 */
[----:B------:R-:W5:Y:S01]  /*17f0*/  @P1 LDG.E R61, desc[UR14][R30.64] ;  /* 0x0000000e1e3d1981 */ /* 0x000f62000c1e1900 */
[----:B0-----:R-:W-:-:S02]  /*1800*/  @!P0 IADD3 R26, P4, R9, R26, RZ ;  /* 0x0000001a091a8210 */ /* 0x001fc40007f9e0ff */
[----:B----4-:R-:W-:Y:S02]  /*1810*/  @!P2 MOV R16, R12 ;  /* 0x0000000c0010a202 */ /* 0x010fe40000000f00 */
[----:B------:R-:W-:Y:S01]  /*1820*/  @!P2 MOV R17, R15 ;  /* 0x0000000f0011a202 */ /* 0x000fe20000000f00 */
[----:B------:R-:W-:Y:S01]  /*1830*/  @!P2 IMAD R33, R75, R29, R18 ;  /* 0x0000001d4b21a224 */ /* 0x000fe200078e0212 */
[----:B------:R-:W-:Y:S01]  /*1840*/  ISETP.GE.AND.EX P6, PT, R39, UR19, PT, P6 ;  /* 0x0000001327007c0c */ /* 0x000fe2000bfc6360 */
[----:B------:R-:W0:Y:S01]  /*1850*/  @!P3 LDC.64 R18, c[0x0][0x288] ;  /* 0x0000a200ff12bb82 */ /* 0x000e220000000a00 */
[----:B------:R-:W-:Y:S02]  /*1860*/  @!P0 IADD3.X R27, R32, R27, RZ, P4, !PT ;  /* 0x0000001b201b8210 */ /* 0x000fe400027fe4ff */
[----:B------:R-:W-:Y:S02]  /*1870*/  ISETP.GT.U32.OR P4, PT, R0, 0x2ff, P6 ;  /* 0x000002ff0000780c */ /* 0x000fe40003784470 */
[----:B-1----:R-:W-:Y:S01]  /*1880*/  @!P0 IADD3 R20, P5, R9, R20, RZ ;  /* 0x0000001409148210 */ /* 0x002fe20007fbe0ff */
[----:B------:R-:W-:Y:S01]  /*1890*/  @!P2 IMAD.WIDE.U32 R28, R75, R28, R16 ;  /* 0x0000001c4b1ca225 */ /* 0x000fe200078e0010 */
[----:B------:R-:W-:Y:S01]  /*18a0*/  IADD3 R9, R2, 0xf0, RZ ;  /* 0x000000f002097810 */ /* 0x000fe20007ffe0ff */
[----:B------:R-:W1:Y:S03]  /*18b0*/  @!P2 LDC.64 R16, c[0x0][0x228] ;  /* 0x00008a00ff10ab82 */ /* 0x000e660000000a00 */
[----:B------:R-:W-:-:S02]  /*18c0*/  ISETP.GE.U32.AND P6, PT, R9, UR18, PT ;  /* 0x0000001209007c0c */ /* 0x000fc4000bfc6070 */
[----:B------:R-:W-:-:S03]  /*18d0*/  SHF.R.S32.HI R35, RZ, 0x1f, R9 ;  /* 0x0000001fff237819 */ /* 0x000fc60000011409 */
[----:B------:R-:W2:Y:S01]  /*18e0*/  @!P2 LDC.64 R24, c[0x0][0x230] ;  /* 0x00008c00ff18ab82 */ /* 0x000ea20000000a00 */
[----:B------:R-:W-:Y:S02]  /*18f0*/  @!P0 IADD3.X R21, R32, R21, RZ, P5, !PT ;  /* 0x0000001520158210 */ /* 0x000fe40002ffe4ff */
[----:B------:R-:W-:Y:S02]  /*1900*/  ISETP.GE.AND.EX P5, PT, R35, UR19, PT, P6 ;  /* 0x0000001323007c0c */ /* 0x000fe4000bfa6360 */
[----:B------:R-:W-:Y:S02]  /*1910*/  @!P2 IADD3 R29, R29, R33, RZ ;  /* 0x000000211d1da210 */ /* 0x000fe40007ffe0ff */
[----:B------:R-:W-:Y:S02]  /*1920*/  CS2R R40, SRZ ;  /* 0x0000000000287805 */ /* 0x000fe4000001ff00 */
[----:B------:R-:W-:Y:S01]  /*1930*/  ISETP.GT.U32.OR P5, PT, R0, 0x2ff, P5 ;  /* 0x000002ff0000780c */ /* 0x000fe20002fa4470 */
[----:B------:R-:W4:Y:S01]  /*1940*/  @!P4 LDC.64 R32, c[0x0][0x288] ;  /* 0x0000a200ff20cb82 */ /* 0x000f220000000a00 */
[C---:B------:R-:W-:Y:S01]  /*1950*/  @!P2 SHF.L.U32 R37, R28.reuse, 0x1, RZ ;  /* 0x000000011c25a819 */ /* 0x040fe200000006ff */
[----:B------:R1:W5:Y:S01]  /*1960*/  @!P0 LDG.E R59, desc[UR14][R20.64] ;  /* 0x0000000e143b8981 */ /* 0x000362000c1e1900 */
[----:B------:R-:W-:Y:S01]  /*1970*/  @!P2 SHF.L.U64.HI R36, R28, 0x1, R29 ;  /* 0x000000011c24a819 */ /* 0x000fe2000001021d */
[----:B0-----:R-:W-:-:S02]  /*1980*/  @!P3 IMAD R38, R38, R18, RZ ;  /* 0x000000122626b224 */ /* 0x001fc400078e02ff */
[----:B------:R0:W5:Y:S02]  /*1990*/  @!P0 LDG.E R40, desc[UR14][R26.64] ;  /* 0x0000000e1a288981 */ /* 0x000164000c1e1900 */
[----:B------:R-:W4:Y:S01]  /*19a0*/  @!P3 LDC.64 R28, c[0x0][0x230] ;  /* 0x00008c00ff1cbb82 */ /* 0x000f220000000a00 */
[----:B-1----:R-:W-:Y:S02]  /*19b0*/  @!P2 IADD3 R16, P0, R37, R16, RZ ;  /* 0x000000102510a210 */ /* 0x002fe40007f1e0ff */
[----:B------:R-:W-:-:S05]  /*19c0*/  @!P3 MOV R20, R12 ;  /* 0x0000000c0014b202 */ /* 0x000fca0000000f00 */
[----:B------:R-:W1:Y:S01]  /*19d0*/  @!P3 LDC.64 R30, c[0x0][0x228] ;  /* 0x00008a00ff1ebb82 */ /* 0x000e620000000a00 */
[----:B------:R-:W-:Y:S02]  /*19e0*/  @!P3 MOV R21, R15 ;  /* 0x0000000f0015b202 */ /* 0x000fe40000000f00 */
[----:B--2---:R-:W-:Y:S01]  /*19f0*/  @!P2 IADD3 R24, P6, R37, R24, RZ ;  /* 0x000000182518a210 */ /* 0x004fe20007fde0ff */
[----:B------:R-:W-:-:S04]  /*1a00*/  @!P3 IMAD R37, R74, R19, R38 ;  /* 0x000000134a25b224 */ /* 0x000fc800078e0226 */
[----:B0-----:R-:W0:Y:S01]  /*1a10*/  @!P5 LDC.64 R26, c[0x0][0x288] ;  /* 0x0000a200ff1adb82 */ /* 0x001e220000000a00 */
[----:B------:R-:W-:Y:S01]  /*1a20*/  @!P3 IMAD.WIDE.U32 R18, R74, R18, R20 ;  /* 0x000000124a12b225 */ /* 0x000fe200078e0014 */
[C---:B------:R-:W-:Y:S02]  /*1a30*/  @!P2 IADD3.X R17, R36.reuse, R17, RZ, P0, !PT ;  /* 0x000000112411a210 */ /* 0x040fe400007fe4ff */
[----:B------:R-:W-:Y:S01]  /*1a40*/  @!P2 IADD3.X R25, R36, R25, RZ, P6, !PT ;  /* 0x000000192419a210 */ /* 0x000fe200037fe4ff */
[----:B----4-:R-:W-:Y:S01]  /*1a50*/  @!P4 IMAD R20, R39, R32, RZ ;  /* 0x000000202714c224 */ /* 0x010fe200078e02ff */
[----:B------:R-:W-:Y:S01]  /*1a60*/  @!P3 IADD3 R21, R19, R37, RZ ;  /* 0x000000251315b210 */ /* 0x000fe20007ffe0ff */
[----:B------:R2:W5:Y:S01]  /*1a70*/  @!P2 LDG.E R58, desc[UR14][R16.64] ;  /* 0x0000000e103aa981 */ /* 0x000562000c1e1900 */
[C---:B------:R-:W-:Y:S01]  /*1a80*/  @!P3 SHF.L.U32 R19, R18.reuse, 0x1, RZ ;  /* 0x000000011213b819 */ /* 0x040fe200000006ff */
[----:B------:R-:W-:Y:S01]  /*1a90*/  @!P4 IMAD R37, R73, R33, R20 ;  /* 0x000000214925c224 */ /* 0x000fe200078e0214 */
[----:B------:R-:W-:Y:S01]  /*1aa0*/  @!P3 SHF.L.U64.HI R36, R18, 0x1, R21 ;  /* 0x000000011224b819 */ /* 0x000fe20000010215 */
[----:B------:R4:W5:Y:S01]  /*1ab0*/  @!P2 LDG.E R41, desc[UR14][R24.64] ;  /* 0x0000000e1829a981 */ /* 0x000962000c1e1900 */
[----:B------:R-:W0:Y:S01]  /*1ac0*/  @!P5 LDC.64 R20, c[0x0][0x228] ;  /* 0x00008a00ff14db82 */ /* 0x000e220000000a00 */
[----:B--2---:R-:W-:-:S02]  /*1ad0*/  @!P4 MOV R16, R12 ;  /* 0x0000000c0010c202 */ /* 0x004fc40000000f00 */
[----:B------:R-:W-:-:S05]  /*1ae0*/  @!P4 MOV R17, R15 ;  /* 0x0000000f0011c202 */ /* 0x000fca0000000f00 */
[----:B----4-:R-:W2:Y:S01]  /*1af0*/  @!P4 LDC.64 R24, c[0x0][0x230] ;  /* 0x00008c00ff18cb82 */ /* 0x010ea20000000a00 */
[----:B------:R-:W-:Y:S01]  /*1b00*/  @!P4 IMAD.WIDE.U32 R32, R73, R32, R16 ;  /* 0x000000204920c225 */ /* 0x000fe200078e0010 */
[C---:B------:R-:W-:Y:S02]  /*1b10*/  @!P3 IADD3 R28, P0, R19.reuse, R28, RZ ;  /* 0x0000001c131cb210 */ /* 0x040fe40007f1e0ff */
[----:B-1----:R-:W-:Y:S02]  /*1b20*/  @!P3 IADD3 R30, P2, R19, R30, RZ ;  /* 0x0000001e131eb210 */ /* 0x002fe40007f5e0ff */
[----:B------:R-:W-:Y:S01]  /*1b30*/  @!P4 IADD3 R37, R33, R37, RZ ;  /* 0x000000252125c210 */ /* 0x000fe20007ffe0ff */
[----:B0-----:R-:W-:Y:S01]  /*1b40*/  @!P5 IMAD R38, R35, R26, RZ ;  /* 0x0000001a2326d224 */ /* 0x001fe200078e02ff */
[----:B------:R-:W-:Y:S02]  /*1b50*/  @!P3 IADD3.X R29, R36, R29, RZ, P0, !PT ;  /* 0x0000001d241db210 */ /* 0x000fe400007fe4ff */
[----:B------:R-:W-:-:S02]  /*1b60*/  CS2R R56, SRZ ;  /* 0x0000000000387805 */ /* 0x000fc4000001ff00 */
[----:B------:R-:W-:Y:S01]  /*1b70*/  @!P3 IADD3.X R31, R36, R31, RZ, P2, !PT ;  /* 0x0000001f241fb210 */ /* 0x000fe200017fe4ff */
[----:B------:R-:W0:Y:S01]  /*1b80*/  @!P4 LDC.64 R16, c[0x0][0x228] ;  /* 0x00008a00ff10cb82 */ /* 0x000e220000000a00 */
[C---:B------:R-:W-:Y:S02]  /*1b90*/  @!P4 SHF.L.U32 R36, R32.reuse, 0x1, RZ ;  /* 0x000000012024c819 */ /* 0x040fe400000006ff */
[----:B------:R-:W-:Y:S01]  /*1ba0*/  @!P4 SHF.L.U64.HI R35, R32, 0x1, R37 ;  /* 0x000000012023c819 */ /* 0x000fe20000010225 */
[----:B------:R-:W5:Y:S01]  /*1bb0*/  @!P3 LDG.E R57, desc[UR14][R30.64] ;  /* 0x0000000e1e39b981 */ /* 0x000f62000c1e1900 */
[----:B------:R-:W-:Y:S02]  /*1bc0*/  @!P5 MOV R32, R12 ;  /* 0x0000000c0020d202 */ /* 0x000fe40000000f00 */
[----:B------:R-:W-:Y:S01]  /*1bd0*/  @!P5 MOV R33, R15 ;  /* 0x0000000f0021d202 */ /* 0x000fe20000000f00 */
[----:B------:R-:W-:Y:S01]  /*1be0*/  @!P5 IMAD R37, R9, R27, R38 ;  /* 0x0000001b0925d224 */ /* 0x000fe200078e0226 */
[----:B------:R-:W-:-:S02]  /*1bf0*/  CS2R R38, SRZ ;  /* 0x0000000000267805 */ /* 0x000fc4000001ff00 */
[----:B------:R-:W-:Y:S01]  /*1c00*/  MOV R44, RZ ;  /* 0x000000ff002c7202 */ /* 0x000fe20000000f00 */
[----:B------:R-:W1:Y:S01]  /*1c10*/  @!P5 LDC.64 R18, c[0x0][0x230] ;  /* 0x00008c00ff12db82 */ /* 0x000e620000000a00 */
[----:B------:R-:W-:Y:S01]  /*1c20*/  @!P5 IMAD.WIDE.U32 R26, R9, R26, R32 ;  /* 0x0000001a091ad225 */ /* 0x000fe200078e0020 */
[----:B--2---:R-:W-:Y:S01]  /*1c30*/  @!P4 IADD3 R24, P0, R36, R24, RZ ;  /* 0x000000182418c210 */ /* 0x004fe20007f1e0ff */
[----:B------:R-:W5:Y:S03]  /*1c40*/  @!P3 LDG.E R38, desc[UR14][R28.64] ;  /* 0x0000000e1c26b981 */ /* 0x000f66000c1e1900 */
[----:B------:R-:W-:Y:S02]  /*1c50*/  @!P5 IADD3 R27, R27, R37, RZ ;  /* 0x000000251b1bd210 */ /* 0x000fe40007ffe0ff */
[C---:B------:R-:W-:Y:S02]  /*1c60*/  @!P5 SHF.L.U32 R9, R26.reuse, 0x1, RZ ;  /* 0x000000011a09d819 */ /* 0x040fe400000006ff */
[----:B------:R-:W-:-:S02]  /*1c70*/  @!P5 SHF.L.U64.HI R26, R26, 0x1, R27 ;  /* 0x000000011a1ad819 */ /* 0x000fc4000001021b */
[----:B------:R-:W-:Y:S02]  /*1c80*/  @!P5 IADD3 R20, P3, R9, R20, RZ ;  /* 0x000000140914d210 */ /* 0x000fe40007f7e0ff */
[----:B------:R-:W-:Y:S02]  /*1c90*/  @!P4 IADD3.X R25, R35, R25, RZ, P0, !PT ;  /* 0x000000192319c210 */ /* 0x000fe400007fe4ff */
[----:B------:R-:W-:-:S03]  /*1ca0*/  @!P5 IADD3.X R21, R26, R21, RZ, P3, !PT ;  /* 0x000000151a15d210 */ /* 0x000fc60001ffe4ff */
[----:B------:R-:W5:Y:S04]  /*1cb0*/  @!P4 LDG.E R39, desc[UR14][R24.64] ;  /* 0x0000000e1827c981 */ /* 0x000f68000c1e1900 */
[----:B------:R-:W5:Y:S01]  /*1cc0*/  @!P5 LDG.E R44, desc[UR14][R20.64] ;  /* 0x0000000e142cd981 */ /* 0x000f62000c1e1900 */
[----:B0-----:R-:W-:-:S04]  /*1cd0*/  @!P4 IADD3 R16, P0, R36, R16, RZ ;  /* 0x000000102410c210 */ /* 0x001fc80007f1e0ff */
[----:B------:R-:W-:Y:S02]  /*1ce0*/  @!P4 IADD3.X R17, R35, R17, RZ, P0, !PT ;  /* 0x000000112311c210 */ /* 0x000fe400007fe4ff */
[----:B-1----:R-:W-:Y:S01]  /*1cf0*/  @!P5 IADD3 R18, P2, R9, R18, RZ ;  /* 0x000000120912d210 */ /* 0x002fe20007f5e0ff */
[----:B------:R-:W-:Y:S01]  /*1d00*/  HFMA2.MMA R9, -RZ, RZ, 0, 0 ;  /* 0x00000000ff097435 */ /* 0x000fe200000001ff */
[----:B------:R-:W-:Y:S01]  /*1d10*/  UMOV UR18, 0x3f800000 ;  /* 0x3f80000000127882 */ /* 0x000fe20000000000 */
[----:B------:R-:W-:Y:S01]  /*1d20*/  BSSY B0, `(.L_x_102) ;  /* 0x000001d000007945 */ /* 0x000fe20003800000 */
[----:B------:R-:W-:Y:S01]  /*1d30*/  @!P5 IADD3.X R19, R26, R19, RZ, P2, !PT ;  /* 0x000000131a13d210 */ /* 0x000fe200017fe4ff */
[----:B------:R0:W5:Y:S06]  /*1d40*/  @!P4 LDG.E R56, desc[UR14][R16.64] ;  /* 0x0000000e1038c981 */ /* 0x00016c000c1e1900 */
        /* <DEDUP_REMOVED lines=26> */
.L_x_103:
[----:B------:R-:W-:Y:S05]  /*1ef0*/  BSYNC B0 ;  /* 0x0000000000007941 */ /* 0x000fea0003800000 */
.L_x_102:
[----:B------:R-:W-:Y:S02]  /*1f00*/  ISETP.NE.AND P5, PT, RZ, UR17, PT ;  /* 0x00000011ff007c0c */ /* 0x000fe4000bfa5270 */
[C---:B-----5:R-:W-:Y:S02]  /*1f10*/  PRMT R10, R42.reuse, 0x7632, R10 ;  /* 0x000076322a0a7816 */ /* 0x060fe4000000000a */
[----:B0-----:R-:W-:Y:S02]  /*1f20*/  SHF.L.U32 R20, R42, 0x10, RZ ;  /* 0x000000102a147819 */ /* 0x001fe400000006ff */
[----:B------:R-:W-:Y:S02]  /*1f30*/  SHF.L.U32 R21, R43, 0x10, RZ ;  /* 0x000000102b157819 */ /* 0x000fe400000006ff */
[----:B------:R-:W-:Y:S01]  /*1f40*/  SHF.L.U32 R10, R10, 0x10, RZ ;  /* 0x000000100a0a7819 */ /* 0x000fe200000006ff */
[----:B------:R-:W-:Y:S01]  /*1f50*/  FADD.FTZ R20, R20, -UR13 ;  /* 0x8000000d14147e21 */ /* 0x000fe20008010000 */
[----:B------:R-:W-:Y:S01]  /*1f60*/  PRMT R23, R61, 0x7632, R23 ;  /* 0x000076323d177816 */ /* 0x000fe20000000017 */
[----:B------:R-:W-:Y:S01]  /*1f70*/  FADD.FTZ R25, R21, -UR13 ;  /* 0x8000000d15197e21 */ /* 0x000fe20008010000 */
[----:B------:R-:W-:Y:S01]  /*1f80*/  PRMT R26, R43, 0x7632, R26 ;  /* 0x000076322b1a7816 */ /* 0x000fe2000000001a */
[----:B------:R-:W-:Y:S01]  /*1f90*/  FADD.FTZ R10, R10, -UR13 ;  /* 0x8000000d0a0a7e21 */ /* 0x000fe20008010000 */
[----:B------:R-:W-:Y:S01]  /*1fa0*/  PRMT R22, R60, 0x7632, R22 ;  /* 0x000076323c167816 */ /* 0x000fe20000000016 */
[----:B------:R-:W-:Y:S01]  /*1fb0*/  FMUL.FTZ R21, R20, UR18 ;  /* 0x0000001214157c20 */ /* 0x000fe20008410000 */
[----:B------:R-:W-:Y:S01]  /*1fc0*/  SHF.L.U32 R27, R61, 0x10, RZ ;  /* 0x000000103d1b7819 */ /* 0x000fe200000006ff */
[----:B------:R-:W-:Y:S01]  /*1fd0*/  FMUL.FTZ R25, R25, UR18 ;  /* 0x0000001219197c20 */ /* 0x000fe20008410000 */
[----:B------:R-:W-:Y:S01]  /*1fe0*/  SHF.L.U32 R24, R60, 0x10, RZ ;  /* 0x000000103c187819 */ /* 0x000fe200000006ff */
[----:B------:R-:W-:Y:S01]  /*1ff0*/  FMUL.FTZ R10, R10, UR18 ;  /* 0x000000120a0a7c20 */ /* 0x000fe20008410000 */
[----:B------:R-:W-:-:S02]  /*2000*/  SHF.L.U32 R23, R23, 0x10, RZ ;  /* 0x0000001017177819 */ /* 0x000fc400000006ff */
        /* <DEDUP_REMOVED lines=21> */
.L_x_104:
[----:B------:R-:W-:Y:S01]  /*2160*/  FMUL.FTZ R20, R27, R16 ;  /* 0x000000101b147220 */ /* 0x000fe20000410000 */
[----:B------:R-:W-:Y:S01]  /*2170*/  FADD.FTZ R26, R26, -UR13 ;  /* 0x8000000d1a1a7e21 */ /* 0x000fe20008010000 */
[----:B------:R-:W-:Y:S01]  /*2180*/  FFMA.FTZ R28, R21, R27, RZ ;  /* 0x0000001b151c7223 */ /* 0x000fe200000100ff */
        /* <DEDUP_REMOVED lines=23> */
.L_x_105:
[----:B------:R-:W-:Y:S01]  /*2300*/  FFMA.FTZ R30, R10, R29, R21 ;  /* 0x0000001d0a1e7223 */ /* 0x000fe20000010015 */
[----:B------:R-:W-:Y:S01]  /*2310*/  FADD.FTZ R29, R29, R20 ;  /* 0x000000141d1d7221 */ /* 0x000fe20000010000 */
[----:B------:R-:W-:Y:S01]  /*2320*/  FADD.FTZ R27, RZ, R27 ;  /* 0x0000001bff1b7221 */ /* 0x000fe20000010000 */
[----:B------:R-:W-:Y:S01]  /*2330*/  FFMA.FTZ R20, R25, R24, R28 ;  /* 0x0000001819147223 */ /* 0x000fe2000001001c */
[----:B------:R-:W-:Y:S01]  /*2340*/  FMUL.FTZ R28, R24, R16 ;  /* 0x00000010181c7220 */ /* 0x000fe20000410000 */
[----:B------:R-:W-:Y:S01]  /*2350*/  FFMA.FTZ R21, R10, R23, RZ ;  /* 0x000000170a157223 */ /* 0x000fe200000100ff */
[----:B------:R-:W-:Y:S01]  /*2360*/  FADD.FTZ R23, RZ, R23 ;  /* 0x00000017ff177221 */ /* 0x000fe20000010000 */
[----:B------:R-:W-:Y:S01]  /*2370*/  PRMT R10, R40, 0x7632, R10 ;  /* 0x00007632280a7816 */ /* 0x000fe2000000000a */
[----:B------:R-:W-:Y:S01]  /*2380*/  FADD.FTZ R24, R27, R24 ;  /* 0x000000181b187221 */ /* 0x000fe20000010000 */
[----:B------:R-:W-:Y:S01]  /*2390*/  FFMA.FTZ R27, R25, R28, R30 ;  /* 0x0000001c191b7223 */ /* 0x000fe2000001001e */
[----:B------:R-:W-:Y:S01]  /*23a0*/  FFMA.FTZ R21, R26, R22, R21 ;  /* 0x000000161a157223 */ /* 0x000fe20000010015 */
[----:B------:R-:W-:Y:S01]  /*23b0*/  FADD.FTZ R23, R23, R22 ;  /* 0x0000001617177221 */ /* 0x000fe20000010000 */
[----:B------:R-:W-:Y:S01]  /*23c0*/  FMUL.FTZ R25, R22, R17 ;  /* 0x0000001116197220 */ /* 0x000fe20000410000 */
[----:B------:R-:W-:-:S02]  /*23d0*/  SHF.L.U32 R22, R40, 0x10, RZ ;  /* 0x0000001028167819 */ /* 0x000fc400000006ff */
[----:B------:R-:W-:Y:S01]  /*23e0*/  SHF.L.U32 R30, R10, 0x10, RZ ;  /* 0x000000100a1e7819 */ /* 0x000fe200000006ff */
[--C-:B------:R-:W-:Y:S01]  /*23f0*/  FADD.FTZ R10, R29, R28.reuse ;  /* 0x0000001c1d0a7221 */ /* 0x100fe20000010000 */
        /* <DEDUP_REMOVED lines=27> */
.L_x_106:
[----:B------:R-:W-:Y:S01]  /*25b0*/  FMUL.FTZ R31, R27, R16 ;  /* 0x000000101b1f7220 */ /* 0x000fe20000410000 */
[----:B------:R-:W-:Y:S01]  /*25c0*/  FADD.FTZ R30, R25, R10 ;  /* 0x0000000a191e7221 */ /* 0x000fe20000010000 */
[----:B------:R-:W-:Y:S01]  /*25d0*/  FADD.FTZ R10, R24, R27 ;  /* 0x0000001b180a7221 */ /* 0x000fe20000010000 */
[----:B------:R-:W-:Y:S01]  /*25e0*/  PRMT R24, R41, 0x7632, R24 ;  /* 0x0000763229187816 */ /* 0x000fe20000000018 */
[C---:B------:R-:W-:Y:S01]  /*25f0*/  FFMA.FTZ R20, R29.reuse, R27, R20 ;  /* 0x0000001b1d147223 */ /* 0x040fe20000010014 */
[----:B------:R-:W-:Y:S01]  /*2600*/  FFMA.FTZ R29, R29, R31, R26 ;  /* 0x0000001f1d1d7223 */ /* 0x000fe2000001001a */
[----:B------:R-:W-:Y:S01]  /*2610*/  FMUL.FTZ R25, R22, R17 ;  /* 0x0000001116197220 */ /* 0x000fe20000410000 */
[----:B------:R-:W-:Y:S01]  /*2620*/  SHF.L.U32 R26, R41, 0x10, RZ ;  /* 0x00000010291a7819 */ /* 0x000fe200000006ff */
[----:B------:R-:W-:Y:S01]  /*2630*/  FFMA.FTZ R21, R28, R22, R21 ;  /* 0x000000161c157223 */ /* 0x000fe20000010015 */
[----:B------:R-:W-:Y:S01]  /*2640*/  SHF.L.U32 R24, R24, 0x10, RZ ;  /* 0x0000001018187819 */ /* 0x000fe200000006ff */
[--C-:B------:R-:W-:Y:S01]  /*2650*/  FFMA.FTZ R28, R28, R25, R29.reuse ;  /* 0x000000191c1c7223 */ /* 0x100fe2000001001d */
[----:B------:R-:W-:Y:S01]  /*2660*/  FADD.FTZ R23, R23, R22 ;  /* 0x0000001617177221 */ /* 0x000fe20000010000 */
[----:B------:R-:W-:Y:S01]  /*2670*/  PRMT R29, R58, 0x7632, R29 ;  /* 0x000076323a1d7816 */ /* 0x000fe2000000001d */
[----:B------:R-:W-:Y:S01]  /*2680*/  FADD.FTZ R22, R30, R31 ;  /* 0x0000001f1e167221 */ /* 0x000fe20000010000 */
[----:B------:R-:W-:Y:S01]  /*2690*/  FADD.FTZ R26, R26, -UR13 ;  /* 0x8000000d1a1a7e21 */ /* 0x000fe20008010000 */
[----:B------:R-:W-:Y:S01]  /*26a0*/  FADD.FTZ R30, R24, -UR13 ;  /* 0x8000000d181e7e21 */ /* 0x000fe20008010000 */
[----:B------:R-:W-:-:S02]  /*26b0*/  SHF.L.U32 R24, R29, 0x10, RZ ;  /* 0x000000101d187819 */ /* 0x000fc400000006ff */
        /* <DEDUP_REMOVED lines=22> */
.L_x_107:
[--C-:B------:R-:W-:Y:S01]  /*2820*/  FADD.FTZ R30, R25, R22.reuse ;  /* 0x00000016191e7221 */ /* 0x100fe20000010000 */
[----:B------:R-:W-:Y:S01]  /*2830*/  FMUL.FTZ R31, R27, R16 ;  /* 0x000000101b1f7220 */ /* 0x000fe20000410000 */
[----:B------:R-:W-:Y:S01]  /*2840*/  PRMT R22, R38, 0x7632, R22 ;  /* 0x0000763226167816 */ /* 0x000fe20000000016 */
[----:B------:R-:W-:Y:S01]  /*2850*/  FADD.FTZ R10, R10, R27 ;  /* 0x0000001b0a0a7221 */ /* 0x000fe20000010000 */
[----:B------:R-:W-:Y:S01]  /*2860*/  FFMA.FTZ R20, R29, R27, R20 ;  /* 0x0000001b1d147223 */ /* 0x000fe20000010014 */
[----:B------:R-:W-:Y:S01]  /*2870*/  FADD.FTZ R23, R23, R24 ;  /* 0x0000001817177221 */ /* 0x000fe20000010000 */
[----:B------:R-:W-:Y:S01]  /*2880*/  FFMA.FTZ R21, R26, R24, R21 ;  /* 0x000000181a157223 */ /* 0x000fe20000010015 */
[----:B------:R-:W-:Y:S01]  /*2890*/  FMUL.FTZ R25, R24, R17 ;  /* 0x0000001118197220 */ /* 0x000fe20000410000 */
[--C-:B------:R-:W-:Y:S01]  /*28a0*/  FFMA.FTZ R29, R29, R31, R28.reuse ;  /* 0x0000001f1d1d7223 */ /* 0x100fe2000001001c */
[----:B------:R-:W-:Y:S02]  /*28b0*/  SHF.L.U32 R24, R38, 0x10, RZ ;  /* 0x0000001026187819 */ /* 0x000fe400000006ff */
[----:B------:R-:W-:Y:S01]  /*28c0*/  SHF.L.U32 R27, R22, 0x10, RZ ;  /* 0x00000010161b7819 */ /* 0x000fe200000006ff */
[----:B------:R-:W-:Y:S01]  /*28d0*/  FADD.FTZ R22, R30, R31 ;  /* 0x0000001f1e167221 */ /* 0x000fe20000010000 */
[----:B------:R-:W-:Y:S01]  /*28e0*/  FFMA.FTZ R26, R26, R25, R29 ;  /* 0x000000191a1a7223 */ /* 0x000fe2000001001d */
        /* <DEDUP_REMOVED lines=26> */
.L_x_108:
[----:B------:R-:W-:Y:S01]  /*2a90*/  FMUL.FTZ R31, R27, R16 ;  /* 0x000000101b1f7220 */ /* 0x000fe20000410000 */
[--C-:B------:R-:W-:Y:S01]  /*2aa0*/  FADD.FTZ R30, R25, R22.reuse ;  /* 0x00000016191e7221 */ /* 0x100fe20000010000 */
[----:B------:R-:W-:Y:S01]  /*2ab0*/  PRMT R22, R39, 0x7632, R22 ;  /* 0x0000763227167816 */ /* 0x000fe20000000016 */
[C---:B------:R-:W-:Y:S01]  /*2ac0*/  FFMA.FTZ R20, R29.reuse, R27, R20 ;  /* 0x0000001b1d147223 */ /* 0x040fe20000010014 */
[----:B------:R-:W-:Y:S01]  /*2ad0*/  FFMA.FTZ R29, R29, R31, R26 ;  /* 0x0000001f1d1d7223 */ /* 0x000fe2000001001a */
[----:B------:R-:W-:Y:S01]  /*2ae0*/  FADD.FTZ R23, R23, R24 ;  /* 0x0000001817177221 */ /* 0x000fe20000010000 */
[----:B------:R-:W-:Y:S01]  /*2af0*/  FFMA.FTZ R21, R28, R24, R21 ;  /* 0x000000181c157223 */ /* 0x000fe20000010015 */
[----:B------:R-:W-:Y:S01]  /*2b00*/  FMUL.FTZ R25, R24, R17 ;  /* 0x0000001118197220 */ /* 0x000fe20000410000 */
[----:B------:R-:W-:Y:S01]  /*2b10*/  SHF.L.U32 R24, R39, 0x10, RZ ;  /* 0x0000001027187819 */ /* 0x000fe200000006ff */
[----:B------:R-:W-:Y:S01]  /*2b20*/  FADD.FTZ R10, R10, R27 ;  /* 0x0000001b0a0a7221 */ /* 0x000fe20000010000 */
[----:B------:R-:W-:Y:S01]  /*2b30*/  SHF.L.U32 R26, R22, 0x10, RZ ;  /* 0x00000010161a7819 */ /* 0x000fe200000006ff */
[----:B------:R-:W-:Y:S01]  /*2b40*/  FFMA.FTZ R28, R28, R25, R29 ;  /* 0x000000191c1c7223 */ /* 0x000fe2000001001d */
[----:B------:R-:W-:Y:S01]  /*2b50*/  FADD.FTZ R22, R30, R31 ;  /* 0x0000001f1e167221 */ /* 0x000fe20000010000 */
        /* <DEDUP_REMOVED lines=26> */
.L_x_109:
        /* <DEDUP_REMOVED lines=39> */
.L_x_110:
        /* <DEDUP_REMOVED lines=39> */
.L_x_111:
        /* <DEDUP_REMOVED lines=39> */
.L_x_112:
        /* <DEDUP_REMOVED lines=39> */
.L_x_113:
[----:B------:R-:W-:Y:S01]  /*36c0*/  FADD.FTZ R26, R10, R27 ;  /* 0x0000001b0a1a7221 */ /* 0x000fe20000010000 */
[----:B------:R-:W-:Y:S01]  /*36d0*/  FADD.FTZ R10, R23, R24 ;  /* 0x00000018170a7221 */ /* 0x000fe20000010000 */
[----:B------:R-:W-:Y:S01]  /*36e0*/  FMUL.FTZ R31, R27, R16 ;  /* 0x000000101b1f7220 */ /* 0x000fe20000410000 */
[----:B------:R-:W-:Y:S01]  /*36f0*/  PRMT R23, R6, 0x7632, R23 ;  /* 0x0000763206177816 */ /* 0x000fe20000000017 */
[----:B------:R-:W-:Y:S01]  /*3700*/  FADD.FTZ R32, R25, R22 ;  /* 0x0000001619207221 */ /* 0x000fe20000010000 */
[C---:B------:R-:W-:Y:S01]  /*3710*/  FFMA.FTZ R27, R29.reuse, R27, R20 ;  /* 0x0000001b1d1b7223 */ /* 0x040fe20000010014 */
[----:B------:R-:W-:Y:S01]  /*3720*/  FMUL.FTZ R22, R24, R17 ;  /* 0x0000001118167220 */ /* 0x000fe20000410000 */
[----:B------:R-:W-:Y:S01]  /*3730*/  FFMA.FTZ R20, R30, R24, R21 ;  /* 0x000000181e147223 */ /* 0x000fe20000010015 */
[----:B------:R-:W-:Y:S01]  /*3740*/  FFMA.FTZ R29, R29, R31, R28 ;  /* 0x0000001f1d1d7223 */ /* 0x000fe2000001001c */
        /* <DEDUP_REMOVED lines=10> */
[----:B------:R-:W-:Y:S01]  /*37f0*/  PRMT R22, R51, 0x7632, R22 ;  /* 0x0000763233167816 */ /* 0x000fe20000000016 */
[----:B------:R-:W-:Y:S01]  /*3800*/  FMUL.FTZ R25, R28, UR18 ;  /* 0x000000121c197c20 */ /* 0x000fe20008410000 */
        /* <DEDUP_REMOVED lines=20> */
.L_x_114:
[----:B------:R-:W-:Y:S01]  /*3950*/  FMUL.FTZ R31, R23, R16 ;  /* 0x00000010171f7220 */ /* 0x000fe20000410000 */
[----:B------:R-:W-:Y:S01]  /*3960*/  FADD.FTZ R26, R26, R23 ;  /* 0x000000171a1a7221 */ /* 0x000fe20000010000 */
[----:B------:R-:W-:Y:S01]  /*3970*/  FFMA.FTZ R27, R29, R23, R27 ;  /* 0x000000171d1b7223 */ /* 0x000fe2000001001b */
[----:B------:R-:W-:Y:S01]  /*3980*/  SHF.L.U32 R23, R51, 0x10, RZ ;  /* 0x0000001033177819 */ /* 0x000fe200000006ff */
[----:B------:R-:W-:Y:S01]  /*3990*/  FFMA.FTZ R32, R29, R31, R30 ;  /* 0x0000001f1d207223 */ /* 0x000fe2000001001e */
[----:B------:R-:W-:Y:S01]  /*39a0*/  SHF.L.U32 R22, R22, 0x10, RZ ;  /* 0x0000001016167819 */ /* 0x000fe200000006ff */
[----:B------:R-:W-:Y:S01]  /*39b0*/  FADD.FTZ R21, R21, R31 ;  /* 0x0000001f15157221 */ /* 0x000fe20000010000 */
[----:B------:R-:W-:Y:S01]  /*39c0*/  PRMT R29, R49, 0x7632, R29 ;  /* 0x00007632311d7816 */ /* 0x000fe2000000001d */
[----:B------:R-:W-:Y:S01]  /*39d0*/  FADD.FTZ R23, R23, -UR13 ;  /* 0x8000000d17177e21 */ /* 0x000fe20008010000 */
[----:B------:R-:W-:Y:S01]  /*39e0*/  SHF.L.U32 R28, R49, 0x10, RZ ;  /* 0x00000010311c7819 */ /* 0x000fe200000006ff */
[----:B------:R-:W-:Y:S01]  /*39f0*/  FADD.FTZ R31, R22, -UR13 ;  /* 0x8000000d161f7e21 */ /* 0x000fe20008010000 */
[----:B------:R-:W-:Y:S01]  /*3a00*/  SHF.L.U32 R29, R29, 0x10, RZ ;  /* 0x000000101d1d7819 */ /* 0x000fe200000006ff */
[----:B------:R-:W-:Y:S01]  /*3a10*/  FMUL.FTZ R30, R23, UR18 ;  /* 0x00000012171e7c20 */ /* 0x000fe20008410000 */
        /* <DEDUP_REMOVED lines=16> */
[----:B-1----:R-:W-:Y:S01]  /*3b20*/  FMUL.FTZ R29, R29, R64 ;  /* 0x000000401d1d7220 */ /* 0x002fe20000410000 */
[----:B------:R-:W-:Y:S02]  /*3b30*/  FADD.FTZ R64, -R64, 1 ;  /* 0x3f80000040407421 */ /* 0x000fe40000010100 */
[----:B------:R-:W-:Y:S02]  /*3b40*/  FMUL.FTZ R28, R28, R23 ;  /* 0x000000171c1c7220 */ /* 0x000fe40000410000 */
[----:B------:R-:W-:-:S04]  /*3b50*/  FFMA.FTZ R64, R33, R64, 1 ;  /* 0x3f80000021407423 */ /* 0x000fc80000010040 */
[----:B------:R-:W-:-:S07]  /*3b60*/  FMUL.FTZ R29, R29, R64 ;  /* 0x000000401d1d7220 */ /* 0x000fce0000410000 */
.L_x_115:
[--C-:B------:R-:W-:Y:S01]  /*3b70*/  FADD.FTZ R36, R22, R21.reuse ;  /* 0x0000001516247221 */ /* 0x100fe20000010000 */
[----:B------:R-:W-:Y:S01]  /*3b80*/  PRMT R21, R7, 0x7632, R21 ;  /* 0x0000763207157816 */ /* 0x000fe20000000015 */
[----:B------:R-:W-:Y:S01]  /*3b90*/  FFMA.FTZ R33, R25, R22, R32 ;  /* 0x0000001619217223 */ /* 0x000fe20000010020 */
[----:B------:R-:W-:Y:S01]  /*3ba0*/  SHF.L.U32 R22, R7, 0x10, RZ ;  /* 0x0000001007167819 */ /* 0x000fe200000006ff */
[----:B------:R-:W-:Y:S01]  /*3bb0*/  FMUL.FTZ R23, R28, R16 ;  /* 0x000000101c177220 */ /* 0x000fe20000410000 */
[----:B------:R-:W-:Y:S02]  /*3bc0*/  SHF.L.U32 R21, R21, 0x10, RZ ;  /* 0x0000001015157819 */ /* 0x000fe400000006ff */
[C---:B------:R-:W-:Y:S01]  /*3bd0*/  SHF.L.U32 R32, R47.reuse, 0x10, RZ ;  /* 0x000000102f207819 */ /* 0x040fe200000006ff */
[--C-:B------:R-:W-:Y:S01]  /*3be0*/  FFMA.FTZ R64, R30, R23, R33.reuse ;  /* 0x000000171e407223 */ /* 0x100fe20000010021 */
[----:B------:R-:W-:Y:S01]  /*3bf0*/  FADD.FTZ R22, R22, -UR13 ;  /* 0x8000000d16167e21 */ /* 0x000fe20008010000 */
[----:B------:R-:W-:Y:S01]  /*3c00*/  PRMT R33, R47, 0x7632, R33 ;  /* 0x000076322f217816 */ /* 0x000fe20000000021 */
[----:B------:R-:W-:Y:S01]  /*3c10*/  FADD.FTZ R21, R21, -UR13 ;  /* 0x8000000d15157e21 */ /* 0x000fe20008010000 */
[----:B------:R-:W-:Y:S01]  /*3c20*/  FADD.FTZ R36, R36, R23 ;  /* 0x0000001724247221 */ /* 0x000fe20000010000 */
[----:B------:R-:W-:Y:S01]  /*3c30*/  FMUL.FTZ R34, R22, UR18 ;  /* 0x0000001216227c20 */ /* 0x000fe20008410000 */
[----:B------:R-:W-:Y:S01]  /*3c40*/  PRMT R66, R48, 0x7632, R66 ;  /* 0x0000763230427816 */ /* 0x000fe20000000042 */
[----:B------:R-:W-:Y:S01]  /*3c50*/  FMUL.FTZ R22, R29, R17 ;  /* 0x000000111d167220 */ /* 0x000fe20000410000 */
[----:B------:R-:W-:Y:S01]  /*3c60*/  SHF.L.U32 R33, R33, 0x10, RZ ;  /* 0x0000001021217819 */ /* 0x000fe200000006ff */
[----:B------:R-:W-:Y:S01]  /*3c70*/  FMUL.FTZ R35, R21, UR18 ;  /* 0x0000001215237c20 */ /* 0x000fe20008410000 */
[----:B------:R-:W-:Y:S06]  /*3c80*/  @!P5 BRA `(.L_x_116) ;  /* 0x000000000048d947 */ /* 0x000fec0003800000 */
[----:B------:R-:W-:-:S04]  /*3c90*/  FFMA.FTZ R21, R34, R16, R18 ;  /* 0x0000001022157223 */ /* 0x000fc80000010012 */
[----:B------:R-:W-:-:S06]  /*3ca0*/  FMUL.FTZ R37, R21, -1.4426950216293334961 ;  /* 0xbfb8aa3b15257820 */ /* 0x000fcc0000410000 */
[----:B------:R-:W0:Y:S02]  /*3cb0*/  MUFU.EX2 R37, R37 ;  /* 0x0000002500257308 */ /* 0x000e240000000800 */
[----:B0-----:R-:W-:-:S06]  /*3cc0*/  FADD.FTZ R23, R37, 1 ;  /* 0x3f80000025177421 */ /* 0x001fcc0000010000 */
[----:B------:R-:W0:Y:S02]  /*3cd0*/  MUFU.RCP R23, R23 ;  /* 0x0000001700177308 */ /* 0x000e240000001000 */
[----:B0-----:R-:W-:Y:S01]  /*3ce0*/  FADD.FTZ R68, -R23, 1 ;  /* 0x3f80000017447421 */ /* 0x001fe20000010100 */
[----:B------:R-:W-:-:S03]  /*3cf0*/  FMUL.FTZ R32, R32, R23 ;  /* 0x0000001720207220 */ /* 0x000fc60000410000 */
[----:B------:R-:W-:-:S04]  /*3d00*/  FFMA.FTZ R21, R21, R68, 1 ;  /* 0x3f80000015157423 */ /* 0x000fc80000010044 */
[----:B------:R-:W-:Y:S01]  /*3d10*/  FMUL.FTZ R32, R32, R21 ;  /* 0x0000001520207220 */ /* 0x000fe20000410000 */
        /* <DEDUP_REMOVED lines=9> */
.L_x_116:
[----:B------:R-:W-:Y:S01]  /*3db0*/  SHF.L.U32 R65, R48, 0x10, RZ ;  /* 0x0000001030417819 */ /* 0x000fe200000006ff */
[----:B------:R-:W-:Y:S01]  /*3dc0*/  FFMA.FTZ R21, R31, R22, R64 ;  /* 0x000000161f157223 */ /* 0x000fe20000010040 */
[----:B------:R-:W-:Y:S01]  /*3dd0*/  SHF.L.U32 R66, R66, 0x10, RZ ;  /* 0x0000001042427819 */ /* 0x000fe200000006ff */
[----:B------:R-:W-:Y:S01]  /*3de0*/  FMUL.FTZ R23, R32, R16 ;  /* 0x0000001020177220 */ /* 0x000fe20000410000 */
[----:B------:R-:W-:Y:S01]  /*3df0*/  FADD.FTZ R36, R22, R36 ;  /* 0x0000002416247221 */ /* 0x000fe20000010000 */
[----:B------:R-:W-:Y:S01]  /*3e00*/  PRMT R64, R46, 0x7632, R64 ;  /* 0x000076322e407816 */ /* 0x000fe20000000040 */
[----:B------:R-:W-:Y:S01]  /*3e10*/  FADD.FTZ R65, R65, -UR13 ;  /* 0x8000000d41417e21 */ /* 0x000fe20008010000 */
[----:B------:R-:W-:Y:S01]  /*3e20*/  FADD.FTZ R66, R66, -UR13 ;  /* 0x8000000d42427e21 */ /* 0x000fe20008010000 */
[----:B------:R-:W-:Y:S01]  /*3e30*/  FFMA.FTZ R21, R34, R23, R21 ;  /* 0x0000001722157223 */ /* 0x000fe20000010015 */
[----:B------:R-:W-:Y:S01]  /*3e40*/  FADD.FTZ R36, R36, R23 ;  /* 0x0000001724247221 */ /* 0x000fe20000010000 */
[----:B------:R-:W-:Y:S01]  /*3e50*/  SHF.L.U32 R63, R46, 0x10, RZ ;  /* 0x000000102e3f7819 */ /* 0x000fe200000006ff */
[----:B------:R-:W-:Y:S01]  /*3e60*/  FMUL.FTZ R65, R65, UR18 ;  /* 0x0000001241417c20 */ /* 0x000fe20008410000 */
[----:B------:R-:W-:Y:S01]  /*3e70*/  SHF.L.U32 R64, R64, 0x10, RZ ;  /* 0x0000001040407819 */ /* 0x000fe200000006ff */
[----:B------:R-:W-:Y:S01]  /*3e80*/  FMUL.FTZ R22, R33, R17 ;  /* 0x0000001121167220 */ /* 0x000fe20000410000 */
[----:B------:R-:W-:Y:S01]  /*3e90*/  FMUL.FTZ R66, R66, UR18 ;  /* 0x0000001242427c20 */ /* 0x000fe20008410000 */
        /* <DEDUP_REMOVED lines=15> */
[----:B0-----:R-:W-:Y:S01]  /*3f90*/  FMUL.FTZ R64, R64, R37 ;  /* 0x0000002540407220 */ /* 0x001fe20000410000 */
[----:B------:R-:W-:-:S04]  /*3fa0*/  FADD.FTZ R37, -R37, 1 ;  /* 0x3f80000025257421 */ /* 0x000fc80000010100 */
[----:B------:R-:W-:-:S04]  /*3fb0*/  FFMA.FTZ R37, R23, R37, 1 ;  /* 0x3f80000017257423 */ /* 0x000fc80000010025 */
[----:B------:R-:W-:-:S07]  /*3fc0*/  FMUL.FTZ R64, R64, R37 ;  /* 0x0000002540407220 */ /* 0x000fce0000410000 */
.L_x_117:
[C---:B------:R-:W-:Y:S01]  /*3fd0*/  PRMT R70, R8.reuse, 0x7632, R70 ;  /* 0x0000763208467816 */ /* 0x040fe20000000046 */
[----:B------:R-:W-:Y:S01]  /*3fe0*/  FFMA.FTZ R21, R35, R22, R21 ;  /* 0x0000001623157223 */ /* 0x000fe20000010015 */
[----:B------:R-:W-:Y:S01]  /*3ff0*/  FMUL.FTZ R23, R63, R16 ;  /* 0x000000103f177220 */ /* 0x000fe20000410000 */
[----:B------:R-:W-:Y:S01]  /*4000*/  SHF.L.U32 R69, R8, 0x10, RZ ;  /* 0x0000001008457819 */ /* 0x000fe200000006ff */
[----:B------:R-:W-:Y:S01]  /*4010*/  FADD.FTZ R36, R22, R36 ;  /* 0x0000002416247221 */ /* 0x000fe20000010000 */
[----:B------:R-:W-:Y:S01]  /*4020*/  SHF.L.U32 R70, R70, 0x10, RZ ;  /* 0x0000001046467819 */ /* 0x000fe200000006ff */
[----:B------:R-:W-:Y:S01]  /*4030*/  FMUL.FTZ R22, R64, R17 ;  /* 0x0000001140167220 */ /* 0x000fe20000410000 */
[----:B------:R-:W-:Y:S01]  /*4040*/  FFMA.FTZ R21, R65, R23, R21 ;  /* 0x0000001741157223 */ /* 0x000fe20000010015 */
        /* <DEDUP_REMOVED lines=29> */
.L_x_118:
[----:B------:R-:W-:Y:S01]  /*4220*/  FMUL.FTZ R23, R67, R16 ;  /* 0x0000001043177220 */ /* 0x000fe20000410000 */
[----:B------:R-:W-:Y:S01]  /*4230*/  FMUL.FTZ R37, R68, R17 ;  /* 0x0000001144257220 */ /* 0x000fe20000410000 */
[----:B------:R-:W-:Y:S02]  /*4240*/  SHF.L.U32 R71, R9, 0x10, RZ ;  /* 0x0000001009477819 */ /* 0x000fe400000006ff */
[----:B------:R-:W-:Y:S01]  /*4250*/  FFMA.FTZ R21, R69, R23, R21 ;  /* 0x0000001745157223 */ /* 0x000fe20000010015 */
[--C-:B------:R-:W-:Y:S01]  /*4260*/  FADD.FTZ R22, R22, R23.reuse ;  /* 0x0000001716167221 */ /* 0x100fe20000010000 */
[----:B------:R-:W-:Y:S01]  /*4270*/  PRMT R23, R44, 0x7632, R23 ;  /* 0x000076322c177816 */ /* 0x000fe20000000017 */
[----:B------:R-:W-:Y:S01]  /*4280*/  FADD.FTZ R71, R71, -UR13 ;  /* 0x8000000d47477e21 */ /* 0x000fe20008010000 */
[--C-:B------:R-:W-:Y:S01]  /*4290*/  FFMA.FTZ R36, R70, R37, R21.reuse ;  /* 0x0000002546247223 */ /* 0x100fe20000010015 */
[----:B------:R-:W-:Y:S01]  /*42a0*/  PRMT R21, R9, 0x7632, R21 ;  /* 0x0000763209157816 */ /* 0x000fe20000000015 */
[----:B------:R-:W-:Y:S01]  /*42b0*/  FADD.FTZ R37, R37, R22 ;  /* 0x0000001625257221 */ /* 0x000fe20000010000 */
[----:B------:R-:W-:Y:S01]  /*42c0*/  SHF.L.U32 R23, R23, 0x10, RZ ;  /* 0x0000001017177819 */ /* 0x000fe200000006ff */
[----:B------:R-:W-:Y:S01]  /*42d0*/  FMUL.FTZ R71, R71, UR18 ;  /* 0x0000001247477c20 */ /* 0x000fe20008410000 */
[----:B------:R-:W-:-:S02]  /*42e0*/  SHF.L.U32 R21, R21, 0x10, RZ ;  /* 0x0000001015157819 */ /* 0x000fc400000006ff */
[----:B------:R-:W-:-:S03]  /*42f0*/  SHF.L.U32 R22, R44, 0x10, RZ ;  /* 0x000000102c167819 */ /* 0x000fc600000006ff */
[----:B------:R-:W-:-:S04]  /*4300*/  FADD.FTZ R21, R21, -UR13 ;  /* 0x8000000d15157e21 */ /* 0x000fc80008010000 */
        /* <DEDUP_REMOVED lines=20> */
.L_x_119:
[----:B------:R0:W-:Y:S01]  /*4450*/  STL [R1+0x4], R2 ;  /* 0x0000040201007387 */ /* 0x0001e20000100800 */
[----:B------:R-:W-:-:S04]  /*4460*/  FMUL.FTZ R76, R22, R16 ;  /* 0x00000010164c7220 */ /* 0x000fc80000410000 */
[----:B------:R-:W-:Y:S01]  /*4470*/  FFMA.FTZ R36, R71, R76, R36 ;  /* 0x0000004c47247223 */ /* 0x000fe20000010024 */
[----:B------:R-:W-:Y:S01]  /*4480*/  FADD.FTZ R37, R37, R76 ;  /* 0x0000004c25257221 */ /* 0x000fe20000010000 */
[----:B------:R-:W-:Y:S01]  /*4490*/  FMUL.FTZ R76, R23, R17 ;  /* 0x00000011174c7220 */ /* 0x000fe20000410000 */
[----:B0-----:R-:W0:Y:S03]  /*44a0*/  S2R R2, SR_LANEID ;  /* 0x0000000000027919 */ /* 0x001e260000000000 */
[----:B------:R-:W-:Y:S01]  /*44b0*/  FFMA.FTZ R36, R21, R76, R36 ;  /* 0x0000004c15247223 */ /* 0x000fe20000010024 */
[----:B------:R-:W-:-:S04]  /*44c0*/  FADD.FTZ R37, R76, R37 ;  /* 0x000000254c257221 */ /* 0x000fc80000010000 */
[----:B------:R-:W1:Y:S04]  /*44d0*/  SHFL.DOWN PT, R76, R36, 0x1, 0x1f ;  /* 0x08201f00244c7f89 */ /* 0x000e6800000e0000 */
[----:B------:R-:W2:Y:S01]  /*44e0*/  SHFL.DOWN PT, R77, R37, 0x1, 0x1f ;  /* 0x08201f00254d7f89 */ /* 0x000ea200000e0000 */
[----:B0-----:R-:W-:-:S13]  /*44f0*/  ISETP.GT.AND P0, PT, R2, 0x1e, PT ;  /* 0x0000001e0200780c */ /* 0x001fda0003f04270 */
[----:B-1----:R-:W-:Y:S01]  /*4500*/  @!P0 FADD.FTZ R36, R36, R76 ;  /* 0x0000004c24248221 */ /* 0x002fe20000010000 */
[----:B--2---:R-:W-:Y:S01]  /*4510*/  @!P0 FADD.FTZ R37, R37, R77 ;  /* 0x0000004d25258221 */ /* 0x004fe20000010000 */
[----:B------:R-:W-:-:S03]  /*4520*/  ISETP.GT.AND P0, PT, R2, 0x1d, PT ;  /* 0x0000001d0200780c */ /* 0x000fc60003f04270 */
[----:B------:R-:W0:Y:S04]  /*4530*/  SHFL.DOWN PT, R76, R36, 0x2, 0x1f ;  /* 0x08401f00244c7f89 */ /* 0x000e2800000e0000 */
[----:B------:R-:W1:Y:S06]  /*4540*/  SHFL.DOWN PT, R77, R37, 0x2, 0x1f ;  /* 0x08401f00254d7f89 */ /* 0x000e6c00000e0000 */
        /* <DEDUP_REMOVED lines=9> */
[----:B------:R1:W5:Y:S04]  /*45e0*/  LDL.LU R2, [R1+0x4] ;  /* 0x0000040001027983 */ /* 0x0003680000300800 */
[----:B------:R-:W2:Y:S06]  /*45f0*/  SHFL.DOWN PT, R77, R37, 0x8, 0x1f ;  /* 0x09001f00254d7f89 */ /* 0x000eac00000e0000 */
[----:B0-----:R-:W-:-:S02]  /*4600*/  @!P0 FADD.FTZ R36, R36, R76 ;  /* 0x0000004c24248221 */ /* 0x001fc40000010000 */
[----:B------:R-:W3:Y:S01]  /*4610*/  LDL R76, [R1] ;  /* 0x00000000014c7983 */ /* 0x000ee20000100800 */
[----:B--2---:R-:W-:Y:S02]  /*4620*/  @!P0 FADD.FTZ R37, R37, R77 ;  /* 0x0000004d25258221 */ /* 0x004fe40000010000 */
[----:B------:R-:W0:Y:S01]  /*4630*/  S2R R77, SR_LANEID ;  /* 0x00000000004d7919 */ /* 0x000e220000000000 */
[----:B------:R-:W-:Y:S01]  /*4640*/  FFMA.FTZ R20, R25, R24, R20 ;  /* 0x0000001819147223 */ /* 0x000fe20000010014 */
[----:B------:R-:W-:Y:S02]  /*4650*/  FADD.FTZ R10, R10, R24 ;  /* 0x000000180a0a7221 */ /* 0x000fe40000010000 */
[----:B------:R-:W2:Y:S01]  /*4660*/  SHFL.DOWN PT, R24, R36, 0x10, 0x1f ;  /* 0x0a001f0024187f89 */ /* 0x000ea200000e0000 */
[----:B------:R-:W4:Y:S03]  /*4670*/  S2UR UR19, SR_CgaCtaId ;  /* 0x00000000001379c3 */ /* 0x000f260000008800 */
[----:B------:R-:W1:Y:S01]  /*4680*/  SHFL.DOWN PT, R25, R37, 0x10, 0x1f ;  /* 0x0a001f0025197f89 */ /* 0x000e6200000e0000 */
[----:B------:R-:W-:Y:S01]  /*4690*/  FFMA.FTZ R27, R30, R28, R27 ;  /* 0x0000001c1e1b7223 */ /* 0x000fe2000001001b */
[----:B------:R-:W-:Y:S01]  /*46a0*/  FFMA.FTZ R20, R31, R29, R20 ;  /* 0x0000001d1f147223 */ /* 0x000fe20000010014 */
[----:B------:R-:W-:Y:S01]  /*46b0*/  FADD.FTZ R26, R26, R28 ;  /* 0x0000001c1a1a7221 */ /* 0x000fe20000010000 */
[----:B------:R-:W-:Y:S01]  /*46c0*/  FADD.FTZ R10, R10, R29 ;  /* 0x0000001d0a0a7221 */ /* 0x000fe20000010000 */
[----:B------:R-:W-:Y:S01]  /*46d0*/  FFMA.FTZ R27, R34, R32, R27 ;  /* 0x00000020221b7223 */ /* 0x000fe2000001001b */
[----:B------:R-:W-:Y:S01]  /*46e0*/  FFMA.FTZ R20, R35, R33, R20 ;  /* 0x0000002123147223 */ /* 0x000fe20000010014 */
[----:B------:R-:W-:Y:S01]  /*46f0*/  FADD.FTZ R26, R26, R32 ;  /* 0x000000201a1a7221 */ /* 0x000fe20000010000 */
[----:B------:R-:W-:Y:S01]  /*4700*/  FADD.FTZ R33, R10, R33 ;  /* 0x000000210a217221 */ /* 0x000fe20000010000 */
[----:B------:R-:W-:Y:S01]  /*4710*/  UMOV UR12, 0x400 ;  /* 0x00000400000c7882 */ /* 0x000fe20000000000 */
[----:B------:R-:W-:Y:S01]  /*4720*/  FFMA.FTZ R10, R65, R63, R27 ;  /* 0x0000003f410a7223 */ /* 0x000fe2000001001b */
[----:B------:R-:W-:Y:S01]  /*4730*/  UIADD3 UR11, UR12, 0xf0, URZ ;  /* 0x000000f00c0b7890 */ /* 0x000fe2000fffe03f */
[----:B------:R-:W-:Y:S01]  /*4740*/  FFMA.FTZ R27, R66, R64, R20 ;  /* 0x00000040421b7223 */ /* 0x000fe20000010014 */
[----:B0-----:R-:W-:Y:S01]  /*4750*/  ISETP.GT.AND P0, PT, R77, 0xf, PT ;  /* 0x0000000f4d00780c */ /* 0x001fe20003f04270 */
[----:B------:R-:W-:Y:S01]  /*4760*/  FADD.FTZ R26, R26, R63 ;  /* 0x0000003f1a1a7221 */ /* 0x000fe20000010000 */
[----:B------:R-:W-:Y:S01]  /*4770*/  FADD.FTZ R33, R33, R64 ;  /* 0x0000004021217221 */ /* 0x000fe20000010000 */
[----:B----4-:R-:W-:Y:S01]  /*4780*/  ULEA UR11, UR19, UR11, 0x18 ;  /* 0x0000000b130b7291 */ /* 0x010fe2000f8ec03f */
[----:B------:R-:W-:Y:S01]  /*4790*/  FFMA.FTZ R10, R69, R67, R10 ;  /* 0x00000043450a7223 */ /* 0x000fe2000001000a */
[----:B------:R-:W-:Y:S01]  /*47a0*/  FFMA.FTZ R70, R70, R68, R27 ;  /* 0x0000004446467223 */ /* 0x000fe2000001001b */
[----:B------:R-:W-:Y:S01]  /*47b0*/  ISETP.NE.AND P2, PT, R0, RZ, PT ;  /* 0x000000ff0000720c */ /* 0x000fe20003f45270 */
[----:B------:R-:W-:Y:S01]  /*47c0*/  FADD.FTZ R67, R26, R67 ;  /* 0x000000431a437221 */ /* 0x000fe20000010000 */
[----:B------:R-:W-:-:S05]  /*47d0*/  FADD.FTZ R68, R33, R68 ;  /* 0x0000004421447221 */ /* 0x000fca0000010000 */
[----:B--2---:R-:W-:Y:S01]  /*47e0*/  @!P0 FADD.FTZ R36, R36, R24 ;  /* 0x0000001824248221 */ /* 0x004fe20000010000 */
[----:B-1----:R-:W-:Y:S01]  /*47f0*/  @!P0 FADD.FTZ R37, R37, R25 ;  /* 0x0000001925258221 */ /* 0x002fe20000010000 */
[----:B------:R-:W-:Y:S01]  /*4800*/  ISETP.NE.AND P0, PT, R77, RZ, PT ;  /* 0x000000ff4d00720c */ /* 0x000fe20003f05270 */
[----:B------:R-:W-:Y:S01]  /*4810*/  FFMA.FTZ R20, R71, R22, R10 ;  /* 0x0000001647147223 */ /* 0x000fe2000001000a */
[----:B------:R-:W-:Y:S01]  /*4820*/  FFMA.FTZ R21, R21, R23, R70 ;  /* 0x0000001715157223 */ /* 0x000fe20000010046 */
[----:B------:R-:W-:Y:S01]  /*4830*/  FADD.FTZ R22, R67, R22 ;  /* 0x0000001643167221 */ /* 0x000fe20000010000 */
[----:B------:R-:W-:Y:S01]  /*4840*/  FADD.FTZ R23, R68, R23 ;  /* 0x0000001744177221 */ /* 0x000fe20000010000 */
[C---:B------:R-:W-:Y:S01]  /*4850*/  LEA R10, R0.reuse, UR11, 0x4 ;  /* 0x0000000b000a7c11 */ /* 0x040fe2000f8e20ff */
[----:B------:R-:W-:Y:S04]  /*4860*/  BSSY B0, `(.L_x_120) ;  /* 0x0000041000007945 */ /* 0x000fe80003800000 */
[----:B------:R0:W-:Y:S01]  /*4870*/  STS.128 [R10], R20 ;  /* 0x000000140a007388 */ /* 0x0001e20000000c00 */
[----:B------:R-:W-:-:S03]  /*4880*/  ISETP.GT.U32.AND P3, PT, R0, 0x2f, PT ;  /* 0x0000002f0000780c */ /* 0x000fc60003f64070 */
[----:B---3--:R0:W-:Y:S01]  /*4890*/  @!P0 STS.64 [R76+0x18], R36 ;  /* 0x000018244c008388 */ /* 0x0081e20000000a00 */
[----:B------:R-:W-:Y:S06]  /*48a0*/  BAR.SYNC.DEFER_BLOCKING 0x0 ;  /* 0x0000000000007b1d */ /* 0x000fec0000010000 */
[----:B------:R-:W-:Y:S05]  /*48b0*/  @P2 BRA `(.L_x_121) ;  /* 0x0000000000ec2947 */ /* 0x000fea0003800000 */
[----:B------:R-:W-:-:S09]  /*48c0*/  ULEA UR11, UR19, UR12, 0x18 ;  /* 0x0000000c130b7291 */ /* 0x000fd2000f8ec03f */
[----:B------:R-:W1:Y:S04]  /*48d0*/  LDS.128 R28, [UR11+0x20] ;  /* 0x0000200bff1c7984 */ /* 0x000e680008000c00 */
[----:B------:R-:W2:Y:S04]  /*48e0*/  LDS.128 R32, [UR11+0x30] ;  /* 0x0000300bff207984 */ /* 0x000ea80008000c00 */
[----:B------:R-:W3:Y:S01]  /*48f0*/  LDS.128 R24, [UR11+0x40] ;  /* 0x0000400bff187984 */ /* 0x000ee20008000c00 */
[----:B-1----:R-:W-:Y:S01]  /*4900*/  FADD.FTZ R63, R36, R28 ;  /* 0x0000001c243f7221 */ /* 0x002fe20000010000 */
[----:B------:R-:W-:-:S03]  /*4910*/  FADD.FTZ R28, R37, R29 ;  /* 0x0000001d251c7221 */ /* 0x000fc60000010000 */
[----:B------:R-:W-:Y:S01]  /*4920*/  FADD.FTZ R63, R63, R30 ;  /* 0x0000001e3f3f7221 */ /* 0x000fe20000010000 */
[----:B------:R-:W-:-:S03]  /*4930*/  FADD.FTZ R28, R28, R31 ;  /* 0x0000001f1c1c7221 */ /* 0x000fc60000010000 */
[----:B--2---:R-:W-:Y:S01]  /*4940*/  FADD.FTZ R63, R63, R32 ;  /* 0x000000203f3f7221 */ /* 0x004fe20000010000 */
[----:B------:R-:W-:Y:S02]  /*4950*/  FADD.FTZ R32, R28, R33 ;  /* 0x000000211c207221 */ /* 0x000fe40000010000 */
[----:B------:R-:W1:Y:S01]  /*4960*/  LDS.128 R28, [UR11+0x50] ;  /* 0x0000500bff1c7984 */ /* 0x000e620008000c00 */
[----:B------:R-:W-:Y:S01]  /*4970*/  FADD.FTZ R63, R63, R34 ;  /* 0x000000223f3f7221 */ /* 0x000fe20000010000 */
[----:B0-----:R-:W-:Y:S02]  /*4980*/  FADD.FTZ R36, R32, R35 ;  /* 0x0000002320247221 */ /* 0x001fe40000010000 */
[----:B------:R-:W0:Y:S01]  /*4990*/  LDS.128 R32, [UR11+0x60] ;  /* 0x0000600bff207984 */ /* 0x000e220008000c00 */
[----:B---3--:R-:W-:Y:S01]  /*49a0*/  FADD.FTZ R63, R63, R24 ;  /* 0x000000183f3f7221 */ /* 0x008fe20000010000 */
[----:B------:R-:W-:-:S03]  /*49b0*/  FADD.FTZ R36, R36, R25 ;  /* 0x0000001924247221 */ /* 0x000fc60000010000 */
[----:B------:R-:W-:Y:S01]  /*49c0*/  FADD.FTZ R63, R63, R26 ;  /* 0x0000001a3f3f7221 */ /* 0x000fe20000010000 */
[----:B------:R-:W-:Y:S02]  /*49d0*/  FADD.FTZ R36, R36, R27 ;  /* 0x0000001b24247221 */ /* 0x000fe40000010000 */
[----:B------:R-:W2:Y:S01]  /*49e0*/  LDS.128 R24, [UR11+0x70] ;  /* 0x0000700bff187984 */ /* 0x000ea20008000c00 */
[----:B-1----:R-:W-:Y:S01]  /*49f0*/  FADD.FTZ R63, R63, R28 ;  /* 0x0000001c3f3f7221 */ /* 0x002fe20000010000 */
[----:B------:R-:W-:-:S03]  /*4a00*/  FADD.FTZ R36, R36, R29 ;  /* 0x0000001d24247221 */ /* 0x000fc60000010000 */
[----:B------:R-:W-:Y:S01]  /*4a10*/  FADD.FTZ R63, R63, R30 ;  /* 0x0000001e3f3f7221 */ /* 0x000fe20000010000 */
[----:B------:R-:W-:Y:S02]  /*4a20*/  FADD.FTZ R36, R36, R31 ;  /* 0x0000001f24247221 */ /* 0x000fe40000010000 */
[----:B------:R-:W1:Y:S01]  /*4a30*/  LDS.128 R28, [UR11+0x80] ;  /* 0x0000800bff1c7984 */ /* 0x000e620008000c00 */
[----:B0-----:R-:W-:Y:S01]  /*4a40*/  FADD.FTZ R63, R63, R32 ;  /* 0x000000203f3f7221 */ /* 0x001fe20000010000 */
[----:B------:R-:W-:-:S03]  /*4a50*/  FADD.FTZ R36, R36, R33 ;  /* 0x0000002124247221 */ /* 0x000fc60000010000 */
[----:B------:R-:W-:Y:S01]  /*4a60*/  FADD.FTZ R63, R63, R34 ;  /* 0x000000223f3f7221 */ /* 0x000fe20000010000 */
[----:B------:R-:W-:Y:S02]  /*4a70*/  FADD.FTZ R36, R36, R35 ;  /* 0x0000002324247221 */ /* 0x000fe40000010000 */
[----:B------:R-:W0:Y:S01]  /*4a80*/  LDS.128 R32, [UR11+0x90] ;  /* 0x0000900bff207984 */ /* 0x000e220008000c00 */
[----:B--2---:R-:W-:Y:S01]  /*4a90*/  FADD.FTZ R63, R63, R24 ;  /* 0x000000183f3f7221 */ /* 0x004fe20000010000 */
        /* <DEDUP_REMOVED lines=15> */
[----:B------:R-:W-:Y:S02]  /*4b90*/  FADD.FTZ R24, R36, R25 ;  /* 0x0000001924187221 */ /* 0x000fe40000010000 */
[----:B------:R-:W2:Y:S01]  /*4ba0*/  LDS.64 R36, [UR11+0xd0] ;  /* 0x0000d00bff247984 */ /* 0x000ea20008000a00 */
[----:B------:R-:W-:Y:S01]  /*4bb0*/  FADD.FTZ R63, R63, R26 ;  /* 0x0000001a3f3f7221 */ /* 0x000fe20000010000 */
[----:B------:R-:W-:-:S03]  /*4bc0*/  FADD.FTZ R24, R24, R27 ;  /* 0x0000001b18187221 */ /* 0x000fc60000010000 */
[----:B-1----:R-:W-:Y:S01]  /*4bd0*/  FADD.FTZ R63, R63, R28 ;  /* 0x0000001c3f3f7221 */ /* 0x002fe20000010000 */
[----:B------:R-:W-:-:S03]  /*4be0*/  FADD.FTZ R24, R24, R29 ;  /* 0x0000001d18187221 */ /* 0x000fc60000010000 */
[----:B------:R-:W-:Y:S01]  /*4bf0*/  FADD.FTZ R63, R63, R30 ;  /* 0x0000001e3f3f7221 */ /* 0x000fe20000010000 */
[----:B------:R-:W-:-:S03]  /*4c00*/  FADD.FTZ R24, R24, R31 ;  /* 0x0000001f18187221 */ /* 0x000fc60000010000 */
[----:B0-----:R-:W-:Y:S01]  /*4c10*/  FADD.FTZ R63, R63, R32 ;  /* 0x000000203f3f7221 */ /* 0x001fe20000010000 */
[----:B------:R-:W-:-:S03]  /*4c20*/  FADD.FTZ R24, R24, R33 ;  /* 0x0000002118187221 */ /* 0x000fc60000010000 */
[----:B------:R-:W-:Y:S01]  /*4c30*/  FADD.FTZ R63, R63, R34 ;  /* 0x000000223f3f7221 */ /* 0x000fe20000010000 */
[----:B------:R-:W-:-:S03]  /*4c40*/  FADD.FTZ R24, R24, R35 ;  /* 0x0000002318187221 */ /* 0x000fc60000010000 */
[----:B--2---:R-:W-:Y:S01]  /*4c50*/  FADD.FTZ R36, R63, R36 ;  /* 0x000000243f247221 */ /* 0x004fe20000010000 */
[----:B------:R-:W-:-:S07]  /*4c60*/  FADD.FTZ R37, R24, R37 ;  /* 0x0000002518257221 */ /* 0x000fce0000010000 */
.L_x_121:
[----:B------:R-:W-:Y:S05]  /*4c70*/  BSYNC B0 ;  /* 0x0000000000007941 */ /* 0x000fea0003800000 */
.L_x_120:
[----:B------:R-:W-:Y:S06]  /*4c80*/  BAR.SYNC.DEFER_BLOCKING 0x0 ;  /* 0x0000000000007b1d */ /* 0x000fec0000010000 */
[----:B------:R-:W-:Y:S04]  /*4c90*/  BSSY B0, `(.L_x_122) ;  /* 0x000004d000007945 */ /* 0x000fe80003800000 */
[----:B------:R-:W-:Y:S05]  /*4ca0*/  @P3 BRA `(.L_x_123) ;  /* 0x00000004002c3947 */ /* 0x000fea0003800000 */
[----:B------:R-:W1:Y:S04]  /*4cb0*/  LDS.128 R24, [R10+0x300] ;  /* 0x000300000a187984 */ /* 0x000e680000000c00 */
[----:B------:R-:W2:Y:S04]  /*4cc0*/  LDS.128 R28, [R10+0x600] ;  /* 0x000600000a1c7984 */ /* 0x000ea80000000c00 */
[----:B------:R-:W3:Y:S01]  /*4cd0*/  LDS.128 R32, [R10+0x900] ;  /* 0x000900000a207984 */ /* 0x000ee20000000c00 */
[----:B-1----:R-:W-:Y:S01]  /*4ce0*/  FADD.FTZ R63, R20, R24 ;  /* 0x00000018143f7221 */ /* 0x002fe20000010000 */
[----:B------:R-:W-:Y:S01]  /*4cf0*/  FADD.FTZ R24, R21, R25 ;  /* 0x0000001915187221 */ /* 0x000fe20000010000 */
[----:B------:R-:W-:Y:S01]  /*4d00*/  FADD.FTZ R25, R22, R26 ;  /* 0x0000001a16197221 */ /* 0x000fe20000010000 */
[----:B------:R-:W-:Y:S01]  /*4d10*/  FADD.FTZ R26, R23, R27 ;  /* 0x0000001b171a7221 */ /* 0x000fe20000010000 */
[----:B--2---:R-:W-:Y:S01]  /*4d20*/  FADD.FTZ R63, R63, R28 ;  /* 0x0000001c3f3f7221 */ /* 0x004fe20000010000 */
[----:B------:R-:W-:Y:S01]  /*4d30*/  FADD.FTZ R24, R24, R29 ;  /* 0x0000001d18187221 */ /* 0x000fe20000010000 */
[----:B0-----:R-:W0:Y:S01]  /*4d40*/  LDS.128 R20, [R10+0xc00] ;  /* 0x000c00000a147984 */ /* 0x001e220000000c00 */
[----:B------:R-:W-:Y:S01]  /*4d50*/  FADD.FTZ R29, R25, R30 ;  /* 0x0000001e191d7221 */ /* 0x000fe20000010000 */
[----:B------:R-:W-:Y:S01]  /*4d60*/  FADD.FTZ R28, R26, R31 ;  /* 0x0000001f1a1c7221 */ /* 0x000fe20000010000 */
[----:B---3--:R-:W-:Y:S01]  /*4d70*/  FADD.FTZ R63, R63, R32 ;  /* 0x000000203f3f7221 */ /* 0x008fe20000010000 */
[----:B------:R-:W-:Y:S01]  /*4d80*/  FADD.FTZ R32, R24, R33 ;  /* 0x0000002118207221 */ /* 0x000fe20000010000 */
[----:B------:R-:W-:Y:S01]  /*4d90*/  FADD.FTZ R33, R29, R34 ;  /* 0x000000221d217221 */ /* 0x000fe20000010000 */
[----:B------:R-:W1:Y:S01]  /*4da0*/  LDS.128 R24, [R10+0xf00] ;  /* 0x000f00000a187984 */ /* 0x000e620000000c00 */
[----:B------:R-:W-:-:S03]  /*4db0*/  FADD.FTZ R34, R28, R35 ;  /* 0x000000231c227221 */ /* 0x000fc60000010000 */
[----:B------:R-:W2:Y:S01]  /*4dc0*/  LDS.128 R28, [R10+0x1200] ;  /* 0x001200000a1c7984 */ /* 0x000ea20000000c00 */
[----:B0-----:R-:W-:Y:S01]  /*4dd0*/  FADD.FTZ R63, R63, R20 ;  /* 0x000000143f3f7221 */ /* 0x001fe20000010000 */
[----:B------:R-:W-:Y:S01]  /*4de0*/  FADD.FTZ R32, R32, R21 ;  /* 0x0000001520207221 */ /* 0x000fe20000010000 */
[----:B------:R-:W-:Y:S01]  /*4df0*/  FADD.FTZ R33, R33, R22 ;  /* 0x0000001621217221 */ /* 0x000fe20000010000 */
[----:B------:R-:W-:Y:S02]  /*4e00*/  FADD.FTZ R34, R34, R23 ;  /* 0x0000001722227221 */ /* 0x000fe40000010000 */
[----:B------:R-:W0:Y:S01]  /*4e10*/  LDS.128 R20, [R10+0x1500] ;  /* 0x001500000a147984 */ /* 0x000e220000000c00 */
[----:B-1----:R-:W-:Y:S01]  /*4e20*/  FADD.FTZ R63, R63, R24 ;  /* 0x000000183f3f7221 */ /* 0x002fe20000010000 */
[----:B------:R-:W-:Y:S01]  /*4e30*/  FADD.FTZ R32, R32, R25 ;  /* 0x0000001920207221 */ /* 0x000fe20000010000 */
[----:B------:R-:W-:Y:S01]  /*4e40*/  FADD.FTZ R33, R33, R26 ;  /* 0x0000001a21217221 */ /* 0x000fe20000010000 */
[----:B------:R-:W-:Y:S01]  /*4e50*/  FADD.FTZ R34, R34, R27 ;  /* 0x0000001b22227221 */ /* 0x000fe20000010000 */
[----:B--2---:R-:W-:Y:S01]  /*4e60*/  FADD.FTZ R63, R63, R28 ;  /* 0x0000001c3f3f7221 */ /* 0x004fe20000010000 */
[----:B------:R-:W1:Y:S01]  /*4e70*/  LDS.128 R24, [R10+0x1800] ;  /* 0x001800000a187984 */ /* 0x000e620000000c00 */
[----:B------:R-:W-:Y:S01]  /*4e80*/  FADD.FTZ R32, R32, R29 ;  /* 0x0000001d20207221 */ /* 0x000fe20000010000 */
[----:B------:R-:W-:Y:S01]  /*4e90*/  FADD.FTZ R33, R33, R30 ;  /* 0x0000001e21217221 */ /* 0x000fe20000010000 */
[----:B------:R-:W-:-:S02]  /*4ea0*/  FADD.FTZ R34, R34, R31 ;  /* 0x0000001f22227221 */ /* 0x000fc40000010000 */
        /* <DEDUP_REMOVED lines=9> */
[----:B------:R-:W-:-:S02]  /*4f40*/  FADD.FTZ R34, R34, R27 ;  /* 0x0000001b22227221 */ /* 0x000fc40000010000 */
[----:B------:R-:W1:Y:S01]  /*4f50*/  LDS.128 R24, [R10+0x2100] ;  /* 0x002100000a187984 */ /* 0x000e620000000c00 */
[----:B--2---:R-:W-:Y:S01]  /*4f60*/  FADD.FTZ R63, R63, R28 ;  /* 0x0000001c3f3f7221 */ /* 0x004fe20000010000 */
[----:B------:R-:W-:Y:S01]  /*4f70*/  FADD.FTZ R32, R32, R29 ;  /* 0x0000001d20207221 */ /* 0x000fe20000010000 */
[----:B------:R-:W-:Y:S01]  /*4f80*/  FADD.FTZ R33, R33, R30 ;  /* 0x0000001e21217221 */ /* 0x000fe20000010000 */
[----:B------:R-:W-:Y:S02]  /*4f90*/  FADD.FTZ R34, R34, R31 ;  /* 0x0000001f22227221 */ /* 0x000fe40000010000 */
[----:B------:R-:W2:Y:S01]  /*4fa0*/  LDS.128 R28, [R10+0x2400] ;  /* 0x002400000a1c7984 */ /* 0x000ea20000000c00 */
[----:B0-----:R-:W-:Y:S01]  /*4fb0*/  FADD.FTZ R63, R63, R20 ;  /* 0x000000143f3f7221 */ /* 0x001fe20000010000 */
[----:B------:R-:W-:Y:S01]  /*4fc0*/  FADD.FTZ R32, R32, R21 ;  /* 0x0000001520207221 */ /* 0x000fe20000010000 */
[----:B------:R-:W-:Y:S01]  /*4fd0*/  FADD.FTZ R33, R33, R22 ;  /* 0x0000001621217221 */ /* 0x000fe20000010000 */
[----:B------:R-:W-:-:S02]  /*4fe0*/  FADD.FTZ R34, R34, R23 ;  /* 0x0000001722227221 */ /* 0x000fc40000010000 */
[----:B------:R-:W0:Y:S01]  /*4ff0*/  LDS.128 R20, [R10+0x2700] ;  /* 0x002700000a147984 */ /* 0x000e220000000c00 */
        /* <DEDUP_REMOVED lines=8> */
[----:B------:R-:W-:-:S02]  /*5080*/  FADD.FTZ R34, R34, R31 ;  /* 0x0000001f22227221 */ /* 0x000fc40000010000 */
[----:B------:R-:W2:Y:S01]  /*5090*/  LDS.128 R28, [R10+0x2d00] ;  /* 0x002d00000a1c7984 */ /* 0x000ea20000000c00 */
        /* <DEDUP_REMOVED lines=11> */
[----:B------:R-:W-:-:S07]  /*5150*/  FADD.FTZ R23, R34, R31 ;  /* 0x0000001f22177221 */ /* 0x000fce0000010000 */
.L_x_123:
[----:B------:R-:W-:Y:S05]  /*5160*/  BSYNC B0 ;  /* 0x0000000000007941 */ /* 0x000fea0003800000 */
.L_x_122:
[----:B0-----:R-:W0:Y:S01]  /*5170*/  LDC R10, c[0x0][0xc] ;  /* 0x00000300ff0a7b82 */ /* 0x001e220000000800 */
        /* <DEDUP_REMOVED lines=11> */
[----:B------:R-:W-:-:S04]  /*5230*/  LEA R26, P3, R27, R30, 0x2 ;  /* 0x0000001e1b1a7211 */ /* 0x000fc800078610ff */
[----:B------:R-:W-:-:S05]  /*5240*/  IADD3.X R27, R31, UR9, RZ, P3, !PT ;  /* 0x000000091f1b7c10 */ /* 0x000fca0009ffe4ff */
[----:B------:R2:W-:Y:S01]  /*5250*/  REDG.E.ADD.F32.FTZ.RN.STRONG.GPU desc[UR14][R26.64], R21 ;  /* 0x000000151a0079a6 */ /* 0x0005e2000c10f38e */
[CC--:B0-----:R-:W-:Y:S02]  /*5260*/  LEA R24, P4, R28.reuse, R30.reuse, 0x2 ;  /* 0x0000001e1c187211 */ /* 0x0c1fe400078810ff */
[----:B-1----:R-:W-:Y:S02]  /*5270*/  LEA R30, P6, R25, R30, 0x2 ;  /* 0x0000001e191e7211 */ /* 0x002fe400078c10ff */
[----:B------:R-:W-:Y:S02]  /*5280*/  LEA.HI.X R25, R28, R31, R29, 0x2, P4 ;  /* 0x0000001f1c197211 */ /* 0x000fe400020f141d */
[----:B------:R-:W-:-:S03]  /*5290*/  IADD3.X R31, R31, UR10, RZ, P6, !PT ;  /* 0x0000000a1f1f7c10 */ /* 0x000fc6000b7fe4ff */
[----:B------:R2:W-:Y:S04]  /*52a0*/  REDG.E.ADD.F32.FTZ.RN.STRONG.GPU desc[UR14][R24.64], R22 ;  /* 0x00000016180079a6 */ /* 0x0005e8000c10f38e */
[----:B------:R2:W-:Y:S02]  /*52b0*/  REDG.E.ADD.F32.FTZ.RN.STRONG.GPU desc[UR14][R30.64], R23 ;  /* 0x000000171e0079a6 */ /* 0x0005e4000c10f38e */
.L_x_125:
[----:B------:R-:W-:Y:S05]  /*52c0*/  BSYNC B0 ;  /* 0x0000000000007941 */ /* 0x000fea0003800000 */
.L_x_124:
[----:B------:R-:W-:Y:S02]  /*52d0*/  PRMT R35, R61, 0x7632, R35 ;  /* 0x000076323d237816 */ /* 0x000fe40000000023 */
[----:B------:R-:W-:Y:S02]  /*52e0*/  PRMT R66, R43, 0x7632, R66 ;  /* 0x000076322b427816 */ /* 0x000fe40000000042 */
[----:B------:R-:W-:Y:S02]  /*52f0*/  PRMT R65, R60, 0x7632, R65 ;  /* 0x000076323c417816 */ /* 0x000fe40000000041 */
[----:B------:R-:W-:Y:S02]  /*5300*/  PRMT R64, R40, 0x7632, R64 ;  /* 0x0000763228407816 */ /* 0x000fe40000000040 */
[----:B------:R-:W-:Y:S02]  /*5310*/  PRMT R70, R59, 0x7632, R70 ;  /* 0x000076323b467816 */ /* 0x000fe40000000046 */
[----:B------:R-:W-:-:S02]  /*5320*/  PRMT R69, R41, 0x7632, R69 ;  /* 0x0000763229457816 */ /* 0x000fc40000000045 */
[----:B------:R-:W-:Y:S02]  /*5330*/  PRMT R68, R58, 0x7632, R68 ;  /* 0x000076323a447816 */ /* 0x000fe40000000044 */
[----:B------:R-:W-:Y:S02]  /*5340*/  PRMT R67, R38, 0x7632, R67 ;  /* 0x0000763226437816 */ /* 0x000fe40000000043 */
[----:B------:R-:W-:Y:S02]  /*5350*/  PRMT R63, R57, 0x7632, R63 ;  /* 0x00007632393f7816 */ /* 0x000fe4000000003f */
[----:B------:R-:W-:Y:S02]  /*5360*/  PRMT R62, R39, 0x7632, R62 ;  /* 0x00007632273e7816 */ /* 0x000fe4000000003e */
[----:B------:R-:W-:Y:S01]  /*5370*/  PRMT R34, R56, 0x7632, R34 ;  /* 0x0000763238227816 */ /* 0x000fe20000000022 */
[----:B------:R-:W-:Y:S06]  /*5380*/  @!P0 BRA `(.L_x_126) ;  /* 0x0000001000908947 */ /* 0x000fec0003800000 */
[----:B------:R-:W0:Y:S01]  /*5390*/  S2R R20, SR_CTAID.Y ;  /* 0x0000000000147919 */ /* 0x000e220000002600 */
[----:B--2---:R-:W1:Y:S01]  /*53a0*/  LDC R21, c[0x0][0x10] ;  /* 0x00000400ff157b82 */ /* 0x004e620000000800 */
[----:B------:R-:W-:-:S07]  /*53b0*/  ULOP3.LUT UR11, UR4, 0x1, URZ, 0xc0, !UPT ;  /* 0x00000001040b7892 */ /* 0x000fce000f8ec03f */
[----:B------:R-:W2:Y:S08]  /*53c0*/  LDC.64 R22, c[0x0][0x258] ;  /* 0x00009600ff167b82 */ /* 0x000eb00000000a00 */
[----:B------:R-:W3:Y:S01]  /*53d0*/  LDC.64 R26, c[0x0][0x260] ;  /* 0x00009800ff1a7b82 */ /* 0x000ee20000000a00 */
[----:B-1----:R-:W-:-:S05]  /*53e0*/  IMAD R24, R21, UR11, RZ ;  /* 0x0000000b15187c24 */ /* 0x002fca000f8e02ff */
[C---:B0-----:R-:W-:Y:S01]  /*53f0*/  IADD3 R25, R24.reuse, R20, RZ ;  /* 0x0000001418197210 */ /* 0x041fe20007ffe0ff */
[----:B------:R-:W-:-:S04]  /*5400*/  IMAD R24, R24, R10, RZ ;  /* 0x0000000a18187224 */ /* 0x000fc800078e02ff */
[----:B--2---:R-:W-:Y:S01]  /*5410*/  IMAD.WIDE.U32 R22, R25, 0x4, R22 ;  /* 0x0000000419167825 */ /* 0x004fe200078e0016 */
[----:B------:R-:W-:-:S05]  /*5420*/  SHF.L.U32 R24, R24, 0x1, RZ ;  /* 0x0000000118187819 */ /* 0x000fca00000006ff */
        /* <DEDUP_REMOVED lines=13> */
[----:B-1----:R-:W-:Y:S02]  /*5500*/  MOV R24, UR11 ;  /* 0x0000000b00187c02 */ /* 0x002fe40008000f00 */
[----:B0-----:R-:W-:-:S13]  /*5510*/  ISETP.EQ.U32.AND P0, PT, R28, UR19, PT ;  /* 0x000000131c007c0c */ /* 0x001fda000bf02070 */
[----:B------:R-:W-:Y:S06]  /*5520*/  @P0 MEMBAR.ALL.GPU ;  /* 0x0000000000000992 */ /* 0x000fec000000a000 */
[----:B------:R-:W-:-:S00]  /*5530*/  @P0 ERRBAR ;  /* 0x00000000000009ab */ /* 0x000fc00000000000 */
[----:B------:R-:W-:Y:S06]  /*5540*/  @P0 CGAERRBAR ;  /* 0x00000000000005ab */ /* 0x000fec0000000000 */
[----:B------:R0:W-:Y:S01]  /*5550*/  @P0 REDG.E.ADD.S32.STRONG.GPU desc[UR14][R22.64], R24 ;  /* 0x000000181600098e */ /* 0x0001e2000c10e38e */
[----:B------:R-:W-:-:S04]  /*5560*/  PLOP3.LUT P0, PT, PT, PT, UP0, 0x80, 0x0 ;  /* 0x000000000000781c */ /* 0x000fc80003f0f008 */
[----:B0-----:R-:W-:-:S04]  /*5570*/  SEL R24, R10, RZ, !P0 ;  /* 0x000000ff0a187207 */ /* 0x001fc80004000000 */
[----:B------:R-:W-:-:S13]  /*5580*/  ISETP.NE.AND P0, PT, R24, -0x1, PT ;  /* 0xffffffff1800780c */ /* 0x000fda0003f05270 */
[----:B------:R-:W-:Y:S05]  /*5590*/  @!P0 BRA `(.L_x_127) ;  /* 0x0000000000148947 */ /* 0x000fea0003800000 */
.L_x_128:
[----:B------:R-:W2:Y:S04]  /*55a0*/  LDG.E.STRONG.GPU R25, desc[UR14][R22.64] ;  /* 0x0000000e16197981 */ /* 0x000ea8000c1ef900 */
[----:B--2---:R-:W-:Y:S01]  /*55b0*/  CCTL.IVALL ;  /* 0x00000000ff00798f */ /* 0x004fe20002000000 */
[----:B------:R-:W-:Y:S05]  /*55c0*/  YIELD ;  /* 0x0000000000007946 */ /* 0x000fea0003800000 */
[----:B------:R-:W-:-:S13]  /*55d0*/  ISETP.NE.AND P0, PT, R25, R24, PT ;  /* 0x000000181900720c */ /* 0x000fda0003f05270 */
[----:B------:R-:W-:Y:S05]  /*55e0*/  @P0 BRA `(.L_x_128) ;  /* 0xfffffffc00ec0947 */ /* 0x000fea000383ffff */
.L_x_127:
        /* <DEDUP_REMOVED lines=8> */
[----:B------:R-:W-:-:S04]  /*5670*/  LOP3.LUT R23, R10, 0x3, RZ, 0xc0, !PT ;  /* 0x000000030a177812 */ /* 0x000fc800078ec0ff */
[----:B------:R-:W-:Y:S02]  /*5680*/  IADD3 R22, -R23, R10, RZ ;  /* 0x0000000a17167210 */ /* 0x000fe40007ffe1ff */
[----:B------:R-:W-:Y:S02]  /*5690*/  MOV R23, RZ ;  /* 0x000000ff00177202 */ /* 0x000fe40000000f00 */
[----:B------:R-:W-:-:S13]  /*56a0*/  ISETP.GT.AND P0, PT, R22, RZ, PT ;  /* 0x000000ff1600720c */ /* 0x000fda0003f04270 */
[----:B------:R-:W-:Y:S05]  /*56b0*/  @!P0 BRA `(.L_x_130) ;  /* 0x0000000800d88947 */ /* 0x000fea0003800000 */
[----:B------:R-:W-:Y:S02]  /*56c0*/  ISETP.GT.AND P3, PT, R22, 0xc, PT ;  /* 0x0000000c1600780c */ /* 0x000fe40003f64270 */
[----:B------:R-:W-:-:S11]  /*56d0*/  PLOP3.LUT P0, PT, PT, PT, PT, 0x80, 0x0 ;  /* 0x000000000000781c */ /* 0x000fd60003f0f070 */
[----:B------:R-:W-:Y:S05]  /*56e0*/  @!P3 BRA `(.L_x_131) ;  /* 0x0000000400d0b947 */ /* 0x000fea0003800000 */
[----:B------:R-:W-:-:S13]  /*56f0*/  PLOP3.LUT P0, PT, PT, PT, PT, 0x8, 0x0 ;  /* 0x000000000000781c */ /* 0x000fda0003f0e170 */
.L_x_132:
        /* <DEDUP_REMOVED lines=12> */
[----:B--2---:R-:W-:Y:S01]  /*57c0*/  @!P6 FADD.FTZ R36, R36, R24 ;  /* 0x000000182424e221 */ /* 0x004fe20000010000 */
[----:B------:R-:W-:Y:S01]  /*57d0*/  @!P6 FADD.FTZ R37, R37, R25 ;  /* 0x000000192525e221 */ /* 0x000fe20000010000 */
[----:B------:R-:W-:Y:S01]  /*57e0*/  ISETP.EQ.OR P6, PT, R30, UR16, P2 ;  /* 0x000000101e007c0c */ /* 0x000fe200097c2670 */
[----:B------:R-:W-:-:S04]  /*57f0*/  @!P4 IMAD R24, R21, R31, R20 ;  /* 0x0000001f1518c224 */ /* 0x000fc800078e0214 */
[----:B------:R-:W-:-:S06]  /*5800*/  @!P4 IMAD.WIDE.U32 R24, R24, 0x8, R26 ;  /* 0x000000081818c825 */ /* 0x000fcc00078e001a */
[----:B------:R-:W2:Y:S02]  /*5810*/  @!P4 LDG.E.64 R24, desc[UR14][R24.64] ;  /* 0x0000000e1818c981 */ /* 0x000ea4000c1e1b00 */
[----:B------:R-:W-:-:S04]  /*5820*/  @!P6 IMAD R30, R21, R30, R20 ;  /* 0x0000001e151ee224 */ /* 0x000fc800078e0214 */
[----:B------:R-:W-:-:S06]  /*5830*/  @!P6 IMAD.WIDE.U32 R30, R30, 0x8, R26 ;  /* 0x000000081e1ee825 */ /* 0x000fcc00078e001a */
[----:B------:R-:W4:Y:S01]  /*5840*/  @!P6 LDG.E.64 R30, desc[UR14][R30.64] ;  /* 0x0000000e1e1ee981 */ /* 0x000f22000c1e1b00 */
[----:B---3--:R-:W-:Y:S01]  /*5850*/  @!P3 FADD.FTZ R36, R36, R28 ;  /* 0x0000001c2424b221 */ /* 0x008fe20000010000 */
[----:B------:R-:W-:Y:S01]  /*5860*/  IADD3 R28, R23, 0x4, RZ ;  /* 0x00000004171c7810 */ /* 0x000fe20007ffe0ff */
[----:B------:R-:W-:-:S03]  /*5870*/  @!P3 FADD.FTZ R37, R37, R29 ;  /* 0x0000001d2525b221 */ /* 0x000fc60000010000 */
[----:B------:R-:W-:-:S13]  /*5880*/  ISETP.EQ.OR P3, PT, R28, UR16, P2 ;  /* 0x000000101c007c0c */ /* 0x000fda0009762670 */
[----:B------:R-:W-:-:S04]  /*5890*/  @!P3 IMAD R28, R21, R28, R20 ;  /* 0x0000001c151cb224 */ /* 0x000fc800078e0214 */
[----:B------:R-:W-:-:S06]  /*58a0*/  @!P3 IMAD.WIDE.U32 R28, R28, 0x8, R26 ;  /* 0x000000081c1cb825 */ /* 0x000fcc00078e001a */
[----:B------:R-:W3:Y:S01]  /*58b0*/  @!P3 LDG.E.64 R28, desc[UR14][R28.64] ;  /* 0x0000000e1c1cb981 */ /* 0x000ee2000c1e1b00 */
[----:B--2---:R-:W-:Y:S01]  /*58c0*/  @!P4 FADD.FTZ R36, R36, R24 ;  /* 0x000000182424c221 */ /* 0x004fe20000010000 */
[----:B------:R-:W-:Y:S01]  /*58d0*/  IADD3 R24, R23, 0x5, RZ ;  /* 0x0000000517187810 */ /* 0x000fe20007ffe0ff */
[----:B------:R-:W-:-:S03]  /*58e0*/  @!P4 FADD.FTZ R37, R37, R25 ;  /* 0x000000192525c221 */ /* 0x000fc60000010000 */
[----:B------:R-:W-:Y:S01]  /*58f0*/  ISETP.EQ.OR P4, PT, R24, UR16, P2 ;  /* 0x0000001018007c0c */ /* 0x000fe20009782670 */
[----:B----4-:R-:W-:Y:S01]  /*5900*/  @!P6 FADD.FTZ R36, R36, R30 ;  /* 0x0000001e2424e221 */ /* 0x010fe20000010000 */
[----:B------:R-:W-:Y:S01]  /*5910*/  IADD3 R30, R23, 0x6, RZ ;  /* 0x00000006171e7810 */ /* 0x000fe20007ffe0ff */
[----:B------:R-:W-:-:S03]  /*5920*/  @!P6 FADD.FTZ R37, R37, R31 ;  /* 0x0000001f2525e221 */ /* 0x000fc60000010000 */
[----:B------:R-:W-:-:S07]  /*5930*/  ISETP.EQ.OR P6, PT, R30, UR16, P2 ;  /* 0x000000101e007c0c */ /* 0x000fce00097c2670 */
[----:B------:R-:W-:-:S04]  /*5940*/  @!P4 IMAD R24, R21, R24, R20 ;  /* 0x000000181518c224 */ /* 0x000fc800078e0214 */
[----:B------:R-:W-:-:S06]  /*5950*/  @!P4 IMAD.WIDE.U32 R24, R24, 0x8, R26 ;  /* 0x000000081818c825 */ /* 0x000fcc00078e001a */
[----:B------:R-:W2:Y:S01]  /*5960*/  @!P4 LDG.E.64 R24, desc[UR14][R24.64] ;  /* 0x0000000e1818c981 */ /* 0x000ea2000c1e1b00 */
        /* <DEDUP_REMOVED lines=25> */
[----:B------:R-:W-:Y:S01]  /*5b00*/  @!P3 FADD.FTZ R37, R37, R29 ;  /* 0x0000001d2525b221 */ /* 0x000fe20000010000 */
[----:B------:R-:W-:Y:S02]  /*5b10*/  IADD3 R28, R23, 0xa, RZ ;  /* 0x0000000a171c7810 */ /* 0x000fe40007ffe0ff */
[----:B--2---:R-:W-:Y:S01]  /*5b20*/  @!P4 FADD.FTZ R36, R36, R24 ;  /* 0x000000182424c221 */ /* 0x004fe20000010000 */
[----:B------:R-:W-:Y:S01]  /*5b30*/  @!P4 FADD.FTZ R37, R37, R25 ;  /* 0x000000192525c221 */ /* 0x000fe20000010000 */
[----:B------:R-:W-:Y:S02]  /*5b40*/  ISETP.EQ.OR P4, PT, R28, UR16, P2 ;  /* 0x000000101c007c0c */ /* 0x000fe40009782670 */
[----:B------:R-:W-:-:S04]  /*5b50*/  IADD3 R24, R23, 0xb, RZ ;  /* 0x0000000b17187810 */ /* 0x000fc80007ffe0ff */
[----:B------:R-:W-:Y:S01]  /*5b60*/  ISETP.EQ.OR P3, PT, R24, UR16, P2 ;  /* 0x0000001018007c0c */ /* 0x000fe20009762670 */
[----:B----4-:R-:W-:Y:S01]  /*5b70*/  @!P6 FADD.FTZ R36, R36, R30 ;  /* 0x0000001e2424e221 */ /* 0x010fe20000010000 */
[----:B------:R-:W-:-:S05]  /*5b80*/  IADD3 R30, R23, 0xc, RZ ;  /* 0x0000000c171e7810 */ /* 0x000fca0007ffe0ff */
[----:B------:R-:W-:Y:S02]  /*5b90*/  @!P4 IMAD R28, R21, R28, R20 ;  /* 0x0000001c151cc224 */ /* 0x000fe400078e0214 */
[----:B------:R-:W-:Y:S01]  /*5ba0*/  @!P6 FADD.FTZ R37, R37, R31 ;  /* 0x0000001f2525e221 */ /* 0x000fe20000010000 */
[----:B------:R-:W-:Y:S01]  /*5bb0*/  ISETP.EQ.OR P6, PT, R30, UR16, P2 ;  /* 0x000000101e007c0c */ /* 0x000fe200097c2670 */
[----:B------:R-:W-:-:S04]  /*5bc0*/  @!P4 IMAD.WIDE.U32 R28, R28, 0x8, R26 ;  /* 0x000000081c1cc825 */ /* 0x000fc800078e001a */
[----:B------:R-:W-:Y:S02]  /*5bd0*/  @!P3 IMAD R24, R21, R24, R20 ;  /* 0x000000181518b224 */ /* 0x000fe400078e0214 */
[----:B------:R-:W2:Y:S02]  /*5be0*/  @!P4 LDG.E.64 R28, desc[UR14][R28.64] ;  /* 0x0000000e1c1cc981 */ /* 0x000ea4000c1e1b00 */
[----:B------:R-:W-:-:S04]  /*5bf0*/  @!P3 IMAD.WIDE.U32 R24, R24, 0x8, R26 ;  /* 0x000000081818b825 */ /* 0x000fc800078e001a */
[----:B------:R-:W-:Y:S02]  /*5c00*/  @!P6 IMAD R30, R21, R30, R20 ;  /* 0x0000001e151ee224 */ /* 0x000fe400078e0214 */
[----:B------:R-:W3:Y:S02]  /*5c10*/  @!P3 LDG.E.64 R24, desc[UR14][R24.64] ;  /* 0x0000000e1818b981 */ /* 0x000ee4000c1e1b00 */
[----:B------:R-:W-:-:S06]  /*5c20*/  @!P6 IMAD.WIDE.U32 R30, R30, 0x8, R26 ;  /* 0x000000081e1ee825 */ /* 0x000fcc00078e001a */
[----:B------:R-:W4:Y:S01]  /*5c30*/  @!P6 LDG.E.64 R30, desc[UR14][R30.64] ;  /* 0x0000000e1e1ee981 */ /* 0x000f22000c1e1b00 */
[----:B--2---:R-:W-:Y:S01]  /*5c40*/  @!P4 FADD.FTZ R36, R36, R28 ;  /* 0x0000001c2424c221 */ /* 0x004fe20000010000 */
[----:B------:R-:W-:Y:S01]  /*5c50*/  IADD3 R28, R23, 0xd, RZ ;  /* 0x0000000d171c7810 */ /* 0x000fe20007ffe0ff */
[----:B------:R-:W-:-:S03]  /*5c60*/  @!P4 FADD.FTZ R37, R37, R29 ;  /* 0x0000001d2525c221 */ /* 0x000fc60000010000 */
[----:B------:R-:W-:Y:S01]  /*5c70*/  ISETP.EQ.OR P4, PT, R28, UR16, P2 ;  /* 0x000000101c007c0c */ /* 0x000fe20009782670 */
[----:B---3--:R-:W-:Y:S01]  /*5c80*/  @!P3 FADD.FTZ R36, R36, R24 ;  /* 0x000000182424b221 */ /* 0x008fe20000010000 */
[----:B------:R-:W-:Y:S01]  /*5c90*/  IADD3 R24, R23, 0xe, RZ ;  /* 0x0000000e17187810 */ /* 0x000fe20007ffe0ff */
[----:B------:R-:W-:-:S03]  /*5ca0*/  @!P3 FADD.FTZ R37, R37, R25 ;  /* 0x000000192525b221 */ /* 0x000fc60000010000 */
        /* <DEDUP_REMOVED lines=14> */
[----:B------:R-:W-:Y:S02]  /*5d90*/  IADD3 R22, R22, -0x10, RZ ;  /* 0xfffffff016167810 */ /* 0x000fe40007ffe0ff */
[----:B------:R-:W-:Y:S01]  /*5da0*/  IADD3 R23, R23, 0x10, RZ ;  /* 0x0000001017177810 */ /* 0x000fe20007ffe0ff */
[----:B--2---:R-:W-:Y:S01]  /*5db0*/  @!P4 FADD.FTZ R36, R36, R28 ;  /* 0x0000001c2424c221 */ /* 0x004fe20000010000 */
[----:B------:R-:W-:Y:S01]  /*5dc0*/  @!P4 FADD.FTZ R37, R37, R29 ;  /* 0x0000001d2525c221 */ /* 0x000fe20000010000 */
[----:B------:R-:W-:Y:S02]  /*5dd0*/  ISETP.GT.AND P4, PT, R22, 0xc, PT ;  /* 0x0000000c1600780c */ /* 0x000fe40003f84270 */
[----:B---3--:R-:W-:Y:S01]  /*5de0*/  @!P3 FADD.FTZ R36, R36, R24 ;  /* 0x000000182424b221 */ /* 0x008fe20000010000 */
[----:B------:R-:W-:-:S03]  /*5df0*/  @!P3 FADD.FTZ R37, R37, R25 ;  /* 0x000000192525b221 */ /* 0x000fc60000010000 */
[----:B----4-:R-:W-:Y:S01]  /*5e00*/  @!P6 FADD.FTZ R36, R36, R30 ;  /* 0x0000001e2424e221 */ /* 0x010fe20000010000 */
[----:B------:R-:W-:-:S06]  /*5e10*/  @!P6 FADD.FTZ R37, R37, R31 ;  /* 0x0000001f2525e221 */ /* 0x000fcc0000010000 */
[----:B------:R-:W-:Y:S05]  /*5e20*/  @P4 BRA `(.L_x_132) ;  /* 0xfffffff800344947 */ /* 0x000fea000383ffff */
.L_x_131:
[----:B------:R-:W-:-:S13]  /*5e30*/  ISETP.GT.AND P3, PT, R22, 0x4, PT ;  /* 0x000000041600780c */ /* 0x000fda0003f64270 */
[----:B------:R-:W-:Y:S05]  /*5e40*/  @!P3 BRA `(.L_x_133) ;  /* 0x0000000000ecb947 */ /* 0x000fea0003800000 */
[----:B------:R-:W-:-:S13]  /*5e50*/  ISETP.EQ.OR P0, PT, R23, UR16, P2 ;  /* 0x0000001017007c0c */ /* 0x000fda0009702670 */
[----:B------:R-:W-:-:S04]  /*5e60*/  @!P0 IMAD R28, R23, R21, R20 ;  /* 0x00000015171c8224 */ /* 0x000fc800078e0214 */
[----:B------:R-:W-:-:S06]  /*5e70*/  @!P0 IMAD.WIDE.U32 R28, R28, 0x8, R26 ;  /* 0x000000081c1c8825 */ /* 0x000fcc00078e001a */
[----:B------:R-:W2:Y:S01]  /*5e80*/  @!P0 LDG.E.64 R28, desc[UR14][R28.64] ;  /* 0x0000000e1c1c8981 */ /* 0x000ea2000c1e1b00 */
[C---:B------:R-:W-:Y:S02]  /*5e90*/  IADD3 R24, R23.reuse, 0x1, RZ ;  /* 0x0000000117187810 */ /* 0x040fe40007ffe0ff */
[C---:B------:R-:W-:Y:S02]  /*5ea0*/  IADD3 R30, R23.reuse, 0x2, RZ ;  /* 0x00000002171e7810 */ /* 0x040fe40007ffe0ff */
        /* <DEDUP_REMOVED lines=8> */
[----:B------:R-:W3:Y:S01]  /*5f30*/  @!P3 LDG.E.64 R24, desc[UR14][R24.64] ;  /* 0x0000000e1818b981 */ /* 0x000ee2000c1e1b00 */
[----:B------:R-:W-:-:S03]  /*5f40*/  IADD3 R23, R23, 0x4, RZ ;  /* 0x0000000417177810 */ /* 0x000fc60007ffe0ff */
        /* <DEDUP_REMOVED lines=8> */
[----:B------:R-:W-:Y:S01]  /*5fd0*/  @!P3 FADD.FTZ R37, R37, R25 ;  /* 0x000000192525b221 */ /* 0x000fe20000010000 */
[----:B------:R-:W-:Y:S02]  /*5fe0*/  IADD3 R25, R23, 0x1, RZ ;  /* 0x0000000117197810 */ /* 0x000fe40007ffe0ff */
[----:B----4-:R-:W-:Y:S01]  /*5ff0*/  @!P4 FADD.FTZ R36, R36, R30 ;  /* 0x0000001e2424c221 */ /* 0x010fe20000010000 */
[----:B------:R-:W-:Y:S01]  /*6000*/  @!P4 FADD.FTZ R37, R37, R31 ;  /* 0x0000001f2525c221 */ /* 0x000fe20000010000 */
[----:B------:R-:W-:Y:S02]  /*6010*/  IADD3 R24, R23, 0x2, RZ ;  /* 0x0000000217187810 */ /* 0x000fe40007ffe0ff */
[----:B------:R-:W-:Y:S02]  /*6020*/  ISETP.EQ.OR P4, PT, R25, UR16, P2 ;  /* 0x0000001019007c0c */ /* 0x000fe40009782670 */
[----:B------:R-:W-:Y:S01]  /*6030*/  IADD3 R30, R23, 0x3, RZ ;  /* 0x00000003171e7810 */ /* 0x000fe20007ffe0ff */
[----:B------:R-:W-:-:S03]  /*6040*/  @!P0 IMAD R32, R21, R23, R20 ;  /* 0x0000001715208224 */ /* 0x000fc600078e0214 */
[----:B------:R-:W-:Y:S01]  /*6050*/  ISETP.EQ.OR P3, PT, R30, UR16, P2 ;  /* 0x000000101e007c0c */ /* 0x000fe20009762670 */
[----:B------:R-:W-:-:S06]  /*6060*/  @!P0 IMAD.WIDE.U32 R32, R32, 0x8, R26 ;  /* 0x0000000820208825 */ /* 0x000fcc00078e001a */
[----:B------:R-:W3:Y:S06]  /*6070*/  @!P0 LDG.E.64 R32, desc[UR14][R32.64] ;  /* 0x0000000e20208981 */ /* 0x000eec000c1e1b00 */
[----:B------:R-:W-:-:S04]  /*6080*/  @!P3 IMAD R30, R21, R30, R20 ;  /* 0x0000001e151eb224 */ /* 0x000fc800078e0214 */
[----:B------:R-:W-:-:S06]  /*6090*/  @!P3 IMAD.WIDE.U32 R30, R30, 0x8, R26 ;  /* 0x000000081e1eb825 */ /* 0x000fcc00078e001a */
[----:B------:R-:W4:Y:S01]  /*60a0*/  @!P3 LDG.E.64 R30, desc[UR14][R30.64] ;  /* 0x0000000e1e1eb981 */ /* 0x000f22000c1e1b00 */
        /* <DEDUP_REMOVED lines=9> */
[----:B------:R-:W-:Y:S01]  /*6140*/  IADD3 R22, R22, -0x4, RZ ;  /* 0xfffffffc16167810 */ /* 0x000fe20007ffe0ff */
[----:B---3--:R-:W-:Y:S01]  /*6150*/  @!P0 FADD.FTZ R36, R36, R32 ;  /* 0x0000002024248221 */ /* 0x008fe20000010000 */
[----:B------:R-:W-:Y:S01]  /*6160*/  @!P0 FADD.FTZ R37, R37, R33 ;  /* 0x0000002125258221 */ /* 0x000fe20000010000 */
[----:B------:R-:W-:Y:S02]  /*6170*/  PLOP3.LUT P0, PT, PT, PT, PT, 0x8, 0x0 ;  /* 0x000000000000781c */ /* 0x000fe40003f0e170 */
[----:B------:R-:W-:Y:S02]  /*6180*/  IADD3 R22, R22, -0x4, RZ ;  /* 0xfffffffc16167810 */ /* 0x000fe40007ffe0ff */
[----:B------:R-:W-:Y:S01]  /*6190*/  IADD3 R23, R23, 0x4, RZ ;  /* 0x0000000417177810 */ /* 0x000fe20007ffe0ff */
[----:B--2---:R-:W-:Y:S01]  /*61a0*/  @!P4 FADD.FTZ R36, R36, R28 ;  /* 0x0000001c2424c221 */ /* 0x004fe20000010000 */
[----:B------:R-:W-:-:S03]  /*61b0*/  @!P4 FADD.FTZ R37, R37, R29 ;  /* 0x0000001d2525c221 */ /* 0x000fc60000010000 */
[----:B----4-:R-:W-:Y:S01]  /*61c0*/  @!P6 FADD.FTZ R36, R36, R24 ;  /* 0x000000182424e221 */ /* 0x010fe20000010000 */
[----:B------:R-:W-:-:S03]  /*61d0*/  @!P6 FADD.FTZ R37, R37, R25 ;  /* 0x000000192525e221 */ /* 0x000fc60000010000 */
[----:B------:R-:W-:Y:S01]  /*61e0*/  @!P3 FADD.FTZ R36, R36, R30 ;  /* 0x0000001e2424b221 */ /* 0x000fe20000010000 */
[----:B------:R-:W-:-:S07]  /*61f0*/  @!P3 FADD.FTZ R37, R37, R31 ;  /* 0x0000001f2525b221 */ /* 0x000fce0000010000 */
.L_x_133:
[----:B------:R-:W-:-:S13]  /*6200*/  ISETP.NE.OR P0, PT, R22, RZ, P0 ;  /* 0x000000ff1600720c */ /* 0x000fda0000705670 */
[----:B------:R-:W-:Y:S05]  /*6210*/  @!P0 BRA `(.L_x_129) ;  /* 0x00000000007c8947 */ /* 0x000fea0003800000 */
.L_x_130:
        /* <DEDUP_REMOVED lines=9> */
[----:B--2---:R-:W-:Y:S01]  /*62b0*/  @!P0 FADD.FTZ R36, R36, R28 ;  /* 0x0000001c24248221 */ /* 0x004fe20000010000 */
[----:B------:R-:W-:Y:S01]  /*62c0*/  IADD3 R28, R23, 0x2, RZ ;  /* 0x00000002171c7810 */ /* 0x000fe20007ffe0ff */
[----:B------:R-:W-:-:S03]  /*62d0*/  @!P0 FADD.FTZ R37, R37, R29 ;  /* 0x0000001d25258221 */ /* 0x000fc60000010000 */
[----:B------:R-:W-:Y:S01]  /*62e0*/  ISETP.EQ.OR P0, PT, R28, UR16, P2 ;  /* 0x000000101c007c0c */ /* 0x000fe20009702670 */
[----:B---3--:R-:W-:Y:S01]  /*62f0*/  @!P3 FADD.FTZ R36, R36, R24 ;  /* 0x000000182424b221 */ /* 0x008fe20000010000 */
[----:B------:R-:W-:Y:S01]  /*6300*/  IADD3 R24, R23, 0x3, RZ ;  /* 0x0000000317187810 */ /* 0x000fe20007ffe0ff */
[----:B------:R-:W-:-:S10]  /*6310*/  @!P3 FADD.FTZ R37, R37, R25 ;  /* 0x000000192525b221 */ /* 0x000fd40000010000 */
[----:B------:R-:W-:Y:S01]  /*6320*/  @!P0 IMAD R28, R21, R28, R20 ;  /* 0x0000001c151c8224 */ /* 0x000fe200078e0214 */
[----:B------:R-:W-:-:S03]  /*6330*/  ISETP.EQ.OR P3, PT, R24, UR16, P2 ;  /* 0x0000001018007c0c */ /* 0x000fc60009762670 */
[----:B------:R-:W-:-:S06]  /*6340*/  @!P0 IMAD.WIDE.U32 R28, R28, 0x8, R26 ;  /* 0x000000081c1c8825 */ /* 0x000fcc00078e001a */
[----:B------:R-:W2:Y:S04]  /*6350*/  @!P0 LDG.E.64 R28, desc[UR14][R28.64] ;  /* 0x0000000e1c1c8981 */ /* 0x000ea8000c1e1b00 */
[----:B------:R-:W-:-:S04]  /*6360*/  @!P3 IMAD R24, R21, R24, R20 ;  /* 0x000000181518b224 */ /* 0x000fc800078e0214 */
[----:B------:R-:W-:-:S06]  /*6370*/  @!P3 IMAD.WIDE.U32 R24, R24, 0x8, R26 ;  /* 0x000000081818b825 */ /* 0x000fcc00078e001a */
[----:B------:R-:W3:Y:S01]  /*6380*/  @!P3 LDG.E.64 R24, desc[UR14][R24.64] ;  /* 0x0000000e1818b981 */ /* 0x000ee2000c1e1b00 */
[----:B------:R-:W-:Y:S02]  /*6390*/  IADD3 R22, R22, -0x4, RZ ;  /* 0xfffffffc16167810 */ /* 0x000fe40007ffe0ff */
[----:B------:R-:W-:Y:S01]  /*63a0*/  IADD3 R23, R23, 0x4, RZ ;  /* 0x0000000417177810 */ /* 0x000fe20007ffe0ff */
[----:B--2---:R-:W-:Y:S01]  /*63b0*/  @!P0 FADD.FTZ R36, R36, R28 ;  /* 0x0000001c24248221 */ /* 0x004fe20000010000 */
[----:B------:R-:W-:Y:S01]  /*63c0*/  @!P0 FADD.FTZ R37, R37, R29 ;  /* 0x0000001d25258221 */ /* 0x000fe20000010000 */
[----:B------:R-:W-:Y:S02]  /*63d0*/  ISETP.NE.AND P0, PT, R22, RZ, PT ;  /* 0x000000ff1600720c */ /* 0x000fe40003f05270 */
[----:B---3--:R-:W-:Y:S01]  /*63e0*/  @!P3 FADD.FTZ R36, R36, R24 ;  /* 0x000000182424b221 */ /* 0x008fe20000010000 */
[----:B------:R-:W-:-:S10]  /*63f0*/  @!P3 FADD.FTZ R37, R37, R25 ;  /* 0x000000192525b221 */ /* 0x000fd40000010000 */
[----:B------:R-:W-:Y:S05]  /*6400*/  @P0 BRA `(.L_x_130) ;  /* 0xfffffffc00840947 */ /* 0x000fea000383ffff */
.L_x_129:
        /* <DEDUP_REMOVED lines=11> */
.L_x_135:
[----:B------:R-:W-:Y:S05]  /*64c0*/  BSYNC B0 ;  /* 0x0000000000007941 */ /* 0x000fea0003800000 */
.L_x_134:
        /* <DEDUP_REMOVED lines=16> */
.L_x_126:
[----:B------:R-:W0:Y:S01]  /*65d0*/  S2UR UR12, SR_CgaCtaId ;  /* 0x00000000000c79c3 */ /* 0x000e220000008800 */
[----:B------:R-:W-:Y:S01]  /*65e0*/  UMOV UR11, 0x400 ;  /* 0x00000400000b7882 */ /* 0x000fe20000000000 */
[----:B------:R-:W-:Y:S01]  /*65f0*/  SHF.L.U32 R42, R42, 0x10, RZ ;  /* 0x000000102a2a7819 */ /* 0x000fe200000006ff */
[----:B------:R-:W-:Y:S01]  /*6600*/  ULDC.64 UR20, c[0x0][0x290] ;  /* 0x0000a40000147ab9 */ /* 0x000fe20000000a00 */
[----:B------:R-:W-:Y:S02]  /*6610*/  SHF.L.U32 R71, R71, 0x10, RZ ;  /* 0x0000001047477819 */ /* 0x000fe400000006ff */
[C---:B-----5:R-:W-:Y:S02]  /*6620*/  IADD3 R32, R2.reuse, 0x10, RZ ;  /* 0x0000001002207810 */ /* 0x060fe40007ffe0ff */
[----:B------:R-:W-:Y:S01]  /*6630*/  IADD3 R76, R2, 0x10, RZ ;  /* 0x00000010024c7810 */ /* 0x000fe20007ffe0ff */
[----:B--2---:R-:W-:Y:S01]  /*6640*/  FADD.FTZ R22, R71, -UR13 ;  /* 0x8000000d47167e21 */ /* 0x004fe20008010000 */
[----:B------:R-:W-:-:S02]  /*6650*/  ISETP.GE.U32.AND P0, PT, R32, UR20, PT ;  /* 0x0000001420007c0c */ /* 0x000fc4000bf06070 */
[----:B------:R-:W-:Y:S01]  /*6660*/  SHF.R.S32.HI R76, RZ, 0x1f, R76 ;  /* 0x0000001fff4c7819 */ /* 0x000fe2000001144c */
[----:B------:R-:W-:Y:S01]  /*6670*/  FMUL.FTZ R22, R22, UR18 ;  /* 0x0000001216167c20 */ /* 0x000fe20008410000 */
[----:B------:R-:W-:Y:S02]  /*6680*/  SHF.L.U32 R61, R61, 0x10, RZ ;  /* 0x000000103d3d7819 */ /* 0x000fe400000006ff */
[----:B------:R-:W-:Y:S02]  /*6690*/  ISETP.GE.AND.EX P0, PT, R76, UR21, PT, P0 ;  /* 0x000000154c007c0c */ /* 0x000fe4000bf06300 */
[----:B------:R-:W-:Y:S01]  /*66a0*/  SHF.L.U32 R43, R43, 0x10, RZ ;  /* 0x000000102b2b7819 */ /* 0x000fe200000006ff */
[----:B0-----:R-:W-:-:S03]  /*66b0*/  ULEA UR11, UR12, UR11, 0x18 ;  /* 0x0000000b0c0b7291 */ /* 0x001fc6000f8ec03f */
[----:B------:R-:W-:-:S06]  /*66c0*/  ULDC UR12, c[0x0][0x2bc] ;  /* 0x0000af00000c7ab9 */ /* 0x000fcc0000000800 */
[----:B------:R-:W-:Y:S01]  /*66d0*/  @!P2 STS.64 [UR11+0xe0], R36 ;  /* 0x0000e024ff00a988 */ /* 0x000fe20008000a0b */
[----:B------:R-:W-:Y:S06]  /*66e0*/  BAR.SYNC.DEFER_BLOCKING 0x0 ;  /* 0x0000000000007b1d */ /* 0x000fec0000010000 */
[----:B------:R-:W0:Y:S02]  /*66f0*/  LDS.64 R20, [UR11+0xe0] ;  /* 0x0000e00bff147984 */ /* 0x000e240008000a00 */
[----:B0-----:R-:W-:Y:S01]  /*6700*/  FMUL.FTZ R20, R20, UR12 ;  /* 0x0000000c14147c20 */ /* 0x001fe20008410000 */
[----:B------:R-:W-:Y:S01]  /*6710*/  FMUL.FTZ R10, R21, UR12 ;  /* 0x0000000c150a7c20 */ /* 0x000fe20008410000 */
[----:B------:R-:W-:-:S03]  /*6720*/  FADD.FTZ R21, R42, -UR13 ;  /* 0x8000000d2a157e21 */ /* 0x000fc60008010000 */
[----:B------:R-:W-:Y:S01]  /*6730*/  R2UR UR11, R20 ;  /* 0x00000000140b72ca */ /* 0x000fe200000e0000 */
[----:B------:R-:W-:Y:S01]  /*6740*/  FMUL.FTZ R21, R21, UR18 ;  /* 0x0000001215157c20 */ /* 0x000fe20008410000 */
[----:B------:R-:W-:Y:S01]  /*6750*/  SHF.L.U32 R20, R35, 0x10, RZ ;  /* 0x0000001023147819 */ /* 0x000fe200000006ff */
[----:B------:R-:W-:-:S12]  /*6760*/  @!P5 BRA `(.L_x_136) ;  /* 0x000000000048d947 */ /* 0x000fd80003800000 */
        /* <DEDUP_REMOVED lines=18> */
.L_x_136:
[----:B------:R-:W-:Y:S04]  /*6890*/  BSSY B0, `(.L_x_137) ;  /* 0x0000015000007945 */ /* 0x000fe80003800000 */
[----:B------:R-:W-:Y:S05]  /*68a0*/  @!P1 BRA `(.L_x_138) ;  /* 0x00000000004c9947 */ /* 0x000fea0003800000 */
[--C-:B------:R-:W-:Y:S01]  /*68b0*/  FFMA.FTZ R24, R21, UR11, R10.reuse ;  /* 0x0000000b15187c23 */ /* 0x100fe2000801000a */
[----:B------:R-:W-:Y:S01]  /*68c0*/  FFMA.FTZ R21, R22, UR11, R10 ;  /* 0x0000000b16157c23 */ /* 0x000fe2000801000a */
[----:B------:R-:W-:Y:S01]  /*68d0*/  SHF.R.S32.HI R23, RZ, 0x1f, R2 ;  /* 0x0000001fff177819 */ /* 0x000fe20000011402 */
[----:B------:R-:W-:Y:S01]  /*68e0*/  ULDC.64 UR22, c[0x0][0x288] ;  /* 0x0000a20000167ab9 */ /* 0x000fe20000000a00 */
[----:B------:R-:W-:Y:S01]  /*68f0*/  FFMA.FTZ R24, R61, R16, -R24 ;  /* 0x000000103d187223 */ /* 0x000fe20000010818 */
[----:B------:R-:W-:Y:S01]  /*6900*/  FFMA.FTZ R22, R20, R17, -R21 ;  /* 0x0000001114167223 */ /* 0x000fe20000010815 */
[----:B------:R-:W-:Y:S01]  /*6910*/  MOV R20, R12 ;  /* 0x0000000c00147202 */ /* 0x000fe20000000f00 */
[----:B------:R-:W-:Y:S01]  /*6920*/  IMAD R23, R23, UR22, RZ ;  /* 0x0000001617177c24 */ /* 0x000fe2000f8e02ff */
[----:B------:R-:W-:Y:S01]  /*6930*/  MOV R21, R15 ;  /* 0x0000000f00157202 */ /* 0x000fe20000000f00 */
[----:B------:R-:W-:Y:S01]  /*6940*/  FMUL.FTZ R25, R24, UR18 ;  /* 0x0000001218197c20 */ /* 0x000fe20008410000 */
[----:B------:R-:W-:Y:S01]  /*6950*/  FMUL.FTZ R24, R22, UR18 ;  /* 0x0000001216187c20 */ /* 0x000fe20008410000 */
[----:B------:R-:W-:-:S02]  /*6960*/  IMAD R23, R2, UR23, R23 ;  /* 0x0000001702177c24 */ /* 0x000fc4000f8e0217 */
[----:B------:R-:W-:Y:S01]  /*6970*/  IMAD.WIDE.U32 R20, R2, UR22, R20 ;  /* 0x0000001602147c25 */ /* 0x000fe2000f8e0014 */
[----:B------:R-:W-:-:S04]  /*6980*/  ULDC.64 UR22, c[0x0][0x210] ;  /* 0x0000840000167ab9 */ /* 0x000fc80000000a00 */
[----:B------:R-:W-:Y:S02]  /*6990*/  IADD3 R23, R21, R23, RZ ;  /* 0x0000001715177210 */ /* 0x000fe40007ffe0ff */
[----:B------:R-:W-:Y:S02]  /*69a0*/  LEA R22, P2, R20, UR22, 0x1 ;  /* 0x0000001614167c11 */ /* 0x000fe4000f8408ff */
[----:B------:R-:W-:Y:S02]  /*69b0*/  F2FP.BF16.F32.PACK_AB R21, R24, R25 ;  /* 0x000000191815723e */ /* 0x000fe400000010ff */
[----:B------:R-:W-:-:S05]  /*69c0*/  LEA.HI.X R23, R20, UR23, R23, 0x1, P2 ;  /* 0x0000001714177c11 */ /* 0x000fca00090f0c17 */
[----:B------:R0:W-:Y:S04]  /*69d0*/  STG.E desc[UR14][R22.64], R21 ;  /* 0x0000001516007986 */ /* 0x0001e8000c10190e */
.L_x_138:
[----:B------:R-:W-:Y:S05]  /*69e0*/  BSYNC B0 ;  /* 0x0000000000007941 */ /* 0x000fea0003800000 */
.L_x_137:
[----:B------:R-:W-:Y:S01]  /*69f0*/  SHF.L.U32 R66, R66, 0x10, RZ ;  /* 0x0000001042427819 */ /* 0x000fe200000006ff */
[----:B0-----:R-:W-:Y:S01]  /*6a00*/  FADD.FTZ R23, R43, -UR13 ;  /* 0x8000000d2b177e21 */ /* 0x001fe20008010000 */
[----:B------:R-:W-:Y:S02]  /*6a10*/  SHF.L.U32 R21, R60, 0x10, RZ ;  /* 0x000000103c157819 */ /* 0x000fe400000006ff */
[----:B------:R-:W-:Y:S01]  /*6a20*/  ISETP.GT.U32.OR P0, PT, R0, 0x2ff, P0 ;  /* 0x000002ff0000780c */ /* 0x000fe20000704470 */
[----:B------:R-:W-:Y:S01]  /*6a30*/  FADD.FTZ R22, R66, -UR13 ;  /* 0x8000000d42167e21 */ /* 0x000fe20008010000 */
[----:B------:R-:W-:Y:S01]  /*6a40*/  SHF.L.U32 R20, R65, 0x10, RZ ;  /* 0x0000001041147819 */ /* 0x000fe200000006ff */
[----:B------:R-:W-:Y:S01]  /*6a50*/  FMUL.FTZ R23, R23, UR18 ;  /* 0x0000001217177c20 */ /* 0x000fe20008410000 */
[----:B------:R-:W-:Y:S01]  /*6a60*/  SHF.L.U32 R40, R40, 0x10, RZ ;  /* 0x0000001028287819 */ /* 0x000fe200000006ff */
        /* <DEDUP_REMOVED lines=21> */
.L_x_139:
[----:B------:R-:W-:Y:S04]  /*6bc0*/  BSSY B0, `(.L_x_140) ;  /* 0x0000014000007945 */ /* 0x000fe80003800000 */
[----:B------:R-:W-:Y:S05]  /*6bd0*/  @P0 BRA `(.L_x_141) ;  /* 0x0000000000480947 */ /* 0x000fea0003800000 */
[--C-:B------:R-:W-:Y:S01]  /*6be0*/  FFMA.FTZ R24, R23, UR11, R10.reuse ;  /* 0x0000000b17187c23 */ /* 0x100fe2000801000a */
[----:B------:R-:W-:Y:S01]  /*6bf0*/  FFMA.FTZ R23, R22, UR11, R10 ;  /* 0x0000000b16177c23 */ /* 0x000fe2000801000a */
[----:B------:R-:W-:Y:S02]  /*6c00*/  ULDC.64 UR22, c[0x0][0x288] ;  /* 0x0000a20000167ab9 */ /* 0x000fe40000000a00 */
        /* <DEDUP_REMOVED lines=9> */
[----:B------:R-:W-:Y:S02]  /*6ca0*/  ULDC.64 UR22, c[0x0][0x210] ;  /* 0x0000840000167ab9 */ /* 0x000fe40000000a00 */
[----:B------:R-:W-:Y:S02]  /*6cb0*/  LEA R22, P0, R20, UR22, 0x1 ;  /* 0x0000001614167c11 */ /* 0x000fe4000f8008ff */
[----:B------:R-:W-:Y:S02]  /*6cc0*/  IADD3 R27, R21, R27, RZ ;  /* 0x0000001b151b7210 */ /* 0x000fe40007ffe0ff */
[----:B------:R-:W-:Y:S02]  /*6cd0*/  F2FP.BF16.F32.PACK_AB R21, R24, R25 ;  /* 0x000000191815723e */ /* 0x000fe400000010ff */
[----:B------:R-:W-:-:S05]  /*6ce0*/  LEA.HI.X R23, R20, UR23, R27, 0x1, P0 ;  /* 0x0000001714177c11 */ /* 0x000fca00080f0c1b */
[----:B------:R0:W-:Y:S02]  /*6cf0*/  STG.E desc[UR14][R22.64], R21 ;  /* 0x0000001516007986 */ /* 0x0001e4000c10190e */
.L_x_141:
[----:B------:R-:W-:Y:S05]  /*6d00*/  BSYNC B0 ;  /* 0x0000000000007941 */ /* 0x000fea0003800000 */
.L_x_140:
[----:B------:R-:W-:Y:S01]  /*6d10*/  IADD3 R32, R2, 0x20, RZ ;  /* 0x0000002002207810 */ /* 0x000fe20007ffe0ff */
[----:B------:R-:W-:Y:S01]  /*6d20*/  FADD.FTZ R40, R40, -UR13 ;  /* 0x8000000d28287e21 */ /* 0x000fe20008010000 */
[----:B------:R-:W-:Y:S01]  /*6d30*/  IADD3 R35, R2, 0x20, RZ ;  /* 0x0000002002237810 */ /* 0x000fe20007ffe0ff */
[----:B------:R-:W-:Y:S01]  /*6d40*/  FADD.FTZ R64, R64, -UR13 ;  /* 0x8000000d40407e21 */ /* 0x000fe20008010000 */
[----:B------:R-:W-:Y:S01]  /*6d50*/  ISETP.GE.U32.AND P4, PT, R32, UR20, PT ;  /* 0x0000001420007c0c */ /* 0x000fe2000bf86070 */
[----:B------:R-:W-:Y:S01]  /*6d60*/  FMUL.FTZ R31, R40, UR18 ;  /* 0x00000012281f7c20 */ /* 0x000fe20008410000 */
[----:B------:R-:W-:Y:S01]  /*6d70*/  ISETP.GE.U32.AND P2, PT, R75, UR20, PT ;  /* 0x000000144b007c0c */ /* 0x000fe2000bf46070 */
[----:B------:R-:W-:Y:S01]  /*6d80*/  FMUL.FTZ R64, R64, UR18 ;  /* 0x0000001240407c20 */ /* 0x000fe20008410000 */
[----:B------:R-:W-:Y:S02]  /*6d90*/  SHF.R.S32.HI R35, RZ, 0x1f, R35 ;  /* 0x0000001fff237819 */ /* 0x000fe40000011423 */
[----:B------:R-:W-:-:S02]  /*6da0*/  SHF.R.S32.HI R30, RZ, 0x1f, R75 ;  /* 0x0000001fff1e7819 */ /* 0x000fc4000001144b */
[----:B------:R-:W-:Y:S02]  /*6db0*/  ISETP.GE.U32.AND P3, PT, R74, UR20, PT ;  /* 0x000000144a007c0c */ /* 0x000fe4000bf66070 */
[----:B------:R-:W-:Y:S02]  /*6dc0*/  SHF.R.S32.HI R33, RZ, 0x1f, R74 ;  /* 0x0000001fff217819 */ /* 0x000fe4000001144a */
[----:B------:R-:W-:Y:S02]  /*6dd0*/  ISETP.GE.AND.EX P4, PT, R35, UR21, PT, P4 ;  /* 0x0000001523007c0c */ /* 0x000fe4000bf86340 */
[----:B------:R-:W-:Y:S02]  /*6de0*/  ISETP.GE.AND.EX P2, PT, R30, UR21, PT, P2 ;  /* 0x000000151e007c0c */ /* 0x000fe4000bf46320 */
[----:B------:R-:W-:Y:S02]  /*6df0*/  SHF.L.U32 R59, R59, 0x10, RZ ;  /* 0x000000103b3b7819 */ /* 0x000fe400000006ff */
[----:B------:R-:W-:-:S02]  /*6e00*/  ISETP.GE.U32.AND P0, PT, R73, UR20, PT ;  /* 0x0000001449007c0c */ /* 0x000fc4000bf06070 */
[----:B------:R-:W-:Y:S02]  /*6e10*/  ISETP.GE.AND.EX P3, PT, R33, UR21, PT, P3 ;  /* 0x0000001521007c0c */ /* 0x000fe4000bf66330 */
[C---:B------:R-:W-:Y:S02]  /*6e20*/  ISETP.GT.U32.OR P4, PT, R0.reuse, 0x2ff, P4 ;  /* 0x000002ff0000780c */ /* 0x040fe40002784470 */
[----:B------:R-:W-:Y:S02]  /*6e30*/  ISETP.GT.U32.OR P2, PT, R0, 0x2ff, P2 ;  /* 0x000002ff0000780c */ /* 0x000fe40001744470 */
[----:B------:R-:W-:Y:S02]  /*6e40*/  SHF.L.U32 R70, R70, 0x10, RZ ;  /* 0x0000001046467819 */ /* 0x000fe400000006ff */
[----:B------:R-:W-:Y:S02]  /*6e50*/  SHF.L.U32 R41, R41, 0x10, RZ ;  /* 0x0000001029297819 */ /* 0x000fe400000006ff */
[----:B------:R-:W-:Y:S01]  /*6e60*/  SHF.L.U32 R69, R69, 0x10, RZ ;  /* 0x0000001045457819 */ /* 0x000fe200000006ff */
[----:B------:R-:W-:Y:S06]  /*6e70*/  @!P5 BRA `(.L_x_142) ;  /* 0x000000000048d947 */ /* 0x000fec0003800000 */
[----:B------:R-:W-:Y:S01]  /*6e80*/  FFMA.FTZ R20, R31, R16, R18 ;  /* 0x000000101f147223 */ /* 0x000fe20000010012 */
[----:B0-----:R-:W-:-:S03]  /*6e90*/  FFMA.FTZ R21, R64, R17, R19 ;  /* 0x0000001140157223 */ /* 0x001fc60000010013 */
        /* <DEDUP_REMOVED lines=16> */
.L_x_142:
[----:B------:R-:W-:Y:S04]  /*6fa0*/  BSSY B0, `(.L_x_143) ;  /* 0x0000014000007945 */ /* 0x000fe80003800000 */
[----:B------:R-:W-:Y:S05]  /*6fb0*/  @P4 BRA `(.L_x_144) ;  /* 0x0000000000484947 */ /* 0x000fea0003800000 */
[--C-:B------:R-:W-:Y:S01]  /*6fc0*/  FFMA.FTZ R20, R31, UR11, R10.reuse ;  /* 0x0000000b1f147c23 */ /* 0x100fe2000801000a */
[----:B0-----:R-:W-:Y:S01]  /*6fd0*/  FFMA.FTZ R21, R64, UR11, R10 ;  /* 0x0000000b40157c23 */ /* 0x001fe2000801000a */
        /* <DEDUP_REMOVED lines=16> */
.L_x_144:
[----:B------:R-:W-:Y:S05]  /*70e0*/  BSYNC B0 ;  /* 0x0000000000007941 */ /* 0x000fea0003800000 */
.L_x_143:
[----:B------:R-:W-:Y:S01]  /*70f0*/  FADD.FTZ R41, R41, -UR13 ;  /* 0x8000000d29297e21 */ /* 0x000fe20008010000 */
[----:B------:R-:W-:Y:S01]  /*7100*/  FADD.FTZ R69, R69, -UR13 ;  /* 0x8000000d45457e21 */ /* 0x000fe20008010000 */
[----:B01----:R-:W-:Y:S02]  /*7110*/  SHF.L.U32 R21, R58, 0x10, RZ ;  /* 0x000000103a157819 */ /* 0x003fe400000006ff */
        /* <DEDUP_REMOVED lines=22> */
.L_x_145:
[----:B------:R-:W-:Y:S04]  /*7280*/  BSSY B0, `(.L_x_146) ;  /* 0x0000014000007945 */ /* 0x000fe80003800000 */
[----:B------:R-:W-:Y:S05]  /*7290*/  @P2 BRA `(.L_x_147) ;  /* 0x0000000000482947 */ /* 0x000fea0003800000 */
[--C-:B------:R-:W-:Y:S01]  /*72a0*/  FFMA.FTZ R20, R41, UR11, R10.reuse ;  /* 0x0000000b29147c23 */ /* 0x100fe2000801000a */
[----:B------:R-:W-:Y:S01]  /*72b0*/  ULDC.64 UR22, c[0x0][0x288] ;  /* 0x0000a20000167ab9 */ /* 0x000fe20000000a00 */
[----:B------:R-:W-:Y:S01]  /*72c0*/  FFMA.FTZ R23, R28, UR11, R10 ;  /* 0x0000000b1c177c23 */ /* 0x000fe2000801000a */
        /* <DEDUP_REMOVED lines=15> */
.L_x_147:
[----:B------:R-:W-:Y:S05]  /*73c0*/  BSYNC B0 ;  /* 0x0000000000007941 */ /* 0x000fea0003800000 */
.L_x_146:
[----:B------:R-:W-:Y:S02]  /*73d0*/  SHF.L.U32 R38, R38, 0x10, RZ ;  /* 0x0000001026267819 */ /* 0x000fe400000006ff */
[----:B------:R-:W-:Y:S02]  /*73e0*/  SHF.L.U32 R67, R67, 0x10, RZ ;  /* 0x0000001043437819 */ /* 0x000fe400000006ff */
[----:B------:R-:W-:Y:S01]  /*73f0*/  SHF.R.S32.HI R32, RZ, 0x1f, R73 ;  /* 0x0000001fff207819 */ /* 0x000fe20000011449 */
[----:B------:R-:W-:Y:S01]  /*7400*/  FADD.FTZ R38, R38, -UR13 ;  /* 0x8000000d26267e21 */ /* 0x000fe20008010000 */
[----:B------:R-:W-:Y:S01]  /*7410*/  ISETP.GT.U32.OR P3, PT, R0, 0x2ff, P3 ;  /* 0x000002ff0000780c */ /* 0x000fe20001f64470 */
[----:B------:R-:W-:Y:S01]  /*7420*/  FADD.FTZ R67, R67, -UR13 ;  /* 0x8000000d43437e21 */ /* 0x000fe20008010000 */
[----:B------:R-:W-:Y:S01]  /*7430*/  ISETP.GE.AND.EX P0, PT, R32, UR21, PT, P0 ;  /* 0x0000001520007c0c */ /* 0x000fe2000bf06300 */
[----:B------:R-:W-:Y:S01]  /*7440*/  FMUL.FTZ R31, R38, UR18 ;  /* 0x00000012261f7c20 */ /* 0x000fe20008410000 */
[----:B------:R-:W-:Y:S01]  /*7450*/  SHF.L.U32 R57, R57, 0x10, RZ ;  /* 0x0000001039397819 */ /* 0x000fe200000006ff */
[----:B------:R-:W-:Y:S01]  /*7460*/  FMUL.FTZ R30, R67, UR18 ;  /* 0x00000012431e7c20 */ /* 0x000fe20008410000 */
[----:B------:R-:W-:-:S02]  /*7470*/  SHF.L.U32 R20, R63, 0x10, RZ ;  /* 0x000000103f147819 */ /* 0x000fc400000006ff */
        /* <DEDUP_REMOVED lines=20> */
.L_x_148:
[----:B------:R-:W-:Y:S04]  /*75c0*/  BSSY B0, `(.L_x_149) ;  /* 0x0000014000007945 */ /* 0x000fe80003800000 */
[----:B------:R-:W-:Y:S05]  /*75d0*/  @P3 BRA `(.L_x_150) ;  /* 0x0000000000483947 */ /* 0x000fea0003800000 */
[--C-:B0-----:R-:W-:Y:S01]  /*75e0*/  FFMA.FTZ R21, R30, UR11, R10.reuse ;  /* 0x0000000b1e157c23 */ /* 0x101fe2000801000a */
        /* <DEDUP_REMOVED lines=17> */
.L_x_150:
[----:B------:R-:W-:Y:S05]  /*7700*/  BSYNC B0 ;  /* 0x0000000000007941 */ /* 0x000fea0003800000 */
.L_x_149:
[----:B------:R-:W-:Y:S01]  /*7710*/  SHF.L.U32 R62, R62, 0x10, RZ ;  /* 0x000000103e3e7819 */ /* 0x000fe200000006ff */
[----:B------:R-:W-:Y:S01]  /*7720*/  FADD.FTZ R39, R39, -UR13 ;  /* 0x8000000d27277e21 */ /* 0x000fe20008010000 */
[----:B------:R-:W-:Y:S02]  /*7730*/  ISETP.GE.U32.AND P2, PT, R72, UR20, PT ;  /* 0x0000001448007c0c */ /* 0x000fe4000bf46070 */
[----:B------:R-:W-:Y:S01]  /*7740*/  ISETP.GT.U32.OR P0, PT, R0, 0x2ff, P0 ;  /* 0x000002ff0000780c */ /* 0x000fe20000704470 */
[----:B------:R-:W-:Y:S01]  /*7750*/  FADD.FTZ R62, R62, -UR13 ;  /* 0x8000000d3e3e7e21 */ /* 0x000fe20008010000 */
[----:B01----:R-:W-:Y:S01]  /*7760*/  SHF.L.U32 R21, R56, 0x10, RZ ;  /* 0x0000001038157819 */ /* 0x003fe200000006ff */
[----:B------:R-:W-:Y:S01]  /*7770*/  FMUL.FTZ R39, R39, UR18 ;  /* 0x0000001227277c20 */ /* 0x000fe20008410000 */
[----:B------:R-:W-:Y:S01]  /*7780*/  SHF.L.U32 R34, R34, 0x10, RZ ;  /* 0x0000001022227819 */ /* 0x000fe200000006ff */
[----:B------:R-:W-:Y:S01]  /*7790*/  FMUL.FTZ R62, R62, UR18 ;  /* 0x000000123e3e7c20 */ /* 0x000fe20008410000 */
[----:B------:R-:W-:Y:S01]  /*77a0*/  SHF.R.S32.HI R24, RZ, 0x1f, R72 ;  /* 0x0000001fff187819 */ /* 0x000fe20000011448 */
        /* <DEDUP_REMOVED lines=19> */
.L_x_151:
        /* <DEDUP_REMOVED lines=20> */
.L_x_153:
[----:B------:R-:W-:Y:S05]  /*7a20*/  BSYNC B0 ;  /* 0x0000000000007941 */ /* 0x000fea0003800000 */
.L_x_152:
[C---:B------:R-:W-:Y:S02]  /*7a30*/  PRMT R20, R3.reuse, 0x7632, R20 ;  /* 0x0000763203147816 */ /* 0x040fe40000000014 */
[----:B------:R-:W-:Y:S02]  /*7a40*/  SHF.L.U32 R21, R3, 0x10, RZ ;  /* 0x0000001003157819 */ /* 0x000fe400000006ff */
[----:B------:R-:W-:Y:S02]  /*7a50*/  SHF.L.U32 R20, R20, 0x10, RZ ;  /* 0x0000001014147819 */ /* 0x000fe400000006ff */
[----:B------:R-:W-:Y:S01]  /*7a60*/  IADD3 R3, R2, 0x70, RZ ;  /* 0x0000007002037810 */ /* 0x000fe20007ffe0ff */
[----:B------:R-:W-:Y:S01]  /*7a70*/  FADD.FTZ R21, R21, -UR13 ;  /* 0x8000000d15157e21 */ /* 0x000fe20008010000 */
[----:B------:R-:W-:Y:S01]  /*7a80*/  ISETP.GE.AND.EX P2, PT, R24, UR21, PT, P2 ;  /* 0x0000001518007c0c */ /* 0x000fe2000bf46320 */
[----:B------:R-:W-:Y:S01]  /*7a90*/  FADD.FTZ R20, R20, -UR13 ;  /* 0x8000000d14147e21 */ /* 0x000fe20008010000 */
[----:B0-----:R-:W-:Y:S01]  /*7aa0*/  PRMT R22, R55, 0x7632, R22 ;  /* 0x0000763237167816 */ /* 0x001fe20000000016 */
[----:B------:R-:W-:Y:S01]  /*7ab0*/  FMUL.FTZ R33, R21, UR18 ;  /* 0x0000001215217c20 */ /* 0x000fe20008410000 */
[----:B------:R-:W-:Y:S01]  /*7ac0*/  ISETP.GE.U32.AND P0, PT, R3, UR20, PT ;  /* 0x0000001403007c0c */ /* 0x000fe2000bf06070 */
[----:B------:R-:W-:Y:S01]  /*7ad0*/  FMUL.FTZ R32, R20, UR18 ;  /* 0x0000001214207c20 */ /* 0x000fe20008410000 */
[----:B------:R-:W-:-:S02]  /*7ae0*/  ISETP.GT.U32.OR P2, PT, R0, 0x2ff, P2 ;  /* 0x000002ff0000780c */ /* 0x000fc40001744470 */
[----:B------:R-:W-:Y:S02]  /*7af0*/  SHF.L.U32 R55, R55, 0x10, RZ ;  /* 0x0000001037377819 */ /* 0x000fe400000006ff */
[----:B------:R-:W-:Y:S02]  /*7b00*/  SHF.L.U32 R22, R22, 0x10, RZ ;  /* 0x0000001016167819 */ /* 0x000fe400000006ff */
        /* <DEDUP_REMOVED lines=20> */
.L_x_154:
[----:B------:R-:W-:Y:S04]  /*7c50*/  BSSY B0, `(.L_x_155) ;  /* 0x0000014000007945 */ /* 0x000fe80003800000 */
[----:B------:R-:W-:Y:S05]  /*7c60*/  @P2 BRA `(.L_x_156) ;  /* 0x0000000000482947 */ /* 0x000fea0003800000 */
[--C-:B------:R-:W-:Y:S01]  /*7c70*/  FFMA.FTZ R20, R33, UR11, R10.reuse ;  /* 0x0000000b21147c23 */ /* 0x100fe2000801000a */
[----:B------:R-:W-:Y:S01]  /*7c80*/  FFMA.FTZ R21, R32, UR11, R10 ;  /* 0x0000000b20157c23 */ /* 0x000fe2000801000a */
        /* <DEDUP_REMOVED lines=16> */
.L_x_156:
[----:B------:R-:W-:Y:S05]  /*7d90*/  BSYNC B0 ;  /* 0x0000000000007941 */ /* 0x000fea0003800000 */
.L_x_155:
[C---:B------:R-:W-:Y:S02]  /*7da0*/  PRMT R20, R11.reuse, 0x7632, R20 ;  /* 0x000076320b147816 */ /* 0x040fe40000000014 */
[----:B0-----:R-:W-:Y:S02]  /*7db0*/  SHF.L.U32 R22, R11, 0x10, RZ ;  /* 0x000000100b167819 */ /* 0x001fe400000006ff */
[----:B------:R-:W-:Y:S02]  /*7dc0*/  SHF.L.U32 R20, R20, 0x10, RZ ;  /* 0x0000001014147819 */ /* 0x000fe400000006ff */
[----:B------:R-:W-:Y:S01]  /*7dd0*/  IADD3 R11, R2, 0x80, RZ ;  /* 0x00000080020b7810 */ /* 0x000fe20007ffe0ff */
[----:B------:R-:W-:Y:S01]  /*7de0*/  FADD.FTZ R23, R22, -UR13 ;  /* 0x8000000d16177e21 */ /* 0x000fe20008010000 */
[----:B------:R-:W-:Y:S01]  /*7df0*/  ISETP.GE.AND.EX P0, PT, R25, UR21, PT, P0 ;  /* 0x0000001519007c0c */ /* 0x000fe2000bf06300 */
[----:B------:R-:W-:Y:S01]  /*7e00*/  FADD.FTZ R20, R20, -UR13 ;  /* 0x8000000d14147e21 */ /* 0x000fe20008010000 */
[----:B------:R-:W-:Y:S01]  /*7e10*/  PRMT R24, R54, 0x7632, R24 ;  /* 0x0000763236187816 */ /* 0x000fe20000000018 */
        /* <DEDUP_REMOVED lines=26> */
.L_x_157:
        /* <DEDUP_REMOVED lines=12> */
[----:B------:R-:W-:Y:S01]  /*8080*/  IMAD.WIDE.U32 R20, R3, UR22, R20 ;  /* 0x0000001603147c25 */ /* 0x000fe2000f8e0014 */
[----:B------:R-:W-:-:S03]  /*8090*/  ULDC.64 UR22, c[0x0][0x210] ;  /* 0x0000840000167ab9 */ /* 0x000fc60000000a00 */
[----:B------:R-:W-:Y:S01]  /*80a0*/  FMUL.FTZ R3, R27, UR18 ;  /* 0x000000121b037c20 */ /* 0x000fe20008410000 */
[C---:B------:R-:W-:Y:S02]  /*80b0*/  LEA R24, P0, R20.reuse, UR22, 0x1 ;  /* 0x0000001614187c11 */ /* 0x040fe4000f8008ff */
[----:B------:R-:W-:Y:S02]  /*80c0*/  IADD3 R25, R21, R25, RZ ;  /* 0x0000001915197210 */ /* 0x000fe40007ffe0ff */
[----:B------:R-:W-:Y:S02]  /*80d0*/  F2FP.BF16.F32.PACK_AB R3, R3, R26 ;  /* 0x0000001a0303723e */ /* 0x000fe400000010ff */
[----:B------:R-:W-:-:S05]  /*80e0*/  LEA.HI.X R25, R20, UR23, R25, 0x1, P0 ;  /* 0x0000001714197c11 */ /* 0x000fca00080f0c19 */
[----:B------:R0:W-:Y:S02]  /*80f0*/  STG.E desc[UR14][R24.64], R3 ;  /* 0x0000000318007986 */ /* 0x0001e4000c10190e */
.L_x_159:
[----:B------:R-:W-:Y:S05]  /*8100*/  BSYNC B0 ;  /* 0x0000000000007941 */ /* 0x000fea0003800000 */
.L_x_158:
[C---:B------:R-:W-:Y:S02]  /*8110*/  PRMT R21, R4.reuse, 0x7632, R21 ;  /* 0x0000763204157816 */ /* 0x040fe40000000015 */
[----:B------:R-:W-:Y:S02]  /*8120*/  SHF.L.U32 R20, R4, 0x10, RZ ;  /* 0x0000001004147819 */ /* 0x000fe400000006ff */
[----:B------:R-:W-:Y:S02]  /*8130*/  SHF.L.U32 R4, R21, 0x10, RZ ;  /* 0x0000001015047819 */ /* 0x000fe400000006ff */
[----:B0-----:R-:W-:Y:S01]  /*8140*/  IADD3 R3, R2, 0x90, RZ ;  /* 0x0000009002037810 */ /* 0x001fe20007ffe0ff */
        /* <DEDUP_REMOVED lines=30> */
.L_x_160:
        /* <DEDUP_REMOVED lines=11> */
[----:B------:R-:W-:-:S02]  /*83e0*/  FMUL.FTZ R24, R53, UR18 ;  /* 0x0000001235187c20 */ /* 0x000fc40008410000 */
        /* <DEDUP_REMOVED lines=8> */
.L_x_162:
[----:B------:R-:W-:Y:S05]  /*8470*/  BSYNC B0 ;  /* 0x0000000000007941 */ /* 0x000fea0003800000 */
.L_x_161:
[C---:B0-----:R-:W-:Y:S02]  /*8480*/  PRMT R11, R5.reuse, 0x7632, R11 ;  /* 0x00007632050b7816 */ /* 0x041fe4000000000b */
[----:B------:R-:W-:Y:S02]  /*8490*/  SHF.L.U32 R20, R5, 0x10, RZ ;  /* 0x0000001005147819 */ /* 0x000fe400000006ff */
        /* <DEDUP_REMOVED lines=32> */
.L_x_163:
        /* <DEDUP_REMOVED lines=20> */
.L_x_165:
[----:B------:R-:W-:Y:S05]  /*87e0*/  BSYNC B0 ;  /* 0x0000000000007941 */ /* 0x000fea0003800000 */
.L_x_164:
        /* <DEDUP_REMOVED lines=34> */
.L_x_166:
        /* <DEDUP_REMOVED lines=8> */
[----:B------:R-:W-:Y:S02]  /*8a90*/  MOV R20, R12 ;  /* 0x0000000c00147202 */ /* 0x000fe40000000f00 */
[----:B------:R-:W-:Y:S01]  /*8aa0*/  MOV R21, R15 ;  /* 0x0000000f00157202 */ /* 0x000fe20000000f00 */
[----:B------:R-:W-:-:S02]  /*8ab0*/  FMUL.FTZ R6, R6, UR18 ;  /* 0x0000001206067c20 */ /* 0x000fc40008410000 */
[----:B------:R-:W-:-:S04]  /*8ac0*/  IMAD.WIDE.U32 R22, R5, UR22, R20 ;  /* 0x0000001605167c25 */ /* 0x000fc8000f8e0014 */
[----:B------:R-:W-:Y:S01]  /*8ad0*/  IMAD R21, R5, UR23, R24 ;  /* 0x0000001705157c24 */ /* 0x000fe2000f8e0218 */
[----:B------:R-:W-:Y:S01]  /*8ae0*/  ULDC.64 UR22, c[0x0][0x210] ;  /* 0x0000840000167ab9 */ /* 0x000fe20000000a00 */
[----:B------:R-:W-:Y:S01]  /*8af0*/  FMUL.FTZ R5, R11, UR18 ;  /* 0x000000120b057c20 */ /* 0x000fe20008410000 */
[C---:B------:R-:W-:Y:S02]  /*8b00*/  LEA R20, P2, R22.reuse, UR22, 0x1 ;  /* 0x0000001616147c11 */ /* 0x040fe4000f8408ff */
[----:B------:R-:W-:Y:S02]  /*8b10*/  IADD3 R21, R23, R21, RZ ;  /* 0x0000001517157210 */ /* 0x000fe40007ffe0ff */
[----:B------:R-:W-:Y:S02]  /*8b20*/  F2FP.BF16.F32.PACK_AB R5, R5, R6 ;  /* 0x000000060505723e */ /* 0x000fe400000010ff */
[----:B------:R-:W-:-:S05]  /*8b30*/  LEA.HI.X R21, R22, UR23, R21, 0x1, P2 ;  /* 0x0000001716157c11 */ /* 0x000fca00090f0c15 */
[----:B------:R0:W-:Y:S02]  /*8b40*/  STG.E desc[UR14][R20.64], R5 ;  /* 0x0000000514007986 */ /* 0x0001e4000c10190e */
.L_x_168:
[----:B------:R-:W-:Y:S05]  /*8b50*/  BSYNC B0 ;  /* 0x0000000000007941 */ /* 0x000fea0003800000 */
.L_x_167:
        /* <DEDUP_REMOVED lines=34> */
.L_x_169:
[----:B------:R-:W-:Y:S04]  /*8d80*/  BSSY B0, `(.L_x_170) ;  /* 0x0000014000007945 */ /* 0x000fe80003800000 */
[----:B------:R-:W-:Y:S05]  /*8d90*/  @P0 BRA `(.L_x_171) ;  /* 0x0000000000480947 */ /* 0x000fea0003800000 */
[--C-:B------:R-:W-:Y:S01]  /*8da0*/  FFMA.FTZ R11, R32, UR11, R10.reuse ;  /* 0x0000000b200b7c23 */ /* 0x100fe2000801000a */
[----:B------:R-:W-:Y:S01]  /*8db0*/  FFMA.FTZ R22, R51, UR11, R10 ;  /* 0x0000000b33167c23 */ /* 0x000fe2000801000a */
[----:B------:R-:W-:Y:S01]  /*8dc0*/  ULDC.64 UR22, c[0x0][0x288] ;  /* 0x0000a20000167ab9 */ /* 0x000fe20000000a00 */
[----:B------:R-:W-:Y:S01]  /*8dd0*/  MOV R21, R15 ;  /* 0x0000000f00157202 */ /* 0x000fe20000000f00 */
[----:B------:R-:W-:Y:S01]  /*8de0*/  FFMA.FTZ R11, R20, R17, -R11 ;  /* 0x00000011140b7223 */ /* 0x000fe2000001080b */
[----:B------:R-:W-:Y:S01]  /*8df0*/  MOV R20, R12 ;  /* 0x0000000c00147202 */ /* 0x000fe20000000f00 */
[----:B------:R-:W-:Y:S02]  /*8e00*/  IMAD R4, R4, UR22, RZ ;  /* 0x0000001604047c24 */ /* 0x000fe4000f8e02ff */
[----:B------:R-:W-:Y:S02]  /*8e10*/  FFMA.FTZ R49, R49, R16, -R22 ;  /* 0x0000001031317223 */ /* 0x000fe40000010816 */
[----:B------:R-:W-:-:S04]  /*8e20*/  IMAD.WIDE.U32 R22, R3, UR22, R20 ;  /* 0x0000001603167c25 */ /* 0x000fc8000f8e0014 */
[----:B------:R-:W-:Y:S01]  /*8e30*/  IMAD R21, R3, UR23, R4 ;  /* 0x0000001703157c24 */ /* 0x000fe2000f8e0204 */
[----:B------:R-:W-:Y:S01]  /*8e40*/  ULDC.64 UR22, c[0x0][0x210] ;  /* 0x0000840000167ab9 */ /* 0x000fe20000000a00 */
[----:B------:R-:W-:Y:S01]  /*8e50*/  FMUL.FTZ R4, R49, UR18 ;  /* 0x0000001231047c20 */ /* 0x000fe20008410000 */
[----:B------:R-:W-:Y:S01]  /*8e60*/  FMUL.FTZ R3, R11, UR18 ;  /* 0x000000120b037c20 */ /* 0x000fe20008410000 */
[C---:B------:R-:W-:Y:S02]  /*8e70*/  LEA R20, P0, R22.reuse, UR22, 0x1 ;  /* 0x0000001616147c11 */ /* 0x040fe4000f8008ff */
[----:B------:R-:W-:Y:S02]  /*8e80*/  IADD3 R21, R23, R21, RZ ;  /* 0x0000001517157210 */ /* 0x000fe40007ffe0ff */
[----:B------:R-:W-:Y:S02]  /*8e90*/  F2FP.BF16.F32.PACK_AB R3, R3, R4 ;  /* 0x000000040303723e */ /* 0x000fe400000010ff */
[----:B------:R-:W-:-:S05]  /*8ea0*/  LEA.HI.X R21, R22, UR23, R21, 0x1, P0 ;  /* 0x0000001716157c11 */ /* 0x000fca00080f0c15 */
[----:B------:R0:W-:Y:S02]  /*8eb0*/  STG.E desc[UR14][R20.64], R3 ;  /* 0x0000000314007986 */ /* 0x0001e4000c10190e */
.L_x_171:
[----:B------:R-:W-:Y:S05]  /*8ec0*/  BSYNC B0 ;  /* 0x0000000000007941 */ /* 0x000fea0003800000 */
.L_x_170:
[C---:B0-----:R-:W-:Y:S02]  /*8ed0*/  PRMT R3, R7.reuse, 0x7632, R3 ;  /* 0x0000763207037816 */ /* 0x041fe40000000003 */
[----:B------:R-:W-:Y:S02]  /*8ee0*/  SHF.L.U32 R7, R7, 0x10, RZ ;  /* 0x0000001007077819 */ /* 0x000fe400000006ff */
[----:B------:R-:W-:Y:S02]  /*8ef0*/  SHF.L.U32 R3, R3, 0x10, RZ ;  /* 0x0000001003037819 */ /* 0x000fe400000006ff */
[----:B------:R-:W-:Y:S01]  /*8f00*/  ISETP.GE.AND.EX P2, PT, R6, UR21, PT, P2 ;  /* 0x0000001506007c0c */ /* 0x000fe2000bf46320 */
[----:B------:R-:W-:Y:S01]  /*8f10*/  FADD.FTZ R7, R7, -UR13 ;  /* 0x8000000d07077e21 */ /* 0x000fe20008010000 */
[----:B------:R-:W-:Y:S01]  /*8f20*/  PRMT R20, R47, 0x7632, R20 ;  /* 0x000076322f147816 */ /* 0x000fe20000000014 */
[----:B------:R-:W-:Y:S01]  /*8f30*/  FADD.FTZ R4, R3, -UR13 ;  /* 0x8000000d03047e21 */ /* 0x000fe20008010000 */
[----:B------:R-:W-:Y:S01]  /*8f40*/  SHF.L.U32 R47, R47, 0x10, RZ ;  /* 0x000000102f2f7819 */ /* 0x000fe200000006ff */
[----:B------:R-:W-:Y:S01]  /*8f50*/  FMUL.FTZ R29, R7, UR18 ;  /* 0x00000012071d7c20 */ /* 0x000fe20008410000 */
[----:B------:R-:W-:Y:S01]  /*8f60*/  ISETP.GT.U32.OR P2, PT, R0, 0x2ff, P2 ;  /* 0x000002ff0000780c */ /* 0x000fe20001744470 */
[----:B------:R-:W-:Y:S01]  /*8f70*/  FMUL.FTZ R28, R4, UR18 ;  /* 0x00000012041c7c20 */ /* 0x000fe20008410000 */
[----:B------:R-:W-:-:S02]  /*8f80*/  PRMT R30, R48, 0x7632, R30 ;  /* 0x00007632301e7816 */ /* 0x000fc4000000001e */
[----:B------:R-:W-:Y:S02]  /*8f90*/  IADD3 R3, R2, 0xd0, RZ ;  /* 0x000000d002037810 */ /* 0x000fe40007ffe0ff */
        /* <DEDUP_REMOVED lines=20> */
.L_x_172:
        /* <DEDUP_REMOVED lines=13> */
[----:B------:R-:W-:Y:S01]  /*91b0*/  F2FP.BF16.F32.PACK_AB R11, R11, R20 ;  /* 0x000000140b0b723e */ /* 0x000fe200000010ff */
[----:B------:R-:W-:Y:S01]  /*91c0*/  IMAD R5, R5, UR23, R22 ;  /* 0x0000001705057c24 */ /* 0x000fe2000f8e0216 */
[----:B------:R-:W-:Y:S02]  /*91d0*/  ULDC.64 UR22, c[0x0][0x210] ;  /* 0x0000840000167ab9 */ /* 0x000fe40000000a00 */
[----:B------:R-:W-:Y:S02]  /*91e0*/  LEA R4, P0, R6, UR22, 0x1 ;  /* 0x0000001606047c11 */ /* 0x000fe4000f8008ff */
[----:B------:R-:W-:-:S04]  /*91f0*/  IADD3 R5, R7, R5, RZ ;  /* 0x0000000507057210 */ /* 0x000fc80007ffe0ff */
[----:B------:R-:W-:-:S05]  /*9200*/  LEA.HI.X R5, R6, UR23, R5, 0x1, P0 ;  /* 0x0000001706057c11 */ /* 0x000fca00080f0c05 */
[----:B------:R0:W-:Y:S02]  /*9210*/  STG.E desc[UR14][R4.64], R11 ;  /* 0x0000000b04007986 */ /* 0x0001e4000c10190e */
.L_x_174:
[----:B------:R-:W-:Y:S05]  /*9220*/  BSYNC B0 ;  /* 0x0000000000007941 */ /* 0x000fea0003800000 */
.L_x_173:
[----:B------:R-:W-:Y:S02]  /*9230*/  IADD3 R6, R2, 0xe0, RZ ;  /* 0x000000e002067810 */ /* 0x000fe40007ffe0ff */
[----:B------:R-:W-:Y:S02]  /*9240*/  SHF.L.U32 R48, R48, 0x10, RZ ;  /* 0x0000001030307819 */ /* 0x000fe400000006ff */
[----:B0-----:R-:W-:Y:S02]  /*9250*/  SHF.L.U32 R11, R30, 0x10, RZ ;  /* 0x000000101e0b7819 */ /* 0x001fe400000006ff */
[----:B------:R-:W-:Y:S01]  /*9260*/  IADD3 R4, R2, 0xf0, RZ ;  /* 0x000000f002047810 */ /* 0x000fe20007ffe0ff */
[----:B------:R-:W-:Y:S01]  /*9270*/  FADD.FTZ R48, R48, -UR13 ;  /* 0x8000000d30307e21 */ /* 0x000fe20008010000 */
[----:B------:R-:W-:Y:S01]  /*9280*/  ISETP.GE.U32.AND P0, PT, R3, UR20, PT ;  /* 0x0000001403007c0c */ /* 0x000fe2000bf06070 */
[----:B------:R-:W-:Y:S01]  /*9290*/  FADD.FTZ R11, R11, -UR13 ;  /* 0x8000000d0b0b7e21 */ /* 0x000fe20008010000 */
[----:B------:R-:W-:Y:S01]  /*92a0*/  SHF.R.S32.HI R32, RZ, 0x1f, R3 ;  /* 0x0000001fff207819 */ /* 0x000fe20000011403 */
[----:B------:R-:W-:Y:S01]  /*92b0*/  FMUL.FTZ R31, R48, UR18 ;  /* 0x00000012301f7c20 */ /* 0x000fe20008410000 */
[----:B------:R-:W-:Y:S01]  /*92c0*/  ISETP.GE.U32.AND P2, PT, R6, UR20, PT ;  /* 0x0000001406007c0c */ /* 0x000fe2000bf46070 */
[----:B------:R-:W-:Y:S01]  /*92d0*/  FMUL.FTZ R30, R11, UR18 ;  /* 0x000000120b1e7c20 */ /* 0x000fe20008410000 */
[----:B------:R-:W-:-:S02]  /*92e0*/  SHF.R.S32.HI R7, RZ, 0x1f, R6 ;  /* 0x0000001fff077819 */ /* 0x000fc40000011406 */
[----:B------:R-:W-:Y:S02]  /*92f0*/  ISETP.GE.U32.AND P4, PT, R4, UR20, PT ;  /* 0x0000001404007c0c */ /* 0x000fe4000bf86070 */
[----:B------:R-:W-:Y:S02]  /*9300*/  SHF.R.S32.HI R5, RZ, 0x1f, R4 ;  /* 0x0000001fff057819 */ /* 0x000fe40000011404 */
[----:B------:R-:W-:Y:S02]  /*9310*/  ISETP.GE.AND.EX P3, PT, R32, UR21, PT, P0 ;  /* 0x0000001520007c0c */ /* 0x000fe4000bf66300 */
[----:B------:R-:W-:Y:S02]  /*9320*/  PRMT R20, R46, 0x7632, R20 ;  /* 0x000076322e147816 */ /* 0x000fe40000000014 */
[----:B------:R-:W-:Y:S02]  /*9330*/  ISETP.GE.AND.EX P0, PT, R7, UR21, PT, P2 ;  /* 0x0000001507007c0c */ /* 0x000fe4000bf06320 */
[----:B------:R-:W-:-:S02]  /*9340*/  ISETP.GE.AND.EX P2, PT, R5, UR21, PT, P4 ;  /* 0x0000001505007c0c */ /* 0x000fc4000bf46340 */
[----:B------:R-:W-:Y:S02]  /*9350*/  ISETP.GT.U32.OR P3, PT, R0, 0x2ff, P3 ;  /* 0x000002ff0000780c */ /* 0x000fe40001f64470 */
[----:B------:R-:W-:Y:S02]  /*9360*/  SHF.L.U32 R21, R46, 0x10, RZ ;  /* 0x000000102e157819 */ /* 0x000fe400000006ff */
[----:B------:R-:W-:Y:S01]  /*9370*/  SHF.L.U32 R20, R20, 0x10, RZ ;  /* 0x0000001014147819 */ /* 0x000fe200000006ff */
[----:B------:R-:W-:Y:S08]  /*9380*/  @!P5 BRA `(.L_x_175) ;  /* 0x000000000048d947 */ /* 0x000ff00003800000 */
        /* <DEDUP_REMOVED lines=18> */
.L_x_175:
        /* <DEDUP_REMOVED lines=20> */
.L_x_177:
[----:B------:R-:W-:Y:S05]  /*95f0*/  BSYNC B0 ;  /* 0x0000000000007941 */ /* 0x000fea0003800000 */
.L_x_176:
[C---:B0-----:R-:W-:Y:S02]  /*9600*/  PRMT R3, R8.reuse, 0x7632, R3 ;  /* 0x0000763208037816 */ /* 0x041fe40000000003 */
[----:B------:R-:W-:Y:S02]  /*9610*/  SHF.L.U32 R8, R8, 0x10, RZ ;  /* 0x0000001008087819 */ /* 0x000fe400000006ff */
[----:B------:R-:W-:Y:S02]  /*9620*/  SHF.L.U32 R3, R3, 0x10, RZ ;  /* 0x0000001003037819 */ /* 0x000fe400000006ff */
[C---:B------:R-:W-:Y:S02]  /*9630*/  PRMT R25, R9.reuse, 0x7632, R25 ;  /* 0x0000763209197816 */ /* 0x040fe40000000019 */
[----:B------:R-:W-:Y:S01]  /*9640*/  SHF.L.U32 R29, R9, 0x10, RZ ;  /* 0x00000010091d7819 */ /* 0x000fe200000006ff */
[----:B------:R-:W-:Y:S01]  /*9650*/  FADD.FTZ R9, R8, -UR13 ;  /* 0x8000000d08097e21 */ /* 0x000fe20008010000 */
[----:B------:R-:W-:Y:S01]  /*9660*/  PRMT R11, R45, 0x7632, R11 ;  /* 0x000076322d0b7816 */ /* 0x000fe2000000000b */
[----:B------:R-:W-:Y:S01]  /*9670*/  FADD.FTZ R3, R3, -UR13 ;  /* 0x8000000d03037e21 */ /* 0x000fe20008010000 */
[----:B------:R-:W-:Y:S01]  /*9680*/  SHF.L.U32 R45, R45, 0x10, RZ ;  /* 0x000000102d2d7819 */ /* 0x000fe200000006ff */
[----:B------:R-:W-:Y:S01]  /*9690*/  FMUL.FTZ R27, R9, UR18 ;  /* 0x00000012091b7c20 */ /* 0x000fe20008410000 */
[----:B------:R-:W-:Y:S01]  /*96a0*/  ISETP.GT.U32.OR P0, PT, R0, 0x2ff, P0 ;  /* 0x000002ff0000780c */ /* 0x000fe20000704470 */
[----:B------:R-:W-:Y:S01]  /*96b0*/  FMUL.FTZ R28, R3, UR18 ;  /* 0x00000012031c7c20 */ /* 0x000fe20008410000 */
[----:B------:R-:W-:-:S02]  /*96c0*/  SHF.L.U32 R8, R11, 0x10, RZ ;  /* 0x000000100b087819 */ /* 0x000fc400000006ff */
        /* <DEDUP_REMOVED lines=20> */
.L_x_178:
[----:B------:R-:W-:Y:S04]  /*9810*/  BSSY B0, `(.L_x_179) ;  /* 0x0000014000007945 */ /* 0x000fe80003800000 */
[----:B------:R-:W-:Y:S05]  /*9820*/  @P0 BRA `(.L_x_180) ;  /* 0x0000000000480947 */ /* 0x000fea0003800000 */
[--C-:B------:R-:W-:Y:S01]  /*9830*/  FFMA.FTZ R3, R28, UR11, R10.reuse ;  /* 0x0000000b1c037c23 */ /* 0x100fe2000801000a */
[----:B------:R-:W-:Y:S01]  /*9840*/  ULDC.64 UR20, c[0x0][0x288] ;  /* 0x0000a20000147ab9 */ /* 0x000fe20000000a00 */
[----:B------:R-:W-:Y:S01]  /*9850*/  MOV R9, R15 ;  /* 0x0000000f00097202 */ /* 0x000fe20000000f00 */
[----:B------:R-:W-:Y:S01]  /*9860*/  FFMA.FTZ R20, R27, UR11, R10 ;  /* 0x0000000b1b147c23 */ /* 0x000fe2000801000a */
[----:B------:R-:W-:Y:S01]  /*9870*/  FFMA.FTZ R3, R8, R17, -R3 ;  /* 0x0000001108037223 */ /* 0x000fe20000010803 */
[----:B------:R-:W-:Y:S01]  /*9880*/  MOV R8, R12 ;  /* 0x0000000c00087202 */ /* 0x000fe20000000f00 */
[----:B------:R-:W-:Y:S02]  /*9890*/  IMAD R7, R7, UR20, RZ ;  /* 0x0000001407077c24 */ /* 0x000fe4000f8e02ff */
[----:B------:R-:W-:Y:S01]  /*98a0*/  FFMA.FTZ R20, R45, R16, -R20 ;  /* 0x000000102d147223 */ /* 0x000fe20000010814 */
[----:B------:R-:W-:Y:S01]  /*98b0*/  FMUL.FTZ R3, R3, UR18 ;  /* 0x0000001203037c20 */ /* 0x000fe20008410000 */
[----:B------:R-:W-:-:S04]  /*98c0*/  IMAD.WIDE.U32 R8, R6, UR20, R8 ;  /* 0x0000001406087c25 */ /* 0x000fc8000f8e0008 */
[----:B------:R-:W-:Y:S01]  /*98d0*/  FMUL.FTZ R20, R20, UR18 ;  /* 0x0000001214147c20 */ /* 0x000fe20008410000 */
[----:B------:R-:W-:Y:S01]  /*98e0*/  IMAD R7, R6, UR21, R7 ;  /* 0x0000001506077c24 */ /* 0x000fe2000f8e0207 */
[----:B------:R-:W-:-:S03]  /*98f0*/  ULDC.64 UR20, c[0x0][0x210] ;  /* 0x0000840000147ab9 */ /* 0x000fc60000000a00 */
[----:B------:R-:W-:Y:S02]  /*9900*/  F2FP.BF16.F32.PACK_AB R3, R3, R20 ;  /* 0x000000140303723e */ /* 0x000fe400000010ff */
[----:B------:R-:W-:Y:S02]  /*9910*/  LEA R6, P0, R8, UR20, 0x1 ;  /* 0x0000001408067c11 */ /* 0x000fe4000f8008ff */
[----:B------:R-:W-:-:S04]  /*9920*/  IADD3 R7, R9, R7, RZ ;  /* 0x0000000709077210 */ /* 0x000fc80007ffe0ff */
[----:B------:R-:W-:-:S05]  /*9930*/  LEA.HI.X R7, R8, UR21, R7, 0x1, P0 ;  /* 0x0000001508077c11 */ /* 0x000fca00080f0c07 */
[----:B------:R0:W-:Y:S02]  /*9940*/  STG.E desc[UR14][R6.64], R3 ;  /* 0x0000000306007986 */ /* 0x0001e4000c10190e */
.L_x_180:
[----:B------:R-:W-:Y:S05]  /*9950*/  BSYNC B0 ;  /* 0x0000000000007941 */ /* 0x000fea0003800000 */
.L_x_179:
[----:B0-----:R-:W-:Y:S01]  /*9960*/  PRMT R6, R44, 0x7632, R6 ;  /* 0x000076322c067816 */ /* 0x001fe20000000006 */
[----:B------:R-:W-:Y:S01]  /*9970*/  FADD.FTZ R29, R29, -UR13 ;  /* 0x8000000d1d1d7e21 */ /* 0x000fe20008010000 */
[----:B------:R-:W-:Y:S01]  /*9980*/  FADD.FTZ R25, R25, -UR13 ;  /* 0x8000000d19197e21 */ /* 0x000fe20008010000 */
[----:B------:R-:W-:Y:S02]  /*9990*/  ISETP.GT.U32.OR P2, PT, R0, 0x2ff, P2 ;  /* 0x000002ff0000780c */ /* 0x000fe40001744470 */
[----:B------:R-:W-:Y:S01]  /*99a0*/  SHF.L.U32 R3, R44, 0x10, RZ ;  /* 0x000000102c037819 */ /* 0x000fe200000006ff */
[----:B------:R-:W-:Y:S01]  /*99b0*/  FMUL.FTZ R29, R29, UR18 ;  /* 0x000000121d1d7c20 */ /* 0x000fe20008410000 */
[----:B------:R-:W-:Y:S01]  /*99c0*/  SHF.L.U32 R6, R6, 0x10, RZ ;  /* 0x0000001006067819 */ /* 0x000fe200000006ff */
        /* <DEDUP_REMOVED lines=20> */
.L_x_181:
[----:B------:R-:W-:Y:S04]  /*9b10*/  BSSY B0, `(.L_x_182) ;  /* 0x0000013000007945 */ /* 0x000fe80003800000 */
[----:B------:R-:W-:Y:S05]  /*9b20*/  @P2 BRA `(.L_x_183) ;  /* 0x0000000000442947 */ /* 0x000fea0003800000 */
[----:B------:R-:W-:Y:S01]  /*9b30*/  ULDC.64 UR12, c[0x0][0x288] ;  /* 0x0000a200000c7ab9 */ /* 0x000fe20000000a00 */
[----:B------:R-:W-:Y:S01]  /*9b40*/  MOV R13, R15 ;  /* 0x0000000f000d7202 */ /* 0x000fe20000000f00 */
[--C-:B------:R-:W-:Y:S01]  /*9b50*/  FFMA.FTZ R8, R29, UR11, R10.reuse ;  /* 0x0000000b1d087c23 */ /* 0x100fe2000801000a */
[----:B------:R-:W-:Y:S01]  /*9b60*/  FFMA.FTZ R7, R22, UR11, R10 ;  /* 0x0000000b16077c23 */ /* 0x000fe2000801000a */
        /* <DEDUP_REMOVED lines=13> */
.L_x_183:
[----:B------:R-:W-:Y:S05]  /*9c40*/  BSYNC B0 ;  /* 0x0000000000007941 */ /* 0x000fea0003800000 */
.L_x_182:
[----:B------:R-:W-:Y:S01]  /*9c50*/  ULDC UR11, c[0x0][0x10] ;  /* 0x00000400000b7ab9 */ /* 0x000fe20000000800 */
[----:B------:R-:W-:Y:S02]  /*9c60*/  UIADD3 UR4, UR4, 0x1, URZ ;  /* 0x0000000104047890 */ /* 0x000fe4000fffe03f */
[----:B------:R-:W-:-:S04]  /*9c70*/  UIADD3 UR6, UR11, UR6, URZ ;  /* 0x000000060b067290 */ /* 0x000fc8000fffe03f */
[----:B------:R-:W-:-:S06]  /*9c80*/  UISETP.GE.AND UP0, UPT, UR6, UR5, UPT ;  /* 0x000000050600728c */ /* 0x000fcc000bf06270 */
[----:B------:R-:W-:-:S13]  /*9c90*/  PLOP3.LUT P0, PT, PT, PT, UP0, 0x80, 0x0 ;  /* 0x000000000000781c */ /* 0x000fda0003f0f008 */
[----:B------:R-:W-:Y:S05]  /*9ca0*/  @!P0 BRA `(.L_x_184) ;  /* 0xffffff6400a08947 */ /* 0x000fea000383ffff */
.L_x_101:
[----:B------:R-:W1:Y:S01]  /*9cb0*/  LDC R6, c[0x0][0xc] ;  /* 0x00000300ff067b82 */ /* 0x000e620000000800 */
[----:B------:R-:W-:Y:S01]  /*9cc0*/  ISETP.NE.AND P1, PT, R0, RZ, PT ;  /* 0x000000ff0000720c */ /* 0x000fe20003f25270 */
[----:B------:R-:W-:Y:S06]  /*9cd0*/  BSSY B0, `(.L_x_185) ;  /* 0x0000011000007945 */ /* 0x000fec0003800000 */
[----:B------:R-:W2:Y:S08]  /*9ce0*/  LDC R7, c[0x0][0x10] ;  /* 0x00000400ff077b82 */ /* 0x000eb00000000800 */
[----:B0-----:R-:W0:Y:S01]  /*9cf0*/  LDC.64 R2, c[0x0][0x258] ;  /* 0x00009600ff027b82 */ /* 0x001e220000000a00 */
[----:B-1----:R-:W-:-:S02]  /*9d00*/  ISETP.NE.AND P0, PT, R6, 0x1, PT ;  /* 0x000000010600780c */ /* 0x002fc40003f05270 */
[----:B--2---:R-:W-:-:S04]  /*9d10*/  SHF.L.U32 R4, R7, 0x1, RZ ;  /* 0x0000000107047819 */ /* 0x004fc800000006ff */
[----:B------:R-:W-:-:S05]  /*9d20*/  SEL R5, R4, RZ, P0 ;  /* 0x000000ff04057207 */ /* 0x000fca0000000000 */
[----:B0-----:R-:W-:Y:S01]  /*9d30*/  IMAD.WIDE.U32 R2, R5, 0x4, R2 ;  /* 0x0000000405027825 */ /* 0x001fe200078e0002 */
        /* <DEDUP_REMOVED lines=10> */
.L_x_186:
[----:B------:R-:W-:Y:S05]  /*9de0*/  BSYNC B0 ;  /* 0x0000000000007941 */ /* 0x000fea0003800000 */
.L_x_185:
        /* <DEDUP_REMOVED lines=11> */
.L_x_188:
[----:B------:R-:W2:Y:S04]  /*9ea0*/  LDG.E.STRONG.GPU R5, desc[UR14][R2.64] ;  /* 0x0000000e02057981 */ /* 0x000ea8000c1ef900 */
[----:B--2---:R-:W-:Y:S01]  /*9eb0*/  CCTL.IVALL ;  /* 0x00000000ff00798f */ /* 0x004fe20002000000 */
[----:B------:R-:W-:Y:S05]  /*9ec0*/  YIELD ;  /* 0x0000000000007946 */ /* 0x000fea0003800000 */
[----:B------:R-:W-:-:S13]  /*9ed0*/  ISETP.NE.AND P0, PT, R5, R4, PT ;  /* 0x000000040500720c */ /* 0x000fda0003f05270 */
[----:B------:R-:W-:Y:S05]  /*9ee0*/  @P0 BRA `(.L_x_188) ;  /* 0xfffffffc00ec0947 */ /* 0x000fea000383ffff */
.L_x_187:
[----:B------:R-:W-:Y:S05]  /*9ef0*/  WARPSYNC.ALL ;  /* 0x0000000000007948 */ /* 0x000fea0003800000 */
[----:B------:R-:W0:Y:S01]  /*9f00*/  LDC.64 R22, c[0x0][0x288] ;  /* 0x0000a200ff167b82 */ /* 0x000e220000000a00 */
[----:B------:R-:W-:-:S07]  /*9f10*/  SHF.R.S32.HI R4, RZ, 0x1f, R0 ;  /* 0x0000001fff047819 */ /* 0x000fce0000011400 */
[----:B------:R-:W-:Y:S01]  /*9f20*/  BAR.SYNC.DEFER_BLOCKING 0x0 ;  /* 0x0000000000007b1d */ /* 0x000fe20000010000 */
[----:B0-----:R-:W-:-:S04]  /*9f30*/  LEA.HI R2, P0, R23, R22, RZ, 0x1 ;  /* 0x0000001617027211 */ /* 0x001fc800078108ff */
[----:B------:R-:W-:-:S04]  /*9f40*/  IADD3.X R3, RZ, R23, RZ, P0, !PT ;  /* 0x00000017ff037210 */ /* 0x000fc800007fe4ff */
[--C-:B------:R-:W-:Y:S02]  /*9f50*/  SHF.R.S64 R25, R2, 0x1, R3.reuse ;  /* 0x0000000102197819 */ /* 0x100fe40000001003 */
[----:B------:R-:W-:Y:S02]  /*9f60*/  SHF.R.S32.HI R24, RZ, 0x1, R3 ;  /* 0x00000001ff187819 */ /* 0x000fe40000011403 */
[----:B------:R-:W-:-:S04]  /*9f70*/  ISETP.GT.U32.AND P0, PT, R25, R0, PT ;  /* 0x000000001900720c */ /* 0x000fc80003f04070 */
[----:B------:R-:W-:-:S13]  /*9f80*/  ISETP.GT.AND.EX P0, PT, R24, R4, PT, P0 ;  /* 0x000000041800720c */ /* 0x000fda0003f04300 */
[----:B------:R-:W-:Y:S05]  /*9f90*/  @!P0 EXIT ;  /* 0x000000000000894d */ /* 0x000fea0003800000 */
[C---:B------:R-:W-:Y:S01]  /*9fa0*/  IMAD.WIDE.U32 R2, R22.reuse, 0x3, RZ ;  /* 0x0000000316027825 */ /* 0x040fe200078e00ff */
[----:B------:R-:W-:Y:S01]  /*9fb0*/  LEA R5, R23, R23, 0x1 ;  /* 0x0000001717057211 */ /* 0x000fe200078e08ff */
[----:B------:R-:W0:Y:S01]  /*9fc0*/  LDC.64 R14, c[0x0][0x218] ;  /* 0x00008600ff0e7b82 */ /* 0x000e220000000a00 */
[----:B------:R-:W-:Y:S01]  /*9fd0*/  MOV R7, R4 ;  /* 0x0000000400077202 */ /* 0x000fe20000000f00 */
[----:B------:R-:W-:Y:S01]  /*9fe0*/  ULDC.64 UR4, c[0x0][0x268] ;  /* 0x00009a0000047ab9 */ /* 0x000fe20000000a00 */
[----:B------:R-:W-:Y:S02]  /*9ff0*/  IADD3 R5, R3, R5, RZ ;  /* 0x0000000503057210 */ /* 0x000fe40007ffe0ff */
[----:B------:R-:W-:Y:S02]  /*a000*/  SHF.L.U64.HI R23, R22, 0x2, R23 ;  /* 0x0000000216177819 */ /* 0x000fe40000010217 */
[----:B------:R-:W-:Y:S01]  /*a010*/  LEA.HI R2, P0, R5, R2, RZ, 0x1 ;  /* 0x0000000205027211 */ /* 0x000fe200078108ff */
[----:B------:R-:W1:Y:S01]  /*a020*/  LDC.64 R16, c[0x0][0x220] ;  /* 0x00008800ff107b82 */ /* 0x000e620000000a00 */
[----:B------:R-:W-:-:S02]  /*a030*/  SHF.L.U64.HI R31, R25, 0x2, R24 ;  /* 0x00000002191f7819 */ /* 0x000fc40000010218 */
[----:B------:R-:W-:-:S04]  /*a040*/  IADD3.X R5, RZ, R5, RZ, P0, !PT ;  /* 0x00000005ff057210 */ /* 0x000fc800007fe4ff */
[--C-:B------:R-:W-:Y:S02]  /*a050*/  SHF.R.S64 R27, R2, 0x1, R5.reuse ;  /* 0x00000001021b7819 */ /* 0x100fe40000001005 */
[----:B------:R-:W-:-:S04]  /*a060*/  SHF.R.S32.HI R2, RZ, 0x1, R5 ;  /* 0x00000001ff027819 */ /* 0x000fc80000011405 */
[----:B------:R-:W-:-:S07]  /*a070*/  SHF.L.U64.HI R29, R27, 0x2, R2 ;  /* 0x000000021b1d7819 */ /* 0x000fce0000010202 */
.L_x_189:
[----:B------:R-:W-:-:S04]  /*a080*/  LEA R6, P0, R0, UR4, 0x2 ;  /* 0x0000000400067c11 */ /* 0x000fc8000f8010ff */
[----:B------:R-:W-:Y:S02]  /*a090*/  LEA.HI.X R7, R0, UR5, R7, 0x2, P0 ;  /* 0x0000000500077c11 */ /* 0x000fe400080f1407 */
[-C--:B------:R-:W-:Y:S02]  /*a0a0*/  LEA R8, P0, R25, R6.reuse, 0x2 ;  /* 0x0000000619087211 */ /* 0x080fe400078010ff */
[-C--:B------:R-:W-:Y:S01]  /*a0b0*/  LEA R12, P1, R22, R6.reuse, 0x2 ;  /* 0x00000006160c7211 */ /* 0x080fe200078210ff */
[----:B--2---:R2:W3:Y:S01]  /*a0c0*/  LDG.E R18, desc[UR14][R6.64] ;  /* 0x0000000e06127981 */ /* 0x0044e2000c1e1900 */
[----:B------:R-:W-:Y:S02]  /*a0d0*/  LEA R10, P2, R27, R6, 0x2 ;  /* 0x000000061b0a7211 */ /* 0x000fe400078410ff */
[----:B------:R-:W-:Y:S02]  /*a0e0*/  IADD3.X R9, R7, R31, RZ, P0, !PT ;  /* 0x0000001f07097210 */ /* 0x000fe400007fe4ff */
[----:B------:R-:W-:-:S02]  /*a0f0*/  IADD3.X R13, R23, R7, RZ, P1, !PT ;  /* 0x00000007170d7210 */ /* 0x000fc40000ffe4ff */
[----:B------:R-:W-:Y:S01]  /*a100*/  IADD3.X R11, R7, R29, RZ, P2, !PT ;  /* 0x0000001d070b7210 */ /* 0x000fe200017fe4ff */
[----:B------:R-:W3:Y:S04]  /*a110*/  LDG.E R19, desc[UR14][R8.64] ;  /* 0x0000000e08137981 */ /* 0x000ee8000c1e1900 */
[----:B------:R-:W4:Y:S04]  /*a120*/  LDG.E R20, desc[UR14][R12.64] ;  /* 0x0000000e0c147981 */ /* 0x000f28000c1e1900 */
[----:B------:R-:W4:Y:S01]  /*a130*/  LDG.E R21, desc[UR14][R10.64] ;  /* 0x0000000e0a157981 */ /* 0x000f22000c1e1900 */
[----:B------:R-:W-:-:S02]  /*a140*/  SHF.L.U32 R5, R0, 0x1, RZ ;  /* 0x0000000100057819 */ /* 0x000fc400000006ff */
[----:B------:R-:W-:-:S03]  /*a150*/  IADD3 R0, R0, 0x300, RZ ;  /* 0x0000030000007810 */ /* 0x000fc60007ffe0ff */
[----:B0-----:R-:W-:-:S04]  /*a160*/  IMAD.WIDE R2, R5, 0x4, R14 ;  /* 0x0000000405027825 */ /* 0x001fc800078e020e */
[----:B-1----:R-:W-:Y:S01]  /*a170*/  IMAD.WIDE R4, R5, 0x4, R16 ;  /* 0x0000000405047825 */ /* 0x002fe200078e0210 */
[----:B------:R-:W-:Y:S02]  /*a180*/  ISETP.GT.U32.AND P0, PT, R25, R0, PT ;  /* 0x000000001900720c */ /* 0x000fe40003f04070 */
[----:B--2---:R-:W-:-:S04]  /*a190*/  SHF.R.S32.HI R7, RZ, 0x1f, R0 ;  /* 0x0000001fff077819 */ /* 0x004fc80000011400 */
[----:B------:R-:W-:Y:S01]  /*a1a0*/  ISETP.GT.AND.EX P0, PT, R24, R7, PT, P0 ;  /* 0x000000071800720c */ /* 0x000fe20003f04300 */
[----:B---3--:R2:W-:Y:S04]  /*a1b0*/  STG.E.64 desc[UR14][R2.64], R18 ;  /* 0x0000001202007986 */ /* 0x0085e8000c101b0e */
[----:B----4-:R2:W-:Y:S08]  /*a1c0*/  STG.E.64 desc[UR14][R4.64], R20 ;  /* 0x0000001404007986 */ /* 0x0105f0000c101b0e */
[----:B------:R-:W-:Y:S05]  /*a1d0*/  @P0 BRA `(.L_x_189) ;  /* 0xfffffffc00a80947 */ /* 0x000fea000383ffff */
[----:B------:R-:W-:Y:S05]  /*a1e0*/  EXIT ;  /* 0x000000000000794d */ /* 0x000fea0003800000 */
.L_x_190:
        /* <DEDUP_REMOVED lines=9> */
.L_x_5116:


//--------------------- .text._Z35group_norm_nhwc_bwd_one_pass_kernelI11Bf16IOFp32WLi512ELi96ELi768EEv26Group_norm_nhwc_bwd_params --------------------------
	.section	.text._Z35group_norm_nhwc_bwd_one_pass_kernelI11Bf16IOFp32WLi512ELi96ELi768EEv26Group_norm_nhwc_bwd_params,"ax",@progbits
	.align	128
        .global         _Z35group_norm_nhwc_bwd_one_pass_kernelI11Bf16IOFp32WLi512ELi96ELi768EEv26Group_norm_nhwc_bwd_params
        .type           _Z35group_norm_nhwc_bwd_one_pass_kernelI11Bf16IOFp32WLi512ELi96ELi768EEv26Group_norm_nhwc_bwd_params,@function
        .size           _Z35group_norm_nhwc_bwd_one_pass_kernelI11Bf16IOFp32WLi512ELi96ELi768EEv26Group_norm_nhwc_bwd_params,(.L_x_5117 - _Z35group_norm_nhwc_bwd_one_pass_kernelI11Bf16IOFp32WLi512ELi96ELi768EEv26Group_norm_nhwc_bwd_params)
        .other          _Z35group_norm_nhwc_bwd_one_pass_kernelI11Bf16IOFp32WLi512ELi96ELi768EEv26Group_norm_nhwc_bwd_params,@"STO_CUDA_ENTRY STV_DEFAULT"
_Z35group_norm_nhwc_bwd_one_pass_kernelI11Bf16IOFp32WLi512ELi96ELi768EEv26Group_norm_nhwc_bwd_params:
.text._Z35group_norm_nhwc_bwd_one_pass_kernelI11Bf16IOFp32WLi512ELi96ELi768EEv26Group_norm_nhwc_bwd_params:
        /* <DEDUP_REMOVED lines=20> */
[----:B------:R-:W-:Y:S02]  /*0140*/  UIMAD UR13, UR11, 0x3, URZ ;  /* 0x000000030b0d78a4 */ /* 0x000fe4000f8e023f */
[----:B------:R-:W-:Y:S01]  /*0150*/  IMAD R3, R5, -0x30, R0 ;  /* 0xffffffd005037824 */ /* 0x000fe200078e0200 */
[----:B------:R-:W-:-:S02]  /*0160*/  ULEA.HI UR10, UP0, UR11, UR10, URZ, 0x1 ;  /* 0x0000000a0b0a7291 */ /* 0x000fc4000f81083f */
[----:B------:R-:W-:Y:S02]  /*0170*/  UIADD3 UR13, UR5, UR13, URZ ;  /* 0x0000000d050d7290 */ /* 0x000fe4000fffe03f */
[----:B------:R-:W1:Y:S01]  /*0180*/  S2UR UR7, SR_CgaCtaId ;  /* 0x00000000000779c3 */ /* 0x000e620000008800 */
[----:B------:R-:W-:Y:S02]  /*0190*/  UIADD3.X UR12, URZ, UR11, URZ, UP0, !UPT ;  /* 0x0000000b3f0c7290 */ /* 0x000fe400087fe43f */
[----:B------:R-:W-:Y:S02]  /*01a0*/  ULEA.HI UR11, UP0, UR13, UR4, URZ, 0x1 ;  /* 0x000000040d0b7291 */ /* 0x000fe4000f81083f */
[----:B------:R-:W-:Y:S02]  /*01b0*/  USHF.R.S64 UR10, UR10, 0x1, UR12 ;  /* 0x000000010a0a7899 */ /* 0x000fe4000800100c */
[----:B------:R-:W-:Y:S02]  /*01c0*/  UIADD3.X UR13, URZ, UR13, URZ, UP0, !UPT ;  /* 0x0000000d3f0d7290 */ /* 0x000fe400087fe43f */
[----:B------:R-:W-:-:S02]  /*01d0*/  USHF.R.S32.HI UR12, URZ, 0x1, UR12 ;  /* 0x000000013f0c7899 */ /* 0x000fc4000801140c */
[----:B------:R-:W-:Y:S02]  /*01e0*/  USHF.R.S64 UR11, UR11, 0x1, UR13 ;  /* 0x000000010b0b7899 */ /* 0x000fe4000800100d */
[----:B------:R-:W-:Y:S02]  /*01f0*/  USHF.R.S32.HI UR13, URZ, 0x1, UR13 ;  /* 0x000000013f0d7899 */ /* 0x000fe4000801140d */
[----:B------:R-:W-:Y:S01]  /*0200*/  USHF.L.U64.HI UR12, UR10, 0x2, UR12 ;  /* 0x000000020a0c7899 */ /* 0x000fe2000801020c */
[----:B0-----:R-:W-:Y:S01]  /*0210*/  IMAD R2, R4, UR24, R5 ;  /* 0x0000001804027c24 */ /* 0x001fe2000f8e0205 */
[----:B------:R-:W-:Y:S01]  /*0220*/  SHF.R.S32.HI R5, RZ, 0x1f, R0 ;  /* 0x0000001fff057819 */ /* 0x000fe20000011400 */
[----:B------:R-:W-:Y:S01]  /*0230*/  USHF.L.U64.HI UR13, UR11, 0x2, UR13 ;  /* 0x000000020b0d7899 */ /* 0x000fe2000801020d */
[----:B------:R-:W-:Y:S02]  /*0240*/  UMOV UR4, URZ ;  /* 0x0000003f00047c82 */ /* 0x000fe40008000000 */
[----:B------:R-:W-:-:S02]  /*0250*/  LEA.HI R5, R5, R0, RZ, 0x5 ;  /* 0x0000000005057211 */ /* 0x000fc400078f28ff */
[----:B------:R-:W-:Y:S01]  /*0260*/  ISETP.GE.U32.AND P1, PT, R2, UR14, PT ;  /* 0x0000000e02007c0c */ /* 0x000fe2000bf26070 */
[----:B-1----:R-:W-:Y:S01]  /*0270*/  ULEA UR6, UR7, UR6, 0x18 ;  /* 0x0000000607067291 */ /* 0x002fe2000f8ec03f */
[----:B------:R-:W-:Y:S02]  /*0280*/  SHF.R.S32.HI R6, RZ, 0x1f, R2 ;  /* 0x0000001fff067819 */ /* 0x000fe40000011402 */
[----:B------:R-:W-:Y:S02]  /*0290*/  SHF.R.S32.HI R5, RZ, 0x5, R5 ;  /* 0x00000005ff057819 */ /* 0x000fe40000011405 */
[----:B------:R-:W-:Y:S02]  /*02a0*/  ISETP.GE.AND.EX P1, PT, R6, UR15, PT, P1 ;  /* 0x0000000f06007c0c */ /* 0x000fe4000bf26310 */
[----:B------:R-:W-:Y:S02]  /*02b0*/  SHF.L.U32 R6, R3, 0x1, RZ ;  /* 0x0000000103067819 */ /* 0x000fe400000006ff */
[----:B------:R-:W-:-:S02]  /*02c0*/  LEA R4, R5, UR6, 0x3 ;  /* 0x0000000605047c11 */ /* 0x000fc4000f8e18ff */
[C---:B------:R-:W-:Y:S01]  /*02d0*/  IADD3 R3, R2.reuse, 0x10, RZ ;  /* 0x0000001002037810 */ /* 0x040fe20007ffe0ff */
[----:B------:R-:W-:Y:S01]  /*02e0*/  STL [R1+0x140], R6 ;  /* 0x0001400601007387 */ /* 0x000fe20000100800 */
[C---:B------:R-:W-:Y:S02]  /*02f0*/  IADD3 R3, R2.reuse, 0x40, RZ ;  /* 0x0000004002037810 */ /* 0x040fe40007ffe0ff */
[C---:B------:R-:W-:Y:S01]  /*0300*/  IADD3 R3, R2.reuse, 0x70, RZ ;  /* 0x0000007002037810 */ /* 0x040fe20007ffe0ff */
[----:B------:R0:W-:Y:S01]  /*0310*/  STL [R1+0x144], R4 ;  /* 0x0001440401007387 */ /* 0x0001e20000100800 */
[C---:B------:R-:W-:Y:S02]  /*0320*/  IADD3 R5, R2.reuse, 0x20, RZ ;  /* 0x0000002002057810 */ /* 0x040fe40007ffe0ff */
[C---:B------:R-:W-:Y:S02]  /*0330*/  IADD3 R3, R2.reuse, 0xa0, RZ ;  /* 0x000000a002037810 */ /* 0x040fe40007ffe0ff */
[----:B------:R-:W-:-:S02]  /*0340*/  IADD3 R5, R2, 0x50, RZ ;  /* 0x0000005002057810 */ /* 0x000fc40007ffe0ff */
[C---:B------:R-:W-:Y:S02]  /*0350*/  IADD3 R3, R2.reuse, 0x150, RZ ;  /* 0x0000015002037810 */ /* 0x040fe40007ffe0ff */
[C---:B------:R-:W-:Y:S02]  /*0360*/  IADD3 R5, R2.reuse, 0x80, RZ ;  /* 0x0000008002057810 */ /* 0x040fe40007ffe0ff */
[C---:B0-----:R-:W-:Y:S02]  /*0370*/  IADD3 R4, R2.reuse, 0x30, RZ ;  /* 0x0000003002047810 */ /* 0x041fe40007ffe0ff */
[C---:B------:R-:W-:Y:S02]  /*0380*/  IADD3 R4, R2.reuse, 0x60, RZ ;  /* 0x0000006002047810 */ /* 0x040fe40007ffe0ff */
[C---:B------:R-:W-:Y:S02]  /*0390*/  IADD3 R4, R2.reuse, 0x90, RZ ;  /* 0x0000009002047810 */ /* 0x040fe40007ffe0ff */
[----:B------:R-:W-:-:S02]  /*03a0*/  IADD3 R4, R2, 0xc0, RZ ;  /* 0x000000c002047810 */ /* 0x000fc40007ffe0ff */
[C---:B------:R-:W-:Y:S02]  /*03b0*/  IADD3 R4, R2.reuse, 0x170, RZ ;  /* 0x0000017002047810 */ /* 0x040fe40007ffe0ff */
[C---:B------:R-:W-:Y:S02]  /*03c0*/  IADD3 R3, R2.reuse, 0x180, RZ ;  /* 0x0000018002037810 */ /* 0x040fe40007ffe0ff */
[C---:B------:R-:W-:Y:S02]  /*03d0*/  IADD3 R5, R2.reuse, 0xb0, RZ ;  /* 0x000000b002057810 */ /* 0x040fe40007ffe0ff */
[C---:B------:R-:W-:Y:S02]  /*03e0*/  IADD3 R4, R2.reuse, 0x190, RZ ;  /* 0x0000019002047810 */ /* 0x040fe40007ffe0ff */
[C---:B------:R-:W-:Y:S02]  /*03f0*/  IADD3 R3, R2.reuse, 0x1a0, RZ ;  /* 0x000001a002037810 */ /* 0x040fe40007ffe0ff */
[----:B------:R-:W-:-:S02]  /*0400*/  IADD3 R5, R2, 0x160, RZ ;  /* 0x0000016002057810 */ /* 0x000fc40007ffe0ff */
[C---:B------:R-:W-:Y:S02]  /*0410*/  IADD3 R4, R2.reuse, 0x1b0, RZ ;  /* 0x000001b002047810 */ /* 0x040fe40007ffe0ff */
[----:B------:R-:W-:Y:S02]  /*0420*/  IADD3 R3, R2, 0x1c0, RZ ;  /* 0x000001c002037810 */ /* 0x000fe40007ffe0ff */
[----:B------:R-:W-:Y:S02]  /*0430*/  ISETP.LT.U32.AND P1, PT, R0, 0x300, !P1 ;  /* 0x000003000000780c */ /* 0x000fe40004f21070 */
[C---:B------:R-:W-:Y:S02]  /*0440*/  IADD3 R5, R2.reuse, 0x1d0, RZ ;  /* 0x000001d002057810 */ /* 0x040fe40007ffe0ff */
[C---:B------:R-:W-:Y:S02]  /*0450*/  IADD3 R4, R2.reuse, 0x1e0, RZ ;  /* 0x000001e002047810 */ /* 0x040fe40007ffe0ff */
[----:B------:R-:W-:-:S07]  /*0460*/  IADD3 R3, R2, 0x1f0, RZ ;  /* 0x000001f002037810 */ /* 0x000fce0007ffe0ff */
.L_x_338:
[----:B0-----:R-:W2:Y:S01]  /*0470*/  LDL R7, [R1+0x140] ;  /* 0x0001400001077983 */ /* 0x001ea20000100800 */
[----:B------:R-:W-:Y:S01]  /*0480*/  ULDC UR15, c[0x0][0x2a0] ;  /* 0x0000a800000f7ab9 */ /* 0x000fe20000000800 */
[----:B------:R-:W-:Y:S01]  /*0490*/  IABS R5, UR9 ;  /* 0x0000000900057c13 */ /* 0x000fe20008000000 */
[----:B------:R-:W-:Y:S01]  /*04a0*/  UMOV UR6, URZ ;  /* 0x0000003f00067c82 */ /* 0x000fe20008000000 */
[----:B------:R-:W-:Y:S01]  /*04b0*/  MOV R3, UR15 ;  /* 0x0000000f00037c02 */ /* 0x000fe20008000f00 */
[----:B------:R-:W-:Y:S01]  /*04c0*/  UISETP.GE.AND UP1, UPT, UR9, URZ, UPT ;  /* 0x0000003f0900728c */ /* 0x000fe2000bf26270 */
[----:B------:R-:W-:Y:S01]  /*04d0*/  R2UR UR14, R5 ;  /* 0x00000000050e72ca */ /* 0x000fe200000e0000 */
[----:B------:R-:W-:Y:S01]  /*04e0*/  ULDC.64 UR18, c[0x0][0x290] ;  /* 0x0000a40000127ab9 */ /* 0x000fe20000000a00 */
[----:B------:R-:W-:Y:S01]  /*04f0*/  IABS R3, R3 ;  /* 0x0000000300037213 */ /* 0x000fe20000000000 */
[----:B------:R-:W-:Y:S01]  /*0500*/  UISETP.NE.AND UP0, UPT, UR15, URZ, UPT ;  /* 0x0000003f0f00728c */ /* 0x000fe2000bf05270 */
[----:B------:R-:W-:Y:S01]  /*0510*/  IADD3 R26, R2, 0xc0, RZ ;  /* 0x000000c0021a7810 */ /* 0x000fe20007ffe0ff */
[----:B------:R-:W0:Y:S01]  /*0520*/  @P1 LDC.64 R12, c[0x0][0x288] ;  /* 0x0000a200ff0c1b82 */ /* 0x000e220000000a00 */
[----:B------:R-:W-:-:S02]  /*0530*/  R2UR UR16, R3 ;  /* 0x00000000031072ca */ /* 0x000fc400000e0000 */
[----:B------:R-:W-:Y:S02]  /*0540*/  SHF.R.S32.HI R9, RZ, 0x1f, R26 ;  /* 0x0000001fff097819 */ /* 0x000fe4000001141a */
[----:B------:R-:W-:Y:S02]  /*0550*/  ISETP.GE.U32.AND P3, PT, R26, UR18, PT ;  /* 0x000000121a007c0c */ /* 0x000fe4000bf66070 */
[----:B------:R-:W-:Y:S01]  /*0560*/  IADD3 R28, R2, 0x150, RZ ;  /* 0x00000150021c7810 */ /* 0x000fe20007ffe0ff */
[----:B------:R-:W1:Y:S01]  /*0570*/  @P1 LDC.64 R10, c[0x0][0x230] ;  /* 0x00008c00ff0a1b82 */ /* 0x000e620000000a00 */
[----:B------:R-:W-:Y:S02]  /*0580*/  ISETP.GE.AND.EX P3, PT, R9, UR19, PT, P3 ;  /* 0x0000001309007c0c */ /* 0x000fe4000bf66330 */
[----:B------:R-:W-:Y:S02]  /*0590*/  SHF.R.S32.HI R8, RZ, 0x1f, R28 ;  /* 0x0000001fff087819 */ /* 0x000fe4000001141c */
[----:B------:R-:W-:Y:S01]  /*05a0*/  ISETP.GT.U32.OR P3, PT, R0, 0x2ff, P3 ;  /* 0x000002ff0000780c */ /* 0x000fe20001f64470 */
[----:B------:R-:W3:Y:S01]  /*05b0*/  I2F.RP R3, UR16 ;  /* 0x0000001000037d06 */ /* 0x000ee20008209400 */
[----:B------:R-:W-:Y:S01]  /*05c0*/  IADD3 R29, R2, 0x160, RZ ;  /* 0x00000160021d7810 */ /* 0x000fe20007ffe0ff */
[----:B------:R-:W4:Y:S03]  /*05d0*/  @P1 LDC.64 R22, c[0x0][0x228] ;  /* 0x00008a00ff161b82 */ /* 0x000f260000000a00 */
[----:B------:R-:W-:-:S02]  /*05e0*/  SHF.R.S32.HI R14, RZ, 0x1f, R29 ;  /* 0x0000001fff0e7819 */ /* 0x000fc4000001141d */
[----:B------:R-:W-:-:S04]  /*05f0*/  ISETP.GE.U32.AND P4, PT, R29, UR18, PT ;  /* 0x000000121d007c0c */ /* 0x000fc8000bf86070 */
[----:B------:R-:W-:Y:S01]  /*0600*/  ISETP.GE.AND.EX P4, PT, R14, UR19, PT, P4 ;  /* 0x000000130e007c0c */ /* 0x000fe2000bf86340 */
[----:B------:R-:W0:Y:S01]  /*0610*/  @!P3 LDC.64 R16, c[0x0][0x288] ;  /* 0x0000a200ff10bb82 */ /* 0x000e220000000a00 */
[----:B---3--:R-:W3:Y:S02]  /*0620*/  MUFU.RCP R3, R3 ;  /* 0x0000000300037308 */ /* 0x008ee40000001000 */
[----:B------:R-:W-:-:S05]  /*0630*/  ISETP.GT.U32.OR P4, PT, R0, 0x2ff, P4 ;  /* 0x000002ff0000780c */ /* 0x000fca0002784470 */
[----:B------:R-:W4:Y:S01]  /*0640*/  @!P3 LDC.64 R18, c[0x0][0x228] ;  /* 0x00008a00ff12bb82 */ /* 0x000f220000000a00 */
[----:B---3--:R-:W-:Y:S01]  /*0650*/  IADD3 R4, R3, 0xffffffe, RZ ;  /* 0x0ffffffe03047810 */ /* 0x008fe20007ffe0ff */
[----:B0-----:R-:W-:-:S05]  /*0660*/  @!P3 IMAD R9, R9, R16, RZ ;  /* 0x000000100909b224 */ /* 0x001fca00078e02ff */
[----:B------:R-:W0:Y:S01]  /*0670*/  F2I.FTZ.U32.TRUNC.NTZ R4, R4 ;  /* 0x0000000400047305 */ /* 0x000e22000021f000 */
[----:B------:R-:W-:Y:S01]  /*0680*/  @!P3 IMAD R9, R26, R17, R9 ;  /* 0x000000111a09b224 */ /* 0x000fe200078e0209 */
[----:B0-----:R-:W-:-:S13]  /*0690*/  R2UR UR7, R4 ;  /* 0x00000000040772ca */ /* 0x001fda00000e0000 */
[----:B------:R-:W-:-:S04]  /*06a0*/  UIADD3 UR5, URZ, -UR7, URZ ;  /* 0x800000073f057290 */ /* 0x000fc8000fffe03f */
[----:B------:R-:W-:-:S04]  /*06b0*/  UIMAD UR5, UR5, UR16, URZ ;  /* 0x00000010050572a4 */ /* 0x000fc8000f8e023f */
[----:B------:R-:W-:-:S04]  /*06c0*/  UIMAD.WIDE.U32 UR6, UR7, UR5, UR6 ;  /* 0x00000005070672a5 */ /* 0x000fc8000f8e0006 */
[----:B------:R-:W-:-:S04]  /*06d0*/  UIMAD.WIDE.U32 UR6, UR7, UR14, URZ ;  /* 0x0000000e070672a5 */ /* 0x000fc8000f8e003f */
[----:B------:R-:W-:-:S04]  /*06e0*/  UIADD3 UR5, -UR7, URZ, URZ ;  /* 0x0000003f07057290 */ /* 0x000fc8000fffe13f */
[----:B------:R-:W-:Y:S02]  /*06f0*/  UIMAD UR5, UR16, UR5, UR14 ;  /* 0x00000005100572a4 */ /* 0x000fe4000f8e020e */
[----:B------:R-:W-:Y:S02]  /*0700*/  ULOP3.LUT UR14, URZ, UR15, URZ, 0x33, !UPT ;  /* 0x0000000f3f0e7292 */ /* 0x000fe4000f8e333f */
[----:B------:R-:W-:Y:S02]  /*0710*/  UISETP.GT.U32.AND UP3, UPT, UR16, UR5, UPT ;  /* 0x000000051000728c */ /* 0x000fe4000bf64070 */
[----:B------:R-:W-:-:S09]  /*0720*/  ULOP3.LUT UR15, UR9, UR15, URZ, 0x3c, !UPT ;  /* 0x0000000f090f7292 */ /* 0x000fd2000f8e3c3f */
[----:B------:R-:W-:Y:S02]  /*0730*/  @!UP3 UIADD3 UR5, UR5, -UR16, URZ ;  /* 0x800000100505b290 */ /* 0x000fe4000fffe03f */
[----:B------:R-:W-:Y:S02]  /*0740*/  @!UP3 UIADD3 UR7, UR7, 0x1, URZ ;  /* 0x000000010707b890 */ /* 0x000fe4000fffe03f */
[----:B------:R-:W-:Y:S02]  /*0750*/  UISETP.GE.U32.AND UP2, UPT, UR5, UR16, UPT ;  /* 0x000000100500728c */ /* 0x000fe4000bf46070 */
[----:B------:R-:W-:Y:S02]  /*0760*/  UIADD3 UR6, UR5, -UR16, URZ ;  /* 0x8000001005067290 */ /* 0x000fe4000fffe03f */
[----:B------:R-:W-:Y:S02]  /*0770*/  UISETP.GT.U32.AND UP4, UPT, UR16, UR5, UPT ;  /* 0x000000051000728c */ /* 0x000fe4000bf84070 */
[----:B------:R-:W-:-:S02]  /*0780*/  UISETP.GE.AND UP3, UPT, UR15, URZ, UPT ;  /* 0x0000003f0f00728c */ /* 0x000fc4000bf66270 */
[----:B------:R-:W-:-:S03]  /*0790*/  USEL UR5, UR6, UR5, !UP4 ;  /* 0x0000000506057287 */ /* 0x000fc6000e000000 */
[----:B------:R-:W-:Y:S02]  /*07a0*/  @UP2 UIADD3 UR7, UR7, 0x1, URZ ;  /* 0x0000000107072890 */ /* 0x000fe4000fffe03f */
[----:B------:R-:W-:-:S04]  /*07b0*/  @!UP1 UIADD3 UR5, -UR5, URZ, URZ ;  /* 0x0000003f05059290 */ /* 0x000fc8000fffe13f */
[----:B------:R-:W-:Y:S02]  /*07c0*/  USEL UR16, UR14, UR5, !UP0 ;  /* 0x000000050e107287 */ /* 0x000fe4000c000000 */
[----:B------:R-:W-:Y:S02]  /*07d0*/  @!UP3 UIADD3 UR7, -UR7, URZ, URZ ;  /* 0x0000003f0707b290 */ /* 0x000fe4000fffe13f */
[----:B------:R-:W-:Y:S02]  /*07e0*/  UIMAD UR17, UR16, 0x60, URZ ;  /* 0x00000060101178a4 */ /* 0x000fe4000f8e023f */
[----:B------:R-:W-:-:S03]  /*07f0*/  USEL UR7, UR14, UR7, !UP0 ;  /* 0x000000070e077287 */ /* 0x000fc6000c000000 */
[----:B------:R-:W-:Y:S01]  /*0800*/  ULDC.64 UR14, c[0x0][0x298] ;  /* 0x0000a600000e7ab9 */ /* 0x000fe20000000a00 */
[----:B------:R-:W-:Y:S01]  /*0810*/  MOV R6, UR17 ;  /* 0x0000001100067c02 */ /* 0x000fe20008000f00 */
[----:B------:R-:W-:-:S04]  /*0820*/  USHF.R.S32.HI UR5, URZ, 0x1f, UR7 ;  /* 0x0000001f3f057899 */ /* 0x000fc80008011407 */
[----:B------:R-:W-:-:S04]  /*0830*/  UIMAD UR5, UR5, UR14, URZ ;  /* 0x0000000e050572a4 */ /* 0x000fc8000f8e023f */
[----:B------:R-:W-:Y:S01]  /*0840*/  UIMAD UR5, UR7, UR15, UR5 ;  /* 0x0000000f070572a4 */ /* 0x000fe2000f8e0205 */
[----:B--2---:R-:W-:Y:S02]  /*0850*/  SHF.R.S32.HI R3, RZ, 0x1f, R7 ;  /* 0x0000001fff037819 */ /* 0x004fe40000011407 */
[----:B------:R-:W-:Y:S02]  /*0860*/  IADD3 R4, P0, R7, UR17, RZ ;  /* 0x0000001107047c10 */ /* 0x000fe4000ff1e0ff */
[----:B------:R-:W-:Y:S02]  /*0870*/  SHF.R.S32.HI R7, RZ, 0x1f, R2 ;  /* 0x0000001fff077819 */ /* 0x000fe40000011402 */
[----:B------:R-:W-:Y:S02]  /*0880*/  LEA.HI.X.SX32 R5, R6, R3, 0x1, P0 ;  /* 0x0000000306057211 */ /* 0x000fe400000f0eff */
[----:B------:R-:W-:Y:S02]  /*0890*/  MOV R3, UR14 ;  /* 0x0000000e00037c02 */ /* 0x000fe40008000f00 */
[----:B------:R-:W-:-:S03]  /*08a0*/  ISETP.GE.U32.AND P0, PT, R28, UR18, PT ;  /* 0x000000121c007c0c */ /* 0x000fc6000bf06070 */
[----:B------:R-:W-:Y:S01]  /*08b0*/  IMAD.WIDE.U32 R4, R3, UR7, R4 ;  /* 0x0000000703047c25 */ /* 0x000fe2000f8e0004 */
[----:B------:R-:W-:Y:S02]  /*08c0*/  ISETP.GE.AND.EX P0, PT, R8, UR19, PT, P0 ;  /* 0x0000001308007c0c */ /* 0x000fe4000bf06300 */
[C---:B------:R-:W-:Y:S01]  /*08d0*/  IADD3 R30, R2.reuse, 0x170, RZ ;  /* 0x00000170021e7810 */ /* 0x040fe20007ffe0ff */
[----:B------:R-:W-:Y:S01]  /*08e0*/  @P1 IMAD R3, R7, R12, RZ ;  /* 0x0000000c07031224 */ /* 0x000fe200078e02ff */
[----:B------:R-:W-:Y:S02]  /*08f0*/  IADD3 R7, R5, UR5, RZ ;  /* 0x0000000505077c10 */ /* 0x000fe4000fffe0ff */
[C---:B------:R-:W-:Y:S01]  /*0900*/  IADD3 R31, R2.reuse, 0x1c0, RZ ;  /* 0x000001c0021f7810 */ /* 0x040fe20007ffe0ff */
[----:B------:R-:W-:Y:S01]  /*0910*/  @P1 IMAD R3, R2, R13, R3 ;  /* 0x0000000d02031224 */ /* 0x000fe200078e0203 */
[----:B------:R-:W-:Y:S02]  /*0920*/  @P1 MOV R6, R4 ;  /* 0x0000000400061202 */ /* 0x000fe40000000f00 */
[----:B------:R-:W-:-:S02]  /*0930*/  CS2R R32, SRZ ;  /* 0x0000000000207805 */ /* 0x000fc4000001ff00 */
[----:B------:R-:W-:Y:S02]  /*0940*/  @!P3 MOV R20, R4 ;  /* 0x000000040014b202 */ /* 0x000fe40000000f00 */
[----:B------:R-:W-:Y:S02]  /*0950*/  CS2R R34, SRZ ;  /* 0x0000000000227805 */ /* 0x000fe4000001ff00 */
[----:B------:R-:W-:Y:S01]  /*0960*/  @!P3 MOV R21, R7 ;  /* 0x000000070015b202 */ /* 0x000fe20000000f00 */
[----:B------:R-:W-:Y:S01]  /*0970*/  @P1 IMAD.WIDE.U32 R12, R2, R12, R6 ;  /* 0x0000000c020c1225 */ /* 0x000fe200078e0006 */
[----:B------:R-:W-:Y:S02]  /*0980*/  ISETP.GT.U32.OR P0, PT, R0, 0x2ff, P0 ;  /* 0x000002ff0000780c */ /* 0x000fe40000704470 */
[----:B------:R-:W-:Y:S01]  /*0990*/  CS2R R36, SRZ ;  /* 0x0000000000247805 */ /* 0x000fe2000001ff00 */
[----:B------:R-:W-:Y:S01]  /*09a0*/  ULDC.64 UR6, c[0x0][0x248] ;  /* 0x0000920000067ab9 */ /* 0x000fe20000000a00 */
[----:B------:R-:W-:Y:S01]  /*09b0*/  @!P3 IMAD.WIDE.U32 R16, R26, R16, R20 ;  /* 0x000000101a10b225 */ /* 0x000fe200078e0014 */
[----:B------:R-:W-:Y:S01]  /*09c0*/  @P1 IADD3 R3, R13, R3, RZ ;  /* 0x000000030d031210 */ /* 0x000fe20007ffe0ff */
[----:B------:R-:W-:Y:S01]  /*09d0*/  HFMA2.MMA R26, -RZ, RZ, 0, 0 ;  /* 0x00000000ff1a7435 */ /* 0x000fe200000001ff */
[C---:B------:R-:W-:Y:S01]  /*09e0*/  @P1 SHF.L.U32 R15, R12.reuse, 0x1, RZ ;  /* 0x000000010c0f1819 */ /* 0x040fe200000006ff */
[----:B------:R-:W0:Y:S01]  /*09f0*/  @!P4 LDC.64 R20, c[0x0][0x288] ;  /* 0x0000a200ff14cb82 */ /* 0x000e220000000a00 */
[----:B------:R-:W-:-:S02]  /*0a00*/  @P1 SHF.L.U64.HI R3, R12, 0x1, R3 ;  /* 0x000000010c031819 */ /* 0x000fc40000010203 */
[----:B-1----:R-:W-:Y:S02]  /*0a10*/  @P1 IADD3 R10, P2, R15, R10, RZ ;  /* 0x0000000a0f0a1210 */ /* 0x002fe40007f5e0ff */
[----:B------:R-:W-:Y:S02]  /*0a20*/  @!P3 IADD3 R9, R17, R9, RZ ;  /* 0x000000091109b210 */ /* 0x000fe40007ffe0ff */
[----:B------:R-:W-:Y:S01]  /*0a30*/  @P1 IADD3.X R11, R3, R11, RZ, P2, !PT ;  /* 0x0000000b030b1210 */ /* 0x000fe200017fe4ff */
[----:B------:R-:W1:Y:S01]  /*0a40*/  @!P0 LDC.64 R24, c[0x0][0x288] ;  /* 0x0000a200ff188b82 */ /* 0x000e620000000a00 */
[----:B----4-:R-:W-:-:S03]  /*0a50*/  @P1 IADD3 R22, P2, R15, R22, RZ ;  /* 0x000000160f161210 */ /* 0x010fc60007f5e0ff */
[----:B------:R2:W3:Y:S04]  /*0a60*/  @P1 LDG.E R26, desc[UR22][R10.64] ;  /* 0x000000160a1a1981 */ /* 0x0004e8000c1e1900 */
[----:B------:R-:W4:Y:S01]  /*0a70*/  @!P3 LDC.64 R12, c[0x0][0x230] ;  /* 0x00008c00ff0cbb82 */ /* 0x000f220000000a00 */
[----:B------:R-:W-:Y:S02]  /*0a80*/  @P1 IADD3.X R23, R3, R23, RZ, P2, !PT ;  /* 0x0000001703171210 */ /* 0x000fe400017fe4ff */
[C---:B------:R-:W-:Y:S02]  /*0a90*/  @!P3 SHF.L.U32 R15, R16.reuse, 0x1, RZ ;  /* 0x00000001100fb819 */ /* 0x040fe400000006ff */
[----:B------:R-:W-:-:S03]  /*0aa0*/  @!P3 SHF.L.U64.HI R3, R16, 0x1, R9 ;  /* 0x000000011003b819 */ /* 0x000fc60000010209 */
[----:B------:R-:W0:Y:S01]  /*0ab0*/  @!P0 LDC.64 R16, c[0x0][0x230] ;  /* 0x00008c00ff108b82 */ /* 0x000e220000000a00 */
[----:B------:R-:W-:Y:S01]  /*0ac0*/  @!P0 MOV R27, R7 ;  /* 0x00000007001b8202 */ /* 0x000fe20000000f00 */
[----:B-1----:R-:W-:-:S06]  /*0ad0*/  @!P0 IMAD R8, R8, R24, RZ ;  /* 0x0000001808088224 */ /* 0x002fcc00078e02ff */
[----:B--2---:R-:W1:Y:S01]  /*0ae0*/  @!P0 LDC.64 R10, c[0x0][0x228] ;  /* 0x00008a00ff0a8b82 */ /* 0x004e620000000a00 */
[----:B------:R-:W-:Y:S01]  /*0af0*/  @!P0 IMAD R8, R28, R25, R8 ;  /* 0x000000191c088224 */ /* 0x000fe200078e0208 */
[C---:B------:R-:W-:Y:S02]  /*0b00*/  @!P3 IADD3 R18, P5, R15.reuse, R18, RZ ;  /* 0x000000120f12b210 */ /* 0x040fe40007fbe0ff */
[----:B----4-:R-:W-:Y:S02]  /*0b10*/  @!P3 IADD3 R12, P6, R15, R12, RZ ;  /* 0x0000000c0f0cb210 */ /* 0x010fe40007fde0ff */
[----:B------:R-:W-:Y:S02]  /*0b20*/  MOV R15, RZ ;  /* 0x000000ff000f7202 */ /* 0x000fe40000000f00 */
[C---:B------:R-:W-:Y:S02]  /*0b30*/  @!P3 IADD3.X R13, R3.reuse, R13, RZ, P6, !PT ;  /* 0x0000000d030db210 */ /* 0x040fe400037fe4ff */
[----:B------:R-:W-:-:S05]  /*0b40*/  @!P3 IADD3.X R19, R3, R19, RZ, P5, !PT ;  /* 0x000000130313b210 */ /* 0x000fca0002ffe4ff */
[----:B------:R2:W4:Y:S04]  /*0b50*/  @!P3 LDG.E R15, desc[UR22][R18.64] ;  /* 0x00000016120fb981 */ /* 0x000528000c1e1900 */
[----:B---3--:R3:W-:Y:S01]  /*0b60*/  STL [R1+0x3c], R26 ;  /* 0x00003c1a01007387 */ /* 0x0087e20000100800 */
[----:B------:R-:W-:Y:S01]  /*0b70*/  SHF.R.S32.HI R9, RZ, 0x1f, R30 ;  /* 0x0000001fff097819 */ /* 0x000fe2000001141e */
[----:B--2---:R-:W2:Y:S01]  /*0b80*/  @!P4 LDC.64 R18, c[0x0][0x228] ;  /* 0x00008a00ff12cb82 */ /* 0x004ea20000000a00 */
[----:B---3--:R-:W-:-:S05]  /*0b90*/  @!P0 MOV R26, R4 ;  /* 0x00000004001a8202 */ /* 0x008fca0000000f00 */
[----:B------:R-:W-:Y:S01]  /*0ba0*/  @!P0 IMAD.WIDE.U32 R24, R28, R24, R26 ;  /* 0x000000181c188225 */ /* 0x000fe200078e001a */
[----:B------:R-:W-:-:S04]  /*0bb0*/  HFMA2.MMA R28, -RZ, RZ, 0, 0 ;  /* 0x00000000ff1c7435 */ /* 0x000fc800000001ff */
[----:B------:R-:W-:Y:S02]  /*0bc0*/  @!P0 IADD3 R8, R25, R8, RZ ;  /* 0x0000000819088210 */ /* 0x000fe40007ffe0ff */
[----:B------:R-:W-:-:S04]  /*0bd0*/  @!P0 SHF.L.U32 R3, R24, 0x1, RZ ;  /* 0x0000000118038819 */ /* 0x000fc800000006ff */
[----:B------:R3:W2:Y:S01]  /*0be0*/  @!P3 LDG.E R28, desc[UR22][R12.64] ;  /* 0x000000160c1cb981 */ /* 0x0006a2000c1e1900 */
[----:B------:R-:W-:Y:S02]  /*0bf0*/  @!P0 SHF.L.U64.HI R8, R24, 0x1, R8 ;  /* 0x0000000118088819 */ /* 0x000fe40000010208 */
[----:B0-----:R-:W-:Y:S02]  /*0c00*/  @!P0 IADD3 R16, P6, R3, R16, RZ ;  /* 0x0000001003108210 */ /* 0x001fe40007fde0ff */
[----:B------:R-:W-:Y:S02]  /*0c10*/  CS2R R26, SRZ ;  /* 0x00000000001a7805 */ /* 0x000fe4000001ff00 */
[----:B------:R-:W-:-:S05]  /*0c20*/  @!P0 IADD3.X R17, R8, R17, RZ, P6, !PT ;  /* 0x0000001108118210 */ /* 0x000fca00037fe4ff */
[----:B------:R0:W4:Y:S01]  /*0c30*/  @!P0 LDG.E R26, desc[UR22][R16.64] ;  /* 0x00000016101a8981 */ /* 0x000122000c1e1900 */
[----:B-1----:R-:W-:-:S04]  /*0c40*/  @!P0 IADD3 R10, P5, R3, R10, RZ ;  /* 0x0000000a030a8210 */ /* 0x002fc80007fbe0ff */
[----:B------:R-:W-:-:S05]  /*0c50*/  @!P0 IADD3.X R11, R8, R11, RZ, P5, !PT ;  /* 0x0000000b080b8210 */ /* 0x000fca0002ffe4ff */
[----:B------:R1:W4:Y:S01]  /*0c60*/  @!P0 LDG.E R27, desc[UR22][R10.64] ;  /* 0x000000160a1b8981 */ /* 0x000322000c1e1900 */
[----:B------:R-:W-:-:S04]  /*0c70*/  ISETP.GE.U32.AND P2, PT, R30, UR18, PT ;  /* 0x000000121e007c0c */ /* 0x000fc8000bf46070 */
[----:B------:R-:W-:-:S04]  /*0c80*/  ISETP.GE.AND.EX P2, PT, R9, UR19, PT, P2 ;  /* 0x0000001309007c0c */ /* 0x000fc8000bf46320 */
[----:B------:R-:W-:Y:S01]  /*0c90*/  ISETP.GT.U32.OR P2, PT, R0, 0x2ff, P2 ;  /* 0x000002ff0000780c */ /* 0x000fe20001744470 */
[----:B------:R-:W-:Y:S01]  /*0ca0*/  @!P4 IMAD R24, R14, R20, RZ ;  /* 0x000000140e18c224 */ /* 0x000fe200078e02ff */
[----:B------:R-:W-:-:S03]  /*0cb0*/  @!P4 MOV R25, R7 ;  /* 0x000000070019c202 */ /* 0x000fc60000000f00 */
[----:B------:R-:W-:Y:S01]  /*0cc0*/  @!P4 IMAD R21, R29, R21, R24 ;  /* 0x000000151d15c224 */ /* 0x000fe200078e0218 */
[----:B------:R-:W-:-:S07]  /*0cd0*/  @!P4 MOV R24, R4 ;  /* 0x000000040018c202 */ /* 0x000fce0000000f00 */
[----:B---3--:R-:W3:Y:S01]  /*0ce0*/  @!P2 LDC.64 R12, c[0x0][0x288] ;  /* 0x0000a200ff0cab82 */ /* 0x008ee20000000a00 */
[----:B------:R-:W-:-:S07]  /*0cf0*/  @!P4 IMAD.WIDE.U32 R24, R29, R20, R24 ;  /* 0x000000141d18c225 */ /* 0x000fce00078e0018 */
[----:B0-----:R-:W0:Y:S01]  /*0d00*/  @!P2 LDC.64 R16, c[0x0][0x228] ;  /* 0x00008a00ff10ab82 */ /* 0x001e220000000a00 */
[----:B---3--:R-:W-:-:S04]  /*0d10*/  @!P2 IMAD R9, R9, R12, RZ ;  /* 0x0000000c0909a224 */ /* 0x008fc800078e02ff */
[----:B------:R-:W-:Y:S01]  /*0d20*/  @!P2 IMAD R13, R30, R13, R9 ;  /* 0x0000000d1e0da224 */ /* 0x000fe200078e0209 */
[----:B--2---:R2:W-:Y:S04]  /*0d30*/  STL [R1+0xd4], R28 ;  /* 0x0000d41c01007387 */ /* 0x0045e80000100800 */
[----:B----4-:R3:W-:Y:S01]  /*0d40*/  STL [R1+0xf8], R15 ;  /* 0x0000f80f01007387 */ /* 0x0107e20000100800 */
[----:B--2---:R-:W-:Y:S01]  /*0d50*/  IADD3 R28, R2, 0x180, RZ ;  /* 0x00000180021c7810 */ /* 0x004fe20007ffe0ff */
[----:B---3--:R-:W2:Y:S03]  /*0d60*/  @!P4 LDC.64 R14, c[0x0][0x230] ;  /* 0x00008c00ff0ecb82 */ /* 0x008ea60000000a00 */
[----:B------:R-:W-:-:S02]  /*0d70*/  SHF.R.S32.HI R3, RZ, 0x1f, R28 ;  /* 0x0000001fff037819 */ /* 0x000fc4000001141c */
[----:B------:R-:W-:Y:S01]  /*0d80*/  ISETP.GE.U32.AND P3, PT, R28, UR18, PT ;  /* 0x000000121c007c0c */ /* 0x000fe2000bf66070 */
[----:B------:R3:W-:Y:S03]  /*0d90*/  STL [R1+0x124], R26 ;  /* 0x0001241a01007387 */ /* 0x0007e60000100800 */
[----:B------:R-:W-:-:S04]  /*0da0*/  ISETP.GE.AND.EX P3, PT, R3, UR19, PT, P3 ;  /* 0x0000001303007c0c */ /* 0x000fc8000bf66330 */
[----:B------:R-:W-:Y:S02]  /*0db0*/  ISETP.GT.U32.OR P3, PT, R0, 0x2ff, P3 ;  /* 0x000002ff0000780c */ /* 0x000fe40001f64470 */
[----:B---3--:R-:W-:Y:S02]  /*0dc0*/  @!P4 IADD3 R26, R25, R21, RZ ;  /* 0x00000015191ac210 */ /* 0x008fe40007ffe0ff */
[----:B------:R-:W3:Y:S01]  /*0dd0*/  @!P2 LDC.64 R20, c[0x0][0x230] ;  /* 0x00008c00ff14ab82 */ /* 0x000ee20000000a00 */
[C---:B------:R-:W-:Y:S02]  /*0de0*/  @!P4 SHF.L.U32 R25, R24.reuse, 0x1, RZ ;  /* 0x000000011819c819 */ /* 0x040fe400000006ff */
[----:B------:R-:W-:Y:S02]  /*0df0*/  @!P4 SHF.L.U64.HI R26, R24, 0x1, R26 ;  /* 0x00000001181ac819 */ /* 0x000fe4000001021a */
[----:B------:R-:W-:Y:S02]  /*0e00*/  @!P4 IADD3 R18, P6, R25, R18, RZ ;  /* 0x000000121912c210 */ /* 0x000fe40007fde0ff */
[----:B------:R-:W-:-:S02]  /*0e10*/  @!P2 MOV R24, R4 ;  /* 0x000000040018a202 */ /* 0x000fc40000000f00 */
[----:B-1----:R-:W1:Y:S01]  /*0e20*/  @!P3 LDC.64 R10, c[0x0][0x288] ;  /* 0x0000a200ff0abb82 */ /* 0x002e620000000a00 */
[----:B--2---:R-:W-:Y:S02]  /*0e30*/  @!P4 IADD3 R14, P0, R25, R14, RZ ;  /* 0x0000000e190ec210 */ /* 0x004fe40007f1e0ff */
[----:B------:R-:W-:-:S03]  /*0e40*/  @!P2 MOV R25, R7 ;  /* 0x000000070019a202 */ /* 0x000fc60000000f00 */
[----:B------:R-:W-:Y:S01]  /*0e50*/  @!P2 IMAD.WIDE.U32 R24, R30, R12, R24 ;  /* 0x0000000c1e18a225 */ /* 0x000fe200078e0018 */
[----:B------:R-:W-:-:S04]  /*0e60*/  @!P4 IADD3.X R15, R26, R15, RZ, P0, !PT ;  /* 0x0000000f1a0fc210 */ /* 0x000fc800007fe4ff */
[----:B------:R-:W-:Y:S02]  /*0e70*/  @!P2 IADD3 R13, R25, R13, RZ ;  /* 0x0000000d190da210 */ /* 0x000fe40007ffe0ff */
[C---:B------:R-:W-:Y:S01]  /*0e80*/  @!P2 SHF.L.U32 R9, R24.reuse, 0x1, RZ ;  /* 0x000000011809a819 */ /* 0x040fe200000006ff */
[----:B------:R2:W-:Y:S01]  /*0e90*/  STL [R1+0x130], R27 ;  /* 0x0001301b01007387 */ /* 0x0005e20000100800 */
[----:B------:R-:W-:Y:S02]  /*0ea0*/  @!P2 SHF.L.U64.HI R24, R24, 0x1, R13 ;  /* 0x000000011818a819 */ /* 0x000fe4000001020d */
[----:B---3--:R-:W-:Y:S02]  /*0eb0*/  @!P2 IADD3 R20, P0, R9, R20, RZ ;  /* 0x000000140914a210 */ /* 0x008fe40007f1e0ff */
[----:B------:R-:W-:Y:S02]  /*0ec0*/  @!P4 IADD3.X R19, R26, R19, RZ, P6, !PT ;  /* 0x000000131a13c210 */ /* 0x000fe400037fe4ff */
[----:B------:R-:W-:-:S02]  /*0ed0*/  @!P2 IADD3.X R21, R24, R21, RZ, P0, !PT ;  /* 0x000000151815a210 */ /* 0x000fc400007fe4ff */
[----:B--2---:R-:W-:Y:S01]  /*0ee0*/  CS2R R26, SRZ ;  /* 0x00000000001a7805 */ /* 0x004fe2000001ff00 */
[----:B------:R-:W-:-:S05]  /*0ef0*/  HFMA2.MMA R30, -RZ, RZ, 0, 0 ;  /* 0x00000000ff1e7435 */ /* 0x000fca00000001ff */
[----:B------:R2:W3:Y:S04]  /*0f00*/  @!P4 LDG.E R27, desc[UR22][R18.64] ;  /* 0x00000016121bc981 */ /* 0x0004e8000c1e1900 */
[----:B------:R-:W4:Y:S01]  /*0f10*/  @!P2 LDG.E R26, desc[UR22][R20.64] ;  /* 0x00000016141aa981 */ /* 0x000f22000c1e1900 */
[----:B-1----:R-:W-:-:S03]  /*0f20*/  @!P3 IMAD R3, R3, R10, RZ ;  /* 0x0000000a0303b224 */ /* 0x002fc600078e02ff */
[----:B------:R1:W4:Y:S01]  /*0f30*/  @!P4 LDG.E R30, desc[UR22][R14.64] ;  /* 0x000000160e1ec981 */ /* 0x000322000c1e1900 */
[----:B------:R-:W-:Y:S01]  /*0f40*/  @!P3 IMAD R11, R28, R11, R3 ;  /* 0x0000000b1c0bb224 */ /* 0x000fe200078e0203 */
[----:B------:R-:W-:Y:S01]  /*0f50*/  HFMA2.MMA R3, -RZ, RZ, 0, 0 ;  /* 0x00000000ff037435 */ /* 0x000fe200000001ff */
[----:B0-----:R-:W-:Y:S01]  /*0f60*/  @!P2 IADD3 R16, P4, R9, R16, RZ ;  /* 0x000000100910a210 */ /* 0x001fe20007f9e0ff */
[----:B--2---:R-:W0:Y:S03]  /*0f70*/  @!P3 LDC.64 R18, c[0x0][0x228] ;  /* 0x00008a00ff12bb82 */ /* 0x004e260000000a00 */
[----:B------:R-:W-:-:S05]  /*0f80*/  @!P2 IADD3.X R17, R24, R17, RZ, P4, !PT ;  /* 0x000000111811a210 */ /* 0x000fca00027fe4ff */
[----:B------:R2:W4:Y:S01]  /*0f90*/  @!P2 LDG.E R3, desc[UR22][R16.64] ;  /* 0x000000161003a981 */ /* 0x000522000c1e1900 */
[----:B------:R-:W-:Y:S01]  /*0fa0*/  IADD3 R29, R2, 0x190, RZ ;  /* 0x00000190021d7810 */ /* 0x000fe20007ffe0ff */
[----:B-1----:R-:W1:Y:S03]  /*0fb0*/  @!P3 LDC.64 R14, c[0x0][0x230] ;  /* 0x00008c00ff0ebb82 */ /* 0x002e660000000a00 */
[----:B------:R-:W-:Y:S02]  /*0fc0*/  SHF.R.S32.HI R8, RZ, 0x1f, R29 ;  /* 0x0000001fff087819 */ /* 0x000fe4000001141d */
[----:B------:R-:W-:-:S04]  /*0fd0*/  ISETP.GE.U32.AND P5, PT, R29, UR18, PT ;  /* 0x000000121d007c0c */ /* 0x000fc8000bfa6070 */
[----:B------:R-:W-:-:S04]  /*0fe0*/  ISETP.GE.AND.EX P5, PT, R8, UR19, PT, P5 ;  /* 0x0000001308007c0c */ /* 0x000fc8000bfa6350 */
[----:B------:R-:W-:Y:S02]  /*0ff0*/  ISETP.GT.U32.OR P5, PT, R0, 0x2ff, P5 ;  /* 0x000002ff0000780c */ /* 0x000fe40002fa4470 */
[----:B------:R-:W-:Y:S02]  /*1000*/  @!P3 MOV R24, R4 ;  /* 0x000000040018b202 */ /* 0x000fe40000000f00 */
[----:B------:R-:W-:-:S03]  /*1010*/  @!P3 MOV R25, R7 ;  /* 0x000000070019b202 */ /* 0x000fc60000000f00 */
[----:B------:R-:W-:-:S06]  /*1020*/  @!P3 IMAD.WIDE.U32 R24, R28, R10, R24 ;  /* 0x0000000a1c18b225 */ /* 0x000fcc00078e0018 */
[----:B------:R-:W0:Y:S01]  /*1030*/  @!P5 LDC.64 R12, c[0x0][0x288] ;  /* 0x0000a200ff0cdb82 */ /* 0x000e220000000a00 */
[----:B------:R-:W-:-:S07]  /*1040*/  @!P3 IADD3 R11, R25, R11, RZ ;  /* 0x0000000b190bb210 */ /* 0x000fce0007ffe0ff */
[----:B------:R-:W4:Y:S01]  /*1050*/  @!P5 LDC.64 R20, c[0x0][0x230] ;  /* 0x00008c00ff14db82 */ /* 0x000f220000000a00 */
[----:B--2---:R-:W-:Y:S02]  /*1060*/  @!P3 SHF.L.U32 R16, R24, 0x1, RZ ;  /* 0x000000011810b819 */ /* 0x004fe400000006ff */
[----:B------:R-:W-:Y:S02]  /*1070*/  @!P5 MOV R25, R7 ;  /* 0x000000070019d202 */ /* 0x000fe40000000f00 */
[C---:B-1----:R-:W-:Y:S02]  /*1080*/  @!P3 IADD3 R14, P6, R16.reuse, R14, RZ ;  /* 0x0000000e100eb210 */ /* 0x042fe40007fde0ff */
[----:B0-----:R-:W-:Y:S01]  /*1090*/  @!P3 IADD3 R18, P4, R16, R18, RZ ;  /* 0x000000121012b210 */ /* 0x001fe20007f9e0ff */
[----:B------:R-:W-:-:S04]  /*10a0*/  @!P5 IMAD R8, R8, R12, RZ ;  /* 0x0000000c0808d224 */ /* 0x000fc800078e02ff */
[----:B------:R-:W-:Y:S01]  /*10b0*/  @!P5 IMAD R13, R29, R13, R8 ;  /* 0x0000000d1d0dd224 */ /* 0x000fe200078e0208 */
[----:B---3--:R-:W-:Y:S04]  /*10c0*/  STL [R1+0x134], R27 ;  /* 0x0001341b01007387 */ /* 0x008fe80000100800 */
[----:B----4-:R0:W-:Y:S02]  /*10d0*/  STL [R1+0x114], R26 ;  /* 0x0001141a01007387 */ /* 0x0101e40000100800 */
[----:B0-----:R-:W-:Y:S02]  /*10e0*/  @!P3 SHF.L.U64.HI R26, R24, 0x1, R11 ;  /* 0x00000001181ab819 */ /* 0x001fe4000001020b */
[----:B------:R-:W0:Y:S01]  /*10f0*/  @!P5 LDC.64 R10, c[0x0][0x228] ;  /* 0x00008a00ff0adb82 */ /* 0x000e220000000a00 */
[----:B------:R-:W-:-:S05]  /*1100*/  @!P5 MOV R24, R4 ;  /* 0x000000040018d202 */ /* 0x000fca0000000f00 */
[----:B------:R-:W-:Y:S01]  /*1110*/  @!P5 IMAD.WIDE.U32 R24, R29, R12, R24 ;  /* 0x0000000c1d18d225 */ /* 0x000fe200078e0018 */
[----:B------:R-:W-:Y:S01]  /*1120*/  HFMA2.MMA R29, -RZ, RZ, 0, 0 ;  /* 0x00000000ff1d7435 */ /* 0x000fe200000001ff */
[----:B------:R-:W-:Y:S01]  /*1130*/  STL [R1+0x138], R3 ;  /* 0x0001380301007387 */ /* 0x000fe20000100800 */
[----:B------:R-:W-:Y:S02]  /*1140*/  @!P3 IADD3.X R15, R26, R15, RZ, P6, !PT ;  /* 0x0000000f1a0fb210 */ /* 0x000fe400037fe4ff */
[----:B------:R-:W-:Y:S01]  /*1150*/  @!P5 IADD3 R13, R25, R13, RZ ;  /* 0x0000000d190dd210 */ /* 0x000fe20007ffe0ff */
[----:B------:R1:W-:Y:S01]  /*1160*/  STL [R1+0x120], R30 ;  /* 0x0001201e01007387 */ /* 0x0003e20000100800 */
[----:B------:R-:W-:Y:S02]  /*1170*/  @!P5 SHF.L.U32 R8, R24, 0x1, RZ ;  /* 0x000000011808d819 */ /* 0x000fe400000006ff */
[----:B------:R-:W-:Y:S01]  /*1180*/  @!P3 IADD3.X R19, R26, R19, RZ, P4, !PT ;  /* 0x000000131a13b210 */ /* 0x000fe200027fe4ff */
[----:B------:R-:W-:Y:S01]  /*1190*/  HFMA2.MMA R25, -RZ, RZ, 0, 0 ;  /* 0x00000000ff197435 */ /* 0x000fe200000001ff */
[----:B------:R-:W-:-:S03]  /*11a0*/  @!P5 SHF.L.U64.HI R24, R24, 0x1, R13 ;  /* 0x000000011818d819 */ /* 0x000fc6000001020d */
[----:B------:R-:W2:Y:S01]  /*11b0*/  @!P3 LDG.E R29, desc[UR22][R18.64] ;  /* 0x00000016121db981 */ /* 0x000ea2000c1e1900 */
[----:B-1----:R-:W-:Y:S02]  /*11c0*/  MOV R30, RZ ;  /* 0x000000ff001e7202 */ /* 0x002fe40000000f00 */
[----:B0-----:R-:W-:-:S04]  /*11d0*/  @!P5 IADD3 R10, P6, R8, R10, RZ ;  /* 0x0000000a080ad210 */ /* 0x001fc80007fde0ff */
[----:B------:R-:W3:Y:S01]  /*11e0*/  @!P3 LDG.E R30, desc[UR22][R14.64] ;  /* 0x000000160e1eb981 */ /* 0x000ee2000c1e1900 */
[----:B------:R-:W-:Y:S02]  /*11f0*/  @!P5 IADD3 R20, P3, R8, R20, RZ ;  /* 0x000000140814d210 */ /* 0x000fe40007f7e0ff */
[C---:B------:R-:W-:Y:S02]  /*1200*/  @!P5 IADD3.X R11, R24.reuse, R11, RZ, P6, !PT ;  /* 0x0000000b180bd210 */ /* 0x040fe400037fe4ff */
[----:B------:R-:W-:Y:S02]  /*1210*/  MOV R26, RZ ;  /* 0x000000ff001a7202 */ /* 0x000fe40000000f00 */
[----:B------:R-:W-:Y:S01]  /*1220*/  @!P5 IADD3.X R21, R24, R21, RZ, P3, !PT ;  /* 0x000000151815d210 */ /* 0x000fe20001ffe4ff */
[----:B------:R-:W4:Y:S04]  /*1230*/  @!P5 LDG.E R25, desc[UR22][R10.64] ;  /* 0x000000160a19d981 */ /* 0x000f28000c1e1900 */
[----:B------:R0:W2:Y:S01]  /*1240*/  @!P5 LDG.E R26, desc[UR22][R20.64] ;  /* 0x00000016141ad981 */ /* 0x0000a2000c1e1900 */
[----:B------:R-:W-:-:S04]  /*1250*/  IADD3 R27, R2, 0x1a0, RZ ;  /* 0x000001a0021b7810 */ /* 0x000fc80007ffe0ff */
[----:B------:R-:W-:Y:S02]  /*1260*/  SHF.R.S32.HI R9, RZ, 0x1f, R27 ;  /* 0x0000001fff097819 */ /* 0x000fe4000001141b */
[----:B------:R-:W-:-:S04]  /*1270*/  ISETP.GE.U32.AND P0, PT, R27, UR18, PT ;  /* 0x000000121b007c0c */ /* 0x000fc8000bf06070 */
[----:B------:R-:W-:Y:S02]  /*1280*/  ISETP.GE.AND.EX P0, PT, R9, UR19, PT, P0 ;  /* 0x0000001309007c0c */ /* 0x000fe4000bf06300 */
[----:B------:R-:W-:Y:S02]  /*1290*/  IADD3 R28, R2, 0x1b0, RZ ;  /* 0x000001b0021c7810 */ /* 0x000fe40007ffe0ff */
[----:B------:R-:W-:Y:S02]  /*12a0*/  ISETP.GT.U32.OR P0, PT, R0, 0x2ff, P0 ;  /* 0x000002ff0000780c */ /* 0x000fe40000704470 */
[----:B------:R-:W-:Y:S02]  /*12b0*/  SHF.R.S32.HI R3, RZ, 0x1f, R28 ;  /* 0x0000001fff037819 */ /* 0x000fe4000001141c */
[----:B------:R-:W-:-:S04]  /*12c0*/  ISETP.GE.U32.AND P2, PT, R28, UR18, PT ;  /* 0x000000121c007c0c */ /* 0x000fc8000bf46070 */
[----:B------:R-:W-:-:S04]  /*12d0*/  ISETP.GE.AND.EX P2, PT, R3, UR19, PT, P2 ;  /* 0x0000001303007c0c */ /* 0x000fc8000bf46320 */
[----:B------:R-:W-:Y:S01]  /*12e0*/  ISETP.GT.U32.OR P2, PT, R0, 0x2ff, P2 ;  /* 0x000002ff0000780c */ /* 0x000fe20001744470 */
[----:B------:R-:W1:Y:S01]  /*12f0*/  @!P0 LDC.64 R16, c[0x0][0x288] ;  /* 0x0000a200ff108b82 */ /* 0x000e620000000a00 */
[----:B0-----:R-:W-:-:S07]  /*1300*/  @!P0 MOV R20, R4 ;  /* 0x0000000400148202 */ /* 0x001fce0000000f00 */
[----:B------:R-:W0:Y:S08]  /*1310*/  @!P0 LDC.64 R12, c[0x0][0x230] ;  /* 0x00008c00ff0c8b82 */ /* 0x000e300000000a00 */
[----:B------:R-:W0:Y:S01]  /*1320*/  @!P2 LDC.64 R14, c[0x0][0x288] ;  /* 0x0000a200ff0eab82 */ /* 0x000e220000000a00 */
[----:B------:R-:W-:-:S07]  /*1330*/  @!P0 MOV R21, R7 ;  /* 0x0000000700158202 */ /* 0x000fce0000000f00 */
[----:B------:R-:W0:Y:S01]  /*1340*/  @!P0 LDC.64 R18, c[0x0][0x228] ;  /* 0x00008a00ff128b82 */ /* 0x000e220000000a00 */
[----:B-1----:R-:W-:-:S04]  /*1350*/  @!P0 IMAD R9, R9, R16, RZ ;  /* 0x0000001009098224 */ /* 0x002fc800078e02ff */
[C---:B------:R-:W-:Y:S02]  /*1360*/  @!P0 IMAD R9, R27.reuse, R17, R9 ;  /* 0x000000111b098224 */ /* 0x040fe400078e0209 */
[----:B------:R-:W-:Y:S01]  /*1370*/  @!P0 IMAD.WIDE.U32 R16, R27, R16, R20 ;  /* 0x000000101b108225 */ /* 0x000fe200078e0014 */
[----:B------:R-:W-:Y:S01]  /*1380*/  @!P2 MOV R27, R7 ;  /* 0x00000007001ba202 */ /* 0x000fe20000000f00 */
[----:B------:R-:W1:Y:S03]  /*1390*/  @!P2 LDC.64 R10, c[0x0][0x228] ;  /* 0x00008a00ff0aab82 */ /* 0x000e660000000a00 */
[----:B------:R-:W-:Y:S02]  /*13a0*/  @!P0 IADD3 R20, R17, R9, RZ ;  /* 0x0000000911148210 */ /* 0x000fe40007ffe0ff */
[C---:B------:R-:W-:Y:S01]  /*13b0*/  @!P0 SHF.L.U32 R17, R16.reuse, 0x1, RZ ;  /* 0x0000000110118819 */ /* 0x040fe200000006ff */
[----:B0-----:R-:W-:Y:S01]  /*13c0*/  @!P2 IMAD R9, R3, R14, RZ ;  /* 0x0000000e0309a224 */ /* 0x001fe200078e02ff */
[----:B------:R-:W-:-:S03]  /*13d0*/  @!P0 SHF.L.U64.HI R3, R16, 0x1, R20 ;  /* 0x0000000110038819 */ /* 0x000fc60000010214 */
[----:B------:R-:W-:Y:S01]  /*13e0*/  @!P2 IMAD R15, R28, R15, R9 ;  /* 0x0000000f1c0fa224 */ /* 0x000fe200078e0209 */
[C---:B------:R-:W-:Y:S02]  /*13f0*/  @!P0 IADD3 R20, P6, R17.reuse, R12, RZ ;  /* 0x0000000c11148210 */ /* 0x040fe40007fde0ff */
[----:B------:R-:W-:Y:S02]  /*1400*/  @!P0 IADD3 R18, P5, R17, R18, RZ ;  /* 0x0000001211128210 */ /* 0x000fe40007fbe0ff */
[C---:B------:R-:W-:Y:S02]  /*1410*/  @!P0 IADD3.X R21, R3.reuse, R13, RZ, P6, !PT ;  /* 0x0000000d03158210 */ /* 0x040fe400037fe4ff */
[----:B------:R-:W-:Y:S02]  /*1420*/  MOV R9, RZ ;  /* 0x000000ff00097202 */ /* 0x000fe40000000f00 */
[----:B------:R-:W-:-:S05]  /*1430*/  @!P0 IADD3.X R19, R3, R19, RZ, P5, !PT ;  /* 0x0000001303138210 */ /* 0x000fca0002ffe4ff */
[----:B------:R0:W2:Y:S04]  /*1440*/  @!P0 LDG.E R9, desc[UR22][R18.64] ;  /* 0x0000001612098981 */ /* 0x0000a8000c1e1900 */
[----:B----4-:R4:W-:Y:S04]  /*1450*/  STL [R1+0x128], R25 ;  /* 0x0001281901007387 */ /* 0x0109e80000100800 */
[----:B---3--:R-:W-:Y:S04]  /*1460*/  STL [R1+0x13c], R30 ;  /* 0x00013c1e01007387 */ /* 0x008fe80000100800 */
[----:B--2---:R-:W-:Y:S01]  /*1470*/  STL [R1+0x12c], R29 ;  /* 0x00012c1d01007387 */ /* 0x004fe20000100800 */
[----:B------:R-:W-:Y:S01]  /*1480*/  SHF.R.S32.HI R8, RZ, 0x1f, R31 ;  /* 0x0000001fff087819 */ /* 0x000fe2000001141f */
[----:B----4-:R-:W2:Y:S02]  /*1490*/  @!P2 LDC.64 R24, c[0x0][0x230] ;  /* 0x00008c00ff18ab82 */ /* 0x010ea40000000a00 */
[----:B------:R3:W-:Y:S02]  /*14a0*/  STL [R1+0x110], R26 ;  /* 0x0001101a01007387 */ /* 0x0007e40000100800 */
[----:B---3--:R-:W-:-:S05]  /*14b0*/  @!P2 MOV R26, R4 ;  /* 0x00000004001aa202 */ /* 0x008fca0000000f00 */
[----:B------:R-:W-:Y:S01]  /*14c0*/  @!P2 IMAD.WIDE.U32 R26, R28, R14, R26 ;  /* 0x0000000e1c1aa225 */ /* 0x000fe200078e001a */
[----:B------:R-:W-:-:S10]  /*14d0*/  HFMA2.MMA R28, -RZ, RZ, 0, 0 ;  /* 0x00000000ff1c7435 */ /* 0x000fd400000001ff */
[----:B------:R3:W4:Y:S01]  /*14e0*/  @!P0 LDG.E R28, desc[UR22][R20.64] ;  /* 0x00000016141c8981 */ /* 0x000722000c1e1900 */
[----:B------:R-:W-:-:S04]  /*14f0*/  ISETP.GE.U32.AND P4, PT, R31, UR18, PT ;  /* 0x000000121f007c0c */ /* 0x000fc8000bf86070 */
[----:B------:R-:W-:Y:S02]  /*1500*/  ISETP.GE.AND.EX P4, PT, R8, UR19, PT, P4 ;  /* 0x0000001308007c0c */ /* 0x000fe4000bf86340 */
[----:B------:R-:W-:Y:S02]  /*1510*/  IADD3 R29, R2, 0x1d0, RZ ;  /* 0x000001d0021d7810 */ /* 0x000fe40007ffe0ff */
[----:B------:R-:W-:Y:S02]  /*1520*/  ISETP.GT.U32.OR P4, PT, R0, 0x2ff, P4 ;  /* 0x000002ff0000780c */ /* 0x000fe40002784470 */
[----:B------:R-:W-:Y:S02]  /*1530*/  SHF.R.S32.HI R12, RZ, 0x1f, R29 ;  /* 0x0000001fff0c7819 */ /* 0x000fe4000001141d */
[----:B------:R-:W-:Y:S02]  /*1540*/  ISETP.GE.U32.AND P3, PT, R29, UR18, PT ;  /* 0x000000121d007c0c */ /* 0x000fe4000bf66070 */
[----:B------:R-:W-:-:S02]  /*1550*/  @!P2 IADD3 R15, R27, R15, RZ ;  /* 0x0000000f1b0fa210 */ /* 0x000fc40007ffe0ff */
[----:B------:R-:W-:Y:S01]  /*1560*/  @!P2 SHF.L.U32 R3, R26, 0x1, RZ ;  /* 0x000000011a03a819 */ /* 0x000fe200000006ff */
[----:B------:R-:W-:Y:S01]  /*1570*/  HFMA2.MMA R27, -RZ, RZ, 0, 0 ;  /* 0x00000000ff1b7435 */ /* 0x000fe200000001ff */
[----:B------:R-:W-:Y:S02]  /*1580*/  ISETP.GE.AND.EX P3, PT, R12, UR19, PT, P3 ;  /* 0x000000130c007c0c */ /* 0x000fe4000bf66330 */
[----:B------:R-:W-:Y:S01]  /*1590*/  @!P2 SHF.L.U64.HI R26, R26, 0x1, R15 ;  /* 0x000000011a1aa819 */ /* 0x000fe2000001020f */
[----:B------:R-:W2:Y:S01]  /*15a0*/  @!P4 LDC.64 R16, c[0x0][0x288] ;  /* 0x0000a200ff10cb82 */ /* 0x000ea20000000a00 */
[----:B-1----:R-:W-:Y:S02]  /*15b0*/  @!P2 IADD3 R10, P5, R3, R10, RZ ;  /* 0x0000000a030aa210 */ /* 0x002fe40007fbe0ff */
[----:B------:R-:W-:Y:S02]  /*15c0*/  ISETP.GT.U32.OR P3, PT, R0, 0x2ff, P3 ;  /* 0x000002ff0000780c */ /* 0x000fe40001f64470 */
[----:B------:R-:W-:-:S03]  /*15d0*/  @!P2 IADD3.X R11, R26, R11, RZ, P5, !PT ;  /* 0x0000000b1a0ba210 */ /* 0x000fc60002ffe4ff */
[----:B0-----:R-:W0:Y:S02]  /*15e0*/  @!P4 LDC.64 R18, c[0x0][0x230] ;  /* 0x00008c00ff12cb82 */ /* 0x001e240000000a00 */
[----:B------:R1:W4:Y:S06]  /*15f0*/  @!P2 LDG.E R27, desc[UR22][R10.64] ;  /* 0x000000160a1ba981 */ /* 0x00032c000c1e1900 */
[----:B---3--:R-:W3:Y:S08]  /*1600*/  @!P3 LDC.64 R20, c[0x0][0x288] ;  /* 0x0000a200ff14bb82 */ /* 0x008ef00000000a00 */
[----:B------:R-:W0:Y:S01]  /*1610*/  @!P4 LDC.64 R14, c[0x0][0x228] ;  /* 0x00008a00ff0ecb82 */ /* 0x000e220000000a00 */
[----:B--2---:R-:W-:Y:S01]  /*1620*/  @!P4 IMAD R13, R8, R16, RZ ;  /* 0x00000010080dc224 */ /* 0x004fe200078e02ff */
[----:B------:R-:W-:Y:S01]  /*1630*/  HFMA2.MMA R30, -RZ, RZ, 0, 0 ;  /* 0x00000000ff1e7435 */ /* 0x000fe200000001ff */
[----:B------:R-:W-:-:S02]  /*1640*/  @!P2 IADD3 R24, P6, R3, R24, RZ ;  /* 0x000000180318a210 */ /* 0x000fc40007fde0ff */
[----:B------:R-:W-:Y:S01]  /*1650*/  @!P4 MOV R8, R4 ;  /* 0x000000040008c202 */ /* 0x000fe20000000f00 */
[----:B------:R-:W-:Y:S01]  /*1660*/  @!P4 IMAD R13, R31, R17, R13 ;  /* 0x000000111f0dc224 */ /* 0x000fe200078e020d */
[----:B------:R-:W-:Y:S01]  /*1670*/  @!P2 IADD3.X R25, R26, R25, RZ, P6, !PT ;  /* 0x000000191a19a210 */ /* 0x000fe200037fe4ff */
[----:B-1----:R-:W1:Y:S04]  /*1680*/  @!P3 LDC.64 R10, c[0x0][0x230] ;  /* 0x00008c00ff0abb82 */ /* 0x002e680000000a00 */
[----:B------:R2:W2:Y:S01]  /*1690*/  @!P2 LDG.E R30, desc[UR22][R24.64] ;  /* 0x00000016181ea981 */ /* 0x0004a2000c1e1900 */
[----:B---3--:R-:W-:-:S04]  /*16a0*/  @!P3 IMAD R12, R12, R20, RZ ;  /* 0x000000140c0cb224 */ /* 0x008fc800078e02ff */
[----:B------:R-:W-:Y:S01]  /*16b0*/  @!P3 IMAD R21, R29, R21, R12 ;  /* 0x000000151d15b224 */ /* 0x000fe200078e020c */
[----:B------:R-:W-:Y:S01]  /*16c0*/  @!P3 MOV R12, R4 ;  /* 0x00000004000cb202 */ /* 0x000fe20000000f00 */
[----:B----4-:R-:W-:Y:S04]  /*16d0*/  STL [R1+0x11c], R28 ;  /* 0x00011c1c01007387 */ /* 0x010fe80000100800 */
[----:B------:R3:W-:Y:S02]  /*16e0*/  STL [R1+0x118], R9 ;  /* 0x0001180901007387 */ /* 0x0007e40000100800 */
[----:B---3--:R-:W-:-:S03]  /*16f0*/  @!P4 MOV R9, R7 ;  /* 0x000000070009c202 */ /* 0x008fc60000000f00 */
[----:B------:R-:W-:-:S05]  /*1700*/  @!P4 IMAD.WIDE.U32 R16, R31, R16, R8 ;  /* 0x000000101f10c225 */ /* 0x000fca00078e0008 */
[----:B--2---:R-:W-:Y:S02]  /*1710*/  @!P4 IADD3 R24, R17, R13, RZ ;  /* 0x0000000d1118c210 */ /* 0x004fe40007ffe0ff */
[C---:B------:R-:W-:Y:S02]  /*1720*/  @!P4 SHF.L.U32 R13, R16.reuse, 0x1, RZ ;  /* 0x00000001100dc819 */ /* 0x040fe400000006ff */
[----:B------:R-:W-:Y:S02]  /*1730*/  @!P4 SHF.L.U64.HI R24, R16, 0x1, R24 ;  /* 0x000000011018c819 */ /* 0x000fe40000010218 */
[C---:B0-----:R-:W-:Y:S01]  /*1740*/  @!P4 IADD3 R18, P6, R13.reuse, R18, RZ ;  /* 0x000000120d12c210 */ /* 0x041fe20007fde0ff */
[----:B------:R-:W-:Y:S01]  /*1750*/  HFMA2.MMA R31, -RZ, RZ, 0, 0 ;  /* 0x00000000ff1f7435 */ /* 0x000fe200000001ff */
[----:B------:R-:W-:Y:S01]  /*1760*/  @!P4 IADD3 R14, P5, R13, R14, RZ ;  /* 0x0000000e0d0ec210 */ /* 0x000fe20007fbe0ff */
[----:B------:R-:W0:Y:S01]  /*1770*/  @!P3 LDC.64 R16, c[0x0][0x228] ;  /* 0x00008a00ff10bb82 */ /* 0x000e220000000a00 */
[----:B------:R-:W-:-:S02]  /*1780*/  @!P3 MOV R13, R7 ;  /* 0x00000007000db202 */ /* 0x000fc40000000f00 */
[C---:B------:R-:W-:Y:S01]  /*1790*/  @!P4 IADD3.X R15, R24.reuse, R15, RZ, P5, !PT ;  /* 0x0000000f180fc210 */ /* 0x040fe20002ffe4ff */
[----:B------:R-:W-:Y:S01]  /*17a0*/  @!P3 IMAD.WIDE.U32 R12, R29, R20, R12 ;  /* 0x000000141d0cb225 */ /* 0x000fe200078e000c */
[----:B------:R-:W-:-:S03]  /*17b0*/  @!P4 IADD3.X R19, R24, R19, RZ, P6, !PT ;  /* 0x000000131813c210 */ /* 0x000fc600037fe4ff */
[----:B------:R2:W3:Y:S01]  /*17c0*/  @!P4 LDG.E R32, desc[UR22][R14.64] ;  /* 0x000000160e20c981 */ /* 0x0004e2000c1e1900 */
[----:B------:R-:W-:-:S03]  /*17d0*/  @!P3 IADD3 R13, R13, R21, RZ ;  /* 0x000000150d0db210 */ /* 0x000fc60007ffe0ff */
[----:B------:R4:W3:Y:S01]  /*17e0*/  @!P4 LDG.E R35, desc[UR22][R18.64] ;  /* 0x000000161223c981 */ /* 0x0008e2000c1e1900 */
[C---:B--2---:R-:W-:Y:S02]  /*17f0*/  @!P3 SHF.L.U32 R14, R12.reuse, 0x1, RZ ;  /* 0x000000010c0eb819 */ /* 0x044fe400000006ff */
[----:B------:R-:W-:Y:S02]  /*1800*/  @!P3 SHF.L.U64.HI R13, R12, 0x1, R13 ;  /* 0x000000010c0db819 */ /* 0x000fe4000001020d */
[----:B-1----:R-:W-:-:S04]  /*1810*/  @!P3 IADD3 R10, P4, R14, R10, RZ ;  /* 0x0000000a0e0ab210 */ /* 0x002fc80007f9e0ff */
[----:B------:R-:W-:-:S05]  /*1820*/  @!P3 IADD3.X R11, R13, R11, RZ, P4, !PT ;  /* 0x0000000b0d0bb210 */ /* 0x000fca00027fe4ff */
[----:B------:R1:W2:Y:S01]  /*1830*/  @!P3 LDG.E R31, desc[UR22][R10.64] ;  /* 0x000000160a1fb981 */ /* 0x0002a2000c1e1900 */
[----:B------:R-:W-:-:S04]  /*1840*/  IADD3 R28, R2, 0x1e0, RZ ;  /* 0x000001e0021c7810 */ /* 0x000fc80007ffe0ff */
[----:B------:R-:W-:Y:S02]  /*1850*/  SHF.R.S32.HI R3, RZ, 0x1f, R28 ;  /* 0x0000001fff037819 */ /* 0x000fe4000001141c */
[----:B------:R-:W-:-:S04]  /*1860*/  ISETP.GE.U32.AND P0, PT, R28, UR18, PT ;  /* 0x000000121c007c0c */ /* 0x000fc8000bf06070 */
[----:B------:R-:W-:-:S04]  /*1870*/  ISETP.GE.AND.EX P0, PT, R3, UR19, PT, P0 ;  /* 0x0000001303007c0c */ /* 0x000fc8000bf06300 */
[----:B------:R-:W-:Y:S02]  /*1880*/  ISETP.GT.U32.OR P0, PT, R0, 0x2ff, P0 ;  /* 0x000002ff0000780c */ /* 0x000fe40000704470 */
[----:B------:R-:W-:Y:S01]  /*1890*/  IADD3 R26, R2, 0x140, RZ ;  /* 0x00000140021a7810 */ /* 0x000fe20007ffe0ff */
[----:B------:R4:W-:Y:S03]  /*18a0*/  STL [R1+0x10c], R27 ;  /* 0x00010c1b01007387 */ /* 0x0009e60000100800 */
[----:B------:R-:W-:-:S07]  /*18b0*/  ISETP.GE.U32.AND P2, PT, R26, UR18, PT ;  /* 0x000000121a007c0c */ /* 0x000fce000bf46070 */
[----:B------:R-:W1:Y:S01]  /*18c0*/  @!P0 LDC.64 R8, c[0x0][0x288] ;  /* 0x0000a200ff088b82 */ /* 0x000e620000000a00 */
[----:B----4-:R-:W-:-:S04]  /*18d0*/  SHF.R.S32.HI R27, RZ, 0x1f, R26 ;  /* 0x0000001fff1b7819 */ /* 0x010fc8000001141a */
[----:B------:R-:W-:Y:S02]  /*18e0*/  ISETP.GE.AND.EX P2, PT, R27, UR19, PT, P2 ;  /* 0x000000131b007c0c */ /* 0x000fe4000bf46320 */
[----:B0-----:R-:W-:Y:S01]  /*18f0*/  @!P3 IADD3 R16, P5, R14, R16, RZ ;  /* 0x000000100e10b210 */ /* 0x001fe20007fbe0ff */
[----:B------:R-:W0:Y:S01]  /*1900*/  @!P0 LDC.64 R20, c[0x0][0x230] ;  /* 0x00008c00ff148b82 */ /* 0x000e220000000a00 */
[----:B------:R-:W-:Y:S02]  /*1910*/  ISETP.GT.U32.OR P2, PT, R0, 0x2ff, P2 ;  /* 0x000002ff0000780c */ /* 0x000fe40001744470 */
[----:B------:R-:W-:Y:S02]  /*1920*/  @!P0 MOV R14, R4 ;  /* 0x00000004000e8202 */ /* 0x000fe40000000f00 */
[----:B------:R-:W-:-:S09]  /*1930*/  @!P0 MOV R15, R7 ;  /* 0x00000007000f8202 */ /* 0x000fd20000000f00 */
[----:B------:R-:W4:Y:S01]  /*1940*/  @!P2 LDC.64 R24, c[0x0][0x288] ;  /* 0x0000a200ff18ab82 */ /* 0x000f220000000a00 */
[----:B-1----:R-:W-:-:S04]  /*1950*/  @!P0 IMAD R18, R3, R8, RZ ;  /* 0x0000000803128224 */ /* 0x002fc800078e02ff */
[C---:B------:R-:W-:Y:S02]  /*1960*/  @!P0 IMAD R18, R28.reuse, R9, R18 ;  /* 0x000000091c128224 */ /* 0x040fe400078e0212 */
[----:B------:R-:W-:Y:S01]  /*1970*/  @!P0 IMAD.WIDE.U32 R8, R28, R8, R14 ;  /* 0x000000081c088225 */ /* 0x000fe200078e000e */
[----:B------:R-:W-:Y:S01]  /*1980*/  @!P3 IADD3.X R17, R13, R17, RZ, P5, !PT ;  /* 0x000000110d11b210 */ /* 0x000fe20002ffe4ff */
[----:B------:R-:W1:Y:S03]  /*1990*/  @!P0 LDC.64 R14, c[0x0][0x228] ;  /* 0x00008a00ff0e8b82 */ /* 0x000e660000000a00 */
[----:B------:R-:W-:Y:S01]  /*19a0*/  @!P0 IADD3 R9, R9, R18, RZ ;  /* 0x0000001209098210 */ /* 0x000fe20007ffe0ff */
[----:B------:R-:W-:Y:S01]  /*19b0*/  STL [R1+0x100], R30 ;  /* 0x0001001e01007387 */ /* 0x000fe20000100800 */
[C---:B------:R-:W-:Y:S02]  /*19c0*/  @!P0 SHF.L.U32 R18, R8.reuse, 0x1, RZ ;  /* 0x0000000108128819 */ /* 0x040fe400000006ff */
[----:B------:R-:W-:Y:S01]  /*19d0*/  @!P0 SHF.L.U64.HI R13, R8, 0x1, R9 ;  /* 0x00000001080d8819 */ /* 0x000fe20000010209 */
[----:B------:R2:W2:Y:S01]  /*19e0*/  @!P3 LDG.E R33, desc[UR22][R16.64] ;  /* 0x000000161021b981 */ /* 0x0004a2000c1e1900 */
[----:B------:R-:W1:Y:S01]  /*19f0*/  @!P2 LDC.64 R8, c[0x0][0x228] ;  /* 0x00008a00ff08ab82 */ /* 0x000e620000000a00 */
[----:B0-----:R-:W-:-:S02]  /*1a00*/  @!P0 IADD3 R20, P5, R18, R20, RZ ;  /* 0x0000001412148210 */ /* 0x001fc40007fbe0ff */
[----:B------:R-:W-:Y:S02]  /*1a10*/  @!P2 MOV R28, R4 ;  /* 0x00000004001ca202 */ /* 0x000fe40000000f00 */
[----:B------:R-:W-:Y:S01]  /*1a20*/  @!P2 MOV R29, R7 ;  /* 0x00000007001da202 */ /* 0x000fe20000000f00 */
[-C--:B----4-:R-:W-:Y:S01]  /*1a30*/  @!P2 IMAD R27, R27, R24.reuse, RZ ;  /* 0x000000181b1ba224 */ /* 0x090fe200078e02ff */
[----:B------:R-:W-:Y:S01]  /*1a40*/  @!P0 IADD3.X R21, R13, R21, RZ, P5, !PT ;  /* 0x000000150d158210 */ /* 0x000fe20002ffe4ff */
[----:B------:R-:W0:Y:S02]  /*1a50*/  @!P2 LDC.64 R10, c[0x0][0x230] ;  /* 0x00008c00ff0aab82 */ /* 0x000e240000000a00 */
[C---:B------:R-:W-:Y:S02]  /*1a60*/  @!P2 IMAD R25, R26.reuse, R25, R27 ;  /* 0x000000191a19a224 */ /* 0x040fe400078e021b */
[----:B------:R-:W-:Y:S01]  /*1a70*/  @!P2 IMAD.WIDE.U32 R28, R26, R24, R28 ;  /* 0x000000181a1ca225 */ /* 0x000fe200078e001c */
[----:B------:R-:W4:Y:S01]  /*1a80*/  @!P0 LDG.E R34, desc[UR22][R20.64] ;  /* 0x0000001614228981 */ /* 0x000f22000c1e1900 */
[----:B-1----:R-:W-:-:S03]  /*1a90*/  @!P0 IADD3 R14, P5, R18, R14, RZ ;  /* 0x0000000e120e8210 */ /* 0x002fc60007fbe0ff */
[----:B------:R-:W-:Y:S02]  /*1aa0*/  @!P2 IADD3 R25, R29, R25, RZ ;  /* 0x000000191d19a210 */ /* 0x000fe40007ffe0ff */
[----:B------:R-:W-:Y:S02]  /*1ab0*/  @!P0 IADD3.X R15, R13, R15, RZ, P5, !PT ;  /* 0x0000000f0d0f8210 */ /* 0x000fe40002ffe4ff */
[C---:B------:R-:W-:Y:S02]  /*1ac0*/  @!P2 SHF.L.U32 R13, R28.reuse, 0x1, RZ ;  /* 0x000000011c0da819 */ /* 0x040fe400000006ff */
[----:B------:R-:W-:Y:S01]  /*1ad0*/  @!P2 SHF.L.U64.HI R28, R28, 0x1, R25 ;  /* 0x000000011c1ca819 */ /* 0x000fe20000010219 */
[----:B------:R1:W4:Y:S01]  /*1ae0*/  @!P0 LDG.E R36, desc[UR22][R14.64] ;  /* 0x000000160e248981 */ /* 0x000322000c1e1900 */
[----:B------:R-:W-:-:S04]  /*1af0*/  @!P2 IADD3 R8, P6, R13, R8, RZ ;  /* 0x000000080d08a210 */ /* 0x000fc80007fde0ff */
[----:B------:R-:W-:Y:S01]  /*1b00*/  @!P2 IADD3.X R9, R28, R9, RZ, P6, !PT ;  /* 0x000000091c09a210 */ /* 0x000fe200037fe4ff */
[----:B---3--:R-:W-:Y:S04]  /*1b10*/  STL [R1+0x108], R35 ;  /* 0x0001082301007387 */ /* 0x008fe80000100800 */
[----:B------:R-:W-:Y:S04]  /*1b20*/  STL [R1+0x148], R35 ;  /* 0x0001482301007387 */ /* 0x000fe80000100800 */
[----:B------:R-:W-:Y:S04]  /*1b30*/  STL [R1+0x104], R32 ;  /* 0x0001042001007387 */ /* 0x000fe80000100800 */
[----:B------:R-:W-:Y:S04]  /*1b40*/  STL [R1+0x14c], R32 ;  /* 0x00014c2001007387 */ /* 0x000fe80000100800 */
[----:B--2---:R-:W-:Y:S04]  /*1b50*/  STL [R1+0xf0], R31 ;  /* 0x0000f01f01007387 */ /* 0x004fe80000100800 */
[----:B------:R2:W-:Y:S02]  /*1b60*/  STL [R1+0x150], R31 ;  /* 0x0001501f01007387 */ /* 0x0005e40000100800 */
[----:B--2---:R-:W-:-:S06]  /*1b70*/  CS2R R30, SRZ ;  /* 0x00000000001e7805 */ /* 0x004fcc000001ff00 */
[----:B------:R-:W2:Y:S01]  /*1b80*/  @!P2 LDG.E R30, desc[UR22][R8.64] ;  /* 0x00000016081ea981 */ /* 0x000ea2000c1e1900 */
[----:B------:R-:W-:-:S04]  /*1b90*/  IADD3 R3, R2, 0xd0, RZ ;  /* 0x000000d002037810 */ /* 0x000fc80007ffe0ff */
[----:B------:R-:W-:Y:S02]  /*1ba0*/  ISETP.GE.U32.AND P4, PT, R3, UR18, PT ;  /* 0x0000001203007c0c */ /* 0x000fe4000bf86070 */
[----:B------:R-:W-:-:S04]  /*1bb0*/  SHF.R.S32.HI R12, RZ, 0x1f, R3 ;  /* 0x0000001fff0c7819 */ /* 0x000fc80000011403 */
[----:B------:R-:W-:-:S04]  /*1bc0*/  ISETP.GE.AND.EX P4, PT, R12, UR19, PT, P4 ;  /* 0x000000130c007c0c */ /* 0x000fc8000bf86340 */
[----:B------:R-:W-:-:S13]  /*1bd0*/  ISETP.GT.U32.OR P4, PT, R0, 0x2ff, P4 ;  /* 0x000002ff0000780c */ /* 0x000fda0002784470 */
[----:B------:R-:W3:Y:S01]  /*1be0*/  @!P4 LDC.64 R16, c[0x0][0x288] ;  /* 0x0000a200ff10cb82 */ /* 0x000ee20000000a00 */
[----:B0-----:R-:W-:-:S07]  /*1bf0*/  @!P2 IADD3 R10, P5, R13, R10, RZ ;  /* 0x0000000a0d0aa210 */ /* 0x001fce0007fbe0ff */
[----:B-1----:R-:W0:Y:S01]  /*1c00*/  @!P4 LDC.64 R14, c[0x0][0x228] ;  /* 0x00008a00ff0ecb82 */ /* 0x002e220000000a00 */
[----:B------:R-:W-:Y:S02]  /*1c10*/  @!P2 IADD3.X R11, R28, R11, RZ, P5, !PT ;  /* 0x0000000b1c0ba210 */ /* 0x000fe40002ffe4ff */
[----:B------:R-:W-:Y:S02]  /*1c20*/  @!P4 MOV R28, R4 ;  /* 0x00000004001cc202 */ /* 0x000fe40000000f00 */
[----:B------:R-:W-:Y:S01]  /*1c30*/  @!P4 MOV R29, R7 ;  /* 0x00000007001dc202 */ /* 0x000fe20000000f00 */
[----:B------:R-:W2:Y:S01]  /*1c40*/  @!P2 LDG.E R37, desc[UR22][R10.64] ;  /* 0x000000160a25a981 */ /* 0x000ea2000c1e1900 */
[-C--:B---3--:R-:W-:Y:S02]  /*1c50*/  @!P4 IMAD R24, R12, R16.reuse, RZ ;  /* 0x000000100c18c224 */ /* 0x088fe400078e02ff */
[C---:B------:R-:W-:Y:S01]  /*1c60*/  @!P4 IMAD.WIDE.U32 R28, R3.reuse, R16, R28 ;  /* 0x00000010031cc225 */ /* 0x040fe200078e001c */
[----:B------:R-:W-:Y:S01]  /*1c70*/  STL [R1+0xfc], R33 ;  /* 0x0000fc2101007387 */ /* 0x000fe20000100800 */
[----:B------:R-:W-:Y:S01]  /*1c80*/  IADD3 R19, R2, 0xe0, RZ ;  /* 0x000000e002137810 */ /* 0x000fe20007ffe0ff */
[----:B------:R-:W1:Y:S01]  /*1c90*/  @!P4 LDC.64 R12, c[0x0][0x230] ;  /* 0x00008c00ff0ccb82 */ /* 0x000e620000000a00 */
[----:B------:R-:W-:Y:S01]  /*1ca0*/  @!P4 IMAD R17, R3, R17, R24 ;  /* 0x000000110311c224 */ /* 0x000fe200078e0218 */
[----:B----4-:R-:W-:Y:S04]  /*1cb0*/  STL [R1+0xe8], R34 ;  /* 0x0000e82201007387 */ /* 0x010fe80000100800 */
[----:B------:R-:W-:-:S02]  /*1cc0*/  @!P4 IADD3 R3, R29, R17, RZ ;  /* 0x000000111d03c210 */ /* 0x000fc40007ffe0ff */
[C---:B------:R-:W-:Y:S02]  /*1cd0*/  @!P4 SHF.L.U32 R29, R28.reuse, 0x1, RZ ;  /* 0x000000011c1dc819 */ /* 0x040fe400000006ff */
[----:B------:R-:W-:Y:S02]  /*1ce0*/  @!P4 SHF.L.U64.HI R3, R28, 0x1, R3 ;  /* 0x000000011c03c819 */ /* 0x000fe40000010203 */
[----:B0-----:R-:W-:Y:S01]  /*1cf0*/  @!P4 IADD3 R14, P5, R29, R14, RZ ;  /* 0x0000000e1d0ec210 */ /* 0x001fe20007fbe0ff */
[----:B------:R-:W-:Y:S03]  /*1d00*/  STL [R1+0xf4], R36 ;  /* 0x0000f42401007387 */ /* 0x000fe60000100800 */
[----:B------:R-:W-:Y:S01]  /*1d10*/  @!P4 IADD3.X R15, R3, R15, RZ, P5, !PT ;  /* 0x0000000f030fc210 */ /* 0x000fe20002ffe4ff */
[----:B--2---:R0:W-:Y:S02]  /*1d20*/  STL [R1+0xec], R30 ;  /* 0x0000ec1e01007387 */ /* 0x0041e40000100800 */
[----:B0-----:R-:W-:-:S10]  /*1d30*/  HFMA2.MMA R30, -RZ, RZ, 0, 0 ;  /* 0x00000000ff1e7435 */ /* 0x001fd400000001ff */
[----:B------:R-:W2:Y:S01]  /*1d40*/  @!P4 LDG.E R30, desc[UR22][R14.64] ;  /* 0x000000160e1ec981 */ /* 0x000ea2000c1e1900 */
[----:B------:R-:W-:Y:S02]  /*1d50*/  ISETP.GE.U32.AND P3, PT, R19, UR18, PT ;  /* 0x0000001213007c0c */ /* 0x000fe4000bf66070 */
[----:B------:R-:W-:-:S04]  /*1d60*/  SHF.R.S32.HI R27, RZ, 0x1f, R19 ;  /* 0x0000001fff1b7819 */ /* 0x000fc80000011413 */
[----:B------:R-:W-:-:S04]  /*1d70*/  ISETP.GE.AND.EX P3, PT, R27, UR19, PT, P3 ;  /* 0x000000131b007c0c */ /* 0x000fc8000bf66330 */
[----:B------:R-:W-:-:S13]  /*1d80*/  ISETP.GT.U32.OR P3, PT, R0, 0x2ff, P3 ;  /* 0x000002ff0000780c */ /* 0x000fda0001f64470 */
[----:B------:R-:W0:Y:S08]  /*1d90*/  @!P3 LDC.64 R20, c[0x0][0x288] ;  /* 0x0000a200ff14bb82 */ /* 0x000e300000000a00 */
[----:B------:R-:W3:Y:S01]  /*1da0*/  @!P3 LDC.64 R16, c[0x0][0x230] ;  /* 0x00008c00ff10bb82 */ /* 0x000ee20000000a00 */
[----:B-1----:R-:W-:Y:S02]  /*1db0*/  @!P4 IADD3 R12, P6, R29, R12, RZ ;  /* 0x0000000c1d0cc210 */ /* 0x002fe40007fde0ff */
[----:B------:R-:W-:-:S02]  /*1dc0*/  @!P3 MOV R28, R4 ;  /* 0x00000004001cb202 */ /* 0x000fc40000000f00 */
[----:B------:R-:W-:Y:S02]  /*1dd0*/  @!P3 MOV R29, R7 ;  /* 0x00000007001db202 */ /* 0x000fe40000000f00 */
[----:B------:R-:W-:Y:S01]  /*1de0*/  @!P4 IADD3.X R13, R3, R13, RZ, P6, !PT ;  /* 0x0000000d030dc210 */ /* 0x000fe200037fe4ff */
[----:B------:R-:W-:Y:S01]  /*1df0*/  STL [R1+0xe4], R37 ;  /* 0x0000e42501007387 */ /* 0x000fe20000100800 */
[----:B------:R-:W-:Y:S01]  /*1e00*/  IADD3 R25, R2, 0xf0, RZ ;  /* 0x000000f002197810 */ /* 0x000fe20007ffe0ff */
[----:B------:R-:W1:Y:S02]  /*1e10*/  @!P3 LDC.64 R10, c[0x0][0x228] ;  /* 0x00008a00ff0abb82 */ /* 0x000e640000000a00 */
[----:B------:R-:W4:Y:S01]  /*1e20*/  @!P4 LDG.E R31, desc[UR22][R12.64] ;  /* 0x000000160c1fc981 */ /* 0x000f22000c1e1900 */
[-C--:B0-----:R-:W-:Y:S02]  /*1e30*/  @!P3 IMAD R27, R27, R20.reuse, RZ ;  /* 0x000000141b1bb224 */ /* 0x081fe400078e02ff */
[----:B------:R-:W-:-:S04]  /*1e40*/  @!P3 IMAD.WIDE.U32 R28, R19, R20, R28 ;  /* 0x00000014131cb225 */ /* 0x000fc800078e001c */
[----:B------:R-:W-:Y:S01]  /*1e50*/  @!P3 IMAD R21, R19, R21, R27 ;  /* 0x000000151315b224 */ /* 0x000fe200078e021b */
[----:B------:R-:W-:-:S04]  /*1e60*/  @!P3 SHF.L.U32 R19, R28, 0x1, RZ ;  /* 0x000000011c13b819 */ /* 0x000fc800000006ff */
[----:B------:R-:W-:Y:S02]  /*1e70*/  @!P3 IADD3 R3, R29, R21, RZ ;  /* 0x000000151d03b210 */ /* 0x000fe40007ffe0ff */
[----:B---3--:R-:W-:Y:S02]  /*1e80*/  @!P3 IADD3 R16, P4, R19, R16, RZ ;  /* 0x000000101310b210 */ /* 0x008fe40007f9e0ff */
[----:B------:R-:W-:-:S04]  /*1e90*/  @!P3 SHF.L.U64.HI R3, R28, 0x1, R3 ;  /* 0x000000011c03b819 */ /* 0x000fc80000010203 */
[----:B------:R-:W-:Y:S01]  /*1ea0*/  @!P3 IADD3.X R17, R3, R17, RZ, P4, !PT ;  /* 0x000000110311b210 */ /* 0x000fe200027fe4ff */
[----:B--2---:R0:W-:Y:S02]  /*1eb0*/  STL [R1+0xe0], R30 ;  /* 0x0000e01e01007387 */ /* 0x0041e40000100800 */
[----:B0-----:R-:W-:-:S06]  /*1ec0*/  MOV R30, RZ ;  /* 0x000000ff001e7202 */ /* 0x001fcc0000000f00 */
        /* <DEDUP_REMOVED lines=8> */
[----:B------:R-:W-:-:S05]  /*1f50*/  @!P0 MOV R19, R7 ;  /* 0x0000000700138202 */ /* 0x000fca0000000f00 */
[----:B------:R-:W1:Y:S01]  /*1f60*/  @!P0 LDC.64 R20, c[0x0][0x228] ;  /* 0x00008a00ff148b82 */ /* 0x000e620000000a00 */
[----:B0-----:R-:W-:-:S04]  /*1f70*/  @!P0 IMAD R18, R18, R8, RZ ;  /* 0x0000000812128224 */ /* 0x001fc800078e02ff */
[----:B------:R-:W-:Y:S01]  /*1f80*/  @!P0 IMAD R9, R25, R9, R18 ;  /* 0x0000000919098224 */ /* 0x000fe200078e0212 */
[----:B------:R-:W-:-:S05]  /*1f90*/  @!P0 MOV R18, R4 ;  /* 0x0000000400128202 */ /* 0x000fca0000000f00 */
[----:B------:R-:W-:Y:S01]  /*1fa0*/  @!P0 IMAD.WIDE.U32 R18, R25, R8, R18 ;  /* 0x0000000819128225 */ /* 0x000fe200078e0012 */
[----:B------:R-:W-:Y:S01]  /*1fb0*/  @!P3 IADD3.X R11, R3, R11, RZ, P5, !PT ;  /* 0x0000000b030bb210 */ /* 0x000fe20002ffe4ff */
[----:B------:R-:W-:-:S03]  /*1fc0*/  HFMA2.MMA R8, -RZ, RZ, 0, 0 ;  /* 0x00000000ff087435 */ /* 0x000fc600000001ff */
[----:B------:R-:W-:Y:S02]  /*1fd0*/  @!P0 IADD3 R3, R19, R9, RZ ;  /* 0x0000000913038210 */ /* 0x000fe40007ffe0ff */
[C---:B------:R-:W-:Y:S02]  /*1fe0*/  @!P0 SHF.L.U32 R9, R18.reuse, 0x1, RZ ;  /* 0x0000000112098819 */ /* 0x040fe400000006ff */
[----:B------:R-:W-:Y:S02]  /*1ff0*/  @!P0 SHF.L.U64.HI R3, R18, 0x1, R3 ;  /* 0x0000000112038819 */ /* 0x000fe40000010203 */
[----:B---3--:R-:W-:Y:S01]  /*2000*/  @!P0 IADD3 R14, P5, R9, R14, RZ ;  /* 0x0000000e090e8210 */ /* 0x008fe20007fbe0ff */
[----:B------:R-:W3:Y:S03]  /*2010*/  @!P3 LDG.E R8, desc[UR22][R10.64] ;  /* 0x000000160a08b981 */ /* 0x000ee6000c1e1900 */
[----:B------:R-:W-:Y:S01]  /*2020*/  @!P0 IADD3.X R15, R3, R15, RZ, P5, !PT ;  /* 0x0000000f030f8210 */ /* 0x000fe20002ffe4ff */
[----:B--2---:R-:W-:Y:S04]  /*2030*/  STL [R1+0xc8], R30 ;  /* 0x0000c81e01007387 */ /* 0x004fe80000100800 */
[----:B----4-:R0:W-:Y:S02]  /*2040*/  STL [R1+0xd8], R31 ;  /* 0x0000d81f01007387 */ /* 0x0101e40000100800 */
[----:B0-----:R-:W-:-:S06]  /*2050*/  MOV R31, RZ ;  /* 0x000000ff001f7202 */ /* 0x001fcc0000000f00 */
[----:B------:R-:W2:Y:S01]  /*2060*/  @!P0 LDG.E R31, desc[UR22][R14.64] ;  /* 0x000000160e1f8981 */ /* 0x000ea2000c1e1900 */
[----:B-1----:R-:W-:-:S04]  /*2070*/  @!P0 IADD3 R20, P3, R9, R20, RZ ;  /* 0x0000001409148210 */ /* 0x002fc80007f7e0ff */
[----:B------:R-:W-:Y:S01]  /*2080*/  @!P0 IADD3.X R21, R3, R21, RZ, P3, !PT ;  /* 0x0000001503158210 */ /* 0x000fe20001ffe4ff */
[----:B---3--:R-:W-:Y:S01]  /*2090*/  STL [R1+0xdc], R8 ;  /* 0x0000dc0801007387 */ /* 0x008fe20000100800 */
[----:B------:R-:W-:-:S03]  /*20a0*/  IADD3 R26, R2, 0x100, RZ ;  /* 0x00000100021a7810 */ /* 0x000fc60007ffe0ff */
        /* <DEDUP_REMOVED lines=8> */
[----:B------:R-:W1:Y:S01]  /*2130*/  @!P2 LDC.64 R10, c[0x0][0x230] ;  /* 0x00008c00ff0aab82 */ /* 0x000e620000000a00 */
[----:B------:R-:W-:Y:S02]  /*2140*/  @!P2 MOV R25, R7 ;  /* 0x000000070019a202 */ /* 0x000fe40000000f00 */
[----:B------:R-:W-:-:S02]  /*2150*/  IADD3 R27, R2, 0x110, RZ ;  /* 0x00000110021b7810 */ /* 0x000fc40007ffe0ff */
[----:B------:R-:W-:-:S03]  /*2160*/  IADD3 R8, R2, 0x120, RZ ;  /* 0x0000012002087810 */ /* 0x000fc60007ffe0ff */
[----:B------:R-:W3:Y:S01]  /*2170*/  @!P2 LDC.64 R16, c[0x0][0x228] ;  /* 0x00008a00ff10ab82 */ /* 0x000ee20000000a00 */
[----:B0-----:R-:W-:Y:S01]  /*2180*/  @!P2 IMAD R30, R24, R12, RZ ;  /* 0x0000000c181ea224 */ /* 0x001fe200078e02ff */
[----:B------:R-:W-:-:S03]  /*2190*/  @!P2 MOV R24, R4 ;  /* 0x000000040018a202 */ /* 0x000fc60000000f00 */
[C---:B------:R-:W-:Y:S02]  /*21a0*/  @!P2 IMAD R30, R26.reuse, R13, R30 ;  /* 0x0000000d1a1ea224 */ /* 0x040fe400078e021e */
[----:B------:R-:W-:-:S05]  /*21b0*/  @!P2 IMAD.WIDE.U32 R12, R26, R12, R24 ;  /* 0x0000000c1a0ca225 */ /* 0x000fca00078e0018 */
[----:B------:R-:W-:Y:S02]  /*21c0*/  @!P2 IADD3 R26, R13, R30, RZ ;  /* 0x0000001e0d1aa210 */ /* 0x000fe40007ffe0ff */
[C---:B------:R-:W-:Y:S02]  /*21d0*/  @!P2 SHF.L.U32 R30, R12.reuse, 0x1, RZ ;  /* 0x000000010c1ea819 */ /* 0x040fe400000006ff */
[----:B------:R-:W-:Y:S02]  /*21e0*/  @!P2 SHF.L.U64.HI R26, R12, 0x1, R26 ;  /* 0x000000010c1aa819 */ /* 0x000fe4000001021a */
[----:B-1----:R-:W-:-:S04]  /*21f0*/  @!P2 IADD3 R10, P6, R30, R10, RZ ;  /* 0x0000000a1e0aa210 */ /* 0x002fc80007fde0ff */
[----:B------:R-:W-:Y:S02]  /*2200*/  @!P2 IADD3.X R11, R26, R11, RZ, P6, !PT ;  /* 0x0000000b1a0ba210 */ /* 0x000fe400037fe4ff */
[----:B------:R-:W-:Y:S02]  /*2210*/  ISETP.GE.U32.AND P4, PT, R27, UR18, PT ;  /* 0x000000121b007c0c */ /* 0x000fe4000bf86070 */
[----:B------:R-:W-:Y:S01]  /*2220*/  SHF.R.S32.HI R29, RZ, 0x1f, R27 ;  /* 0x0000001fff1d7819 */ /* 0x000fe2000001141b */
[----:B--2---:R0:W-:Y:S02]  /*2230*/  STL [R1+0xd0], R31 ;  /* 0x0000d01f01007387 */ /* 0x0041e40000100800 */
[----:B0-----:R-:W-:-:S06]  /*2240*/  MOV R31, RZ ;  /* 0x000000ff001f7202 */ /* 0x001fcc0000000f00 */
[----:B------:R0:W2:Y:S01]  /*2250*/  @!P2 LDG.E R31, desc[UR22][R10.64] ;  /* 0x000000160a1fa981 */ /* 0x0000a2000c1e1900 */
[----:B------:R-:W-:-:S04]  /*2260*/  ISETP.GE.AND.EX P4, PT, R29, UR19, PT, P4 ;  /* 0x000000131d007c0c */ /* 0x000fc8000bf86340 */
[----:B------:R-:W-:Y:S02]  /*2270*/  ISETP.GT.U32.OR P4, PT, R0, 0x2ff, P4 ;  /* 0x000002ff0000780c */ /* 0x000fe40002784470 */
[----:B------:R-:W-:Y:S02]  /*2280*/  ISETP.GE.U32.AND P5, PT, R8, UR18, PT ;  /* 0x0000001208007c0c */ /* 0x000fe4000bfa6070 */
[----:B------:R-:W-:-:S09]  /*2290*/  SHF.R.S32.HI R9, RZ, 0x1f, R8 ;  /* 0x0000001fff097819 */ /* 0x000fd20000011408 */
[----:B------:R-:W1:Y:S01]  /*22a0*/  @!P4 LDC.64 R18, c[0x0][0x288] ;  /* 0x0000a200ff12cb82 */ /* 0x000e620000000a00 */
[----:B------:R-:W-:Y:S02]  /*22b0*/  ISETP.GE.AND.EX P5, PT, R9, UR19, PT, P5 ;  /* 0x0000001309007c0c */ /* 0x000fe4000bfa6350 */
[----:B------:R-:W-:Y:S02]  /*22c0*/  IADD3 R28, R2, 0x130, RZ ;  /* 0x00000130021c7810 */ /* 0x000fe40007ffe0ff */
[----:B------:R-:W-:Y:S02]  /*22d0*/  ISETP.GT.U32.OR P5, PT, R0, 0x2ff, P5 ;  /* 0x000002ff0000780c */ /* 0x000fe40002fa4470 */
[----:B------:R-:W-:Y:S01]  /*22e0*/  ISETP.GE.U32.AND P3, PT, R28, UR18, PT ;  /* 0x000000121c007c0c */ /* 0x000fe2000bf66070 */
[----:B------:R-:W4:Y:S01]  /*22f0*/  @!P4 LDC.64 R14, c[0x0][0x230] ;  /* 0x00008c00ff0ecb82 */ /* 0x000f220000000a00 */
[----:B------:R-:W-:-:S04]  /*2300*/  SHF.R.S32.HI R3, RZ, 0x1f, R28 ;  /* 0x0000001fff037819 */ /* 0x000fc8000001141c */
[----:B------:R-:W-:Y:S02]  /*2310*/  ISETP.GE.AND.EX P3, PT, R3, UR19, PT, P3 ;  /* 0x0000001303007c0c */ /* 0x000fe4000bf66330 */
[----:B------:R-:W-:Y:S01]  /*2320*/  @!P4 MOV R20, R4 ;  /* 0x000000040014c202 */ /* 0x000fe20000000f00 */
[----:B------:R-:W4:Y:S01]  /*2330*/  @!P4 LDC.64 R24, c[0x0][0x228] ;  /* 0x00008a00ff18cb82 */ /* 0x000f220000000a00 */
[----:B------:R-:W-:Y:S02]  /*2340*/  @!P4 MOV R21, R7 ;  /* 0x000000070015c202 */ /* 0x000fe40000000f00 */
[----:B------:R-:W-:-:S05]  /*2350*/  ISETP.GT.U32.OR P3, PT, R0, 0x2ff, P3 ;  /* 0x000002ff0000780c */ /* 0x000fca0001f64470 */
[----:B------:R-:W4:Y:S01]  /*2360*/  @!P5 LDC.64 R12, c[0x0][0x288] ;  /* 0x0000a200ff0cdb82 */ /* 0x000f220000000a00 */
[-C--:B-1----:R-:W-:Y:S02]  /*2370*/  @!P4 IMAD R29, R29, R18.reuse, RZ ;  /* 0x000000121d1dc224 */ /* 0x082fe400078e02ff */
[----:B------:R-:W-:-:S04]  /*2380*/  @!P4 IMAD.WIDE.U32 R20, R27, R18, R20 ;  /* 0x000000121b14c225 */ /* 0x000fc800078e0014 */
[----:B------:R-:W-:Y:S01]  /*2390*/  @!P4 IMAD R19, R27, R19, R29 ;  /* 0x000000131b13c224 */ /* 0x000fe200078e021d */
[----:B---3--:R-:W-:Y:S01]  /*23a0*/  @!P2 IADD3 R16, P0, R30, R16, RZ ;  /* 0x000000101e10a210 */ /* 0x008fe20007f1e0ff */
[----:B0-----:R-:W0:Y:S03]  /*23b0*/  @!P3 LDC.64 R10, c[0x0][0x288] ;  /* 0x0000a200ff0abb82 */ /* 0x001e260000000a00 */
[----:B------:R-:W-:Y:S02]  /*23c0*/  @!P4 IADD3 R18, R21, R19, RZ ;  /* 0x000000131512c210 */ /* 0x000fe40007ffe0ff */
[C---:B------:R-:W-:Y:S02]  /*23d0*/  @!P4 SHF.L.U32 R19, R20.reuse, 0x1, RZ ;  /* 0x000000011413c819 */ /* 0x040fe400000006ff */
[----:B------:R-:W-:Y:S02]  /*23e0*/  @!P4 SHF.L.U64.HI R18, R20, 0x1, R18 ;  /* 0x000000011412c819 */ /* 0x000fe40000010212 */
[----:B------:R-:W-:Y:S01]  /*23f0*/  @!P2 IADD3.X R17, R26, R17, RZ, P0, !PT ;  /* 0x000000111a11a210 */ /* 0x000fe200007fe4ff */
[----:B------:R-:W1:Y:S01]  /*2400*/  @!P5 LDC.64 R20, c[0x0][0x230] ;  /* 0x00008c00ff14db82 */ /* 0x000e620000000a00 */
[----:B------:R-:W-:-:S02]  /*2410*/  CS2R R26, SRZ ;  /* 0x00000000001a7805 */ /* 0x000fc4000001ff00 */
[----:B----4-:R-:W-:-:S04]  /*2420*/  @!P4 IADD3 R24, P0, R19, R24, RZ ;  /* 0x000000181318c210 */ /* 0x010fc80007f1e0ff */
[----:B------:R3:W4:Y:S01]  /*2430*/  @!P2 LDG.E R27, desc[UR22][R16.64] ;  /* 0x00000016101ba981 */ /* 0x000722000c1e1900 */
[----:B------:R-:W-:Y:S01]  /*2440*/  @!P4 IADD3 R14, P2, R19, R14, RZ ;  /* 0x0000000e130ec210 */ /* 0x000fe20007f5e0ff */
[----:B------:R-:W-:-:S04]  /*2450*/  @!P5 IMAD R19, R9, R12, RZ ;  /* 0x0000000c0913d224 */ /* 0x000fc800078e02ff */
[----:B------:R-:W-:Y:S01]  /*2460*/  @!P5 IMAD R19, R8, R13, R19 ;  /* 0x0000000d0813d224 */ /* 0x000fe200078e0213 */
[----:B---3--:R-:W-:Y:S02]  /*2470*/  @!P5 MOV R16, R4 ;  /* 0x000000040010d202 */ /* 0x008fe40000000f00 */
[----:B------:R-:W-:-:S03]  /*2480*/  @!P5 MOV R17, R7 ;  /* 0x000000070011d202 */ /* 0x000fc60000000f00 */
[----:B------:R-:W-:Y:S01]  /*2490*/  @!P5 IMAD.WIDE.U32 R8, R8, R12, R16 ;  /* 0x0000000c0808d225 */ /* 0x000fe200078e0010 */
[----:B------:R-:W-:Y:S01]  /*24a0*/  @!P4 IADD3.X R15, R18, R15, RZ, P2, !PT ;  /* 0x0000000f120fc210 */ /* 0x000fe200017fe4ff */
[----:B------:R-:W3:Y:S03]  /*24b0*/  @!P5 LDC.64 R12, c[0x0][0x228] ;  /* 0x00008a00ff0cdb82 */ /* 0x000ee60000000a00 */
[----:B------:R-:W-:Y:S01]  /*24c0*/  @!P5 IADD3 R19, R9, R19, RZ ;  /* 0x000000130913d210 */ /* 0x000fe20007ffe0ff */
[----:B0-----:R-:W-:Y:S01]  /*24d0*/  @!P3 IMAD R16, R3, R10, RZ ;  /* 0x0000000a0310b224 */ /* 0x001fe200078e02ff */
[C---:B------:R-:W-:Y:S01]  /*24e0*/  @!P5 SHF.L.U32 R9, R8.reuse, 0x1, RZ ;  /* 0x000000010809d819 */ /* 0x040fe200000006ff */
[----:B------:R0:W4:Y:S01]  /*24f0*/  @!P4 LDG.E R26, desc[UR22][R14.64] ;  /* 0x000000160e1ac981 */ /* 0x000122000c1e1900 */
[----:B------:R-:W-:Y:S02]  /*2500*/  @!P5 SHF.L.U64.HI R3, R8, 0x1, R19 ;  /* 0x000000010803d819 */ /* 0x000fe40000010213 */
[----:B-1----:R-:W-:-:S04]  /*2510*/  @!P5 IADD3 R20, P2, R9, R20, RZ ;  /* 0x000000140914d210 */ /* 0x002fc80007f5e0ff */
[----:B------:R-:W-:Y:S01]  /*2520*/  @!P5 IADD3.X R21, R3, R21, RZ, P2, !PT ;  /* 0x000000150315d210 */ /* 0x000fe200017fe4ff */
[----:B--2---:R1:W-:Y:S01]  /*2530*/  STL [R1+0xc0], R31 ;  /* 0x0000c01f01007387 */ /* 0x0043e20000100800 */
[----:B------:R-:W-:Y:S01]  /*2540*/  IADD3 R35, R2, 0x10, RZ ;  /* 0x0000001002237810 */ /* 0x000fe20007ffe0ff */
[----:B0-----:R-:W0:Y:S01]  /*2550*/  @!P3 LDC.64 R14, c[0x0][0x230] ;  /* 0x00008c00ff0ebb82 */ /* 0x001e220000000a00 */
[----:B-1----:R-:W-:-:S06]  /*2560*/  CS2R R30, SRZ ;  /* 0x00000000001e7805 */ /* 0x002fcc000001ff00 */
[----:B------:R1:W2:Y:S01]  /*2570*/  @!P5 LDG.E R30, desc[UR22][R20.64] ;  /* 0x00000016141ed981 */ /* 0x0002a2000c1e1900 */
[----:B------:R-:W-:Y:S02]  /*2580*/  SHF.R.S32.HI R29, RZ, 0x1f, R35 ;  /* 0x0000001fff1d7819 */ /* 0x000fe40000011423 */
[----:B------:R-:W-:-:S04]  /*2590*/  ISETP.GE.U32.AND P6, PT, R35, UR18, PT ;  /* 0x0000001223007c0c */ /* 0x000fc8000bfc6070 */
[----:B------:R-:W-:-:S04]  /*25a0*/  ISETP.GE.AND.EX P6, PT, R29, UR19, PT, P6 ;  /* 0x000000131d007c0c */ /* 0x000fc8000bfc6360 */
[----:B------:R-:W-:Y:S02]  /*25b0*/  ISETP.GT.U32.OR P6, PT, R0, 0x2ff, P6 ;  /* 0x000002ff0000780c */ /* 0x000fe400037c4470 */
[----:B------:R-:W-:Y:S02]  /*25c0*/  @!P4 IADD3.X R25, R18, R25, RZ, P0, !PT ;  /* 0x000000191219c210 */ /* 0x000fe400007fe4ff */
[----:B------:R-:W1:Y:S01]  /*25d0*/  @!P3 LDC.64 R18, c[0x0][0x228] ;  /* 0x00008a00ff12bb82 */ /* 0x000e620000000a00 */
[----:B------:R-:W-:Y:S01]  /*25e0*/  @!P3 IMAD R8, R28, R11, R16 ;  /* 0x0000000b1c08b224 */ /* 0x000fe200078e0210 */
[----:B------:R-:W-:Y:S01]  /*25f0*/  IADD3 R37, R2, 0x20, RZ ;  /* 0x0000002002257810 */ /* 0x000fe20007ffe0ff */
[----:B------:R1:W2:Y:S06]  /*2600*/  @!P4 LDG.E R31, desc[UR22][R24.64] ;  /* 0x00000016181fc981 */ /* 0x0002ac000c1e1900 */
[----:B------:R-:W2:Y:S01]  /*2610*/  @!P6 LDC.64 R16, c[0x0][0x288] ;  /* 0x0000a200ff10eb82 */ /* 0x000ea20000000a00 */
[----:B------:R-:W-:-:S02]  /*2620*/  SHF.R.S32.HI R32, RZ, 0x1f, R37 ;  /* 0x0000001fff207819 */ /* 0x000fc40000011425 */
[----:B------:R-:W-:-:S04]  /*2630*/  ISETP.GE.U32.AND P0, PT, R37, UR18, PT ;  /* 0x0000001225007c0c */ /* 0x000fc8000bf06070 */
[----:B------:R-:W-:Y:S02]  /*2640*/  ISETP.GE.AND.EX P0, PT, R32, UR19, PT, P0 ;  /* 0x0000001320007c0c */ /* 0x000fe4000bf06300 */
[----:B---3--:R-:W-:Y:S02]  /*2650*/  @!P5 IADD3 R12, P2, R9, R12, RZ ;  /* 0x0000000c090cd210 */ /* 0x008fe40007f5e0ff */
[----:B------:R-:W-:Y:S01]  /*2660*/  ISETP.GT.U32.OR P0, PT, R0, 0x2ff, P0 ;  /* 0x000002ff0000780c */ /* 0x000fe20000704470 */
[----:B----4-:R3:W-:Y:S02]  /*2670*/  STL [R1+0xcc], R27 ;  /* 0x0000cc1b01007387 */ /* 0x0107e40000100800 */
[----:B---3--:R-:W-:Y:S02]  /*2680*/  @!P3 MOV R27, R7 ;  /* 0x00000007001bb202 */ /* 0x008fe40000000f00 */
[----:B------:R3:W-:Y:S02]  /*2690*/  STL [R1+0xb0], R26 ;  /* 0x0000b01a01007387 */ /* 0x0007e40000100800 */
[----:B---3--:R-:W-:-:S05]  /*26a0*/  @!P3 MOV R26, R4 ;  /* 0x00000004001ab202 */ /* 0x008fca0000000f00 */
[----:B------:R-:W-:Y:S01]  /*26b0*/  @!P3 IMAD.WIDE.U32 R10, R28, R10, R26 ;  /* 0x0000000a1c0ab225 */ /* 0x000fe200078e001a */
[----:B------:R-:W-:-:S04]  /*26c0*/  @!P5 IADD3.X R13, R3, R13, RZ, P2, !PT ;  /* 0x0000000d030dd210 */ /* 0x000fc800017fe4ff */
[----:B------:R-:W-:Y:S02]  /*26d0*/  @!P3 IADD3 R9, R11, R8, RZ ;  /* 0x000000080b09b210 */ /* 0x000fe40007ffe0ff */
[C---:B------:R-:W-:Y:S02]  /*26e0*/  @!P3 SHF.L.U32 R8, R10.reuse, 0x1, RZ ;  /* 0x000000010a08b819 */ /* 0x040fe400000006ff */
[----:B------:R-:W-:Y:S02]  /*26f0*/  @!P3 SHF.L.U64.HI R3, R10, 0x1, R9 ;  /* 0x000000010a03b819 */ /* 0x000fe40000010209 */
[C---:B0-----:R-:W-:Y:S01]  /*2700*/  @!P3 IADD3 R14, P2, R8.reuse, R14, RZ ;  /* 0x0000000e080eb210 */ /* 0x041fe20007f5e0ff */
[----:B------:R-:W0:Y:S01]  /*2710*/  @!P0 LDC.64 R10, c[0x0][0x288] ;  /* 0x0000a200ff0a8b82 */ /* 0x000e220000000a00 */
[----:B-1----:R-:W-:-:S07]  /*2720*/  @!P3 IADD3 R18, P4, R8, R18, RZ ;  /* 0x000000120812b210 */ /* 0x002fce0007f9e0ff */
[----:B------:R-:W1:Y:S01]  /*2730*/  @!P6 LDC.64 R8, c[0x0][0x230] ;  /* 0x00008c00ff08eb82 */ /* 0x000e620000000a00 */
[C---:B------:R-:W-:Y:S02]  /*2740*/  @!P3 IADD3.X R15, R3.reuse, R15, RZ, P2, !PT ;  /* 0x0000000f030fb210 */ /* 0x040fe400017fe4ff */
[----:B------:R-:W-:Y:S02]  /*2750*/  @!P3 IADD3.X R19, R3, R19, RZ, P4, !PT ;  /* 0x000000130313b210 */ /* 0x000fe400027fe4ff */
[----:B------:R-:W-:Y:S02]  /*2760*/  @!P6 MOV R20, R4 ;  /* 0x000000040014e202 */ /* 0x000fe40000000f00 */
[----:B------:R-:W-:Y:S01]  /*2770*/  @!P6 MOV R21, R7 ;  /* 0x000000070015e202 */ /* 0x000fe20000000f00 */
[----:B------:R-:W-:Y:S02]  /*2780*/  HFMA2.MMA R28, -RZ, RZ, 0, 0 ;  /* 0x00000000ff1c7435 */ /* 0x000fe400000001ff */
[----:B------:R-:W-:-:S08]  /*2790*/  HFMA2.MMA R26, -RZ, RZ, 0, 0 ;  /* 0x00000000ff1a7435 */ /* 0x000fd000000001ff */
[----:B------:R-:W3:Y:S01]  /*27a0*/  @!P3 LDG.E R28, desc[UR22][R18.64] ;  /* 0x00000016121cb981 */ /* 0x000ee2000c1e1900 */
[----:B0-----:R-:W-:-:S04]  /*27b0*/  @!P0 IMAD R24, R32, R10, RZ ;  /* 0x0000000a20188224 */ /* 0x001fc800078e02ff */
[----:B------:R-:W-:Y:S01]  /*27c0*/  @!P0 IMAD R24, R37, R11, R24 ;  /* 0x0000000b25188224 */ /* 0x000fe200078e0218 */
[----:B--2---:R0:W-:Y:S02]  /*27d0*/  STL [R1+0xa8], R30 ;  /* 0x0000a81e01007387 */ /* 0x0041e40000100800 */
[----:B0-----:R-:W-:-:S10]  /*27e0*/  HFMA2.MMA R30, -RZ, RZ, 0, 0 ;  /* 0x00000000ff1e7435 */ /* 0x001fd400000001ff */
[----:B------:R0:W2:Y:S02]  /*27f0*/  @!P5 LDG.E R30, desc[UR22][R12.64] ;  /* 0x000000160c1ed981 */ /* 0x0000a4000c1e1900 */
[----:B0-----:R-:W-:-:S04]  /*2800*/  @!P6 IMAD R12, R29, R16, RZ ;  /* 0x000000101d0ce224 */ /* 0x001fc800078e02ff */
[C---:B------:R-:W-:Y:S02]  /*2810*/  @!P6 IMAD R3, R35.reuse, R17, R12 ;  /* 0x000000112303e224 */ /* 0x040fe400078e020c */
[----:B------:R-:W0:Y:S01]  /*2820*/  @!P6 LDC.64 R12, c[0x0][0x228] ;  /* 0x00008a00ff0ceb82 */ /* 0x000e220000000a00 */
[----:B------:R-:W-:Y:S01]  /*2830*/  @!P6 IMAD.WIDE.U32 R16, R35, R16, R20 ;  /* 0x000000102310e225 */ /* 0x000fe200078e0014 */
[----:B------:R-:W-:-:S04]  /*2840*/  MOV R29, RZ ;  /* 0x000000ff001d7202 */ /* 0x000fc80000000f00 */
[----:B------:R-:W-:Y:S02]  /*2850*/  @!P6 IADD3 R3, R17, R3, RZ ;  /* 0x000000031103e210 */ /* 0x000fe40007ffe0ff */
[C---:B------:R-:W-:Y:S01]  /*2860*/  @!P6 SHF.L.U32 R25, R16.reuse, 0x1, RZ ;  /* 0x000000011019e819 */ /* 0x040fe200000006ff */
[----:B------:R4:W3:Y:S01]  /*2870*/  @!P3 LDG.E R29, desc[UR22][R14.64] ;  /* 0x000000160e1db981 */ /* 0x0008e2000c1e1900 */
[----:B------:R-:W-:Y:S02]  /*2880*/  @!P6 SHF.L.U64.HI R3, R16, 0x1, R3 ;  /* 0x000000011003e819 */ /* 0x000fe40000010203 */
[----:B-1----:R-:W-:Y:S01]  /*2890*/  @!P6 IADD3 R8, P3, R25, R8, RZ ;  /* 0x000000081908e210 */ /* 0x002fe20007f7e0ff */
[----:B------:R-:W1:Y:S01]  /*28a0*/  @!P0 LDC.64 R16, c[0x0][0x228] ;  /* 0x00008a00ff108b82 */ /* 0x000e620000000a00 */
[----:B------:R-:W-:Y:S02]  /*28b0*/  @!P0 MOV R20, R4 ;  /* 0x0000000400148202 */ /* 0x000fe40000000f00 */
[----:B------:R-:W-:-:S02]  /*28c0*/  @!P6 IADD3.X R9, R3, R9, RZ, P3, !PT ;  /* 0x000000090309e210 */ /* 0x000fc40001ffe4ff */
[----:B------:R-:W-:-:S03]  /*28d0*/  @!P0 MOV R21, R7 ;  /* 0x0000000700158202 */ /* 0x000fc60000000f00 */
[----:B------:R1:W3:Y:S01]  /*28e0*/  @!P6 LDG.E R26, desc[UR22][R8.64] ;  /* 0x00000016081ae981 */ /* 0x0002e2000c1e1900 */
[----:B----4-:R-:W4:Y:S01]  /*28f0*/  @!P0 LDC.64 R14, c[0x0][0x230] ;  /* 0x00008c00ff0e8b82 */ /* 0x010f220000000a00 */
[----:B0-----:R-:W-:Y:S01]  /*2900*/  @!P6 IADD3 R12, P3, R25, R12, RZ ;  /* 0x0000000c190ce210 */ /* 0x001fe20007f7e0ff */
[----:B------:R-:W-:Y:S01]  /*2910*/  @!P0 IMAD.WIDE.U32 R10, R37, R10, R20 ;  /* 0x0000000a250a8225 */ /* 0x000fe200078e0014 */
[----:B------:R-:W-:Y:S02]  /*2920*/  MOV R21, RZ ;  /* 0x000000ff00157202 */ /* 0x000fe40000000f00 */
[----:B------:R-:W-:-:S05]  /*2930*/  @!P6 IADD3.X R13, R3, R13, RZ, P3, !PT ;  /* 0x0000000d030de210 */ /* 0x000fca0001ffe4ff */
[----:B------:R0:W3:Y:S01]  /*2940*/  @!P6 LDG.E R21, desc[UR22][R12.64] ;  /* 0x000000160c15e981 */ /* 0x0000e2000c1e1900 */
[----:B------:R-:W-:Y:S02]  /*2950*/  @!P0 IADD3 R20, R11, R24, RZ ;  /* 0x000000180b148210 */ /* 0x000fe40007ffe0ff */
[C---:B------:R-:W-:Y:S02]  /*2960*/  @!P0 SHF.L.U32 R3, R10.reuse, 0x1, RZ ;  /* 0x000000010a038819 */ /* 0x040fe400000006ff */
[----:B------:R-:W-:Y:S02]  /*2970*/  @!P0 SHF.L.U64.HI R20, R10, 0x1, R20 ;  /* 0x000000010a148819 */ /* 0x000fe40000010214 */
[C---:B-1----:R-:W-:Y:S02]  /*2980*/  @!P0 IADD3 R16, P5, R3.reuse, R16, RZ ;  /* 0x0000001003108210 */ /* 0x042fe40007fbe0ff */
[----:B------:R-:W-:Y:S02]  /*2990*/  CS2R R24, SRZ ;  /* 0x0000000000187805 */ /* 0x000fe4000001ff00 */
[----:B----4-:R-:W-:-:S02]  /*29a0*/  @!P0 IADD3 R14, P3, R3, R14, RZ ;  /* 0x0000000e030e8210 */ /* 0x010fc40007f7e0ff */
[C---:B------:R-:W-:Y:S02]  /*29b0*/  @!P0 IADD3.X R17, R20.reuse, R17, RZ, P5, !PT ;  /* 0x0000001114118210 */ /* 0x040fe40002ffe4ff */
[----:B------:R-:W-:-:S03]  /*29c0*/  @!P0 IADD3.X R15, R20, R15, RZ, P3, !PT ;  /* 0x0000000f140f8210 */ /* 0x000fc60001ffe4ff */
[----:B------:R1:W4:Y:S04]  /*29d0*/  @!P0 LDG.E R24, desc[UR22][R16.64] ;  /* 0x0000001610188981 */ /* 0x000328000c1e1900 */
[----:B------:R3:W4:Y:S04]  /*29e0*/  @!P0 LDG.E R25, desc[UR22][R14.64] ;  /* 0x000000160e198981 */ /* 0x000728000c1e1900 */
[----:B------:R0:W-:Y:S02]  /*29f0*/  STL [R1+0xbc], R31 ;  /* 0x0000bc1f01007387 */ /* 0x0001e40000100800 */
[----:B0-----:R-:W-:-:S04]  /*2a00*/  IADD3 R31, R2, 0x30, RZ ;  /* 0x00000030021f7810 */ /* 0x001fc80007ffe0ff */
[----:B------:R-:W-:Y:S02]  /*2a10*/  SHF.R.S32.HI R27, RZ, 0x1f, R31 ;  /* 0x0000001fff1b7819 */ /* 0x000fe4000001141f */
[----:B------:R-:W-:-:S04]  /*2a20*/  ISETP.GE.U32.AND P2, PT, R31, UR18, PT ;  /* 0x000000121f007c0c */ /* 0x000fc8000bf46070 */
[----:B------:R-:W-:-:S04]  /*2a30*/  ISETP.GE.AND.EX P2, PT, R27, UR19, PT, P2 ;  /* 0x000000131b007c0c */ /* 0x000fc8000bf46320 */
[----:B------:R-:W-:Y:S02]  /*2a40*/  ISETP.GT.U32.OR P2, PT, R0, 0x2ff, P2 ;  /* 0x000002ff0000780c */ /* 0x000fe40001744470 */
[----:B------:R-:W-:-:S04]  /*2a50*/  IADD3 R32, R2, 0x40, RZ ;  /* 0x0000004002207810 */ /* 0x000fc80007ffe0ff */
[----:B------:R-:W-:Y:S02]  /*2a60*/  SHF.R.S32.HI R35, RZ, 0x1f, R32 ;  /* 0x0000001fff237819 */ /* 0x000fe40000011420 */
[----:B------:R-:W-:-:S05]  /*2a70*/  ISETP.GE.U32.AND P4, PT, R32, UR18, PT ;  /* 0x0000001220007c0c */ /* 0x000fca000bf86070 */
[----:B------:R-:W0:Y:S01]  /*2a80*/  @!P2 LDC.64 R18, c[0x0][0x288] ;  /* 0x0000a200ff12ab82 */ /* 0x000e220000000a00 */
[----:B------:R-:W-:-:S04]  /*2a90*/  ISETP.GE.AND.EX P4, PT, R35, UR19, PT, P4 ;  /* 0x0000001323007c0c */ /* 0x000fc8000bf86340 */
[----:B------:R-:W-:-:S03]  /*2aa0*/  ISETP.GT.U32.OR P4, PT, R0, 0x2ff, P4 ;  /* 0x000002ff0000780c */ /* 0x000fc60002784470 */
[----:B------:R-:W3:Y:S08]  /*2ab0*/  @!P2 LDC.64 R10, c[0x0][0x230] ;  /* 0x00008c00ff0aab82 */ /* 0x000ef00000000a00 */
[----:B------:R-:W3:Y:S08]  /*2ac0*/  @!P2 LDC.64 R8, c[0x0][0x228] ;  /* 0x00008a00ff08ab82 */ /* 0x000ef00000000a00 */
[----:B------:R-:W1:Y:S01]  /*2ad0*/  @!P4 LDC.64 R12, c[0x0][0x288] ;  /* 0x0000a200ff0ccb82 */ /* 0x000e620000000a00 */
[----:B0-----:R-:W-:Y:S01]  /*2ae0*/  @!P2 IMAD R3, R27, R18, RZ ;  /* 0x000000121b03a224 */ /* 0x001fe200078e02ff */
[----:B------:R-:W-:-:S03]  /*2af0*/  @!P2 MOV R20, R4 ;  /* 0x000000040014a202 */ /* 0x000fc60000000f00 */
[----:B------:R-:W-:Y:S02]  /*2b00*/  @!P2 IMAD R19, R31, R19, R3 ;  /* 0x000000131f13a224 */ /* 0x000fe400078e0203 */
[----:B-1----:R-:W-:-:S04]  /*2b10*/  @!P4 IMAD R16, R35, R12, RZ ;  /* 0x0000000c2310c224 */ /* 0x002fc800078e02ff */
[----:B------:R-:W-:Y:S02]  /*2b20*/  @!P4 IMAD R13, R32, R13, R16 ;  /* 0x0000000d200dc224 */ /* 0x000fe400078e0210 */
[----:B------:R-:W0:Y:S01]  /*2b30*/  @!P4 LDC.64 R16, c[0x0][0x228] ;  /* 0x00008a00ff10cb82 */ /* 0x000e220000000a00 */
[----:B--2---:R-:W-:Y:S04]  /*2b40*/  STL [R1+0xb8], R30 ;  /* 0x0000b81e01007387 */ /* 0x004fe80000100800 */
[----:B---3--:R-:W-:Y:S04]  /*2b50*/  STL [R1+0xac], R29 ;  /* 0x0000ac1d01007387 */ /* 0x008fe80000100800 */
[----:B------:R1:W-:Y:S02]  /*2b60*/  STL [R1+0x40], R26 ;  /* 0x0000401a01007387 */ /* 0x0003e40000100800 */
[----:B-1----:R-:W-:-:S02]  /*2b70*/  IADD3 R26, R2, 0x50, RZ ;  /* 0x00000050021a7810 */ /* 0x002fc40007ffe0ff */
[----:B------:R-:W-:Y:S02]  /*2b80*/  STL [R1+0xb4], R28 ;  /* 0x0000b41c01007387 */ /* 0x000fe40000100800 */
[----:B------:R-:W-:Y:S02]  /*2b90*/  SHF.R.S32.HI R27, RZ, 0x1f, R26 ;  /* 0x0000001fff1b7819 */ /* 0x000fe4000001141a */
[----:B------:R-:W-:Y:S01]  /*2ba0*/  ISETP.GE.U32.AND P3, PT, R26, UR18, PT ;  /* 0x000000121a007c0c */ /* 0x000fe2000bf66070 */
[----:B------:R1:W-:Y:S03]  /*2bb0*/  STL [R1+0x58], R21 ;  /* 0x0000581501007387 */ /* 0x0003e60000100800 */
[----:B------:R-:W-:-:S04]  /*2bc0*/  ISETP.GE.AND.EX P3, PT, R27, UR19, PT, P3 ;  /* 0x000000131b007c0c */ /* 0x000fc8000bf66330 */
[----:B------:R-:W-:Y:S02]  /*2bd0*/  ISETP.GT.U32.OR P3, PT, R0, 0x2ff, P3 ;  /* 0x000002ff0000780c */ /* 0x000fe40001f64470 */
[----:B-1----:R-:W-:-:S03]  /*2be0*/  @!P2 MOV R21, R7 ;  /* 0x000000070015a202 */ /* 0x002fc60000000f00 */
[----:B------:R-:W-:-:S03]  /*2bf0*/  @!P2 IMAD.WIDE.U32 R20, R31, R18, R20 ;  /* 0x000000121f14a225 */ /* 0x000fc600078e0014 */
[----:B------:R-:W-:-:S04]  /*2c00*/  @!P2 SHF.L.U32 R14, R20, 0x1, RZ ;  /* 0x00000001140ea819 */ /* 0x000fc800000006ff */
[C---:B------:R-:W-:Y:S02]  /*2c10*/  @!P2 IADD3 R10, P6, R14.reuse, R10, RZ ;  /* 0x0000000a0e0aa210 */ /* 0x040fe40007fde0ff */
[----:B------:R-:W-:Y:S02]  /*2c20*/  @!P2 IADD3 R8, P5, R14, R8, RZ ;  /* 0x000000080e08a210 */ /* 0x000fe40007fbe0ff */
[----:B------:R-:W1:Y:S01]  /*2c30*/  @!P3 LDC.64 R14, c[0x0][0x288] ;  /* 0x0000a200ff0ebb82 */ /* 0x000e620000000a00 */
[----:B------:R-:W-:Y:S02]  /*2c40*/  @!P2 IADD3 R3, R21, R19, RZ ;  /* 0x000000131503a210 */ /* 0x000fe40007ffe0ff */
[----:B------:R-:W-:Y:S02]  /*2c50*/  @!P4 MOV R21, R7 ;  /* 0x000000070015c202 */ /* 0x000fe40000000f00 */
[----:B------:R-:W-:-:S03]  /*2c60*/  @!P2 SHF.L.U64.HI R3, R20, 0x1, R3 ;  /* 0x000000011403a819 */ /* 0x000fc60000010203 */
[----:B------:R-:W2:Y:S01]  /*2c70*/  @!P4 LDC.64 R18, c[0x0][0x230] ;  /* 0x00008c00ff12cb82 */ /* 0x000ea20000000a00 */
[----:B------:R-:W-:-:S05]  /*2c80*/  @!P4 MOV R20, R4 ;  /* 0x000000040014c202 */ /* 0x000fca0000000f00 */
[----:B------:R-:W-:Y:S01]  /*2c90*/  @!P4 IMAD.WIDE.U32 R20, R32, R12, R20 ;  /* 0x0000000c2014c225 */ /* 0x000fe200078e0014 */
[C---:B------:R-:W-:Y:S01]  /*2ca0*/  @!P2 IADD3.X R11, R3.reuse, R11, RZ, P6, !PT ;  /* 0x0000000b030ba210 */ /* 0x040fe200037fe4ff */
[----:B------:R-:W-:Y:S01]  /*2cb0*/  HFMA2.MMA R32, -RZ, RZ, 0, 0 ;  /* 0x00000000ff207435 */ /* 0x000fe200000001ff */
[----:B------:R-:W-:Y:S01]  /*2cc0*/  @!P2 IADD3.X R9, R3, R9, RZ, P5, !PT ;  /* 0x000000090309a210 */ /* 0x000fe20002ffe4ff */
[----:B----4-:R-:W-:Y:S01]  /*2cd0*/  STL [R1+0x74], R24 ;  /* 0x0000741801007387 */ /* 0x010fe20000100800 */
[----:B------:R-:W-:Y:S02]  /*2ce0*/  @!P4 IADD3 R3, R21, R13, RZ ;  /* 0x0000000d1503c210 */ /* 0x000fe40007ffe0ff */
[----:B------:R-:W3:Y:S01]  /*2cf0*/  @!P3 LDC.64 R12, c[0x0][0x230] ;  /* 0x00008c00ff0cbb82 */ /* 0x000ee20000000a00 */
[----:B------:R4:W-:Y:S01]  /*2d00*/  STL [R1+0x38], R25 ;  /* 0x0000381901007387 */ /* 0x0009e20000100800 */
[C---:B------:R-:W-:Y:S02]  /*2d10*/  @!P4 SHF.L.U32 R21, R20.reuse, 0x1, RZ ;  /* 0x000000011415c819 */ /* 0x040fe400000006ff */
[----:B------:R-:W-:Y:S01]  /*2d20*/  @!P4 SHF.L.U64.HI R3, R20, 0x1, R3 ;  /* 0x000000011403c819 */ /* 0x000fe20000010203 */
[----:B-1----:R-:W-:Y:S01]  /*2d30*/  @!P3 IMAD R20, R27, R14, RZ ;  /* 0x0000000e1b14b224 */ /* 0x002fe200078e02ff */
[----:B------:R-:W3:Y:S01]  /*2d40*/  @!P2 LDG.E R32, desc[UR22][R10.64] ;  /* 0x000000160a20a981 */ /* 0x000ee2000c1e1900 */
[----:B----4-:R-:W-:-:S02]  /*2d50*/  MOV R25, RZ ;  /* 0x000000ff00197202 */ /* 0x010fc40000000f00 */
[----:B------:R-:W-:Y:S01]  /*2d60*/  @!P3 IMAD R15, R26, R15, R20 ;  /* 0x0000000f1a0fb224 */ /* 0x000fe200078e0214 */
[C---:B--2---:R-:W-:Y:S02]  /*2d70*/  @!P4 IADD3 R18, P6, R21.reuse, R18, RZ ;  /* 0x000000121512c210 */ /* 0x044fe40007fde0ff */
[----:B------:R-:W-:Y:S01]  /*2d80*/  @!P3 MOV R20, R4 ;  /* 0x000000040014b202 */ /* 0x000fe20000000f00 */
[----:B------:R1:W2:Y:S01]  /*2d90*/  @!P2 LDG.E R25, desc[UR22][R8.64] ;  /* 0x000000160819a981 */ /* 0x0002a2000c1e1900 */
[----:B0-----:R-:W-:Y:S02]  /*2da0*/  @!P4 IADD3 R16, P2, R21, R16, RZ ;  /* 0x000000101510c210 */ /* 0x001fe40007f5e0ff */
[----:B------:R-:W-:-:S03]  /*2db0*/  @!P3 MOV R21, R7 ;  /* 0x000000070015b202 */ /* 0x000fc60000000f00 */
[----:B------:R-:W-:Y:S01]  /*2dc0*/  @!P3 IMAD.WIDE.U32 R20, R26, R14, R20 ;  /* 0x0000000e1a14b225 */ /* 0x000fe200078e0014 */
[C---:B------:R-:W-:Y:S01]  /*2dd0*/  @!P4 IADD3.X R19, R3.reuse, R19, RZ, P6, !PT ;  /* 0x000000130313c210 */ /* 0x040fe200037fe4ff */
[----:B------:R-:W-:Y:S01]  /*2de0*/  HFMA2.MMA R27, -RZ, RZ, 0, 0 ;  /* 0x00000000ff1b7435 */ /* 0x000fe200000001ff */
[----:B------:R-:W-:Y:S01]  /*2df0*/  @!P4 IADD3.X R17, R3, R17, RZ, P2, !PT ;  /* 0x000000110311c210 */ /* 0x000fe200017fe4ff */
[----:B-1----:R-:W0:Y:S01]  /*2e00*/  @!P3 LDC.64 R8, c[0x0][0x228] ;  /* 0x00008a00ff08bb82 */ /* 0x002e220000000a00 */
[----:B------:R-:W-:Y:S02]  /*2e10*/  @!P3 IADD3 R15, R21, R15, RZ ;  /* 0x0000000f150fb210 */ /* 0x000fe40007ffe0ff */
[C---:B------:R-:W-:Y:S01]  /*2e20*/  @!P3 SHF.L.U32 R3, R20.reuse, 0x1, RZ ;  /* 0x000000011403b819 */ /* 0x040fe200000006ff */
[----:B------:R-:W-:Y:S01]  /*2e30*/  HFMA2.MMA R26, -RZ, RZ, 0, 0 ;  /* 0x00000000ff1a7435 */ /* 0x000fe200000001ff */
[----:B------:R-:W-:Y:S01]  /*2e40*/  @!P3 SHF.L.U64.HI R20, R20, 0x1, R15 ;  /* 0x000000011414b819 */ /* 0x000fe2000001020f */
[----:B------:R-:W-:Y:S01]  /*2e50*/  HFMA2.MMA R21, -RZ, RZ, 0, 0 ;  /* 0x00000000ff157435 */ /* 0x000fe200000001ff */
[----:B---3--:R-:W-:Y:S01]  /*2e60*/  @!P3 IADD3 R12, P6, R3, R12, RZ ;  /* 0x0000000c030cb210 */ /* 0x008fe20007fde0ff */
[----:B------:R-:W3:Y:S03]  /*2e70*/  @!P4 LDG.E R27, desc[UR22][R18.64] ;  /* 0x00000016121bc981 */ /* 0x000ee6000c1e1900 */
[----:B------:R-:W-:-:S03]  /*2e80*/  @!P3 IADD3.X R13, R20, R13, RZ, P6, !PT ;  /* 0x0000000d140db210 */ /* 0x000fc600037fe4ff */
[----:B------:R-:W4:Y:S04]  /*2e90*/  @!P4 LDG.E R26, desc[UR22][R16.64] ;  /* 0x00000016101ac981 */ /* 0x000f28000c1e1900 */
[----:B------:R-:W4:Y:S01]  /*2ea0*/  @!P3 LDG.E R21, desc[UR22][R12.64] ;  /* 0x000000160c15b981 */ /* 0x000f22000c1e1900 */
[----:B0-----:R-:W-:-:S04]  /*2eb0*/  @!P3 IADD3 R8, P4, R3, R8, RZ ;  /* 0x000000080308b210 */ /* 0x001fc80007f9e0ff */
[----:B------:R-:W-:Y:S02]  /*2ec0*/  @!P3 IADD3.X R9, R20, R9, RZ, P4, !PT ;  /* 0x000000091409b210 */ /* 0x000fe400027fe4ff */
[----:B------:R-:W-:-:S04]  /*2ed0*/  IADD3 R24, R2, 0x60, RZ ;  /* 0x0000006002187810 */ /* 0x000fc80007ffe0ff */
[----:B------:R-:W-:Y:S02]  /*2ee0*/  SHF.R.S32.HI R31, RZ, 0x1f, R24 ;  /* 0x0000001fff1f7819 */ /* 0x000fe40000011418 */
[----:B------:R-:W-:-:S04]  /*2ef0*/  ISETP.GE.U32.AND P0, PT, R24, UR18, PT ;  /* 0x0000001218007c0c */ /* 0x000fc8000bf06070 */
[----:B------:R-:W-:Y:S01]  /*2f00*/  ISETP.GE.AND.EX P0, PT, R31, UR19, PT, P0 ;  /* 0x000000131f007c0c */ /* 0x000fe2000bf06300 */
[----:B--2---:R-:W-:Y:S04]  /*2f10*/  STL [R1+0x84], R25 ;  /* 0x0000841901007387 */ /* 0x004fe80000100800 */
[----:B---3--:R-:W-:Y:S04]  /*2f20*/  STL [R1+0x5c], R27 ;  /* 0x00005c1b01007387 */ /* 0x008fe80000100800 */
[----:B------:R-:W-:Y:S04]  /*2f30*/  STL [R1+0x6c], R32 ;  /* 0x00006c2001007387 */ /* 0x000fe80000100800 */
[----:B----4-:R-:W-:Y:S04]  /*2f40*/  STL [R1+0x8c], R26 ;  /* 0x00008c1a01007387 */ /* 0x010fe80000100800 */
[----:B------:R0:W-:Y:S02]  /*2f50*/  STL [R1+0x80], R21 ;  /* 0x0000801501007387 */ /* 0x0001e40000100800 */
[----:B0-----:R-:W-:-:S06]  /*2f60*/  MOV R21, RZ ;  /* 0x000000ff00157202 */ /* 0x001fcc0000000f00 */
[----:B------:R0:W2:Y:S01]  /*2f70*/  @!P3 LDG.E R21, desc[UR22][R8.64] ;  /* 0x000000160815b981 */ /* 0x0000a2000c1e1900 */
[----:B------:R-:W-:Y:S02]  /*2f80*/  ISETP.GT.U32.OR P0, PT, R0, 0x2ff, P0 ;  /* 0x000002ff0000780c */ /* 0x000fe40000704470 */
[----:B------:R-:W-:-:S04]  /*2f90*/  IADD3 R35, R2, 0x70, RZ ;  /* 0x0000007002237810 */ /* 0x000fc80007ffe0ff */
[----:B------:R-:W-:Y:S02]  /*2fa0*/  SHF.R.S32.HI R25, RZ, 0x1f, R35 ;  /* 0x0000001fff197819 */ /* 0x000fe40000011423 */
[----:B------:R-:W-:-:S05]  /*2fb0*/  ISETP.GE.U32.AND P5, PT, R35, UR18, PT ;  /* 0x0000001223007c0c */ /* 0x000fca000bfa6070 */
[----:B------:R-:W1:Y:S01]  /*2fc0*/  @!P0 LDC.64 R10, c[0x0][0x288] ;  /* 0x0000a200ff0a8b82 */ /* 0x000e620000000a00 */
[----:B------:R-:W-:-:S04]  /*2fd0*/  ISETP.GE.AND.EX P5, PT, R25, UR19, PT, P5 ;  /* 0x0000001319007c0c */ /* 0x000fc8000bfa6350 */
[----:B------:R-:W-:Y:S02]  /*2fe0*/  ISETP.GT.U32.OR P5, PT, R0, 0x2ff, P5 ;  /* 0x000002ff0000780c */ /* 0x000fe40002fa4470 */
[----:B------:R-:W-:Y:S01]  /*2ff0*/  IADD3 R27, R2, 0x80, RZ ;  /* 0x00000080021b7810 */ /* 0x000fe20007ffe0ff */
[----:B------:R-:W3:Y:S03]  /*3000*/  @!P0 LDC.64 R16, c[0x0][0x230] ;  /* 0x00008c00ff108b82 */ /* 0x000ee60000000a00 */
[----:B------:R-:W-:Y:S02]  /*3010*/  SHF.R.S32.HI R26, RZ, 0x1f, R27 ;  /* 0x0000001fff1a7819 */ /* 0x000fe4000001141b */
[----:B------:R-:W-:-:S05]  /*3020*/  ISETP.GE.U32.AND P2, PT, R27, UR18, PT ;  /* 0x000000121b007c0c */ /* 0x000fca000bf46070 */
[----:B------:R-:W4:Y:S01]  /*3030*/  @!P5 LDC.64 R18, c[0x0][0x288] ;  /* 0x0000a200ff12db82 */ /* 0x000f220000000a00 */
[----:B------:R-:W-:Y:S01]  /*3040*/  ISETP.GE.AND.EX P2, PT, R26, UR19, PT, P2 ;  /* 0x000000131a007c0c */ /* 0x000fe2000bf46320 */
[----:B-1----:R-:W-:Y:S01]  /*3050*/  @!P0 IMAD R14, R31, R10, RZ ;  /* 0x0000000a1f0e8224 */ /* 0x002fe200078e02ff */
[----:B------:R-:W-:-:S05]  /*3060*/  @!P0 MOV R15, R7 ;  /* 0x00000007000f8202 */ /* 0x000fca0000000f00 */
[----:B------:R-:W1:Y:S01]  /*3070*/  @!P5 LDC.64 R12, c[0x0][0x228] ;  /* 0x00008a00ff0cdb82 */ /* 0x000e620000000a00 */
[----:B------:R-:W-:Y:S01]  /*3080*/  @!P0 IMAD R3, R24, R11, R14 ;  /* 0x0000000b18038224 */ /* 0x000fe200078e020e */
[----:B------:R-:W-:Y:S02]  /*3090*/  @!P0 MOV R14, R4 ;  /* 0x00000004000e8202 */ /* 0x000fe40000000f00 */
[----:B------:R-:W-:-:S03]  /*30a0*/  ISETP.GT.U32.OR P2, PT, R0, 0x2ff, P2 ;  /* 0x000002ff0000780c */ /* 0x000fc60001744470 */
[----:B------:R-:W-:Y:S02]  /*30b0*/  @!P0 IMAD.WIDE.U32 R10, R24, R10, R14 ;  /* 0x0000000a180a8225 */ /* 0x000fe400078e000e */
[----:B------:R-:W1:Y:S03]  /*30c0*/  @!P0 LDC.64 R14, c[0x0][0x228] ;  /* 0x00008a00ff0e8b82 */ /* 0x000e660000000a00 */
[----:B------:R-:W-:Y:S02]  /*30d0*/  @!P0 IADD3 R3, R11, R3, RZ ;  /* 0x000000030b038210 */ /* 0x000fe40007ffe0ff */
[C---:B------:R-:W-:Y:S02]  /*30e0*/  @!P0 SHF.L.U32 R24, R10.reuse, 0x1, RZ ;  /* 0x000000010a188819 */ /* 0x040fe400000006ff */
[----:B------:R-:W-:Y:S01]  /*30f0*/  @!P0 SHF.L.U64.HI R3, R10, 0x1, R3 ;  /* 0x000000010a038819 */ /* 0x000fe20000010203 */
[----:B0-----:R-:W0:Y:S01]  /*3100*/  @!P2 LDC.64 R8, c[0x0][0x288] ;  /* 0x0000a200ff08ab82 */ /* 0x001e220000000a00 */
[----:B----4-:R-:W-:-:S07]  /*3110*/  @!P5 IMAD R20, R25, R18, RZ ;  /* 0x000000121914d224 */ /* 0x010fce00078e02ff */
[----:B------:R-:W4:Y:S01]  /*3120*/  @!P5 LDC.64 R10, c[0x0][0x230] ;  /* 0x00008c00ff0adb82 */ /* 0x000f220000000a00 */
[----:B------:R-:W-:Y:S01]  /*3130*/  @!P5 IMAD R19, R35, R19, R20 ;  /* 0x000000132313d224 */ /* 0x000fe200078e0214 */
[----:B------:R-:W-:Y:S01]  /*3140*/  HFMA2.MMA R32, -RZ, RZ, 0, 0 ;  /* 0x00000000ff207435 */ /* 0x000fe200000001ff */
[C---:B---3--:R-:W-:Y:S02]  /*3150*/  @!P0 IADD3 R16, P4, R24.reuse, R16, RZ ;  /* 0x0000001018108210 */ /* 0x048fe40007f9e0ff */
[----:B------:R-:W-:Y:S02]  /*3160*/  @!P5 MOV R20, R4 ;  /* 0x000000040014d202 */ /* 0x000fe40000000f00 */
[----:B------:R-:W-:Y:S02]  /*3170*/  @!P0 IADD3.X R17, R3, R17, RZ, P4, !PT ;  /* 0x0000001103118210 */ /* 0x000fe400027fe4ff */
[----:B-1----:R-:W-:-:S03]  /*3180*/  @!P0 IADD3 R14, P4, R24, R14, RZ ;  /* 0x0000000e180e8210 */ /* 0x002fc60007f9e0ff */
[----:B------:R1:W3:Y:S01]  /*3190*/  @!P0 LDG.E R32, desc[UR22][R16.64] ;  /* 0x0000001610208981 */ /* 0x0002e2000c1e1900 */
[----:B------:R-:W-:Y:S01]  /*31a0*/  @!P0 IADD3.X R15, R3, R15, RZ, P4, !PT ;  /* 0x0000000f030f8210 */ /* 0x000fe200027fe4ff */
[----:B------:R-:W-:Y:S01]  /*31b0*/  HFMA2.MMA R24, -RZ, RZ, 0, 0 ;  /* 0x00000000ff187435 */ /* 0x000fe200000001ff */
[----:B0-----:R-:W-:Y:S01]  /*31c0*/  @!P2 IMAD R3, R26, R8, RZ ;  /* 0x000000081a03a224 */ /* 0x001fe200078e02ff */
[----:B------:R-:W-:Y:S01]  /*31d0*/  MOV R26, RZ ;  /* 0x000000ff001a7202 */ /* 0x000fe20000000f00 */
[----:B--2---:R0:W-:Y:S02]  /*31e0*/  STL [R1+0x98], R21 ;  /* 0x0000981501007387 */ /* 0x0041e40000100800 */
[----:B0-----:R-:W-:-:S03]  /*31f0*/  @!P5 MOV R21, R7 ;  /* 0x000000070015d202 */ /* 0x001fc60000000f00 */
[----:B------:R-:W-:Y:S01]  /*3200*/  @!P5 IMAD.WIDE.U32 R20, R35, R18, R20 ;  /* 0x000000122314d225 */ /* 0x000fe200078e0014 */
[----:B------:R-:W-:-:S04]  /*3210*/  HFMA2.MMA R18, -RZ, RZ, 0, 0 ;  /* 0x00000000ff127435 */ /* 0x000fc800000001ff */
[----:B------:R-:W-:Y:S02]  /*3220*/  @!P5 IADD3 R19, R21, R19, RZ ;  /* 0x000000131513d210 */ /* 0x000fe40007ffe0ff */
[C---:B-1----:R-:W-:Y:S02]  /*3230*/  @!P5 SHF.L.U32 R16, R20.reuse, 0x1, RZ ;  /* 0x000000011410d819 */ /* 0x042fe400000006ff */
[----:B------:R-:W-:Y:S02]  /*3240*/  @!P5 SHF.L.U64.HI R19, R20, 0x1, R19 ;  /* 0x000000011413d819 */ /* 0x000fe40000010213 */
[C---:B----4-:R-:W-:Y:S01]  /*3250*/  @!P5 IADD3 R10, P4, R16.reuse, R10, RZ ;  /* 0x0000000a100ad210 */ /* 0x050fe20007f9e0ff */
[----:B------:R0:W2:Y:S01]  /*3260*/  @!P0 LDG.E R18, desc[UR22][R14.64] ;  /* 0x000000160e128981 */ /* 0x0000a2000c1e1900 */
[----:B------:R-:W-:Y:S02]  /*3270*/  @!P5 IADD3 R12, P6, R16, R12, RZ ;  /* 0x0000000c100cd210 */ /* 0x000fe40007fde0ff */
[----:B------:R-:W-:Y:S01]  /*3280*/  IADD3 R31, R2, 0x90, RZ ;  /* 0x00000090021f7810 */ /* 0x000fe20007ffe0ff */
[----:B------:R-:W-:Y:S01]  /*3290*/  @!P2 IMAD R9, R27, R9, R3 ;  /* 0x000000091b09a224 */ /* 0x000fe200078e0203 */
[C---:B------:R-:W-:Y:S01]  /*32a0*/  @!P5 IADD3.X R11, R19.reuse, R11, RZ, P4, !PT ;  /* 0x0000000b130bd210 */ /* 0x040fe200027fe4ff */
[----:B------:R-:W1:Y:S01]  /*32b0*/  @!P2 LDC.64 R20, c[0x0][0x230] ;  /* 0x00008c00ff14ab82 */ /* 0x000e620000000a00 */
[----:B------:R-:W-:-:S03]  /*32c0*/  @!P5 IADD3.X R13, R19, R13, RZ, P6, !PT ;  /* 0x0000000d130dd210 */ /* 0x000fc600037fe4ff */
[----:B------:R-:W4:Y:S04]  /*32d0*/  @!P5 LDG.E R26, desc[UR22][R10.64] ;  /* 0x000000160a1ad981 */ /* 0x000f28000c1e1900 */
[----:B------:R0:W3:Y:S01]  /*32e0*/  @!P5 LDG.E R24, desc[UR22][R12.64] ;  /* 0x000000160c18d981 */ /* 0x0000e2000c1e1900 */
[----:B------:R-:W-:Y:S02]  /*32f0*/  SHF.R.S32.HI R25, RZ, 0x1f, R31 ;  /* 0x0000001fff197819 */ /* 0x000fe4000001141f */
[----:B------:R-:W-:-:S04]  /*3300*/  ISETP.GE.U32.AND P3, PT, R31, UR18, PT ;  /* 0x000000121f007c0c */ /* 0x000fc8000bf66070 */
[----:B------:R-:W-:-:S04]  /*3310*/  ISETP.GE.AND.EX P3, PT, R25, UR19, PT, P3 ;  /* 0x0000001319007c0c */ /* 0x000fc8000bf66330 */
[----:B------:R-:W-:Y:S02]  /*3320*/  ISETP.GT.U32.OR P3, PT, R0, 0x2ff, P3 ;  /* 0x000002ff0000780c */ /* 0x000fe40001f64470 */
[----:B0-----:R-:W-:Y:S02]  /*3330*/  @!P2 MOV R14, R4 ;  /* 0x00000004000ea202 */ /* 0x001fe40000000f00 */
[----:B------:R-:W-:-:S09]  /*3340*/  @!P2 MOV R15, R7 ;  /* 0x00000007000fa202 */ /* 0x000fd20000000f00 */
[----:B------:R-:W0:Y:S01]  /*3350*/  @!P3 LDC.64 R16, c[0x0][0x288] ;  /* 0x0000a200ff10bb82 */ /* 0x000e220000000a00 */
[----:B------:R-:W-:-:S05]  /*3360*/  @!P2 IMAD.WIDE.U32 R14, R27, R8, R14 ;  /* 0x000000081b0ea225 */ /* 0x000fca00078e000e */
[----:B------:R-:W-:Y:S02]  /*3370*/  @!P2 IADD3 R9, R15, R9, RZ ;  /* 0x000000090f09a210 */ /* 0x000fe40007ffe0ff */
[----:B------:R-:W-:Y:S01]  /*3380*/  @!P3 MOV R8, R4 ;  /* 0x000000040008b202 */ /* 0x000fe20000000f00 */
[----:B------:R-:W1:Y:S01]  /*3390*/  @!P3 LDC.64 R12, c[0x0][0x230] ;  /* 0x00008c00ff0cbb82 */ /* 0x000e620000000a00 */
[----:B0-----:R-:W-:-:S04]  /*33a0*/  @!P3 IMAD R25, R25, R16, RZ ;  /* 0x000000101919b224 */ /* 0x001fc800078e02ff */
[----:B------:R-:W-:Y:S01]  /*33b0*/  @!P3 IMAD R25, R31, R17, R25 ;  /* 0x000000111f19b224 */ /* 0x000fe200078e0219 */
[----:B--2---:R0:W-:Y:S04]  /*33c0*/  STL [R1+0xa0], R18 ;  /* 0x0000a01201007387 */ /* 0x0041e80000100800 */
[----:B----4-:R-:W-:Y:S01]  /*33d0*/  STL [R1+0x90], R26 ;  /* 0x0000901a01007387 */ /* 0x010fe20000100800 */
[C---:B------:R-:W-:Y:S01]  /*33e0*/  @!P2 SHF.L.U32 R3, R14.reuse, 0x1, RZ ;  /* 0x000000010e03a819 */ /* 0x040fe200000006ff */
[----:B0-----:R-:W0:Y:S02]  /*33f0*/  @!P2 LDC.64 R18, c[0x0][0x228] ;  /* 0x00008a00ff12ab82 */ /* 0x001e240000000a00 */
[----:B---3--:R-:W-:Y:S04]  /*3400*/  STL [R1+0x9c], R32 ;  /* 0x00009c2001007387 */ /* 0x008fe80000100800 */
[----:B------:R2:W-:Y:S02]  /*3410*/  STL [R1+0xa4], R24 ;  /* 0x0000a41801007387 */ /* 0x0005e40000100800 */
[----:B--2---:R-:W-:-:S02]  /*3420*/  @!P2 SHF.L.U64.HI R24, R14, 0x1, R9 ;  /* 0x000000010e18a819 */ /* 0x004fc40000010209 */
[----:B------:R-:W-:-:S03]  /*3430*/  @!P3 MOV R9, R7 ;  /* 0x000000070009b202 */ /* 0x000fc60000000f00 */
[----:B------:R-:W-:Y:S01]  /*3440*/  @!P3 IMAD.WIDE.U32 R16, R31, R16, R8 ;  /* 0x000000101f10b225 */ /* 0x000fe200078e0008 */
[----:B------:R-:W-:Y:S01]  /*3450*/  HFMA2.MMA R31, -RZ, RZ, 0, 0 ;  /* 0x00000000ff1f7435 */ /* 0x000fe200000001ff */
[----:B-1----:R-:W-:Y:S01]  /*3460*/  @!P2 IADD3 R20, P6, R3, R20, RZ ;  /* 0x000000140314a210 */ /* 0x002fe20007fde0ff */
[----:B------:R-:W1:Y:S08]  /*3470*/  @!P3 LDC.64 R8, c[0x0][0x228] ;  /* 0x00008a00ff08bb82 */ /* 0x000e700000000a00 */
[----:B------:R-:W2:Y:S01]  /*3480*/  @P1 LDG.E R31, desc[UR22][R22.64] ;  /* 0x00000016161f1981 */ /* 0x000ea2000c1e1900 */
[----:B------:R-:W-:-:S02]  /*3490*/  @!P2 IADD3.X R21, R24, R21, RZ, P6, !PT ;  /* 0x000000151815a210 */ /* 0x000fc400037fe4ff */
[----:B------:R-:W-:-:S04]  /*34a0*/  IADD3 R27, R2, 0xa0, RZ ;  /* 0x000000a0021b7810 */ /* 0x000fc80007ffe0ff */
[----:B------:R-:W-:Y:S02]  /*34b0*/  SHF.R.S32.HI R26, RZ, 0x1f, R27 ;  /* 0x0000001fff1a7819 */ /* 0x000fe4000001141b */
[----:B------:R-:W-:-:S04]  /*34c0*/  ISETP.GE.U32.AND P0, PT, R27, UR18, PT ;  /* 0x000000121b007c0c */ /* 0x000fc8000bf06070 */
[----:B------:R-:W-:Y:S01]  /*34d0*/  ISETP.GE.AND.EX P0, PT, R26, UR19, PT, P0 ;  /* 0x000000131a007c0c */ /* 0x000fe2000bf06300 */
[----:B--2---:R2:W-:Y:S02]  /*34e0*/  STL [R1+0x48], R31 ;  /* 0x0000481f01007387 */ /* 0x0045e40000100800 */
[----:B--2---:R-:W-:-:S06]  /*34f0*/  MOV R31, RZ ;  /* 0x000000ff001f7202 */ /* 0x004fcc0000000f00 */
[----:B------:R2:W3:Y:S01]  /*3500*/  @!P2 LDG.E R31, desc[UR22][R20.64] ;  /* 0x00000016141fa981 */ /* 0x0004e2000c1e1900 */
[----:B------:R-:W-:-:S13]  /*3510*/  ISETP.GT.U32.OR P0, PT, R0, 0x2ff, P0 ;  /* 0x000002ff0000780c */ /* 0x000fda0000704470 */
[----:B------:R-:W4:Y:S01]  /*3520*/  @!P0 LDC.64 R10, c[0x0][0x288] ;  /* 0x0000a200ff0a8b82 */ /* 0x000f220000000a00 */
[----:B0-----:R-:W-:Y:S02]  /*3530*/  @!P2 IADD3 R18, P5, R3, R18, RZ ;  /* 0x000000120312a210 */ /* 0x001fe40007fbe0ff */
[----:B------:R-:W-:Y:S02]  /*3540*/  IADD3 R37, R2, 0x1f0, RZ ;  /* 0x000001f002257810 */ /* 0x000fe40007ffe0ff */
[----:B------:R-:W-:Y:S02]  /*3550*/  @!P2 IADD3.X R19, R24, R19, RZ, P5, !PT ;  /* 0x000000131813a210 */ /* 0x000fe40002ffe4ff */
[----:B------:R-:W-:Y:S01]  /*3560*/  SHF.R.S32.HI R3, RZ, 0x1f, R37 ;  /* 0x0000001fff037819 */ /* 0x000fe20000011425 */
[----:B--2---:R-:W0:Y:S01]  /*3570*/  @!P0 LDC.64 R20, c[0x0][0x230] ;  /* 0x00008c00ff148b82 */ /* 0x004e220000000a00 */
[----:B------:R-:W-:Y:S02]  /*3580*/  ISETP.GE.U32.AND P6, PT, R37, UR18, PT ;  /* 0x0000001225007c0c */ /* 0x000fe4000bfc6070 */
[----:B------:R-:W-:-:S02]  /*3590*/  @!P3 IADD3 R22, R17, R25, RZ ;  /* 0x000000191116b210 */ /* 0x000fc40007ffe0ff */
[C---:B------:R-:W-:Y:S02]  /*35a0*/  @!P3 SHF.L.U32 R17, R16.reuse, 0x1, RZ ;  /* 0x000000011011b819 */ /* 0x040fe400000006ff */
[----:B------:R-:W-:Y:S02]  /*35b0*/  ISETP.GE.AND.EX P5, PT, R3, UR19, PT, P6 ;  /* 0x0000001303007c0c */ /* 0x000fe4000bfa6360 */
[----:B------:R-:W-:Y:S02]  /*35c0*/  @!P3 IADD3 R12, P6, R17, R12, RZ ;  /* 0x0000000c110cb210 */ /* 0x000fe40007fde0ff */
[----:B------:R-:W-:Y:S01]  /*35d0*/  @!P3 SHF.L.U64.HI R16, R16, 0x1, R22 ;  /* 0x000000011010b819 */ /* 0x000fe20000010216 */
[----:B----4-:R-:W-:Y:S01]  /*35e0*/  @!P0 IMAD R26, R26, R10, RZ ;  /* 0x0000000a1a1a8224 */ /* 0x010fe200078e02ff */
[----:B------:R-:W-:Y:S01]  /*35f0*/  MOV R32, RZ ;  /* 0x000000ff00207202 */ /* 0x000fe20000000f00 */
[----:B------:R-:W2:Y:S01]  /*3600*/  @!P0 LDC.64 R22, c[0x0][0x228] ;  /* 0x00008a00ff168b82 */ /* 0x000ea20000000a00 */
[----:B------:R-:W-:-:S05]  /*3610*/  @!P3 IADD3.X R13, R16, R13, RZ, P6, !PT ;  /* 0x0000000d100db210 */ /* 0x000fca00037fe4ff */
[----:B------:R-:W4:Y:S04]  /*3620*/  @!P3 LDG.E R32, desc[UR22][R12.64] ;  /* 0x000000160c20b981 */ /* 0x000f28000c1e1900 */
[----:B---3--:R3:W-:Y:S02]  /*3630*/  STL [R1+0x78], R31 ;  /* 0x0000781f01007387 */ /* 0x0087e40000100800 */
[----:B---3--:R-:W-:-:S10]  /*3640*/  HFMA2.MMA R31, -RZ, RZ, 0, 0 ;  /* 0x00000000ff1f7435 */ /* 0x008fd400000001ff */
[----:B------:R3:W4:Y:S01]  /*3650*/  @!P2 LDG.E R31, desc[UR22][R18.64] ;  /* 0x00000016121fa981 */ /* 0x000722000c1e1900 */
[----:B-1----:R-:W-:Y:S02]  /*3660*/  @!P3 IADD3 R8, P2, R17, R8, RZ ;  /* 0x000000081108b210 */ /* 0x002fe40007f5e0ff */
[----:B------:R-:W-:-:S05]  /*3670*/  IADD3 R17, R2, 0xa0, RZ ;  /* 0x000000a002117810 */ /* 0x000fca0007ffe0ff */
[----:B------:R-:W-:Y:S01]  /*3680*/  @!P0 IMAD R11, R17, R11, R26 ;  /* 0x0000000b110b8224 */ /* 0x000fe200078e021a */
[----:B------:R-:W-:Y:S01]  /*3690*/  HFMA2.MMA R26, -RZ, RZ, 0, 0 ;  /* 0x00000000ff1a7435 */ /* 0x000fe200000001ff */
[----:B------:R-:W-:-:S09]  /*36a0*/  @!P3 IADD3.X R9, R16, R9, RZ, P2, !PT ;  /* 0x000000091009b210 */ /* 0x000fd200017fe4ff */
[----:B------:R1:W4:Y:S01]  /*36b0*/  @!P3 LDG.E R26, desc[UR22][R8.64] ;  /* 0x00000016081ab981 */ /* 0x000322000c1e1900 */
[----:B------:R-:W-:-:S04]  /*36c0*/  IADD3 R35, R2, 0xb0, RZ ;  /* 0x000000b002237810 */ /* 0x000fc80007ffe0ff */
[----:B------:R-:W-:Y:S02]  /*36d0*/  SHF.R.S32.HI R27, RZ, 0x1f, R35 ;  /* 0x0000001fff1b7819 */ /* 0x000fe40000011423 */
[----:B------:R-:W-:-:S04]  /*36e0*/  ISETP.GE.U32.AND P4, PT, R35, UR18, PT ;  /* 0x0000001223007c0c */ /* 0x000fc8000bf86070 */
[----:B------:R-:W-:-:S04]  /*36f0*/  ISETP.GE.AND.EX P4, PT, R27, UR19, PT, P4 ;  /* 0x000000131b007c0c */ /* 0x000fc8000bf86340 */
[C---:B------:R-:W-:Y:S02]  /*3700*/  ISETP.GT.U32.OR P4, PT, R0.reuse, 0x2ff, P4 ;  /* 0x000002ff0000780c */ /* 0x040fe40002784470 */
[----:B------:R-:W-:-:S11]  /*3710*/  ISETP.GT.U32.OR P5, PT, R0, 0x2ff, P5 ;  /* 0x000002ff0000780c */ /* 0x000fd60002fa4470 */
[----:B------:R-:W0:Y:S08]  /*3720*/  @!P4 LDC.64 R24, c[0x0][0x288] ;  /* 0x0000a200ff18cb82 */ /* 0x000e300000000a00 */
[----:B---3--:R-:W3:Y:S01]  /*3730*/  @!P5 LDC.64 R18, c[0x0][0x288] ;  /* 0x0000a200ff12db82 */ /* 0x008ee20000000a00 */
[----:B------:R-:W-:Y:S02]  /*3740*/  @!P0 MOV R12, R4 ;  /* 0x00000004000c8202 */ /* 0x000fe40000000f00 */
[----:B------:R-:W-:-:S02]  /*3750*/  @!P0 MOV R13, R7 ;  /* 0x00000007000d8202 */ /* 0x000fc40000000f00 */
[----:B-1----:R-:W-:Y:S02]  /*3760*/  @!P4 MOV R8, R4 ;  /* 0x000000040008c202 */ /* 0x002fe40000000f00 */
[----:B------:R-:W-:Y:S01]  /*3770*/  @!P4 MOV R9, R7 ;  /* 0x000000070009c202 */ /* 0x000fe20000000f00 */
[----:B------:R-:W-:Y:S01]  /*3780*/  @!P0 IMAD.WIDE.U32 R12, R17, R10, R12 ;  /* 0x0000000a110c8225 */ /* 0x000fe200078e000c */
[----:B------:R-:W-:Y:S01]  /*3790*/  UIMAD.WIDE UR6, UR9, 0x8, UR6 ;  /* 0x00000008090678a5 */ /* 0x000fe2000f8e0206 */
[----:B------:R-:W1:Y:S02]  /*37a0*/  @!P4 LDC.64 R16, c[0x0][0x230] ;  /* 0x00008c00ff10cb82 */ /* 0x000e640000000a00 */
[----:B0-----:R-:W-:Y:S01]  /*37b0*/  @!P4 IMAD R27, R27, R24, RZ ;  /* 0x000000181b1bc224 */ /* 0x001fe200078e02ff */
[----:B------:R-:W-:-:S03]  /*37c0*/  @!P0 IADD3 R11, R13, R11, RZ ;  /* 0x0000000b0d0b8210 */ /* 0x000fc60007ffe0ff */
[C---:B------:R-:W-:Y:S01]  /*37d0*/  @!P4 IMAD R27, R35.reuse, R25, R27 ;  /* 0x00000019231bc224 */ /* 0x040fe200078e021b */
[----:B------:R-:W-:Y:S01]  /*37e0*/  @!P0 SHF.L.U32 R10, R12, 0x1, RZ ;  /* 0x000000010c0a8819 */ /* 0x000fe200000006ff */
[----:B------:R-:W-:-:S03]  /*37f0*/  @!P4 IMAD.WIDE.U32 R24, R35, R24, R8 ;  /* 0x000000182318c225 */ /* 0x000fc600078e0008 */
[C---:B------:R-:W-:Y:S02]  /*3800*/  @!P0 IADD3 R20, P2, R10.reuse, R20, RZ ;  /* 0x000000140a148210 */ /* 0x040fe40007f5e0ff */
[----:B--2---:R-:W-:Y:S01]  /*3810*/  @!P0 IADD3 R22, P3, R10, R22, RZ ;  /* 0x000000160a168210 */ /* 0x004fe20007f7e0ff */
[----:B------:R-:W-:Y:S01]  /*3820*/  HFMA2.MMA R35, -RZ, RZ, 0, 0 ;  /* 0x00000000ff237435 */ /* 0x000fe200000001ff */
[----:B------:R-:W-:Y:S01]  /*3830*/  @!P4 IADD3 R27, R25, R27, RZ ;  /* 0x0000001b191bc210 */ /* 0x000fe20007ffe0ff */
[----:B---3--:R-:W-:Y:S01]  /*3840*/  @!P5 IMAD R25, R3, R18, RZ ;  /* 0x000000120319d224 */ /* 0x008fe200078e02ff */
[----:B----4-:R0:W-:Y:S02]  /*3850*/  STL [R1+0x94], R31 ;  /* 0x0000941f01007387 */ /* 0x0101e40000100800 */
[----:B------:R-:W-:Y:S01]  /*3860*/  @!P4 SHF.L.U64.HI R3, R24, 0x1, R27 ;  /* 0x000000011803c819 */ /* 0x000fe2000001021b */
[----:B------:R-:W2:Y:S01]  /*3870*/  @!P4 LDC.64 R8, c[0x0][0x228] ;  /* 0x00008a00ff08cb82 */ /* 0x000ea20000000a00 */
[----:B0-----:R-:W5:Y:S04]  /*3880*/  LDL.LU R31, [R1+0x150] ;  /* 0x00015000011f7983 */ /* 0x001f680000300800 */
[----:B------:R0:W-:Y:S01]  /*3890*/  STL [R1+0x7c], R32 ;  /* 0x00007c2001007387 */ /* 0x0001e20000100800 */
[----:B------:R-:W-:Y:S01]  /*38a0*/  @!P5 IMAD R27, R37, R19, R25 ;  /* 0x00000013251bd224 */ /* 0x000fe200078e0219 */
[----:B------:R-:W-:-:S02]  /*38b0*/  @!P5 MOV R25, R7 ;  /* 0x000000070019d202 */ /* 0x000fc40000000f00 */
[----:B0-----:R-:W5:Y:S04]  /*38c0*/  LDL.LU R32, [R1+0x14c] ;  /* 0x00014c0001207983 */ /* 0x001f680000300800 */
[----:B------:R0:W-:Y:S02]  /*38d0*/  STL [R1+0x88], R26 ;  /* 0x0000881a01007387 */ /* 0x0001e40000100800 */
[----:B0-----:R-:W-:Y:S02]  /*38e0*/  @!P0 SHF.L.U64.HI R26, R12, 0x1, R11 ;  /* 0x000000010c1a8819 */ /* 0x001fe4000001020b */
[----:B------:R-:W-:Y:S01]  /*38f0*/  MOV R14, UR6 ;  /* 0x00000006000e7c02 */ /* 0x000fe20008000f00 */
[----:B------:R-:W0:Y:S01]  /*3900*/  @!P5 LDC.64 R10, c[0x0][0x230] ;  /* 0x00008c00ff0adb82 */ /* 0x000e220000000a00 */
[----:B------:R-:W-:-:S02]  /*3910*/  @!P0 IADD3.X R21, R26, R21, RZ, P2, !PT ;  /* 0x000000151a158210 */ /* 0x000fc400017fe4ff */
[----:B------:R-:W-:Y:S02]  /*3920*/  @!P0 IADD3.X R23, R26, R23, RZ, P3, !PT ;  /* 0x000000171a178210 */ /* 0x000fe40001ffe4ff */
[----:B------:R-:W-:Y:S01]  /*3930*/  @!P4 SHF.L.U32 R26, R24, 0x1, RZ ;  /* 0x00000001181ac819 */ /* 0x000fe200000006ff */
[----:B------:R3:W4:Y:S01]  /*3940*/  @!P0 LDG.E R35, desc[UR22][R20.64] ;  /* 0x0000001614238981 */ /* 0x000722000c1e1900 */
[----:B------:R-:W-:Y:S01]  /*3950*/  @!P5 MOV R24, R4 ;  /* 0x000000040018d202 */ /* 0x000fe20000000f00 */
[----:B------:R-:W2:Y:S04]  /*3960*/  @!P5 LDC.64 R12, c[0x0][0x228] ;  /* 0x00008a00ff0cdb82 */ /* 0x000ea80000000a00 */
[----:B------:R-:W-:Y:S01]  /*3970*/  @!P5 IMAD.WIDE.U32 R18, R37, R18, R24 ;  /* 0x000000122512d225 */ /* 0x000fe200078e0018 */
[----:B------:R-:W-:-:S10]  /*3980*/  HFMA2.MMA R37, -RZ, RZ, 0, 0 ;  /* 0x00000000ff257435 */ /* 0x000fd400000001ff */
[----:B------:R-:W4:Y:S01]  /*3990*/  @!P0 LDG.E R37, desc[UR22][R22.64] ;  /* 0x0000001616258981 */ /* 0x000f22000c1e1900 */
[----:B------:R-:W-:-:S06]  /*39a0*/  MOV R15, UR7 ;  /* 0x00000007000f7c02 */ /* 0x000fcc0008000f00 */
[----:B------:R-:W4:Y:S01]  /*39b0*/  LDG.E.64 R14, desc[UR22][R14.64] ;  /* 0x000000160e0e7981 */ /* 0x000f22000c1e1b00 */
[----:B-1----:R-:W-:Y:S02]  /*39c0*/  @!P4 IADD3 R16, P2, R26, R16, RZ ;  /* 0x000000101a10c210 */ /* 0x002fe40007f5e0ff */
[----:B------:R-:W-:Y:S02]  /*39d0*/  @!P5 IADD3 R27, R19, R27, RZ ;  /* 0x0000001b131bd210 */ /* 0x000fe40007ffe0ff */
[C---:B------:R-:W-:Y:S02]  /*39e0*/  @!P5 SHF.L.U32 R19, R18.reuse, 0x1, RZ ;  /* 0x000000011213d819 */ /* 0x040fe400000006ff */
[----:B------:R-:W-:Y:S02]  /*39f0*/  @!P4 IADD3.X R17, R3, R17, RZ, P2, !PT ;  /* 0x000000110311c210 */ /* 0x000fe400017fe4ff */
[----:B------:R-:W-:Y:S02]  /*3a00*/  @!P5 SHF.L.U64.HI R18, R18, 0x1, R27 ;  /* 0x000000011212d819 */ /* 0x000fe4000001021b */
[----:B0-----:R-:W-:Y:S01]  /*3a10*/  @!P5 IADD3 R10, P2, R19, R10, RZ ;  /* 0x0000000a130ad210 */ /* 0x001fe20007f5e0ff */
[----:B---3--:R-:W-:Y:S01]  /*3a20*/  HFMA2.MMA R20, -RZ, RZ, 0, 0 ;  /* 0x00000000ff147435 */ /* 0x008fe200000001ff */
[----:B--2---:R-:W-:-:S02]  /*3a30*/  @!P4 IADD3 R8, P0, R26, R8, RZ ;  /* 0x000000081a08c210 */ /* 0x004fc40007f1e0ff */
[----:B------:R-:W-:Y:S02]  /*3a40*/  CS2R R24, SRZ ;  /* 0x0000000000187805 */ /* 0x000fe4000001ff00 */
[----:B------:R-:W-:Y:S02]  /*3a50*/  @!P5 IADD3 R12, P3, R19, R12, RZ ;  /* 0x0000000c130cd210 */ /* 0x000fe40007f7e0ff */
[C---:B------:R-:W-:Y:S02]  /*3a60*/  @!P5 IADD3.X R11, R18.reuse, R11, RZ, P2, !PT ;  /* 0x0000000b120bd210 */ /* 0x040fe400017fe4ff */
[----:B------:R-:W-:Y:S01]  /*3a70*/  @!P4 IADD3.X R9, R3, R9, RZ, P0, !PT ;  /* 0x000000090309c210 */ /* 0x000fe200007fe4ff */
[----:B------:R-:W2:Y:S01]  /*3a80*/  @!P4 LDG.E R24, desc[UR22][R16.64] ;  /* 0x000000161018c981 */ /* 0x000ea2000c1e1900 */
[----:B------:R-:W-:-:S03]  /*3a90*/  @!P5 IADD3.X R13, R18, R13, RZ, P3, !PT ;  /* 0x0000000d120dd210 */ /* 0x000fc60001ffe4ff */
[----:B------:R0:W3:Y:S04]  /*3aa0*/  @!P4 LDG.E R25, desc[UR22][R8.64] ;  /* 0x000000160819c981 */ /* 0x0000e8000c1e1900 */
[----:B------:R-:W2:Y:S04]  /*3ab0*/  @!P5 LDG.E R20, desc[UR22][R12.64] ;  /* 0x000000160c14d981 */ /* 0x000ea8000c1e1900 */
[----:B----4-:R1:W-:Y:S04]  /*3ac0*/  STL [R1+0x50], R35 ;  /* 0x0000502301007387 */ /* 0x0103e80000100800 */
[----:B-1----:R-:W5:Y:S04]  /*3ad0*/  LDL.LU R35, [R1+0x148] ;  /* 0x0001480001237983 */ /* 0x002f680000300800 */
[----:B------:R1:W-:Y:S02]  /*3ae0*/  STL [R1+0x54], R37 ;  /* 0x0000542501007387 */ /* 0x0003e40000100800 */
[----:B-1----:R-:W-:-:S06]  /*3af0*/  MOV R37, RZ ;  /* 0x000000ff00257202 */ /* 0x002fcc0000000f00 */
[----:B------:R1:W4:Y:S01]  /*3b00*/  @!P5 LDG.E R37, desc[UR22][R10.64] ;  /* 0x000000160a25d981 */ /* 0x000322000c1e1900 */
[----:B------:R-:W-:-:S13]  /*3b10*/  R2UR UR26, R14 ;  /* 0x000000000e1a72ca */ /* 0x000fda00000e0000 */
[----:B------:R-:W-:-:S05]  /*3b20*/  MOV R3, UR26 ;  /* 0x0000001a00037c02 */ /* 0x000fca0008000f00 */
[----:B------:R-:W-:-:S05]  /*3b30*/  FFMA.FTZ R3, -R3, UR26, R15 ;  /* 0x0000001a03037c23 */ /* 0x000fca000801010f */
[----:B------:R-:W-:-:S13]  /*3b40*/  FSETP.GTU.FTZ.AND P0, PT, R3, RZ, PT ;  /* 0x000000ff0300720b */ /* 0x000fda0003f1c000 */
[----:B------:R-:W-:Y:S01]  /*3b50*/  VOTEU.ANY UP0, P0 ;  /* 0x00000000003f7886 */ /* 0x000fe20000000100 */
[----:B------:R-:W-:-:S04]  /*3b60*/  PLOP3.LUT P0, PT, PT, PT, UP0, 0x80, 0x0 ;  /* 0x000000000000781c */ /* 0x000fc80003f0f008 */
[----:B------:R-:W-:-:S09]  /*3b70*/  @UP0 ULDC UR5, c[0x0][0x250] ;  /* 0x0000940000050ab9 */ /* 0x000fd20000000800 */
[----:B------:R-:W-:-:S06]  /*3b80*/  @P0 FADD.FTZ R3, R3, UR5 ;  /* 0x0000000503030e21 */ /* 0x000fcc0008010000 */
[----:B------:R-:W0:Y:S01]  /*3b90*/  @P0 MUFU.RSQ R3, R3 ;  /* 0x0000000300030308 */ /* 0x000e220000001400 */
[----:B------:R-:W-:Y:S01]  /*3ba0*/  UMOV UR27, 0x3f800000 ;  /* 0x3f800000001b7882 */ /* 0x000fe20000000000 */
[----:B------:R-:W-:Y:S01]  /*3bb0*/  BSSY B0, `(.L_x_192) ;  /* 0x0000017000007945 */ /* 0x000fe20003800000 */
[----:B0-----:R-:W-:Y:S02]  /*3bc0*/  @P0 R2UR UR5, R3 ;  /* 0x00000000030502ca */ /* 0x001fe400000e0000 */
[----:B------:R-:W-:Y:S02]  /*3bd0*/  ISETP.GT.U32.AND P0, PT, R0, 0x2ff, PT ;  /* 0x000002ff0000780c */ /* 0x000fe40003f04070 */
[----:B------:R-:W-:Y:S02]  /*3be0*/  CS2R R8, SRZ ;  /* 0x0000000000087805 */ /* 0x000fe4000001ff00 */
[----:B------:R-:W-:Y:S02]  /*3bf0*/  ISETP.NE.AND P5, PT, RZ, UR25, PT ;  /* 0x00000019ff007c0c */ /* 0x000fe4000bfa5270 */
[----:B-1----:R-:W-:-:S05]  /*3c00*/  CS2R R10, SRZ ;  /* 0x00000000000a7805 */ /* 0x002fca000001ff00 */
[----:B------:R-:W-:Y:S01]  /*3c10*/  @UP0 UMOV UR27, UR5 ;  /* 0x00000005001b0c82 */ /* 0x000fe20008000000 */
[----:B----4-:R0:W-:Y:S04]  /*3c20*/  STL [R1+0x30], R37 ;  /* 0x0000302501007387 */ /* 0x0101e80000100800 */
[----:B---3--:R0:W-:Y:S04]  /*3c30*/  STL [R1+0x4c], R25 ;  /* 0x00004c1901007387 */ /* 0x0081e80000100800 */
[----:B--2---:R0:W-:Y:S04]  /*3c40*/  STL [R1+0x34], R24 ;  /* 0x0000341801007387 */ /* 0x0041e80000100800 */
[----:B------:R0:W-:Y:S01]  /*3c50*/  STL [R1+0x44], R20 ;  /* 0x0000441401007387 */ /* 0x0001e20000100800 */
[----:B------:R-:W-:Y:S05]  /*3c60*/  @P0 BRA `(.L_x_193) ;  /* 0x00000000002c0947 */ /* 0x000fea0003800000 */
[----:B------:R-:W2:Y:S01]  /*3c70*/  LDL R21, [R1+0x140] ;  /* 0x0001400001157983 */ /* 0x000ea20000100800 */
[----:B------:R-:W-:Y:S01]  /*3c80*/  ISETP.NE.AND P0, PT, RZ, UR25, PT ;  /* 0x00000019ff007c0c */ /* 0x000fe2000bf05270 */
[----:B------:R-:W1:-:S12]  /*3c90*/  LDC.64 R12, c[0x0][0x238] ;  /* 0x00008e00ff0c7b82 */ /* 0x000e580000000a00 */
[----:B------:R-:W3:Y:S01]  /*3ca0*/  @P0 LDC.64 R8, c[0x0][0x240] ;  /* 0x00009000ff080b82 */ /* 0x000ee20000000a00 */
[----:B--2---:R-:W-:-:S04]  /*3cb0*/  IADD3 R3, R21, UR17, RZ ;  /* 0x0000001115037c10 */ /* 0x004fc8000fffe0ff */
[C---:B---3--:R-:W-:Y:S01]  /*3cc0*/  @P0 LEA R8, P2, R3.reuse, R8, 0x2 ;  /* 0x0000000803080211 */ /* 0x048fe200078410ff */
[----:B-1----:R-:W-:Y:S01]  /*3cd0*/  IMAD.WIDE R12, R3, 0x4, R12 ;  /* 0x00000004030c7825 */ /* 0x002fe200078e020c */
[----:B------:R-:W-:-:S04]  /*3ce0*/  SHF.R.S32.HI R14, RZ, 0x1f, R3 ;  /* 0x0000001fff0e7819 */ /* 0x000fc80000011403 */
[----:B------:R-:W-:-:S05]  /*3cf0*/  @P0 LEA.HI.X R9, R3, R9, R14, 0x2, P2 ;  /* 0x0000000903090211 */ /* 0x000fca00010f140e */
[----:B------:R1:W5:Y:S04]  /*3d00*/  @P0 LDG.E.64 R10, desc[UR22][R8.64] ;  /* 0x00000016080a0981 */ /* 0x000368000c1e1b00 */
[----:B------:R1:W5:Y:S02]  /*3d10*/  LDG.E.64 R8, desc[UR22][R12.64] ;  /* 0x000000160c087981 */ /* 0x000364000c1e1b00 */
.L_x_193:
[----:B------:R-:W-:Y:S05]  /*3d20*/  BSYNC B0 ;  /* 0x0000000000007941 */ /* 0x000fea0003800000 */
.L_x_192:
[----:B------:R-:W2:Y:S04]  /*3d30*/  LDL R19, [R1+0x3c] ;  /* 0x00003c0001137983 */ /* 0x000ea80000100800 */
[----:B-1----:R-:W3:Y:S04]  /*3d40*/  LDL R13, [R1+0x48] ;  /* 0x00004800010d7983 */ /* 0x002ee80000100800 */
[----:B------:R-:W4:Y:S04]  /*3d50*/  LDL R17, [R1+0x40] ;  /* 0x0000400001117983 */ /* 0x000f280000100800 */
[----:B------:R-:W4:Y:S01]  /*3d60*/  LDL R14, [R1+0x58] ;  /* 0x00005800010e7983 */ /* 0x000f220000100800 */
[----:B--2---:R-:W-:-:S02]  /*3d70*/  PRMT R3, R19, 0x7632, R3 ;  /* 0x0000763213037816 */ /* 0x004fc40000000003 */
[----:B------:R-:W-:Y:S02]  /*3d80*/  SHF.L.U32 R18, R19, 0x10, RZ ;  /* 0x0000001013127819 */ /* 0x000fe400000006ff */
[C---:B---3--:R-:W-:Y:S02]  /*3d90*/  PRMT R16, R13.reuse, 0x7632, R16 ;  /* 0x000076320d107816 */ /* 0x048fe40000000010 */
[----:B0-----:R-:W-:Y:S01]  /*3da0*/  SHF.L.U32 R20, R13, 0x10, RZ ;  /* 0x000000100d147819 */ /* 0x001fe200000006ff */
[----:B------:R-:W-:Y:S01]  /*3db0*/  FADD.FTZ R18, R18, -UR26 ;  /* 0x8000001a12127e21 */ /* 0x000fe20008010000 */
[----:B----4-:R-:W-:Y:S02]  /*3dc0*/  SHF.L.U32 R13, R17, 0x10, RZ ;  /* 0x00000010110d7819 */ /* 0x010fe400000006ff */
[----:B------:R-:W-:Y:S01]  /*3dd0*/  SHF.L.U32 R3, R3, 0x10, RZ ;  /* 0x0000001003037819 */ /* 0x000fe200000006ff */
[----:B------:R-:W-:Y:S01]  /*3de0*/  FMUL.FTZ R18, R18, UR27 ;  /* 0x0000001b12127c20 */ /* 0x000fe20008410000 */
[----:B------:R-:W-:Y:S01]  /*3df0*/  PRMT R12, R17, 0x7632, R12 ;  /* 0x00007632110c7816 */ /* 0x000fe2000000000c */
[----:B------:R-:W-:Y:S01]  /*3e00*/  FADD.FTZ R13, R13, -UR26 ;  /* 0x8000001a0d0d7e21 */ /* 0x000fe20008010000 */
[C---:B------:R-:W-:Y:S01]  /*3e10*/  PRMT R15, R14.reuse, 0x7632, R15 ;  /* 0x000076320e0f7816 */ /* 0x040fe2000000000f */
[----:B------:R-:W-:Y:S01]  /*3e20*/  FADD.FTZ R3, R3, -UR26 ;  /* 0x8000001a03037e21 */ /* 0x000fe20008010000 */
[----:B------:R-:W-:Y:S01]  /*3e30*/  SHF.L.U32 R19, R14, 0x10, RZ ;  /* 0x000000100e137819 */ /* 0x000fe200000006ff */
[----:B------:R-:W-:Y:S01]  /*3e40*/  FMUL.FTZ R13, R13, UR27 ;  /* 0x0000001b0d0d7c20 */ /* 0x000fe20008410000 */
[----:B------:R-:W-:Y:S01]  /*3e50*/  SHF.L.U32 R16, R16, 0x10, RZ ;  /* 0x0000001010107819 */ /* 0x000fe200000006ff */
[----:B------:R-:W-:Y:S01]  /*3e60*/  FMUL.FTZ R3, R3, UR27 ;  /* 0x0000001b03037c20 */ /* 0x000fe20008410000 */
[----:B------:R-:W-:-:S02]  /*3e70*/  SHF.L.U32 R12, R12, 0x10, RZ ;  /* 0x000000100c0c7819 */ /* 0x000fc400000006ff */
[----:B------:R-:W-:Y:S01]  /*3e80*/  SHF.L.U32 R15, R15, 0x10, RZ ;  /* 0x000000100f0f7819 */ /* 0x000fe200000006ff */
[----:B------:R-:W-:Y:S06]  /*3e90*/  @!P5 BRA `(.L_x_194) ;  /* 0x000000000048d947 */ /* 0x000fec0003800000 */
[----:B-----5:R-:W-:-:S04]  /*3ea0*/  FFMA.FTZ R14, R18, R8, R10 ;  /* 0x00000008120e7223 */ /* 0x020fc8000001000a */
        /* <DEDUP_REMOVED lines=17> */
.L_x_194:
[----:B-----5:R-:W-:Y:S01]  /*3fc0*/  FMUL.FTZ R14, R20, R8 ;  /* 0x00000008140e7220 */ /* 0x020fe20000410000 */
[----:B------:R-:W-:Y:S01]  /*3fd0*/  FADD.FTZ R12, R12, -UR26 ;  /* 0x8000001a0c0c7e21 */ /* 0x000fe20008010000 */
[----:B------:R-:W-:Y:S01]  /*3fe0*/  FFMA.FTZ R17, R18, R20, RZ ;  /* 0x0000001412117223 */ /* 0x000fe200000100ff */
[----:B------:R-:W-:Y:S01]  /*3ff0*/  FMUL.FTZ R22, R16, R9 ;  /* 0x0000000910167220 */ /* 0x000fe20000410000 */
[----:B------:R-:W-:Y:S01]  /*4000*/  FFMA.FTZ R18, R18, R14, RZ ;  /* 0x0000000e12127223 */ /* 0x000fe200000100ff */
[----:B------:R-:W-:Y:S01]  /*4010*/  FADD.FTZ R14, RZ, R14 ;  /* 0x0000000eff0e7221 */ /* 0x000fe20000010000 */
        /* <DEDUP_REMOVED lines=20> */
.L_x_195:
[----:B------:R-:W2:Y:S04]  /*4160*/  LDL R26, [R1+0x38] ;  /* 0x00003800011a7983 */ /* 0x000ea80000100800 */
[----:B------:R-:W3:Y:S01]  /*4170*/  LDL R23, [R1+0x74] ;  /* 0x0000740001177983 */ /* 0x000ee20000100800 */
[----:B------:R-:W-:Y:S01]  /*4180*/  FFMA.FTZ R18, R3, R22, R18 ;  /* 0x0000001603127223 */ /* 0x000fe20000010012 */
[----:B------:R-:W-:Y:S01]  /*4190*/  FADD.FTZ R20, RZ, R20 ;  /* 0x00000014ff147221 */ /* 0x000fe20000010000 */
[----:B------:R-:W-:Y:S01]  /*41a0*/  FADD.FTZ R22, R22, R14 ;  /* 0x0000000e16167221 */ /* 0x000fe20000010000 */
[----:B------:R-:W-:Y:S01]  /*41b0*/  FMUL.FTZ R14, R19, R8 ;  /* 0x00000008130e7220 */ /* 0x000fe20000410000 */
[----:B------:R-:W-:Y:S01]  /*41c0*/  FFMA.FTZ R17, R13, R19, R17 ;  /* 0x000000130d117223 */ /* 0x000fe20000010011 */
[----:B------:R-:W-:Y:S01]  /*41d0*/  FFMA.FTZ R3, R3, R16, RZ ;  /* 0x0000001003037223 */ /* 0x000fe200000100ff */
[----:B------:R-:W-:Y:S01]  /*41e0*/  FADD.FTZ R19, R20, R19 ;  /* 0x0000001314137221 */ /* 0x000fe20000010000 */
[----:B------:R-:W-:Y:S01]  /*41f0*/  FFMA.FTZ R18, R13, R14, R18 ;  /* 0x0000000e0d127223 */ /* 0x000fe20000010012 */
[----:B------:R-:W-:Y:S01]  /*4200*/  FADD.FTZ R16, RZ, R16 ;  /* 0x00000010ff107221 */ /* 0x000fe20000010000 */
[----:B------:R-:W-:Y:S01]  /*4210*/  FFMA.FTZ R13, R12, R15, R3 ;  /* 0x0000000f0c0d7223 */ /* 0x000fe20000010003 */
[----:B------:R-:W-:-:S02]  /*4220*/  FADD.FTZ R22, R22, R14 ;  /* 0x0000000e16167221 */ /* 0x000fc40000010000 */
[----:B------:R-:W-:Y:S01]  /*4230*/  FADD.FTZ R16, R16, R15 ;  /* 0x0000000f10107221 */ /* 0x000fe20000010000 */
[----:B------:R-:W-:-:S04]  /*4240*/  FMUL.FTZ R15, R15, R9 ;  /* 0x000000090f0f7220 */ /* 0x000fc80000410000 */
[----:B------:R-:W-:Y:S01]  /*4250*/  FFMA.FTZ R12, R12, R15, R18 ;  /* 0x0000000f0c0c7223 */ /* 0x000fe20000010012 */
[C---:B--2---:R-:W-:Y:S02]  /*4260*/  PRMT R20, R26.reuse, 0x7632, R20 ;  /* 0x000076321a147816 */ /* 0x044fe40000000014 */
[----:B------:R-:W-:Y:S02]  /*4270*/  SHF.L.U32 R3, R26, 0x10, RZ ;  /* 0x000000101a037819 */ /* 0x000fe400000006ff */
[----:B------:R-:W-:Y:S02]  /*4280*/  SHF.L.U32 R20, R20, 0x10, RZ ;  /* 0x0000001014147819 */ /* 0x000fe400000006ff */
[----:B---3--:R-:W-:Y:S01]  /*4290*/  PRMT R21, R23, 0x7632, R21 ;  /* 0x0000763217157816 */ /* 0x008fe20000000015 */
[----:B------:R-:W-:Y:S02]  /*42a0*/  FADD.FTZ R3, R3, -UR26 ;  /* 0x8000001a03037e21 */ /* 0x000fe40008010000 */
[----:B------:R-:W-:Y:S01]  /*42b0*/  FADD.FTZ R14, R20, -UR26 ;  /* 0x8000001a140e7e21 */ /* 0x000fe20008010000 */
        /* <DEDUP_REMOVED lines=23> */
.L_x_196:
[----:B------:R-:W2:Y:S04]  /*4430*/  LDL R26, [R1+0x6c] ;  /* 0x00006c00011a7983 */ /* 0x000ea80000100800 */
[----:B------:R-:W3:Y:S01]  /*4440*/  LDL R23, [R1+0x84] ;  /* 0x0000840001177983 */ /* 0x000ee20000100800 */
[----:B------:R-:W-:Y:S01]  /*4450*/  FMUL.FTZ R14, R20, R8 ;  /* 0x00000008140e7220 */ /* 0x000fe20000410000 */
[----:B------:R-:W-:Y:S01]  /*4460*/  FFMA.FTZ R17, R18, R20, R17 ;  /* 0x0000001412117223 */ /* 0x000fe20000010011 */
[----:B------:R-:W-:Y:S01]  /*4470*/  FADD.FTZ R19, R19, R20 ;  /* 0x0000001413137221 */ /* 0x000fe20000010000 */
[----:B------:R-:W-:Y:S01]  /*4480*/  FADD.FTZ R16, R16, R21 ;  /* 0x0000001510107221 */ /* 0x000fe20000010000 */
[----:B------:R-:W-:Y:S01]  /*4490*/  FFMA.FTZ R12, R18, R14, R12 ;  /* 0x0000000e120c7223 */ /* 0x000fe2000001000c */
[----:B------:R-:W-:Y:S01]  /*44a0*/  FFMA.FTZ R13, R3, R21, R13 ;  /* 0x00000015030d7223 */ /* 0x000fe2000001000d */
[----:B------:R-:W-:Y:S01]  /*44b0*/  FMUL.FTZ R21, R21, R9 ;  /* 0x0000000915157220 */ /* 0x000fe20000410000 */
[----:B------:R-:W-:-:S03]  /*44c0*/  FADD.FTZ R15, R15, R22 ;  /* 0x000000160f0f7221 */ /* 0x000fc60000010000 */
[----:B------:R-:W-:Y:S01]  /*44d0*/  FFMA.FTZ R3, R3, R21, R12 ;  /* 0x0000001503037223 */ /* 0x000fe2000001000c */
[----:B------:R-:W-:Y:S01]  /*44e0*/  FADD.FTZ R14, R15, R14 ;  /* 0x0000000e0f0e7221 */ /* 0x000fe20000010000 */
[C---:B--2---:R-:W-:Y:S02]  /*44f0*/  PRMT R18, R26.reuse, 0x7632, R18 ;  /* 0x000076321a127816 */ /* 0x044fe40000000012 */
[----:B------:R-:W-:Y:S02]  /*4500*/  SHF.L.U32 R20, R26, 0x10, RZ ;  /* 0x000000101a147819 */ /* 0x000fe400000006ff */
[----:B------:R-:W-:Y:S02]  /*4510*/  SHF.L.U32 R18, R18, 0x10, RZ ;  /* 0x0000001012127819 */ /* 0x000fe400000006ff */
[C---:B---3--:R-:W-:Y:S01]  /*4520*/  PRMT R22, R23.reuse, 0x7632, R22 ;  /* 0x0000763217167816 */ /* 0x048fe20000000016 */
[----:B------:R-:W-:Y:S01]  /*4530*/  FADD.FTZ R12, R20, -UR26 ;  /* 0x8000001a140c7e21 */ /* 0x000fe20008010000 */
[----:B------:R-:W-:Y:S01]  /*4540*/  SHF.L.U32 R20, R23, 0x10, RZ ;  /* 0x0000001017147819 */ /* 0x000fe200000006ff */
[----:B------:R-:W-:Y:S01]  /*4550*/  FADD.FTZ R15, R18, -UR26 ;  /* 0x8000001a120f7e21 */ /* 0x000fe20008010000 */
[----:B------:R-:W-:Y:S01]  /*4560*/  SHF.L.U32 R22, R22, 0x10, RZ ;  /* 0x0000001016167819 */ /* 0x000fe200000006ff */
[----:B------:R-:W-:-:S02]  /*4570*/  FMUL.FTZ R18, R12, UR27 ;  /* 0x0000001b0c127c20 */ /* 0x000fc40008410000 */
        /* <DEDUP_REMOVED lines=20> */
.L_x_197:
        /* <DEDUP_REMOVED lines=41> */
.L_x_198:
        /* <DEDUP_REMOVED lines=41> */
.L_x_199:
        /* <DEDUP_REMOVED lines=41> */
.L_x_200:
        /* <DEDUP_REMOVED lines=41> */
.L_x_201:
        /* <DEDUP_REMOVED lines=41> */
.L_x_202:
        /* <DEDUP_REMOVED lines=41> */
.L_x_203:
        /* <DEDUP_REMOVED lines=41> */
.L_x_204:
[----:B------:R-:W-:Y:S01]  /*58b0*/  FMUL.FTZ R14, R20, R8 ;  /* 0x00000008140e7220 */ /* 0x000fe20000410000 */
[----:B------:R-:W-:Y:S01]  /*58c0*/  FFMA.FTZ R17, R18, R20, R17 ;  /* 0x0000001412117223 */ /* 0x000fe20000010011 */
[----:B------:R-:W-:Y:S01]  /*58d0*/  FADD.FTZ R19, R19, R20 ;  /* 0x0000001413137221 */ /* 0x000fe20000010000 */
[----:B------:R-:W-:Y:S01]  /*58e0*/  FADD.FTZ R16, R16, R21 ;  /* 0x0000001510107221 */ /* 0x000fe20000010000 */
[----:B------:R-:W-:Y:S01]  /*58f0*/  FFMA.FTZ R12, R18, R14, R12 ;  /* 0x0000000e120c7223 */ /* 0x000fe2000001000c */
[C---:B------:R-:W-:Y:S01]  /*5900*/  PRMT R18, R24.reuse, 0x7632, R18 ;  /* 0x0000763218127816 */ /* 0x040fe20000000012 */
[----:B------:R-:W-:Y:S01]  /*5910*/  FFMA.FTZ R13, R3, R21, R13 ;  /* 0x00000015030d7223 */ /* 0x000fe2000001000d */
[----:B------:R-:W-:Y:S01]  /*5920*/  FMUL.FTZ R21, R21, R9 ;  /* 0x0000000915157220 */ /* 0x000fe20000410000 */
[----:B------:R-:W-:Y:S01]  /*5930*/  SHF.L.U32 R20, R24, 0x10, RZ ;  /* 0x0000001018147819 */ /* 0x000fe200000006ff */
[----:B------:R-:W-:Y:S01]  /*5940*/  FADD.FTZ R15, R22, R15 ;  /* 0x0000000f160f7221 */ /* 0x000fe20000010000 */
[----:B------:R-:W-:Y:S01]  /*5950*/  SHF.L.U32 R18, R18, 0x10, RZ ;  /* 0x0000001012127819 */ /* 0x000fe200000006ff */
[----:B------:R-:W-:Y:S01]  /*5960*/  FFMA.FTZ R3, R3, R21, R12 ;  /* 0x0000001503037223 */ /* 0x000fe2000001000c */
        /* <DEDUP_REMOVED lines=27> */
.L_x_205:
        /* <DEDUP_REMOVED lines=41> */
.L_x_206:
        /* <DEDUP_REMOVED lines=41> */
.L_x_207:
        /* <DEDUP_REMOVED lines=41> */
.L_x_208:
        /* <DEDUP_REMOVED lines=41> */
.L_x_209:
        /* <DEDUP_REMOVED lines=41> */
.L_x_210:
        /* <DEDUP_REMOVED lines=41> */
.L_x_211:
[----:B------:R-:W2:Y:S01]  /*6a80*/  LDL R23, [R1+0xa8] ;  /* 0x0000a80001177983 */ /* 0x000ea20000100800 */
[----:B------:R-:W-:Y:S01]  /*6a90*/  FMUL.FTZ R15, R20, R8 ;  /* 0x00000008140f7220 */ /* 0x000fe20000410000 */
[----:B------:R-:W-:Y:S01]  /*6aa0*/  FFMA.FTZ R17, R18, R20, R17 ;  /* 0x0000001412117223 */ /* 0x000fe20000010011 */
[----:B------:R-:W-:Y:S01]  /*6ab0*/  FADD.FTZ R19, R19, R20 ;  /* 0x0000001413137221 */ /* 0x000fe20000010000 */
[----:B------:R-:W-:Y:S01]  /*6ac0*/  FADD.FTZ R16, R16, R22 ;  /* 0x0000001610107221 */ /* 0x000fe20000010000 */
[----:B------:R-:W-:Y:S01]  /*6ad0*/  FFMA.FTZ R3, R18, R15, R3 ;  /* 0x0000000f12037223 */ /* 0x000fe20000010003 */
[----:B------:R-:W-:Y:S01]  /*6ae0*/  FFMA.FTZ R13, R12, R22, R13 ;  /* 0x000000160c0d7223 */ /* 0x000fe2000001000d */
[----:B------:R-:W-:Y:S01]  /*6af0*/  FMUL.FTZ R22, R22, R9 ;  /* 0x0000000916167220 */ /* 0x000fe20000410000 */
[----:B------:R-:W-:Y:S01]  /*6b00*/  FADD.FTZ R14, R21, R14 ;  /* 0x0000000e150e7221 */ /* 0x000fe20000010000 */
[----:B------:R-:W-:Y:S02]  /*6b10*/  PRMT R21, R30, 0x7632, R21 ;  /* 0x000076321e157816 */ /* 0x000fe40000000015 */
[----:B------:R-:W-:Y:S01]  /*6b20*/  FFMA.FTZ R12, R12, R22, R3 ;  /* 0x000000160c0c7223 */ /* 0x000fe20000010003 */
[----:B------:R-:W-:Y:S01]  /*6b30*/  FADD.FTZ R15, R14, R15 ;  /* 0x0000000f0e0f7221 */ /* 0x000fe20000010000 */
[----:B------:R-:W-:-:S02]  /*6b40*/  SHF.L.U32 R21, R21, 0x10, RZ ;  /* 0x0000001015157819 */ /* 0x000fc400000006ff */
[C---:B--2---:R-:W-:Y:S02]  /*6b50*/  PRMT R18, R23.reuse, 0x7632, R18 ;  /* 0x0000763217127816 */ /* 0x044fe40000000012 */
[----:B------:R-:W-:Y:S02]  /*6b60*/  SHF.L.U32 R20, R23, 0x10, RZ ;  /* 0x0000001017147819 */ /* 0x000fe400000006ff */
[----:B------:R-:W-:-:S03]  /*6b70*/  SHF.L.U32 R18, R18, 0x10, RZ ;  /* 0x0000001012127819 */ /* 0x000fc600000006ff */
[----:B------:R-:W-:Y:S01]  /*6b80*/  FADD.FTZ R3, R20, -UR26 ;  /* 0x8000001a14037e21 */ /* 0x000fe20008010000 */
[----:B------:R-:W-:Y:S01]  /*6b90*/  SHF.L.U32 R20, R30, 0x10, RZ ;  /* 0x000000101e147819 */ /* 0x000fe200000006ff */
[----:B------:R-:W-:Y:S02]  /*6ba0*/  FADD.FTZ R14, R18, -UR26 ;  /* 0x8000001a120e7e21 */ /* 0x000fe40008010000 */
[----:B------:R-:W-:Y:S02]  /*6bb0*/  FMUL.FTZ R18, R3, UR27 ;  /* 0x0000001b03127c20 */ /* 0x000fe40008410000 */
        /* <DEDUP_REMOVED lines=20> */
.L_x_212:
[----:B------:R-:W-:Y:S01]  /*6d00*/  FMUL.FTZ R14, R20, R8 ;  /* 0x00000008140e7220 */ /* 0x000fe20000410000 */
[----:B------:R-:W-:Y:S01]  /*6d10*/  FFMA.FTZ R17, R18, R20, R17 ;  /* 0x0000001412117223 */ /* 0x000fe20000010011 */
[----:B------:R-:W-:Y:S01]  /*6d20*/  FADD.FTZ R19, R19, R20 ;  /* 0x0000001413137221 */ /* 0x000fe20000010000 */
[----:B------:R-:W-:Y:S01]  /*6d30*/  FADD.FTZ R16, R16, R21 ;  /* 0x0000001510107221 */ /* 0x000fe20000010000 */
[----:B------:R-:W-:Y:S01]  /*6d40*/  FFMA.FTZ R12, R18, R14, R12 ;  /* 0x0000000e120c7223 */ /* 0x000fe2000001000c */
[----:B------:R-:W-:Y:S01]  /*6d50*/  PRMT R18, R29, 0x7632, R18 ;  /* 0x000076321d127816 */ /* 0x000fe20000000012 */
        /* <DEDUP_REMOVED lines=33> */
.L_x_213:
        /* <DEDUP_REMOVED lines=41> */
.L_x_214:
[----:B------:R-:W2:Y:S04]  /*7200*/  LDL R24, [R1+0x124] ;  /* 0x0001240001187983 */ /* 0x000ea80000100800 */
[----:B------:R-:W3:Y:S01]  /*7210*/  LDL R23, [R1+0x130] ;  /* 0x0001300001177983 */ /* 0x000ee20000100800 */
[----:B------:R-:W-:Y:S01]  /*7220*/  FMUL.FTZ R14, R20, R8 ;  /* 0x00000008140e7220 */ /* 0x000fe20000410000 */
[----:B------:R-:W-:Y:S01]  /*7230*/  FFMA.FTZ R17, R18, R20, R17 ;  /* 0x0000001412117223 */ /* 0x000fe20000010011 */
[----:B------:R-:W-:Y:S01]  /*7240*/  FADD.FTZ R19, R19, R20 ;  /* 0x0000001413137221 */ /* 0x000fe20000010000 */
[----:B------:R-:W-:Y:S01]  /*7250*/  FADD.FTZ R15, R22, R15 ;  /* 0x0000000f160f7221 */ /* 0x000fe20000010000 */
[----:B------:R-:W-:Y:S01]  /*7260*/  FFMA.FTZ R12, R18, R14, R12 ;  /* 0x0000000e120c7223 */ /* 0x000fe2000001000c */
[----:B------:R-:W-:Y:S01]  /*7270*/  FADD.FTZ R16, R16, R21 ;  /* 0x0000001510107221 */ /* 0x000fe20000010000 */
[----:B------:R-:W-:Y:S01]  /*7280*/  FFMA.FTZ R13, R3, R21, R13 ;  /* 0x00000015030d7223 */ /* 0x000fe2000001000d */
[----:B------:R-:W-:Y:S01]  /*7290*/  FADD.FTZ R14, R15, R14 ;  /* 0x0000000e0f0e7221 */ /* 0x000fe20000010000 */
[----:B------:R-:W-:-:S04]  /*72a0*/  FMUL.FTZ R21, R21, R9 ;  /* 0x0000000915157220 */ /* 0x000fc80000410000 */
[----:B------:R-:W-:Y:S01]  /*72b0*/  FFMA.FTZ R3, R3, R21, R12 ;  /* 0x0000001503037223 */ /* 0x000fe2000001000c */
        /* <DEDUP_REMOVED lines=29> */
.L_x_215:
        /* <DEDUP_REMOVED lines=8> */
[----:B------:R-:W-:Y:S01]  /*7510*/  FADD.FTZ R14, R21, R14 ;  /* 0x0000000e150e7221 */ /* 0x000fe20000010000 */
[----:B------:R-:W-:-:S03]  /*7520*/  FMUL.FTZ R22, R22, R9 ;  /* 0x0000000916167220 */ /* 0x000fc60000410000 */
[----:B------:R-:W-:Y:S01]  /*7530*/  FADD.FTZ R12, R14, R12 ;  /* 0x0000000c0e0c7221 */ /* 0x000fe20000010000 */
        /* <DEDUP_REMOVED lines=30> */
.L_x_216:
[----:B------:R-:W2:Y:S04]  /*7720*/  LDL R25, [R1+0x114] ;  /* 0x0001140001197983 */ /* 0x000ea80000100800 */
[----:B------:R-:W3:Y:S04]  /*7730*/  LDL R24, [R1+0x138] ;  /* 0x0001380001187983 */ /* 0x000ee80000100800 */
[----:B------:R-:W4:Y:S01]  /*7740*/  LDL R23, [R1+0x13c] ;  /* 0x00013c0001177983 */ /* 0x000f220000100800 */
[----:B------:R-:W-:Y:S01]  /*7750*/  FMUL.FTZ R3, R21, R8 ;  /* 0x0000000815037220 */ /* 0x000fe20000410000 */
[----:B------:R-:W-:Y:S01]  /*7760*/  FFMA.FTZ R17, R20, R21, R17 ;  /* 0x0000001514117223 */ /* 0x000fe20000010011 */
[----:B------:R-:W-:Y:S01]  /*7770*/  FADD.FTZ R12, R22, R12 ;  /* 0x0000000c160c7221 */ /* 0x000fe20000010000 */
[----:B------:R-:W-:Y:S01]  /*7780*/  FADD.FTZ R19, R19, R21 ;  /* 0x0000001513137221 */ /* 0x000fe20000010000 */
[----:B------:R-:W-:Y:S01]  /*7790*/  FFMA.FTZ R18, R20, R3, R18 ;  /* 0x0000000314127223 */ /* 0x000fe20000010012 */
[----:B------:R-:W-:Y:S01]  /*77a0*/  FFMA.FTZ R20, R14, R15, R13 ;  /* 0x0000000f0e147223 */ /* 0x000fe2000001000d */
[----:B------:R-:W-:Y:S01]  /*77b0*/  FADD.FTZ R21, R16, R15 ;  /* 0x0000000f10157221 */ /* 0x000fe20000010000 */
[----:B------:R-:W-:Y:S01]  /*77c0*/  FMUL.FTZ R16, R15, R9 ;  /* 0x000000090f107220 */ /* 0x000fe20000410000 */
[----:B------:R-:W-:-:S03]  /*77d0*/  FADD.FTZ R15, R12, R3 ;  /* 0x000000030c0f7221 */ /* 0x000fc60000010000 */
[----:B------:R0:W-:Y:S01]  /*77e0*/  STL [R1+0x64], R21 ;  /* 0x0000641501007387 */ /* 0x0001e20000100800 */
[----:B------:R-:W-:Y:S01]  /*77f0*/  FFMA.FTZ R14, R14, R16, R18 ;  /* 0x000000100e0e7223 */ /* 0x000fe20000010012 */
[----:B------:R-:W-:Y:S02]  /*7800*/  FADD.FTZ R16, R16, R15 ;  /* 0x0000000f10107221 */ /* 0x000fe40000010000 */
[----:B------:R0:W-:Y:S01]  /*7810*/  STL [R1+0x60], R20 ;  /* 0x0000601401007387 */ /* 0x0001e20000100800 */
[C---:B--2---:R-:W-:Y:S02]  /*7820*/  PRMT R13, R25.reuse, 0x7632, R13 ;  /* 0x00007632190d7816 */ /* 0x044fe4000000000d */
[----:B------:R-:W-:Y:S02]  /*7830*/  SHF.L.U32 R12, R25, 0x10, RZ ;  /* 0x00000010190c7819 */ /* 0x000fe400000006ff */
[----:B------:R-:W-:Y:S02]  /*7840*/  SHF.L.U32 R3, R13, 0x10, RZ ;  /* 0x000000100d037819 */ /* 0x000fe400000006ff */
[----:B---3--:R-:W-:Y:S01]  /*7850*/  PRMT R13, R24, 0x7632, R13 ;  /* 0x00007632180d7816 */ /* 0x008fe2000000000d */
[----:B------:R-:W-:Y:S01]  /*7860*/  FADD.FTZ R12, R12, -UR26 ;  /* 0x8000001a0c0c7e21 */ /* 0x000fe20008010000 */
[----:B------:R-:W-:Y:S01]  /*7870*/  SHF.L.U32 R18, R24, 0x10, RZ ;  /* 0x0000001018127819 */ /* 0x000fe200000006ff */
[----:B------:R-:W-:Y:S01]  /*7880*/  FADD.FTZ R3, R3, -UR26 ;  /* 0x8000001a03037e21 */ /* 0x000fe20008010000 */
[----:B----4-:R-:W-:Y:S01]  /*7890*/  PRMT R15, R23, 0x7632, R15 ;  /* 0x00007632170f7816 */ /* 0x010fe2000000000f */
[----:B------:R-:W-:Y:S01]  /*78a0*/  FMUL.FTZ R12, R12, UR27 ;  /* 0x0000001b0c0c7c20 */ /* 0x000fe20008410000 */
[----:B------:R-:W-:Y:S01]  /*78b0*/  SHF.L.U32 R13, R13, 0x10, RZ ;  /* 0x000000100d0d7819 */ /* 0x000fe200000006ff */
[----:B------:R-:W-:-:S05]  /*78c0*/  FMUL.FTZ R25, R3, UR27 ;  /* 0x0000001b03197c20 */ /* 0x000fca0008410000 */
[----:B------:R0:W-:Y:S01]  /*78d0*/  STL [R1+0x8], R25 ;  /* 0x0000081901007387 */ /* 0x0001e20000100800 */
[----:B------:R-:W-:Y:S05]  /*78e0*/  @!P5 BRA `(.L_x_217) ;  /* 0x000000000048d947 */ /* 0x000fea0003800000 */
[----:B------:R-:W-:-:S04]  /*78f0*/  FFMA.FTZ R3, R12, R8, R10 ;  /* 0x000000080c037223 */ /* 0x000fc8000001000a */
[----:B0-----:R-:W-:-:S06]  /*7900*/  FMUL.FTZ R20, R3, -1.4426950216293334961 ;  /* 0xbfb8aa3b03147820 */ /* 0x001fcc0000410000 */
        /* <DEDUP_REMOVED lines=16> */
.L_x_217:
[----:B0-----:R-:W2:Y:S01]  /*7a10*/  LDL R20, [R1+0x12c] ;  /* 0x00012c0001147983 */ /* 0x001ea20000100800 */
[----:B------:R-:W-:Y:S01]  /*7a20*/  FMUL.FTZ R3, R18, R8 ;  /* 0x0000000812037220 */ /* 0x000fe20000410000 */
[----:B------:R-:W-:Y:S01]  /*7a30*/  FADD.FTZ R19, R19, R18 ;  /* 0x0000001213137221 */ /* 0x000fe20000010000 */
[C---:B------:R-:W-:Y:S01]  /*7a40*/  FFMA.FTZ R18, R12.reuse, R18, R17 ;  /* 0x000000120c127223 */ /* 0x040fe20000010011 */
[----:B------:R-:W-:Y:S01]  /*7a50*/  SHF.L.U32 R15, R15, 0x10, RZ ;  /* 0x000000100f0f7819 */ /* 0x000fe200000006ff */
[----:B------:R-:W-:Y:S01]  /*7a60*/  FFMA.FTZ R14, R12, R3, R14 ;  /* 0x000000030c0e7223 */ /* 0x000fe2000001000e */
[----:B------:R-:W-:Y:S01]  /*7a70*/  SHF.L.U32 R17, R23, 0x10, RZ ;  /* 0x0000001017117819 */ /* 0x000fe200000006ff */
[----:B------:R0:W-:Y:S01]  /*7a80*/  STL [R1+0x70], R19 ;  /* 0x0000701301007387 */ /* 0x0001e20000100800 */
[----:B------:R-:W-:Y:S01]  /*7a90*/  FADD.FTZ R16, R16, R3 ;  /* 0x0000000310107221 */ /* 0x000fe20000010000 */
[----:B------:R-:W-:Y:S02]  /*7aa0*/  FADD.FTZ R15, R15, -UR26 ;  /* 0x8000001a0f0f7e21 */ /* 0x000fe40008010000 */
[----:B------:R-:W-:Y:S01]  /*7ab0*/  FADD.FTZ R17, R17, -UR26 ;  /* 0x8000001a11117e21 */ /* 0x000fe20008010000 */
[----:B------:R0:W-:Y:S01]  /*7ac0*/  STL [R1+0x68], R18 ;  /* 0x0000681201007387 */ /* 0x0001e20000100800 */
[----:B------:R-:W-:-:S02]  /*7ad0*/  FMUL.FTZ R24, R15, UR27 ;  /* 0x0000001b0f187c20 */ /* 0x000fc40008410000 */
[----:B------:R-:W-:Y:S01]  /*7ae0*/  FMUL.FTZ R22, R17, UR27 ;  /* 0x0000001b11167c20 */ /* 0x000fe20008410000 */
[----:B------:R-:W-:Y:S02]  /*7af0*/  FMUL.FTZ R17, R13, R9 ;  /* 0x000000090d117220 */ /* 0x000fe40000410000 */
[----:B------:R0:W-:Y:S04]  /*7b00*/  STL [R1], R24 ;  /* 0x0000001801007387 */ /* 0x0001e80000100800 */
[----:B------:R0:W-:Y:S01]  /*7b10*/  STL [R1+0x4], R22 ;  /* 0x0000041601007387 */ /* 0x0001e20000100800 */
[C---:B--2---:R-:W-:Y:S02]  /*7b20*/  PRMT R3, R20.reuse, 0x7632, R3 ;  /* 0x0000763214037816 */ /* 0x044fe40000000003 */
[----:B------:R-:W-:-:S02]  /*7b30*/  SHF.L.U32 R12, R20, 0x10, RZ ;  /* 0x00000010140c7819 */ /* 0x000fc400000006ff */
[----:B------:R-:W-:Y:S01]  /*7b40*/  SHF.L.U32 R3, R3, 0x10, RZ ;  /* 0x0000001003037819 */ /* 0x000fe200000006ff */
[----:B0-----:R-:W-:Y:S06]  /*7b50*/  @!P5 BRA `(.L_x_218) ;  /* 0x000000000048d947 */ /* 0x001fec0003800000 */
        /* <DEDUP_REMOVED lines=18> */
.L_x_218:
[----:B------:R-:W2:Y:S04]  /*7c80*/  LDL R18, [R1+0x110] ;  /* 0x0001100001127983 */ /* 0x000ea80000100800 */
[----:B------:R-:W3:Y:S04]  /*7c90*/  LDL R19, [R1+0x128] ;  /* 0x0001280001137983 */ /* 0x000ee80000100800 */
[----:B------:R-:W4:Y:S01]  /*7ca0*/  LDL R23, [R1+0x11c] ;  /* 0x00011c0001177983 */ /* 0x000f220000100800 */
        /* <DEDUP_REMOVED lines=12> */
[----:B----4-:R-:W-:Y:S01]  /*7d70*/  PRMT R20, R23, 0x7632, R20 ;  /* 0x0000763217147816 */ /* 0x010fe20000000014 */
[----:B------:R-:W-:Y:S01]  /*7d80*/  FMUL.FTZ R18, R18, UR27 ;  /* 0x0000001b12127c20 */ /* 0x000fe20008410000 */
[----:B------:R-:W-:Y:S01]  /*7d90*/  SHF.L.U32 R17, R17, 0x10, RZ ;  /* 0x0000001011117819 */ /* 0x000fe200000006ff */
[----:B------:R-:W-:Y:S01]  /*7da0*/  FMUL.FTZ R29, R21, UR27 ;  /* 0x0000001b151d7c20 */ /* 0x000fe20008410000 */
[----:B------:R-:W-:-:S04]  /*7db0*/  FMUL.FTZ R19, R3, R9 ;  /* 0x0000000903137220 */ /* 0x000fc80000410000 */
[----:B------:R0:W-:Y:S01]  /*7dc0*/  STL [R1+0x18], R29 ;  /* 0x0000181d01007387 */ /* 0x0001e20000100800 */
[----:B------:R-:W-:Y:S05]  /*7dd0*/  @!P5 BRA `(.L_x_219) ;  /* 0x000000000048d947 */ /* 0x000fea0003800000 */
[----:B------:R-:W-:-:S04]  /*7de0*/  FFMA.FTZ R21, R18, R8, R10 ;  /* 0x0000000812157223 */ /* 0x000fc8000001000a */
[----:B------:R-:W-:-:S06]  /*7df0*/  FMUL.FTZ R22, R21, -1.4426950216293334961 ;  /* 0xbfb8aa3b15167820 */ /* 0x000fcc0000410000 */
[----:B------:R-:W1:Y:S02]  /*7e00*/  MUFU.EX2 R22, R22 ;  /* 0x0000001600167308 */ /* 0x000e640000000800 */
[----:B-1----:R-:W-:-:S06]  /*7e10*/  FADD.FTZ R22, R22, 1 ;  /* 0x3f80000016167421 */ /* 0x002fcc0000010000 */
[----:B------:R-:W1:Y:S02]  /*7e20*/  MUFU.RCP R22, R22 ;  /* 0x0000001600167308 */ /* 0x000e640000001000 */
[----:B-1----:R-:W-:Y:S01]  /*7e30*/  FMUL.FTZ R16, R16, R22 ;  /* 0x0000001610107220 */ /* 0x002fe20000410000 */
[----:B------:R-:W-:-:S04]  /*7e40*/  FADD.FTZ R22, -R22, 1 ;  /* 0x3f80000016167421 */ /* 0x000fc80000010100 */
[----:B------:R-:W-:Y:S01]  /*7e50*/  FFMA.FTZ R22, R21, R22, 1 ;  /* 0x3f80000015167423 */ /* 0x000fe20000010016 */
[----:B------:R-:W-:-:S03]  /*7e60*/  FFMA.FTZ R21, R29, R9, R11 ;  /* 0x000000091d157223 */ /* 0x000fc6000001000b */
[----:B------:R-:W-:Y:S01]  /*7e70*/  FMUL.FTZ R16, R16, R22 ;  /* 0x0000001610107220 */ /* 0x000fe20000410000 */
[----:B------:R-:W-:-:S06]  /*7e80*/  FMUL.FTZ R22, R21, -1.4426950216293334961 ;  /* 0xbfb8aa3b15167820 */ /* 0x000fcc0000410000 */
[----:B------:R-:W1:Y:S02]  /*7e90*/  MUFU.EX2 R22, R22 ;  /* 0x0000001600167308 */ /* 0x000e640000000800 */
[----:B-1----:R-:W-:-:S06]  /*7ea0*/  FADD.FTZ R22, R22, 1 ;  /* 0x3f80000016167421 */ /* 0x002fcc0000010000 */
[----:B------:R-:W1:Y:S02]  /*7eb0*/  MUFU.RCP R22, R22 ;  /* 0x0000001600167308 */ /* 0x000e640000001000 */
[----:B-1----:R-:W-:Y:S01]  /*7ec0*/  FMUL.FTZ R17, R17, R22 ;  /* 0x0000001611117220 */ /* 0x002fe20000410000 */
[----:B------:R-:W-:-:S04]  /*7ed0*/  FADD.FTZ R22, -R22, 1 ;  /* 0x3f80000016167421 */ /* 0x000fc80000010100 */
[----:B------:R-:W-:-:S04]  /*7ee0*/  FFMA.FTZ R22, R21, R22, 1 ;  /* 0x3f80000015167423 */ /* 0x000fc80000010016 */
[----:B------:R-:W-:-:S07]  /*7ef0*/  FMUL.FTZ R17, R17, R22 ;  /* 0x0000001611117220 */ /* 0x000fce0000410000 */
.L_x_219:
[----:B------:R-:W2:Y:S01]  /*7f00*/  LDL R21, [R1+0x118] ;  /* 0x0001180001157983 */ /* 0x000ea20000100800 */
[----:B------:R-:W-:Y:S01]  /*7f10*/  SHF.L.U32 R20, R20, 0x10, RZ ;  /* 0x0000001014147819 */ /* 0x000fe200000006ff */
[----:B------:R-:W-:Y:S01]  /*7f20*/  FFMA.FTZ R14, R24, R19, R14 ;  /* 0x00000013180e7223 */ /* 0x000fe2000001000e */
[----:B------:R-:W-:Y:S01]  /*7f30*/  SHF.L.U32 R23, R23, 0x10, RZ ;  /* 0x0000001017177819 */ /* 0x000fe200000006ff */
[----:B------:R-:W-:Y:S01]  /*7f40*/  FMUL.FTZ R24, R16, R8 ;  /* 0x0000000810187220 */ /* 0x000fe20000410000 */
[----:B------:R-:W-:Y:S01]  /*7f50*/  FADD.FTZ R15, R19, R15 ;  /* 0x0000000f130f7221 */ /* 0x000fe20000010000 */
[----:B------:R-:W-:Y:S02]  /*7f60*/  FADD.FTZ R20, R20, -UR26 ;  /* 0x8000001a14147e21 */ /* 0x000fe40008010000 */
[----:B------:R-:W-:Y:S01]  /*7f70*/  FADD.FTZ R23, R23, -UR26 ;  /* 0x8000001a17177e21 */ /* 0x000fe20008010000 */
[----:B------:R-:W-:Y:S01]  /*7f80*/  FFMA.FTZ R14, R18, R24, R14 ;  /* 0x00000018120e7223 */ /* 0x000fe2000001000e */
[----:B------:R-:W-:Y:S01]  /*7f90*/  FMUL.FTZ R30, R20, UR27 ;  /* 0x0000001b141e7c20 */ /* 0x000fe20008410000 */
[----:B------:R-:W-:Y:S01]  /*7fa0*/  FADD.FTZ R24, R15, R24 ;  /* 0x000000180f187221 */ /* 0x000fe20000010000 */
[----:B------:R-:W-:Y:S01]  /*7fb0*/  FMUL.FTZ R23, R23, UR27 ;  /* 0x0000001b17177c20 */ /* 0x000fe20008410000 */
[----:B------:R-:W-:-:S02]  /*7fc0*/  FMUL.FTZ R15, R17, R9 ;  /* 0x00000009110f7220 */ /* 0x000fc40000410000 */
[----:B------:R1:W-:Y:S01]  /*7fd0*/  STL [R1+0x24], R30 ;  /* 0x0000241e01007387 */ /* 0x0003e20000100800 */
[C---:B--2---:R-:W-:Y:S02]  /*7fe0*/  PRMT R22, R21.reuse, 0x7632, R22 ;  /* 0x0000763215167816 */ /* 0x044fe40000000016 */
[----:B------:R-:W-:Y:S02]  /*7ff0*/  SHF.L.U32 R19, R21, 0x10, RZ ;  /* 0x0000001015137819 */ /* 0x000fe400000006ff */
[----:B------:R-:W-:Y:S01]  /*8000*/  SHF.L.U32 R22, R22, 0x10, RZ ;  /* 0x0000001016167819 */ /* 0x000fe200000006ff */
[----:B-1----:R-:W-:Y:S06]  /*8010*/  @!P5 BRA `(.L_x_220) ;  /* 0x000000000048d947 */ /* 0x002fec0003800000 */
        /* <DEDUP_REMOVED lines=18> */
.L_x_220:
[----:B------:R-:W2:Y:S04]  /*8140*/  LDL R27, [R1+0x100] ;  /* 0x00010000011b7983 */ /* 0x000ea80000100800 */
[----:B------:R-:W3:Y:S01]  /*8150*/  LDL R26, [R1+0x10c] ;  /* 0x00010c00011a7983 */ /* 0x000ee20000100800 */
[----:B------:R-:W-:Y:S01]  /*8160*/  FFMA.FTZ R14, R29, R15, R14 ;  /* 0x0000000f1d0e7223 */ /* 0x000fe2000001000e */
[----:B------:R-:W-:Y:S01]  /*8170*/  FADD.FTZ R24, R15, R24 ;  /* 0x000000180f187221 */ /* 0x000fe20000010000 */
[----:B------:R-:W-:Y:S01]  /*8180*/  FMUL.FTZ R20, R19, R8 ;  /* 0x0000000813147220 */ /* 0x000fe20000410000 */
[----:B------:R-:W-:-:S03]  /*8190*/  PRMT R28, R35, 0x7632, R28 ;  /* 0x00007632231c7816 */ /* 0x000fc6000000001c */
        /* <DEDUP_REMOVED lines=10> */
[----:B0-----:R-:W-:Y:S01]  /*8240*/  FMUL.FTZ R29, R15, UR27 ;  /* 0x0000001b0f1d7c20 */ /* 0x001fe20008410000 */
[----:B------:R-:W-:Y:S01]  /*8250*/  FMUL.FTZ R15, R22, R9 ;  /* 0x00000009160f7220 */ /* 0x000fe20000410000 */
[----:B------:R-:W-:-:S03]  /*8260*/  FMUL.FTZ R27, R21, UR27 ;  /* 0x0000001b151b7c20 */ /* 0x000fc60008410000 */
[----:B------:R0:W-:Y:S04]  /*8270*/  STL [R1+0x2c], R29 ;  /* 0x00002c1d01007387 */ /* 0x0001e80000100800 */
        /* <DEDUP_REMOVED lines=20> */
.L_x_221:
[----:B------:R-:W-:Y:S01]  /*83c0*/  FFMA.FTZ R14, R30, R15, R14 ;  /* 0x0000000f1e0e7223 */ /* 0x000fe2000001000e */
[----:B------:R-:W-:Y:S01]  /*83d0*/  FADD.FTZ R20, R15, R20 ;  /* 0x000000140f147221 */ /* 0x000fe20000010000 */
[----:B------:R-:W-:Y:S01]  /*83e0*/  SHF.L.U32 R15, R35, 0x10, RZ ;  /* 0x00000010230f7819 */ /* 0x000fe200000006ff */
[----:B------:R-:W-:Y:S01]  /*83f0*/  FMUL.FTZ R21, R24, R8 ;  /* 0x0000000818157220 */ /* 0x000fe20000410000 */
[----:B------:R-:W-:Y:S02]  /*8400*/  SHF.L.U32 R28, R28, 0x10, RZ ;  /* 0x000000101c1c7819 */ /* 0x000fe400000006ff */
[----:B0-----:R-:W-:Y:S01]  /*8410*/  PRMT R27, R32, 0x7632, R27 ;  /* 0x00007632201b7816 */ /* 0x001fe2000000001b */
[----:B------:R-:W-:Y:S01]  /*8420*/  FADD.FTZ R15, R15, -UR26 ;  /* 0x8000001a0f0f7e21 */ /* 0x000fe20008010000 */
[----:B------:R-:W-:Y:S01]  /*8430*/  FFMA.FTZ R14, R29, R21, R14 ;  /* 0x000000151d0e7223 */ /* 0x000fe2000001000e */
[----:B------:R-:W-:Y:S01]  /*8440*/  FADD.FTZ R28, R28, -UR26 ;  /* 0x8000001a1c1c7e21 */ /* 0x000fe20008010000 */
[----:B------:R-:W-:Y:S01]  /*8450*/  FADD.FTZ R21, R20, R21 ;  /* 0x0000001514157221 */ /* 0x000fe20000010000 */
[----:B------:R-:W-:Y:S01]  /*8460*/  FMUL.FTZ R35, R15, UR27 ;  /* 0x0000001b0f237c20 */ /* 0x000fe20008410000 */
[----:B------:R-:W-:Y:S01]  /*8470*/  SHF.L.U32 R26, R32, 0x10, RZ ;  /* 0x00000010201a7819 */ /* 0x000fe200000006ff */
[----:B------:R-:W-:Y:S01]  /*8480*/  FMUL.FTZ R15, R25, R9 ;  /* 0x00000009190f7220 */ /* 0x000fe20000410000 */
[----:B------:R-:W-:Y:S01]  /*8490*/  SHF.L.U32 R27, R27, 0x10, RZ ;  /* 0x000000101b1b7819 */ /* 0x000fe200000006ff */
[----:B------:R-:W-:Y:S01]  /*84a0*/  FMUL.FTZ R28, R28, UR27 ;  /* 0x0000001b1c1c7c20 */ /* 0x000fe20008410000 */
        /* <DEDUP_REMOVED lines=20> */
.L_x_222:
[----:B------:R-:W2:Y:S01]  /*85f0*/  LDL R20, [R1+0x28] ;  /* 0x0000280001147983 */ /* 0x000ea20000100800 */
[----:B------:R-:W-:Y:S01]  /*8600*/  PRMT R32, R31, 0x7632, R32 ;  /* 0x000076321f207816 */ /* 0x000fe20000000020 */
[----:B------:R-:W-:Y:S01]  /*8610*/  FADD.FTZ R21, R15, R21 ;  /* 0x000000150f157221 */ /* 0x000fe20000010000 */
[----:B------:R-:W-:Y:S02]  /*8620*/  SHF.L.U32 R31, R31, 0x10, RZ ;  /* 0x000000101f1f7819 */ /* 0x000fe400000006ff */
[----:B------:R-:W-:Y:S02]  /*8630*/  SHF.L.U32 R32, R32, 0x10, RZ ;  /* 0x0000001020207819 */ /* 0x000fe400000006ff */
[----:B------:R-:W-:Y:S01]  /*8640*/  PRMT R30, R33, 0x7632, R30 ;  /* 0x00007632211e7816 */ /* 0x000fe2000000001e */
[----:B------:R-:W-:Y:S01]  /*8650*/  FADD.FTZ R31, R31, -UR26 ;  /* 0x8000001a1f1f7e21 */ /* 0x000fe20008010000 */
[----:B------:R-:W-:Y:S01]  /*8660*/  SHF.L.U32 R29, R33, 0x10, RZ ;  /* 0x00000010211d7819 */ /* 0x000fe200000006ff */
[----:B------:R-:W-:Y:S01]  /*8670*/  FADD.FTZ R32, R32, -UR26 ;  /* 0x8000001a20207e21 */ /* 0x000fe20008010000 */
[----:B------:R-:W-:Y:S01]  /*8680*/  SHF.L.U32 R30, R30, 0x10, RZ ;  /* 0x000000101e1e7819 */ /* 0x000fe200000006ff */
[----:B------:R-:W-:-:S02]  /*8690*/  FMUL.FTZ R31, R31, UR27 ;  /* 0x0000001b1f1f7c20 */ /* 0x000fc40008410000 */
[----:B------:R-:W-:Y:S01]  /*86a0*/  FMUL.FTZ R32, R32, UR27 ;  /* 0x0000001b20207c20 */ /* 0x000fe20008410000 */
[----:B--2---:R-:W-:Y:S01]  /*86b0*/  FFMA.FTZ R14, R20, R15, R14 ;  /* 0x0000000f140e7223 */ /* 0x004fe2000001000e */
[----:B------:R-:W-:Y:S01]  /*86c0*/  FMUL.FTZ R20, R26, R8 ;  /* 0x000000081a147220 */ /* 0x000fe20000410000 */
[----:B------:R-:W-:-:S03]  /*86d0*/  FMUL.FTZ R15, R27, R9 ;  /* 0x000000091b0f7220 */ /* 0x000fc60000410000 */
[----:B------:R-:W-:Y:S01]  /*86e0*/  FFMA.FTZ R14, R35, R20, R14 ;  /* 0x00000014230e7223 */ /* 0x000fe2000001000e */
[----:B------:R-:W-:-:S03]  /*86f0*/  FADD.FTZ R20, R21, R20 ;  /* 0x0000001415147221 */ /* 0x000fc60000010000 */
[----:B------:R-:W-:Y:S01]  /*8700*/  FFMA.FTZ R14, R28, R15, R14 ;  /* 0x0000000f1c0e7223 */ /* 0x000fe2000001000e */
[----:B------:R-:W-:Y:S01]  /*8710*/  FADD.FTZ R15, R15, R20 ;  /* 0x000000140f0f7221 */ /* 0x000fe20000010000 */
[----:B------:R-:W-:Y:S06]  /*8720*/  @!P5 BRA `(.L_x_223) ;  /* 0x000000000048d947 */ /* 0x000fec0003800000 */
        /* <DEDUP_REMOVED lines=18> */
.L_x_223:
[C---:B0-----:R-:W-:Y:S01]  /*8850*/  PRMT R35, R34.reuse, 0x7632, R35 ;  /* 0x0000763222237816 */ /* 0x041fe20000000023 */
[----:B------:R-:W-:Y:S01]  /*8860*/  FMUL.FTZ R20, R29, R8 ;  /* 0x000000081d147220 */ /* 0x000fe20000410000 */
[----:B------:R-:W-:Y:S01]  /*8870*/  SHF.L.U32 R34, R34, 0x10, RZ ;  /* 0x0000001022227819 */ /* 0x000fe200000006ff */
[----:B------:R-:W-:Y:S01]  /*8880*/  FMUL.FTZ R21, R30, R9 ;  /* 0x000000091e157220 */ /* 0x000fe20000410000 */
[----:B------:R-:W-:Y:S01]  /*8890*/  SHF.L.U32 R35, R35, 0x10, RZ ;  /* 0x0000001023237819 */ /* 0x000fe200000006ff */
[----:B------:R-:W-:Y:S01]  /*88a0*/  FFMA.FTZ R14, R31, R20, R14 ;  /* 0x000000141f0e7223 */ /* 0x000fe2000001000e */
[----:B------:R-:W-:Y:S01]  /*88b0*/  FADD.FTZ R15, R15, R20 ;  /* 0x000000140f0f7221 */ /* 0x000fe20000010000 */
[----:B------:R-:W-:Y:S01]  /*88c0*/  FADD.FTZ R34, R34, -UR26 ;  /* 0x8000001a22227e21 */ /* 0x000fe20008010000 */
[----:B------:R-:W-:Y:S01]  /*88d0*/  PRMT R33, R36, 0x7632, R33 ;  /* 0x0000763224217816 */ /* 0x000fe20000000021 */
[----:B------:R-:W-:Y:S01]  /*88e0*/  FADD.FTZ R35, R35, -UR26 ;  /* 0x8000001a23237e21 */ /* 0x000fe20008010000 */
[----:B------:R-:W-:Y:S01]  /*88f0*/  FFMA.FTZ R20, R32, R21, R14 ;  /* 0x0000001520147223 */ /* 0x000fe2000001000e */
[----:B------:R-:W-:Y:S01]  /*8900*/  FADD.FTZ R21, R21, R15 ;  /* 0x0000000f15157221 */ /* 0x000fe20000010000 */
[----:B------:R-:W-:Y:S01]  /*8910*/  SHF.L.U32 R33, R33, 0x10, RZ ;  /* 0x0000001021217819 */ /* 0x000fe200000006ff */
[----:B------:R-:W-:Y:S01]  /*8920*/  FMUL.FTZ R34, R34, UR27 ;  /* 0x0000001b22227c20 */ /* 0x000fe20008410000 */
        /* <DEDUP_REMOVED lines=21> */
.L_x_224:
[----:B------:R-:W-:-:S04]  /*8a80*/  FMUL.FTZ R14, R36, R8 ;  /* 0x00000008240e7220 */ /* 0x000fc80000410000 */
[----:B------:R-:W-:Y:S01]  /*8a90*/  FFMA.FTZ R20, R34, R14, R20 ;  /* 0x0000000e22147223 */ /* 0x000fe20000010014 */
[----:B------:R-:W-:Y:S02]  /*8aa0*/  FADD.FTZ R14, R21, R14 ;  /* 0x0000000e150e7221 */ /* 0x000fe40000010000 */
[----:B------:R-:W2:Y:S01]  /*8ab0*/  LDL R21, [R1+0x44] ;  /* 0x0000440001157983 */ /* 0x000ea20000100800 */
[----:B------:R-:W-:-:S04]  /*8ac0*/  FMUL.FTZ R15, R33, R9 ;  /* 0x00000009210f7220 */ /* 0x000fc80000410000 */
[----:B------:R-:W-:-:S05]  /*8ad0*/  FFMA.FTZ R20, R35, R15, R20 ;  /* 0x0000000f23147223 */ /* 0x000fca0000010014 */
[----:B------:R0:W-:Y:S02]  /*8ae0*/  STL [R1+0x14], R20 ;  /* 0x0000141401007387 */ /* 0x0001e40000100800 */
[--C-:B0-----:R-:W-:Y:S01]  /*8af0*/  FADD.FTZ R20, R15, R14.reuse ;  /* 0x0000000e0f147221 */ /* 0x101fe20000010000 */
[C---:B------:R-:W-:Y:S02]  /*8b00*/  PRMT R14, R37.reuse, 0x7632, R14 ;  /* 0x00007632250e7816 */ /* 0x040fe4000000000e */
[----:B------:R-:W-:Y:S02]  /*8b10*/  SHF.L.U32 R37, R37, 0x10, RZ ;  /* 0x0000001025257819 */ /* 0x000fe400000006ff */
[----:B------:R-:W-:Y:S01]  /*8b20*/  SHF.L.U32 R14, R14, 0x10, RZ ;  /* 0x000000100e0e7819 */ /* 0x000fe200000006ff */
[----:B------:R0:W-:Y:S02]  /*8b30*/  STL [R1+0x1c], R20 ;  /* 0x00001c1401007387 */ /* 0x0001e40000100800 */
[----:B------:R-:W-:-:S02]  /*8b40*/  FADD.FTZ R37, R37, -UR26 ;  /* 0x8000001a25257e21 */ /* 0x000fc40008010000 */
[----:B------:R-:W-:Y:S02]  /*8b50*/  FADD.FTZ R14, R14, -UR26 ;  /* 0x8000001a0e0e7e21 */ /* 0x000fe40008010000 */
[----:B------:R-:W-:Y:S02]  /*8b60*/  FMUL.FTZ R37, R37, UR27 ;  /* 0x0000001b25257c20 */ /* 0x000fe40008410000 */
[----:B0-----:R-:W-:-:S05]  /*8b70*/  FMUL.FTZ R20, R14, UR27 ;  /* 0x0000001b0e147c20 */ /* 0x001fca0008410000 */
[----:B------:R0:W-:Y:S01]  /*8b80*/  STL [R1+0xc], R20 ;  /* 0x00000c1401007387 */ /* 0x0001e20000100800 */
[C---:B--2---:R-:W-:Y:S02]  /*8b90*/  PRMT R15, R21.reuse, 0x7632, R15 ;  /* 0x00007632150f7816 */ /* 0x044fe4000000000f */
[----:B------:R-:W-:Y:S02]  /*8ba0*/  SHF.L.U32 R14, R21, 0x10, RZ ;  /* 0x00000010150e7819 */ /* 0x000fe400000006ff */
[----:B------:R-:W-:Y:S01]  /*8bb0*/  SHF.L.U32 R15, R15, 0x10, RZ ;  /* 0x000000100f0f7819 */ /* 0x000fe200000006ff */
[----:B0-----:R-:W-:Y:S06]  /*8bc0*/  @!P5 BRA `(.L_x_225) ;  /* 0x00000000005cd947 */ /* 0x001fec0003800000 */
[----:B------:R-:W-:Y:S01]  /*8bd0*/  FFMA.FTZ R21, R37, R8, R10 ;  /* 0x0000000825157223 */ /* 0x000fe2000001000a */
[----:B------:R-:W-:Y:S04]  /*8be0*/  STL [R1+0x14c], R2 ;  /* 0x00014c0201007387 */ /* 0x000fe80000100800 */
[----:B------:R0:W-:Y:S02]  /*8bf0*/  STL [R1+0x148], R0 ;  /* 0x0001480001007387 */ /* 0x0001e40000100800 */
[----:B0-----:R-:W-:Y:S01]  /*8c00*/  MOV R0, R20 ;  /* 0x0000001400007202 */ /* 0x001fe20000000f00 */
        /* <DEDUP_REMOVED lines=9> */
[----:B------:R-:W-:Y:S01]  /*8ca0*/  FMUL.FTZ R20, R21, -1.4426950216293334961 ;  /* 0xbfb8aa3b15147820 */ /* 0x000fe20000410000 */
[----:B------:R0:W5:Y:S05]  /*8cb0*/  LDL.LU R2, [R1+0x14c] ;  /* 0x00014c0001027983 */ /* 0x00016a0000300800 */
[----:B------:R-:W1:Y:S02]  /*8cc0*/  MUFU.EX2 R20, R20 ;  /* 0x0000001400147308 */ /* 0x000e640000000800 */
[----:B-1----:R-:W-:-:S06]  /*8cd0*/  FADD.FTZ R20, R20, 1 ;  /* 0x3f80000014147421 */ /* 0x002fcc0000010000 */
[----:B------:R-:W1:Y:S02]  /*8ce0*/  MUFU.RCP R20, R20 ;  /* 0x0000001400147308 */ /* 0x000e640000001000 */
[----:B-1----:R-:W-:Y:S01]  /*8cf0*/  FMUL.FTZ R0, R15, R20 ;  /* 0x000000140f007220 */ /* 0x002fe20000410000 */
[----:B------:R-:W-:-:S04]  /*8d00*/  FADD.FTZ R15, -R20, 1 ;  /* 0x3f800000140f7421 */ /* 0x000fc80000010100 */
[----:B------:R-:W-:-:S04]  /*8d10*/  FFMA.FTZ R15, R21, R15, 1 ;  /* 0x3f800000150f7423 */ /* 0x000fc8000001000f */
[----:B------:R-:W-:Y:S02]  /*8d20*/  FMUL.FTZ R15, R0, R15 ;  /* 0x0000000f000f7220 */ /* 0x000fe40000410000 */
[----:B------:R0:W5:Y:S05]  /*8d30*/  LDL.LU R0, [R1+0x148] ;  /* 0x0001480001007983 */ /* 0x00016a0000300800 */
.L_x_225:
[----:B------:R-:W2:Y:S04]  /*8d40*/  LDL.LU R21, [R1+0x1c] ;  /* 0x00001c0001157983 */ /* 0x000ea80000300800 */
[----:B------:R1:W-:Y:S04]  /*8d50*/  STL [R1+0x16c], R35 ;  /* 0x00016c2301007387 */ /* 0x0003e80000100800 */
[----:B-1----:R-:W3:Y:S04]  /*8d60*/  LDL.LU R35, [R1+0x14] ;  /* 0x0000140001237983 */ /* 0x002ee80000300800 */
[----:B------:R1:W-:Y:S04]  /*8d70*/  STL [R1+0x168], R33 ;  /* 0x0001682101007387 */ /* 0x0003e80000100800 */
[----:B-1----:R-:W4:Y:S04]  /*8d80*/  LDL.LU R33, [R1+0x60] ;  /* 0x0000600001217983 */ /* 0x002f280000300800 */
[----:B-----5:R1:W-:Y:S04]  /*8d90*/  STL [R1+0x164], R0 ;  /* 0x0001640001007387 */ /* 0x0203e80000100800 */
[----:B-1----:R-:W4:Y:S04]  /*8da0*/  LDL.LU R0, [R1+0x68] ;  /* 0x0000680001007983 */ /* 0x002f280000300800 */
[----:B------:R1:W-:Y:S04]  /*8db0*/  STL [R1+0x160], R11 ;  /* 0x0001600b01007387 */ /* 0x0003e80000100800 */
[----:B-1----:R-:W4:Y:S04]  /*8dc0*/  LDL.LU R11, [R1+0x8] ;  /* 0x00000800010b7983 */ /* 0x002f280000300800 */
[----:B------:R1:W-:Y:S04]  /*8dd0*/  STL [R1+0x15c], R10 ;  /* 0x00015c0a01007387 */ /* 0x0003e80000100800 */
[----:B-1----:R-:W4:Y:S04]  /*8de0*/  LDL.LU R10, [R1+0x64] ;  /* 0x00006400010a7983 */ /* 0x002f280000300800 */
[----:B------:R1:W-:Y:S04]  /*8df0*/  STL [R1+0x158], R7 ;  /* 0x0001580701007387 */ /* 0x0003e80000100800 */
[----:B-1----:R-:W4:Y:S04]  /*8e00*/  LDL.LU R7, [R1+0x70] ;  /* 0x0000700001077983 */ /* 0x002f280000300800 */
[----:B------:R-:W-:Y:S04]  /*8e10*/  STL [R1+0x154], R6 ;  /* 0x0001540601007387 */ /* 0x000fe80000100800 */
[----:B------:R-:W-:Y:S04]  /*8e20*/  STL [R1+0x150], R5 ;  /* 0x0001500501007387 */ /* 0x000fe80000100800 */
[----:B------:R-:W-:Y:S04]  /*8e30*/  STL [R1+0x14c], R4 ;  /* 0x00014c0401007387 */ /* 0x000fe80000100800 */
[----:B------:R1:W-:Y:S04]  /*8e40*/  STL [R1+0x148], R2 ;  /* 0x0001480201007387 */ /* 0x0003e80000100800 */
[----:B-1----:R-:W4:Y:S01]  /*8e50*/  LDL.LU R2, [R1+0xc] ;  /* 0x00000c0001027983 */ /* 0x002f220000300800 */
[----:B------:R-:W-:-:S04]  /*8e60*/  FMUL.FTZ R20, R14, R8 ;  /* 0x000000080e147220 */ /* 0x000fc80000410000 */
[----:B--2---:R-:W-:Y:S01]  /*8e70*/  FADD.FTZ R4, R21, R20 ;  /* 0x0000001415047221 */ /* 0x004fe20000010000 */
[----:B------:R-:W-:Y:S01]  /*8e80*/  FMUL.FTZ R21, R15, R9 ;  /* 0x000000090f157220 */ /* 0x000fe20000410000 */
[----:B---3--:R-:W-:-:S04]  /*8e90*/  FFMA.FTZ R35, R37, R20, R35 ;  /* 0x0000001425237223 */ /* 0x008fc80000010023 */
[----:B----4-:R-:W-:Y:S01]  /*8ea0*/  FFMA.FTZ R20, R2, R21, R35 ;  /* 0x0000001502147223 */ /* 0x010fe20000010023 */
[----:B------:R-:W-:Y:S01]  /*8eb0*/  FADD.FTZ R21, R21, R4 ;  /* 0x0000000415157221 */ /* 0x000fe20000010000 */
[----:B------:R-:W1:Y:S03]  /*8ec0*/  S2R R35, SR_LANEID ;  /* 0x0000000000237919 */ /* 0x000e660000000000 */
[----:B------:R-:W2:Y:S04]  /*8ed0*/  SHFL.DOWN PT, R5, R20, 0x1, 0x1f ;  /* 0x08201f0014057f89 */ /* 0x000ea800000e0000 */
[----:B------:R-:W3:Y:S01]  /*8ee0*/  SHFL.DOWN PT, R4, R21, 0x1, 0x1f ;  /* 0x08201f0015047f89 */ /* 0x000ee200000e0000 */
[----:B-1----:R-:W-:-:S13]  /*8ef0*/  ISETP.GT.AND P0, PT, R35, 0x1e, PT ;  /* 0x0000001e2300780c */ /* 0x002fda0003f04270 */
[----:B--2---:R-:W-:Y:S01]  /*8f00*/  @!P0 FADD.FTZ R20, R20, R5 ;  /* 0x0000000514148221 */ /* 0x004fe20000010000 */
[----:B---3--:R-:W-:Y:S01]  /*8f10*/  @!P0 FADD.FTZ R21, R21, R4 ;  /* 0x0000000415158221 */ /* 0x008fe20000010000 */
[----:B------:R-:W-:Y:S01]  /*8f20*/  FFMA.FTZ R11, R11, R13, R33 ;  /* 0x0000000d0b0b7223 */ /* 0x000fe20000010021 */
[----:B------:R-:W2:Y:S01]  /*8f30*/  LDL.LU R4, [R1+0x24] ;  /* 0x0000240001047983 */ /* 0x000ea20000300800 */
[----:B------:R-:W-:-:S03]  /*8f40*/  ISETP.GT.AND P0, PT, R35, 0x1d, PT ;  /* 0x0000001d2300780c */ /* 0x000fc60003f04270 */
[----:B------:R-:W1:Y:S04]  /*8f50*/  SHFL.DOWN PT, R6, R20, 0x2, 0x1f ;  /* 0x08401f0014067f89 */ /* 0x000e6800000e0000 */
[----:B------:R-:W3:Y:S06]  /*8f60*/  SHFL.DOWN PT, R5, R21, 0x2, 0x1f ;  /* 0x08401f0015057f89 */ /* 0x000eec00000e0000 */
[----:B-1----:R-:W-:Y:S01]  /*8f70*/  @!P0 FADD.FTZ R20, R20, R6 ;  /* 0x0000000614148221 */ /* 0x002fe20000010000 */
[----:B---3--:R-:W-:-:S04]  /*8f80*/  @!P0 FADD.FTZ R21, R21, R5 ;  /* 0x0000000515158221 */ /* 0x008fc80000010000 */
[----:B------:R-:W1:Y:S01]  /*8f90*/  SHFL.DOWN PT, R6, R20, 0x4, 0x1f ;  /* 0x08801f0014067f89 */ /* 0x000e6200000e0000 */
[----:B------:R-:W-:-:S03]  /*8fa0*/  ISETP.GT.AND P0, PT, R35, 0x1b, PT ;  /* 0x0000001b2300780c */ /* 0x000fc60003f04270 */
[----:B------:R-:W3:Y:S01]  /*8fb0*/  SHFL.DOWN PT, R5, R21, 0x4, 0x1f ;  /* 0x08801f0015057f89 */ /* 0x000ee200000e0000 */
[----:B------:R-:W-:-:S09]  /*8fc0*/  FADD.FTZ R10, R10, R13 ;  /* 0x0000000d0a0a7221 */ /* 0x000fd20000010000 */
[----:B-1----:R-:W-:Y:S01]  /*8fd0*/  @!P0 FADD.FTZ R20, R20, R6 ;  /* 0x0000000614148221 */ /* 0x002fe20000010000 */
[----:B---3--:R-:W-:Y:S01]  /*8fe0*/  @!P0 FADD.FTZ R21, R21, R5 ;  /* 0x0000000515158221 */ /* 0x008fe20000010000 */
[----:B------:R-:W-:Y:S01]  /*8ff0*/  ISETP.GT.AND P0, PT, R35, 0x17, PT ;  /* 0x000000172300780c */ /* 0x000fe20003f04270 */
[----:B------:R-:W-:Y:S01]  /*9000*/  FADD.FTZ R7, R7, R12 ;  /* 0x0000000c07077221 */ /* 0x000fe20000010000 */
[----:B------:R-:W3:Y:S04]  /*9010*/  LDL.LU R35, [R1+0x16c] ;  /* 0x00016c0001237983 */ /* 0x000ee80000300800 */
[----:B------:R-:W3:Y:S04]  /*9020*/  LDL.LU R33, [R1+0x168] ;  /* 0x0001680001217983 */ /* 0x000ee80000300800 */
[----:B------:R-:W4:Y:S04]  /*9030*/  LDL.LU R13, [R1+0x4] ;  /* 0x00000400010d7983 */ /* 0x000f280000300800 */
[----:B------:R-:W1:Y:S04]  /*9040*/  SHFL.DOWN PT, R6, R20, 0x8, 0x1f ;  /* 0x09001f0014067f89 */ /* 0x000e6800000e0000 */
[----:B------:R-:W0:Y:S01]  /*9050*/  SHFL.DOWN PT, R5, R21, 0x8, 0x1f ;  /* 0x09001f0015057f89 */ /* 0x000e2200000e0000 */
[----:B----4-:R-:W-:-:S03]  /*9060*/  FFMA.FTZ R13, R13, R12, R0 ;  /* 0x0000000c0d0d7223 */ /* 0x010fc60000010000 */
[----:B------:R-:W4:Y:S04]  /*9070*/  LDL.LU R0, [R1+0x164] ;  /* 0x0001640001007983 */ /* 0x000f280000300800 */
[----:B------:R-:W2:Y:S01]  /*9080*/  LDL.LU R12, [R1] ;  /* 0x00000000010c7983 */ /* 0x000ea20000300800 */
[----:B------:R-:W-:Y:S01]  /*9090*/  FFMA.FTZ R13, R18, R16, R13 ;  /* 0x00000010120d7223 */ /* 0x000fe2000001000d */
[----:B--2---:R-:W-:Y:S01]  /*90a0*/  FFMA.FTZ R12, R12, R3, R11 ;  /* 0x000000030c0c7223 */ /* 0x004fe2000001000b */
[----:B------:R-:W-:Y:S01]  /*90b0*/  FADD.FTZ R3, R10, R3 ;  /* 0x000000030a037221 */ /* 0x000fe20000010000 */
[----:B------:R2:W5:Y:S04]  /*90c0*/  LDL.LU R11, [R1+0x160] ;  /* 0x00016000010b7983 */ /* 0x0005680000300800 */
[----:B------:R2:W5:Y:S04]  /*90d0*/  LDL.LU R10, [R1+0x15c] ;  /* 0x00015c00010a7983 */ /* 0x0005680000300800 */
[----:B------:R-:W3:Y:S01]  /*90e0*/  LDL.LU R18, [R1+0x18] ;  /* 0x0000180001127983 */ /* 0x000ee20000300800 */
[----:B------:R-:W-:Y:S01]  /*90f0*/  FADD.FTZ R16, R7, R16 ;  /* 0x0000001007107221 */ /* 0x000fe20000010000 */
[----:B-1----:R-:W-:Y:S01]  /*9100*/  @!P0 FADD.FTZ R20, R20, R6 ;  /* 0x0000000614148221 */ /* 0x002fe20000010000 */
[----:B0-----:R-:W-:Y:S01]  /*9110*/  @!P0 FADD.FTZ R21, R21, R5 ;  /* 0x0000000515158221 */ /* 0x001fe20000010000 */
[----:B------:R2:W5:Y:S01]  /*9120*/  LDL.LU R7, [R1+0x158] ;  /* 0x0001580001077983 */ /* 0x0005620000300800 */
[----:B------:R-:W-:Y:S01]  /*9130*/  FADD.FTZ R3, R3, R17 ;  /* 0x0000001103037221 */ /* 0x000fe20000010000 */
[----:B------:R-:W-:-:S02]  /*9140*/  FFMA.FTZ R13, R23, R19, R13 ;  /* 0x00000013170d7223 */ /* 0x000fc4000001000d */
[----:B------:R2:W5:Y:S01]  /*9150*/  LDL.LU R6, [R1+0x154] ;  /* 0x0001540001067983 */ /* 0x0005620000300800 */
[----:B------:R-:W-:-:S03]  /*9160*/  FADD.FTZ R16, R16, R19 ;  /* 0x0000001310107221 */ /* 0x000fc60000010000 */
[----:B------:R2:W5:Y:S01]  /*9170*/  LDL.LU R5, [R1+0x150] ;  /* 0x0001500001057983 */ /* 0x0005620000300800 */
[----:B------:R-:W-:-:S03]  /*9180*/  FADD.FTZ R3, R3, R22 ;  /* 0x0000001603037221 */ /* 0x000fc60000010000 */
[----:B------:R-:W4:Y:S04]  /*9190*/  LDL.LU R23, [R1+0x20] ;  /* 0x0000200001177983 */ /* 0x000f280000300800 */
[----:B------:R-:W2:Y:S01]  /*91a0*/  LDL.LU R19, [R1+0x28] ;  /* 0x0000280001137983 */ /* 0x000ea20000300800 */
[----:B---3--:R-:W-:-:S04]  /*91b0*/  FFMA.FTZ R12, R18, R17, R12 ;  /* 0x00000011120c7223 */ /* 0x008fc8000001000c */
[----:B------:R-:W-:Y:S02]  /*91c0*/  FFMA.FTZ R12, R4, R22, R12 ;  /* 0x00000016040c7223 */ /* 0x000fe4000001000c */
[----:B------:R0:W5:Y:S04]  /*91d0*/  LDL.LU R4, [R1+0x14c] ;  /* 0x00014c0001047983 */ /* 0x0001680000300800 */
[----:B------:R-:W3:Y:S01]  /*91e0*/  LDL.LU R22, [R1+0x2c] ;  /* 0x00002c0001167983 */ /* 0x000ee20000300800 */
[----:B------:R-:W-:Y:S01]  /*91f0*/  FADD.FTZ R16, R16, R24 ;  /* 0x0000001810107221 */ /* 0x000fe20000010000 */
[----:B--2---:R-:W-:Y:S02]  /*9200*/  FFMA.FTZ R12, R19, R25, R12 ;  /* 0x00000019130c7223 */ /* 0x004fe4000001000c */
[----:B------:R-:W2:Y:S01]  /*9210*/  LDL R19, [R1+0x144] ;  /* 0x0001440001137983 */ /* 0x000ea20000100800 */
[----:B------:R-:W-:-:S02]  /*9220*/  FADD.FTZ R3, R3, R25 ;  /* 0x0000001903037221 */ /* 0x000fc40000010000 */
[----:B------:R-:W1:Y:S01]  /*9230*/  S2R R25, SR_LANEID ;  /* 0x0000000000197919 */ /* 0x000e620000000000 */
[----:B---3--:R-:W-:Y:S02]  /*9240*/  FFMA.FTZ R13, R22, R24, R13 ;  /* 0x00000018160d7223 */ /* 0x008fe4000001000d */
[----:B------:R-:W3:Y:S01]  /*9250*/  LDL R24, [R1+0x3c] ;  /* 0x00003c0001187983 */ /* 0x000ee20000100800 */
[----:B------:R-:W0:Y:S03]  /*9260*/  S2UR UR7, SR_CgaCtaId ;  /* 0x00000000000779c3 */ /* 0x000e260000008800 */
[----:B------:R-:W2:Y:S01]  /*9270*/  SHFL.DOWN PT, R17, R20, 0x10, 0x1f ;  /* 0x0a001f0014117f89 */ /* 0x000ea200000e0000 */
[----:B----4-:R-:W-:-:S03]  /*9280*/  FFMA.FTZ R13, R23, R26, R13 ;  /* 0x0000001a170d7223 */ /* 0x010fc6000001000d */
[----:B------:R-:W4:Y:S01]  /*9290*/  SHFL.DOWN PT, R18, R21, 0x10, 0x1f ;  /* 0x0a001f0015127f89 */ /* 0x000f2200000e0000 */
[----:B------:R-:W-:Y:S01]  /*92a0*/  FADD.FTZ R16, R16, R26 ;  /* 0x0000001a10107221 */ /* 0x000fe20000010000 */
[----:B------:R-:W-:Y:S01]  /*92b0*/  FFMA.FTZ R12, R28, R27, R12 ;  /* 0x0000001b1c0c7223 */ /* 0x000fe2000001000c */
[----:B------:R-:W-:Y:S01]  /*92c0*/  FFMA.FTZ R13, R31, R29, R13 ;  /* 0x0000001d1f0d7223 */ /* 0x000fe2000001000d */
[----:B-1----:R-:W-:Y:S01]  /*92d0*/  ISETP.GT.AND P0, PT, R25, 0xf, PT ;  /* 0x0000000f1900780c */ /* 0x002fe20003f04270 */
[----:B------:R-:W-:Y:S01]  /*92e0*/  FADD.FTZ R16, R16, R29 ;  /* 0x0000001d10107221 */ /* 0x000fe20000010000 */
[----:B------:R-:W-:Y:S01]  /*92f0*/  FFMA.FTZ R12, R32, R30, R12 ;  /* 0x0000001e200c7223 */ /* 0x000fe2000001000c */
[----:B------:R-:W-:Y:S01]  /*9300*/  FFMA.FTZ R13, R34, R36, R13 ;  /* 0x00000024220d7223 */ /* 0x000fe2000001000d */
[----:B------:R-:W1:Y:S01]  /*9310*/  LDC.64 R22, c[0x0][0x268] ;  /* 0x00009a00ff167b82 */ /* 0x000e620000000a00 */
[----:B------:R-:W-:Y:S01]  /*9320*/  FADD.FTZ R16, R16, R36 ;  /* 0x0000002410107221 */ /* 0x000fe20000010000 */
[----:B------:R-:W-:Y:S01]  /*9330*/  FFMA.FTZ R35, R35, R33, R12 ;  /* 0x0000002123237223 */ /* 0x000fe2000001000c */
[----:B------:R-:W-:-:S02]  /*9340*/  FFMA.FTZ R12, R37, R14, R13 ;  /* 0x0000000e250c7223 */ /* 0x000fc4000001000d */
[----:B------:R-:W-:Y:S01]  /*9350*/  FADD.FTZ R14, R16, R14 ;  /* 0x0000000e100e7221 */ /* 0x000fe20000010000 */
[----:B------:R-:W-:Y:S01]  /*9360*/  FADD.FTZ R3, R3, R27 ;  /* 0x0000001b03037221 */ /* 0x000fe20000010000 */
[----:B------:R-:W-:Y:S01]  /*9370*/  UMOV UR6, 0x400 ;  /* 0x0000040000067882 */ /* 0x000fe20000000000 */
[----:B------:R-:W-:Y:S01]  /*9380*/  FFMA.FTZ R13, R2, R15, R35 ;  /* 0x0000000f020d7223 */ /* 0x000fe20000010023 */
[----:B------:R-:W-:Y:S01]  /*9390*/  UIADD3 UR5, UR6, 0xf0, URZ ;  /* 0x000000f006057890 */ /* 0x000fe2000fffe03f */
[----:B------:R1:W5:Y:S01]  /*93a0*/  LDL.LU R2, [R1+0x148] ;  /* 0x0001480001027983 */ /* 0x0003620000300800 */
[----:B------:R-:W-:Y:S01]  /*93b0*/  FADD.FTZ R3, R3, R30 ;  /* 0x0000001e03037221 */ /* 0x000fe20000010000 */
[----:B--2---:R-:W-:Y:S01]  /*93c0*/  @!P0 FADD.FTZ R20, R20, R17 ;  /* 0x0000001114148221 */ /* 0x004fe20000010000 */
[----:B0-----:R-:W-:Y:S01]  /*93d0*/  ULEA UR5, UR7, UR5, 0x18 ;  /* 0x0000000507057291 */ /* 0x001fe2000f8ec03f */
[----:B----4-:R-:W-:Y:S01]  /*93e0*/  @!P0 FADD.FTZ R21, R21, R18 ;  /* 0x0000001215158221 */ /* 0x010fe20000010000 */
[----:B------:R-:W-:Y:S01]  /*93f0*/  ISETP.NE.AND P0, PT, R25, RZ, PT ;  /* 0x000000ff1900720c */ /* 0x000fe20003f05270 */
[----:B------:R-:W-:Y:S01]  /*9400*/  FADD.FTZ R3, R3, R33 ;  /* 0x0000002103037221 */ /* 0x000fe20000010000 */
[----:B------:R-:W-:-:S03]  /*9410*/  ISETP.NE.AND P2, PT, R0, RZ, PT ;  /* 0x000000ff0000720c */ /* 0x000fc60003f45270 */
[----:B------:R-:W-:Y:S01]  /*9420*/  FADD.FTZ R15, R3, R15 ;  /* 0x0000000f030f7221 */ /* 0x000fe20000010000 */
[C---:B------:R-:W-:Y:S02]  /*9430*/  LEA R3, R0.reuse, UR5, 0x4 ;  /* 0x0000000500037c11 */ /* 0x040fe4000f8e20ff */
[----:B------:R-:W-:Y:S01]  /*9440*/  MOV R17, UR16 ;  /* 0x0000001000117c02 */ /* 0x000fe20008000f00 */
[----:B------:R-:W-:Y:S02]  /*9450*/  BSSY B0, `(.L_x_226) ;  /* 0x0000045000007945 */ /* 0x000fe40003800000 */
[----:B------:R0:W-:Y:S02]  /*9460*/  STS.128 [R3], R12 ;  /* 0x0000000c03007388 */ /* 0x0001e40000000c00 */
[----:B------:R-:W-:Y:S02]  /*9470*/  IMAD R17, R17, 0x30, R0 ;  /* 0x0000003011117824 */ /* 0x000fe400078e0200 */
[----:B------:R0:W-:Y:S01]  /*9480*/  @!P0 STS.64 [R19+0x18], R20 ;  /* 0x0000181413008388 */ /* 0x0001e20000000a00 */
[----:B------:R-:W-:Y:S01]  /*9490*/  BAR.SYNC.DEFER_BLOCKING 0x0 ;  /* 0x0000000000007b1d */ /* 0x000fe20000010000 */
[----:B------:R-:W-:Y:S01]  /*94a0*/  ISETP.GT.U32.AND P3, PT, R0, 0x2f, PT ;  /* 0x0000002f0000780c */ /* 0x000fe20003f64070 */
[----:B-1----:R-:W-:Y:S01]  /*94b0*/  IMAD.WIDE R22, R17, 0x4, R22 ;  /* 0x0000000411167825 */ /* 0x002fe200078e0216 */
[----:B---3--:R-:W-:-:S05]  /*94c0*/  PRMT R16, R24, 0x7632, R16 ;  /* 0x0000763218107816 */ /* 0x008fca0000000010 */
[----:B------:R0:W-:Y:S01]  /*94d0*/  STL.S16 [R1+0x18], R16 ;  /* 0x0000181001007387 */ /* 0x0001e20000100600 */
[----:B------:R-:W-:Y:S05]  /*94e0*/  @P2 BRA `(.L_x_227) ;  /* 0x0000000000ec2947 */ /* 0x000fea0003800000 */
[----:B------:R-:W-:-:S09]  /*94f0*/  ULEA UR5, UR7, UR6, 0x18 ;  /* 0x0000000607057291 */ /* 0x000fd2000f8ec03f */
[----:B0-----:R-:W0:Y:S02]  /*9500*/  LDS.128 R16, [UR5+0x20] ;  /* 0x00002005ff107984 */ /* 0x001e240008000c00 */
[----:B0-----:R-:W-:Y:S01]  /*9510*/  FADD.FTZ R20, R20, R16 ;  /* 0x0000001014147221 */ /* 0x001fe20000010000 */
[----:B------:R-:W-:-:S03]  /*9520*/  FADD.FTZ R21, R21, R17 ;  /* 0x0000001115157221 */ /* 0x000fc60000010000 */
[----:B------:R-:W-:Y:S01]  /*9530*/  FADD.FTZ R20, R20, R18 ;  /* 0x0000001214147221 */ /* 0x000fe20000010000 */
[----:B------:R-:W-:Y:S02]  /*9540*/  FADD.FTZ R21, R21, R19 ;  /* 0x0000001315157221 */ /* 0x000fe40000010000 */
[----:B------:R-:W0:Y:S02]  /*9550*/  LDS.128 R16, [UR5+0x30] ;  /* 0x00003005ff107984 */ /* 0x000e240008000c00 */
        /* <DEDUP_REMOVED lines=46> */
[----:B------:R-:W-:Y:S02]  /*9840*/  FADD.FTZ R17, R21, R17 ;  /* 0x0000001115117221 */ /* 0x000fe40000010000 */
[----:B------:R-:W0:Y:S01]  /*9850*/  LDS.64 R20, [UR5+0xd0] ;  /* 0x0000d005ff147984 */ /* 0x000e220008000a00 */
[----:B------:R-:W-:Y:S01]  /*9860*/  FADD.FTZ R16, R16, R18 ;  /* 0x0000001210107221 */ /* 0x000fe20000010000 */
[----:B------:R-:W-:-:S03]  /*9870*/  FADD.FTZ R17, R17, R19 ;  /* 0x0000001311117221 */ /* 0x000fc60000010000 */
[----:B0-----:R-:W-:Y:S01]  /*9880*/  FADD.FTZ R20, R16, R20 ;  /* 0x0000001410147221 */ /* 0x001fe20000010000 */
[----:B------:R-:W-:-:S07]  /*9890*/  FADD.FTZ R21, R17, R21 ;  /* 0x0000001511157221 */ /* 0x000fce0000010000 */
.L_x_227:
[----:B------:R-:W-:Y:S05]  /*98a0*/  BSYNC B0 ;  /* 0x0000000000007941 */ /* 0x000fea0003800000 */
.L_x_226:
[----:B------:R-:W-:Y:S06]  /*98b0*/  BAR.SYNC.DEFER_BLOCKING 0x0 ;  /* 0x0000000000007b1d */ /* 0x000fec0000010000 */
[----:B------:R-:W-:Y:S04]  /*98c0*/  BSSY B0, `(.L_x_228) ;  /* 0x000004d000007945 */ /* 0x000fe80003800000 */
[----:B------:R-:W-:Y:S05]  /*98d0*/  @P3 BRA `(.L_x_229) ;  /* 0x00000004002c3947 */ /* 0x000fea0003800000 */
[----:B0-----:R-:W0:Y:S02]  /*98e0*/  LDS.128 R16, [R3+0x300] ;  /* 0x0003000003107984 */ /* 0x001e240000000c00 */
[----:B0-----:R-:W-:Y:S01]  /*98f0*/  FADD.FTZ R16, R12, R16 ;  /* 0x000000100c107221 */ /* 0x001fe20000010000 */
[----:B------:R-:W-:Y:S01]  /*9900*/  FADD.FTZ R17, R13, R17 ;  /* 0x000000110d117221 */ /* 0x000fe20000010000 */
[----:B------:R-:W-:Y:S01]  /*9910*/  FADD.FTZ R18, R14, R18 ;  /* 0x000000120e127221 */ /* 0x000fe20000010000 */
[----:B------:R-:W-:Y:S02]  /*9920*/  FADD.FTZ R19, R15, R19 ;  /* 0x000000130f137221 */ /* 0x000fe40000010000 */
[----:B------:R-:W0:Y:S02]  /*9930*/  LDS.128 R12, [R3+0x600] ;  /* 0x00060000030c7984 */ /* 0x000e240000000c00 */
[----:B0-----:R-:W-:Y:S01]  /*9940*/  FADD.FTZ R16, R16, R12 ;  /* 0x0000000c10107221 */ /* 0x001fe20000010000 */
[----:B------:R-:W-:Y:S01]  /*9950*/  FADD.FTZ R17, R17, R13 ;  /* 0x0000000d11117221 */ /* 0x000fe20000010000 */
[----:B------:R-:W-:Y:S01]  /*9960*/  FADD.FTZ R18, R18, R14 ;  /* 0x0000000e12127221 */ /* 0x000fe20000010000 */
[----:B------:R-:W-:-:S02]  /*9970*/  FADD.FTZ R19, R19, R15 ;  /* 0x0000000f13137221 */ /* 0x000fc40000010000 */
[----:B------:R-:W0:Y:S02]  /*9980*/  LDS.128 R12, [R3+0x900] ;  /* 0x00090000030c7984 */ /* 0x000e240000000c00 */
        /* <DEDUP_REMOVED lines=63> */
[----:B------:R-:W-:-:S07]  /*9d80*/  FADD.FTZ R15, R19, R15 ;  /* 0x0000000f130f7221 */ /* 0x000fce0000010000 */
.L_x_229:
[----:B------:R-:W-:Y:S05]  /*9d90*/  BSYNC B0 ;  /* 0x0000000000007941 */ /* 0x000fea0003800000 */
.L_x_228:
[----:B------:R-:W-:Y:S01]  /*9da0*/  ULDC UR16, c[0x0][0xc] ;  /* 0x0000030000107ab9 */ /* 0x000fe20000000800 */
[----:B------:R-:W-:Y:S04]  /*9db0*/  BSSY B0, `(.L_x_230) ;  /* 0x000000f000007945 */ /* 0x000fe80003800000 */
[----:B------:R-:W-:Y:S05]  /*9dc0*/  @P3 BRA `(.L_x_231) ;  /* 0x0000000000343947 */ /* 0x000fea0003800000 */
[----:B0-----:R-:W-:Y:S01]  /*9dd0*/  MOV R16, UR10 ;  /* 0x0000000a00107c02 */ /* 0x001fe20008000f00 */
[----:B------:R-:W-:Y:S03]  /*9de0*/  REDG.E.ADD.F32.FTZ.RN.STRONG.GPU desc[UR22][R22.64], R12 ;  /* 0x0000000c160079a6 */ /* 0x000fe6000c10f396 */
[----:B------:R-:W-:-:S04]  /*9df0*/  LEA R16, P0, R16, R22, 0x2 ;  /* 0x0000001610107211 */ /* 0x000fc800078010ff */
[----:B------:R-:W-:-:S05]  /*9e00*/  IADD3.X R17, R23, UR12, RZ, P0, !PT ;  /* 0x0000000c17117c10 */ /* 0x000fca00087fe4ff */
[----:B------:R0:W-:Y:S02]  /*9e10*/  REDG.E.ADD.F32.FTZ.RN.STRONG.GPU desc[UR22][R16.64], R13 ;  /* 0x0000000d100079a6 */ /* 0x0001e4000c10f396 */
[----:B0-----:R-:W0:Y:S01]  /*9e20*/  LDC.64 R16, c[0x0][0x288] ;  /* 0x0000a200ff107b82 */ /* 0x001e220000000a00 */
[----:B------:R-:W-:-:S04]  /*9e30*/  MOV R18, UR11 ;  /* 0x0000000b00127c02 */ /* 0x000fc80008000f00 */
[----:B------:R-:W-:-:S04]  /*9e40*/  LEA R18, P3, R18, R22, 0x2 ;  /* 0x0000001612127211 */ /* 0x000fc800078610ff */
[----:B------:R-:W-:Y:S02]  /*9e50*/  IADD3.X R19, R23, UR13, RZ, P3, !PT ;  /* 0x0000000d17137c10 */ /* 0x000fe40009ffe4ff */
[----:B0-----:R-:W-:-:S04]  /*9e60*/  LEA R12, P0, R16, R22, 0x2 ;  /* 0x00000016100c7211 */ /* 0x001fc800078010ff */
[----:B------:R-:W-:-:S05]  /*9e70*/  LEA.HI.X R13, R16, R23, R17, 0x2, P0 ;  /* 0x00000017100d7211 */ /* 0x000fca00000f1411 */
[----:B------:R1:W-:Y:S04]  /*9e80*/  REDG.E.ADD.F32.FTZ.RN.STRONG.GPU desc[UR22][R12.64], R14 ;  /* 0x0000000e0c0079a6 */ /* 0x0003e8000c10f396 */
[----:B------:R1:W-:Y:S02]  /*9e90*/  REDG.E.ADD.F32.FTZ.RN.STRONG.GPU desc[UR22][R18.64], R15 ;  /* 0x0000000f120079a6 */ /* 0x0003e4000c10f396 */
.L_x_231:
[----:B------:R-:W-:Y:S05]  /*9ea0*/  BSYNC B0 ;  /* 0x0000000000007941 */ /* 0x000fea0003800000 */
.L_x_230:
[----:B------:R2:W-:Y:S04]  /*9eb0*/  STL [R1+0x198], R35 ;  /* 0x0001982301007387 */ /* 0x0005e80000100800 */
[----:B--2---:R-:W2:Y:S04]  /*9ec0*/  LDL R35, [R1+0x48] ;  /* 0x0000480001237983 */ /* 0x004ea80000100800 */
[----:B------:R3:W-:Y:S04]  /*9ed0*/  STL [R1+0x194], R37 ;  /* 0x0001942501007387 */ /* 0x0007e80000100800 */
[----:B---3--:R-:W3:Y:S04]  /*9ee0*/  LDL R37, [R1+0x40] ;  /* 0x0000400001257983 */ /* 0x008ee80000100800 */
[----:B------:R4:W-:Y:S04]  /*9ef0*/  STL [R1+0x190], R36 ;  /* 0x0001902401007387 */ /* 0x0009e80000100800 */
[----:B----4-:R-:W4:Y:S04]  /*9f00*/  LDL R36, [R1+0x58] ;  /* 0x0000580001247983 */ /* 0x010f280000100800 */
[----:B------:R0:W-:Y:S04]  /*9f10*/  STL [R1+0x18c], R24 ;  /* 0x00018c1801007387 */ /* 0x0001e80000100800 */
[----:B0-----:R-:W4:Y:S04]  /*9f20*/  LDL R24, [R1+0x38] ;  /* 0x0000380001187983 */ /* 0x001f280000100800 */
[----:B------:R0:W-:Y:S04]  /*9f30*/  STL [R1+0x188], R22 ;  /* 0x0001881601007387 */ /* 0x0001e80000100800 */
[----:B0-----:R-:W4:Y:S04]  /*9f40*/  LDL R22, [R1+0x74] ;  /* 0x0000740001167983 */ /* 0x001f280000100800 */
[----:B------:R1:W-:Y:S04]  /*9f50*/  STL [R1+0x184], R12 ;  /* 0x0001840c01007387 */ /* 0x0003e80000100800 */
[----:B-1----:R-:W4:Y:S04]  /*9f60*/  LDL R12, [R1+0x6c] ;  /* 0x00006c00010c7983 */ /* 0x002f280000100800 */
[----:B------:R0:W-:Y:S04]  /*9f70*/  STL [R1+0x180], R13 ;  /* 0x0001800d01007387 */ /* 0x0001e80000100800 */
[----:B0-----:R-:W4:Y:S04]  /*9f80*/  LDL R13, [R1+0x84] ;  /* 0x00008400010d7983 */ /* 0x001f280000100800 */
        /* <DEDUP_REMOVED lines=8> */
[----:B-----5:R0:W-:Y:S04]  /*a010*/  STL [R1+0x16c], R11 ;  /* 0x00016c0b01007387 */ /* 0x0201e80000100800 */
[----:B0-----:R-:W4:Y:S04]  /*a020*/  LDL R11, [R1+0x9c] ;  /* 0x00009c00010b7983 */ /* 0x001f280000100800 */
[----:B------:R0:W-:Y:S04]  /*a030*/  STL [R1+0x168], R10 ;  /* 0x0001680a01007387 */ /* 0x0001e80000100800 */
[----:B0-----:R-:W4:Y:S04]  /*a040*/  LDL R10, [R1+0xa0] ;  /* 0x0000a000010a7983 */ /* 0x001f280000100800 */
[----:B------:R0:W-:Y:S04]  /*a050*/  STL [R1+0x164], R9 ;  /* 0x0001640901007387 */ /* 0x0001e80000100800 */
[----:B0-----:R-:W4:Y:S04]  /*a060*/  LDL R9, [R1+0x90] ;  /* 0x0000900001097983 */ /* 0x001f280000100800 */
[----:B------:R-:W-:Y:S04]  /*a070*/  STL [R1+0x160], R8 ;  /* 0x0001600801007387 */ /* 0x000fe80000100800 */
        /* <DEDUP_REMOVED lines=8> */
[----:B------:R0:W-:Y:S04]  /*a100*/  STL [R1+0x148], R0 ;  /* 0x0001480001007387 */ /* 0x0001e80000100800 */
[----:B------:R-:W4:Y:S04]  /*a110*/  LDL R25, [R1+0x7c] ;  /* 0x00007c0001197983 */ /* 0x000f280000100800 */
[----:B------:R-:W4:Y:S04]  /*a120*/  LDL R23, [R1+0x88] ;  /* 0x0000880001177983 */ /* 0x000f280000100800 */
[----:B------:R-:W4:Y:S04]  /*a130*/  LDL R19, [R1+0x50] ;  /* 0x0000500001137983 */ /* 0x000f280000100800 */
[----:B------:R-:W4:Y:S04]  /*a140*/  LDL R18, [R1+0x54] ;  /* 0x0000540001127983 */ /* 0x000f280000100800 */
[----:B------:R-:W4:Y:S04]  /*a150*/  LDL R17, [R1+0x34] ;  /* 0x0000340001117983 */ /* 0x000f280000100800 */
[----:B------:R-:W4:Y:S01]  /*a160*/  LDL R16, [R1+0x4c] ;  /* 0x00004c0001107983 */ /* 0x000f220000100800 */
[----:B--2---:R-:W-:-:S03]  /*a170*/  PRMT R26, R35, 0x7632, R26 ;  /* 0x00007632231a7816 */ /* 0x004fc6000000001a */
[----:B------:R-:W2:Y:S01]  /*a180*/  LDL.LU R35, [R1+0x198] ;  /* 0x0001980001237983 */ /* 0x000ea20000300800 */
[----:B---3--:R-:W-:-:S03]  /*a190*/  PRMT R28, R37, 0x7632, R28 ;  /* 0x00007632251c7816 */ /* 0x008fc6000000001c */
[----:B------:R-:W3:Y:S01]  /*a1a0*/  LDL.LU R37, [R1+0x194] ;  /* 0x0001940001257983 */ /* 0x000ee20000300800 */
[----:B----4-:R-:W-:-:S03]  /*a1b0*/  PRMT R27, R36, 0x7632, R27 ;  /* 0x00007632241b7816 */ /* 0x010fc6000000001b */
[----:B------:R-:W4:Y:S01]  /*a1c0*/  LDL.LU R36, [R1+0x190] ;  /* 0x0001900001247983 */ /* 0x000f220000300800 */
[----:B------:R-:W-:-:S03]  /*a1d0*/  PRMT R31, R24, 0x7632, R31 ;  /* 0x00007632181f7816 */ /* 0x000fc6000000001f */
        /* <DEDUP_REMOVED lines=12> */
[----:B------:R1:W5:Y:S01]  /*a2a0*/  LDL.LU R21, [R1+0x174] ;  /* 0x0001740001157983 */ /* 0x0003620000300800 */
[----:B------:R-:W-:-:S06]  /*a2b0*/  UISETP.GE.U32.AND UP0, UPT, UR16, 0x2, UPT ;  /* 0x000000021000788c */ /* 0x000fcc000bf06070 */
[----:B------:R-:W-:Y:S02]  /*a2c0*/  PLOP3.LUT P0, PT, PT, PT, UP0, 0x80, 0x0 ;  /* 0x000000000000781c */ /* 0x000fe40003f0f008 */
[----:B------:R-:W-:Y:S02]  /*a2d0*/  PRMT R8, R9, 0x7632, R8 ;  /* 0x0000763209087816 */ /* 0x000fe40000000008 */
[----:B------:R-:W-:Y:S02]  /*a2e0*/  PRMT R6, R7, 0x7632, R6 ;  /* 0x0000763207067816 */ /* 0x000fe40000000006 */
[----:B------:R-:W-:Y:S02]  /*a2f0*/  PRMT R4, R5, 0x7632, R4 ;  /* 0x0000763205047816 */ /* 0x000fe40000000004 */
[----:B0-----:R-:W-:Y:S02]  /*a300*/  PRMT R0, R2, 0x7632, R0 ;  /* 0x0000763202007816 */ /* 0x001fe40000000000 */
[----:B--2---:R-:W-:-:S02]  /*a310*/  PRMT R35, R20, 0x7632, R35 ;  /* 0x0000763214237816 */ /* 0x004fc40000000023 */
[----:B------:R1:W5:Y:S01]  /*a320*/  LDL.LU R20, [R1+0x170] ;  /* 0x0001700001147983 */ /* 0x0003620000300800 */
[----:B---3--:R-:W-:-:S03]  /*a330*/  PRMT R37, R11, 0x7632, R37 ;  /* 0x000076320b257816 */ /* 0x008fc60000000025 */
[----:B------:R1:W5:Y:S01]  /*a340*/  LDL.LU R11, [R1+0x16c] ;  /* 0x00016c00010b7983 */ /* 0x0003620000300800 */
[----:B----4-:R-:W-:-:S03]  /*a350*/  PRMT R36, R10, 0x7632, R36 ;  /* 0x000076320a247816 */ /* 0x010fc60000000024 */
[----:B------:R1:W5:Y:S04]  /*a360*/  LDL.LU R10, [R1+0x168] ;  /* 0x00016800010a7983 */ /* 0x0003680000300800 */
[----:B------:R1:W5:Y:S04]  /*a370*/  LDL.LU R9, [R1+0x164] ;  /* 0x0001640001097983 */ /* 0x0003680000300800 */
[----:B------:R0:W-:Y:S01]  /*a380*/  STL.S16 [R1+0x8], R8 ;  /* 0x0000080801007387 */ /* 0x0001e20000100600 */
[----:B------:R-:W-:-:S03]  /*a390*/  PRMT R24, R25, 0x7632, R24 ;  /* 0x0000763219187816 */ /* 0x000fc60000000018 */
[----:B0-----:R1:W5:Y:S04]  /*a3a0*/  LDL.LU R8, [R1+0x160] ;  /* 0x0001600001087983 */ /* 0x0013680000300800 */
[----:B------:R1:W5:Y:S04]  /*a3b0*/  LDL.LU R7, [R1+0x15c] ;  /* 0x00015c0001077983 */ /* 0x0003680000300800 */
[----:B------:R0:W-:Y:S01]  /*a3c0*/  STL.S16 [R1+0x4], R6 ;  /* 0x0000040601007387 */ /* 0x0001e20000100600 */
[----:B------:R-:W-:-:S03]  /*a3d0*/  PRMT R22, R23, 0x7632, R22 ;  /* 0x0000763217167816 */ /* 0x000fc60000000016 */
[----:B0-----:R1:W5:Y:S04]  /*a3e0*/  LDL.LU R6, [R1+0x158] ;  /* 0x0001580001067983 */ /* 0x0013680000300800 */
[----:B------:R1:W5:Y:S04]  /*a3f0*/  LDL.LU R5, [R1+0x154] ;  /* 0x0001540001057983 */ /* 0x0003680000300800 */
[----:B------:R0:W-:Y:S04]  /*a400*/  STL.S16 [R1], R4 ;  /* 0x0000000401007387 */ /* 0x0001e80000100600 */
[----:B0-----:R1:W5:Y:S04]  /*a410*/  LDL.LU R4, [R1+0x150] ;  /* 0x0001500001047983 */ /* 0x0013680000300800 */
[----:B------:R1:W5:Y:S04]  /*a420*/  LDL.LU R2, [R1+0x14c] ;  /* 0x00014c0001027983 */ /* 0x0003680000300800 */
[----:B------:R0:W-:Y:S04]  /*a430*/  STL.S16 [R1+0x10], R0 ;  /* 0x0000100001007387 */ /* 0x0001e80000100600 */
[----:B0-----:R1:W5:Y:S01]  /*a440*/  LDL.LU R0, [R1+0x148] ;  /* 0x0001480001007983 */ /* 0x0013620000300800 */
[----:B------:R-:W-:-:S02]  /*a450*/  PRMT R12, R19, 0x7632, R12 ;  /* 0x00007632130c7816 */ /* 0x000fc4000000000c */
[----:B------:R-:W-:Y:S01]  /*a460*/  PRMT R13, R18, 0x7632, R13 ;  /* 0x00007632120d7816 */ /* 0x000fe2000000000d */
[----:B------:R1:W-:Y:S01]  /*a470*/  STL.S16 [R1+0xc], R24 ;  /* 0x00000c1801007387 */ /* 0x0003e20000100600 */
[----:B------:R-:W-:-:S03]  /*a480*/  PRMT R14, R17, 0x7632, R14 ;  /* 0x00007632110e7816 */ /* 0x000fc6000000000e */
[----:B------:R1:W-:Y:S01]  /*a490*/  STL.S16 [R1+0x14], R22 ;  /* 0x0000141601007387 */ /* 0x0003e20000100600 */
[----:B------:R-:W-:Y:S01]  /*a4a0*/  PRMT R15, R16, 0x7632, R15 ;  /* 0x00007632100f7816 */ /* 0x000fe2000000000f */
[----:B------:R-:W-:Y:S06]  /*a4b0*/  @!P0 BRA `(.L_x_232) ;  /* 0x0000001800488947 */ /* 0x000fec0003800000 */
[----:B------:R-:W0:Y:S01]  /*a4c0*/  S2UR UR14, SR_CTAID.Y ;  /* 0x00000000000e79c3 */ /* 0x000e220000002600 */
[----:B------:R-:W-:Y:S01]  /*a4d0*/  ULOP3.LUT UR5, UR4, 0x1, URZ, 0xc0, !UPT ;  /* 0x0000000104057892 */ /* 0x000fe2000f8ec03f */
[----:B------:R-:W-:Y:S01]  /*a4e0*/  ULDC UR15, c[0x0][0x10] ;  /* 0x00000400000f7ab9 */ /* 0x000fe20000000800 */
[----:B------:R-:W-:Y:S02]  /*a4f0*/  ULDC.64 UR18, c[0x0][0x260] ;  /* 0x0000980000127ab9 */ /* 0x000fe40000000a00 */
[----:B------:R-:W-:-:S04]  /*a500*/  UIMAD UR5, UR5, UR15, URZ ;  /* 0x0000000f050572a4 */ /* 0x000fc8000f8e023f */
[----:B------:R-:W-:Y:S02]  /*a510*/  UIMAD UR6, UR5, UR16, URZ ;  /* 0x00000010050672a4 */ /* 0x000fe4000f8e023f */
[----:B0-----:R-:W-:Y:S02]  /*a520*/  UIADD3 UR20, UR5, UR14, URZ ;  /* 0x0000000e05147290 */ /* 0x001fe4000fffe03f */
[----:B------:R-:W-:-:S03]  /*a530*/  USHF.L.U32 UR5, UR6, 0x1, URZ ;  /* 0x0000000106057899 */ /* 0x000fc6000800063f */
[----:B------:R-:W-:Y:S02]  /*a540*/  ULDC.64 UR6, c[0x0][0x258] ;  /* 0x0000960000067ab9 */ /* 0x000fe40000000a00 */
[----:B------:R-:W-:Y:S02]  /*a550*/  UIMAD.WIDE.U32 UR20, UR20, 0x4, UR6 ;  /* 0x00000004141478a5 */ /* 0x000fe4000f8e0006 */
[----:B------:R-:W-:Y:S01]  /*a560*/  UIMAD.WIDE UR6, UR5, 0x4, UR18 ;  /* 0x00000004050678a5 */ /* 0x000fe2000f8e0212 */
[----:B------:R-:W-:Y:S11]  /*a570*/  @P2 BRA `(.L_x_233) ;  /* 0x0000000000802947 */ /* 0x000ff60003800000 */
[----:B------:R-:W0:Y:S01]  /*a580*/  S2R R18, SR_LANEID ;  /* 0x0000000000127919 */ /* 0x000e220000000000 */
[----:B------:R-:W-:Y:S01]  /*a590*/  UIMAD UR18, UR24, UR15, UR14 ;  /* 0x0000000f181272a4 */ /* 0x000fe2000f8e020e */
[----:B------:R-:W-:Y:S01]  /*a5a0*/  VOTEU.ANY UR17, UPT, PT ;  /* 0x0000000000117886 */ /* 0x000fe200038e0100 */
[----:B------:R-:W-:Y:S02]  /*a5b0*/  ULOP3.LUT UP0, URZ, UR4, 0x2, URZ, 0xc0, !UPT ;  /* 0x00000002043f7892 */ /* 0x000fe4000f80c03f */
[----:B------:R-:W-:Y:S01]  /*a5c0*/  UIMAD.WIDE.U32 UR18, UR18, 0x8, UR6 ;  /* 0x00000008121278a5 */ /* 0x000fe2000f8e0006 */
[----:B------:R-:W-:Y:S02]  /*a5d0*/  UMOV UR5, 0x1 ;  /* 0x0000000100057882 */ /* 0x000fe40000000000 */
[----:B------:R-:W-:-:S03]  /*a5e0*/  USEL UR5, UR5, 0xffffffff, !UP0 ;  /* 0xffffffff05057887 */ /* 0x000fc6000c000000 */
[----:B------:R-:W-:Y:S01]  /*a5f0*/  MOV R16, UR18 ;  /* 0x0000001200107c02 */ /* 0x000fe20008000f00 */
[----:B------:R-:W-:Y:S01]  /*a600*/  UFLO.U32 UR18, UR17 ;  /* 0x00000011001272bd */ /* 0x000fe200080e0000 */
[----:B------:R-:W-:Y:S01]  /*a610*/  MOV R17, UR19 ;  /* 0x0000001300117c02 */ /* 0x000fe20008000f00 */
[----:B------:R-:W-:-:S04]  /*a620*/  UPOPC UR17, UR17 ;  /* 0x00000011001172bf */ /* 0x000fc80008000000 */
[----:B------:R-:W-:Y:S01]  /*a630*/  UIMAD UR5, UR5, UR17, URZ ;  /* 0x00000011050572a4 */ /* 0x000fe2000f8e023f */
[----:B-----5:R2:W-:Y:S01]  /*a640*/  STG.E.64 desc[UR22][R16.64], R20 ;  /* 0x0000001410007986 */ /* 0x0205e2000c101b16 */
[----:B0-----:R-:W-:-:S04]  /*a650*/  ISETP.EQ.U32.AND P0, PT, R18, UR18, PT ;  /* 0x0000001212007c0c */ /* 0x001fc8000bf02070 */
[----:B------:R-:W-:Y:S02]  /*a660*/  MOV R18, UR5 ;  /* 0x0000000500127c02 */ /* 0x000fe40008000f00 */
[----:B--2---:R-:W-:Y:S02]  /*a670*/  MOV R16, UR20 ;  /* 0x0000001400107c02 */ /* 0x004fe40008000f00 */
[----:B------:R-:W-:-:S05]  /*a680*/  MOV R17, UR21 ;  /* 0x0000001500117c02 */ /* 0x000fca0008000f00 */
[----:B------:R-:W-:Y:S06]  /*a690*/  @P0 MEMBAR.ALL.GPU ;  /* 0x0000000000000992 */ /* 0x000fec000000a000 */
[----:B------:R-:W-:-:S00]  /*a6a0*/  @P0 ERRBAR ;  /* 0x00000000000009ab */ /* 0x000fc00000000000 */
[----:B------:R-:W-:Y:S06]  /*a6b0*/  @P0 CGAERRBAR ;  /* 0x00000000000005ab */ /* 0x000fec0000000000 */
[----:B------:R0:W-:Y:S01]  /*a6c0*/  @P0 REDG.E.ADD.S32.STRONG.GPU desc[UR22][R16.64], R18 ;  /* 0x000000121000098e */ /* 0x0001e2000c10e396 */
[----:B------:R-:W-:-:S04]  /*a6d0*/  PLOP3.LUT P0, PT, PT, PT, UP0, 0x80, 0x0 ;  /* 0x000000000000781c */ /* 0x000fc80003f0f008 */
[----:B0-----:R-:W-:-:S04]  /*a6e0*/  SEL R18, RZ, UR16, P0 ;  /* 0x00000010ff127c07 */ /* 0x001fc80008000000 */
[----:B------:R-:W-:-:S13]  /*a6f0*/  ISETP.NE.AND P0, PT, R18, -0x1, PT ;  /* 0xffffffff1200780c */ /* 0x000fda0003f05270 */
[----:B------:R-:W-:Y:S05]  /*a700*/  @!P0 BRA `(.L_x_233) ;  /* 0x00000000001c8947 */ /* 0x000fea0003800000 */
.L_x_234:
[----:B------:R-:W-:Y:S02]  /*a710*/  MOV R16, UR20 ;  /* 0x0000001400107c02 */ /* 0x000fe40008000f00 */
[----:B------:R-:W-:-:S05]  /*a720*/  MOV R17, UR21 ;  /* 0x0000001500117c02 */ /* 0x000fca0008000f00 */
[----:B------:R-:W2:Y:S04]  /*a730*/  LDG.E.STRONG.GPU R16, desc[UR22][R16.64] ;  /* 0x0000001610107981 */ /* 0x000ea8000c1ef900 */
[----:B--2---:R-:W-:Y:S01]  /*a740*/  CCTL.IVALL ;  /* 0x00000000ff00798f */ /* 0x004fe20002000000 */
[----:B------:R-:W-:Y:S05]  /*a750*/  YIELD ;  /* 0x0000000000007946 */ /* 0x000fea0003800000 */
[----:B------:R-:W-:-:S13]  /*a760*/  ISETP.NE.AND P0, PT, R16, R18, PT ;  /* 0x000000121000720c */ /* 0x000fda0003f05270 */
[----:B------:R-:W-:Y:S05]  /*a770*/  @P0 BRA `(.L_x_234) ;  /* 0xfffffffc00e40947 */ /* 0x000fea000383ffff */
.L_x_233:
[----:B------:R-:W-:Y:S01]  /*a780*/  ISETP.NE.AND P0, PT, RZ, UR16, PT ;  /* 0x00000010ff007c0c */ /* 0x000fe2000bf05270 */
[----:B------:R-:W-:Y:S05]  /*a790*/  WARPSYNC.ALL ;  /* 0x0000000000007948 */ /* 0x000fea0003800000 */
[----:B------:R-:W-:Y:S07]  /*a7a0*/  BAR.SYNC.DEFER_BLOCKING 0x0 ;  /* 0x0000000000007b1d */ /* 0x000fee0000010000 */
[----:B------:R-:W-:Y:S05]  /*a7b0*/  @!P0 BRA `(.L_x_232) ;  /* 0x0000001400888947 */ /* 0x000fea0003800000 */
[----:B------:R-:W-:-:S04]  /*a7c0*/  UIADD3 UR5, UR16, -0x1, URZ ;  /* 0xffffffff10057890 */ /* 0x000fc8000fffe03f */
[----:B------:R-:W-:-:S03]  /*a7d0*/  UISETP.GE.U32.AND UP0, UPT, UR5, 0x3, UPT ;  /* 0x000000030500788c */ /* 0x000fc6000bf06070 */
[----:B------:R-:W-:-:S03]  /*a7e0*/  UMOV UR5, URZ ;  /* 0x0000003f00057c82 */ /* 0x000fc60008000000 */
[----:B------:R-:W-:-:S13]  /*a7f0*/  PLOP3.LUT P0, PT, PT, PT, UP0, 0x80, 0x0 ;  /* 0x000000000000781c */ /* 0x000fda0003f0f008 */
[----:B------:R-:W-:Y:S05]  /*a800*/  @!P0 BRA `(.L_x_235) ;  /* 0x0000001000d48947 */ /* 0x000fea0003800000 */
[----:B------:R-:W-:Y:S01]  /*a810*/  ULOP3.LUT UR17, UR16, 0x3, URZ, 0xc0, !UPT ;  /* 0x0000000310117892 */ /* 0x000fe2000f8ec03f */
[----:B------:R-:W-:-:S03]  /*a820*/  UMOV UR5, URZ ;  /* 0x0000003f00057c82 */ /* 0x000fc60008000000 */
[----:B------:R-:W-:-:S06]  /*a830*/  UIADD3 UR17, -UR17, UR16, URZ ;  /* 0x0000001011117290 */ /* 0x000fcc000fffe13f */
[----:B------:R-:W-:-:S13]  /*a840*/  ISETP.LT.AND P0, PT, RZ, UR17, PT ;  /* 0x00000011ff007c0c */ /* 0x000fda000bf01270 */
[----:B------:R-:W-:Y:S05]  /*a850*/  @!P0 BRA `(.L_x_236) ;  /* 0x0000001000108947 */ /* 0x000fea0003800000 */
[----:B------:R-:W-:Y:S01]  /*a860*/  UISETP.GT.AND UP0, UPT, UR17, 0xc, UPT ;  /* 0x0000000c1100788c */ /* 0x000fe2000bf04270 */
[----:B------:R-:W-:-:S05]  /*a870*/  PLOP3.LUT P0, PT, PT, PT, PT, 0x80, 0x0 ;  /* 0x000000000000781c */ /* 0x000fca0003f0f070 */
[----:B------:R-:W-:-:S13]  /*a880*/  PLOP3.LUT P3, PT, PT, PT, UP0, 0x80, 0x0 ;  /* 0x000000000000781c */ /* 0x000fda0003f6f008 */
[----:B------:R-:W-:Y:S05]  /*a890*/  @!P3 BRA `(.L_x_237) ;  /* 0x000000080098b947 */ /* 0x000fea0003800000 */
[----:B------:R-:W-:-:S13]  /*a8a0*/  PLOP3.LUT P0, PT, PT, PT, PT, 0x8, 0x0 ;  /* 0x000000000000781c */ /* 0x000fda0003f0e170 */
.L_x_238:
[----:B------:R-:W0:Y:S02]  /*a8b0*/  S2R R16, SR_CTAID.X ;  /* 0x0000000000107919 */ /* 0x000e240000002500 */
[----:B0-----:R-:W-:-:S13]  /*a8c0*/  ISETP.EQ.OR P6, PT, R16, UR5, P2 ;  /* 0x0000000510007c0c */ /* 0x001fda00097c2670 */
[----:B------:R-:W-:-:S05]  /*a8d0*/  VOTEU.ALL UP0, P6 ;  /* 0x00000000003f7886 */ /* 0x000fca0003000000 */
[----:B------:R-:W-:-:S04]  /*a8e0*/  @!UP0 UIMAD UR18, UR15, UR5, UR14 ;  /* 0x000000050f1282a4 */ /* 0x000fc8000f8e020e */
[----:B------:R-:W-:-:S06]  /*a8f0*/  @!UP0 UIMAD.WIDE.U32 UR18, UR18, 0x8, UR6 ;  /* 0x00000008121288a5 */ /* 0x000fcc000f8e0006 */
[----:B------:R-:W-:Y:S02]  /*a900*/  MOV R18, UR18 ;  /* 0x0000001200127c02 */ /* 0x000fe40008000f00 */
[----:B------:R-:W-:-:S06]  /*a910*/  MOV R19, UR19 ;  /* 0x0000001300137c02 */ /* 0x000fcc0008000f00 */
[----:B------:R-:W2:Y:S01]  /*a920*/  @!P6 LDG.E.64 R18, desc[UR22][R18.64] ;  /* 0x000000161212e981 */ /* 0x000ea2000c1e1b00 */
[----:B------:R-:W-:Y:S02]  /*a930*/  UIADD3 UR18, UR5, 0x1, URZ ;  /* 0x0000000105127890 */ /* 0x000fe4000fffe03f */
[----:B------:R-:W-:Y:S02]  /*a940*/  UIADD3 UR20, UR5, 0x2, URZ ;  /* 0x0000000205147890 */ /* 0x000fe4000fffe03f */
[----:B------:R-:W-:Y:S02]  /*a950*/  UIADD3 UR28, UR5, 0x3, URZ ;  /* 0x00000003051c7890 */ /* 0x000fe4000fffe03f */
[C---:B------:R-:W-:Y:S02]  /*a960*/  ISETP.EQ.OR P3, PT, R16.reuse, UR18, P2 ;  /* 0x0000001210007c0c */ /* 0x040fe40009762670 */
[----:B------:R-:W-:-:S11]  /*a970*/  ISETP.EQ.OR P4, PT, R16, UR20, P2 ;  /* 0x0000001410007c0c */ /* 0x000fd60009782670 */
[----:B------:R-:W-:Y:S02]  /*a980*/  VOTEU.ALL UP0, P3 ;  /* 0x00000000003f7886 */ /* 0x000fe40001800000 */
[----:B------:R-:W-:-:S03]  /*a990*/  VOTEU.ALL UP1, P4 ;  /* 0x00000000003f7886 */ /* 0x000fc60002020000 */
[----:B------:R-:W-:Y:S02]  /*a9a0*/  @!UP0 UIMAD UR18, UR15, UR18, UR14 ;  /* 0x000000120f1282a4 */ /* 0x000fe4000f8e020e */
[----:B------:R-:W-:Y:S02]  /*a9b0*/  @!UP1 UIMAD UR20, UR15, UR20, UR14 ;  /* 0x000000140f1492a4 */ /* 0x000fe4000f8e020e */
[----:B------:R-:W-:Y:S02]  /*a9c0*/  @!UP0 UIMAD.WIDE.U32 UR18, UR18, 0x8, UR6 ;  /* 0x00000008121288a5 */ /* 0x000fe4000f8e0006 */
[----:B------:R-:W-:-:S04]  /*a9d0*/  @!UP1 UIMAD.WIDE.U32 UR20, UR20, 0x8, UR6 ;  /* 0x00000008141498a5 */ /* 0x000fc8000f8e0006 */
[----:B-1----:R-:W-:Y:S02]  /*a9e0*/  MOV R22, UR18 ;  /* 0x0000001200167c02 */ /* 0x002fe40008000f00 */
[----:B------:R-:W-:-:S06]  /*a9f0*/  MOV R23, UR19 ;  /* 0x0000001300177c02 */ /* 0x000fcc0008000f00 */
[----:B------:R-:W3:Y:S01]  /*aa00*/  @!P3 LDG.E.64 R22, desc[UR22][R22.64] ;  /* 0x000000161616b981 */ /* 0x000ee2000c1e1b00 */
[----:B--2--5:R-:W-:Y:S01]  /*aa10*/  @!P6 FADD.FTZ R20, R20, R18 ;  /* 0x000000121414e221 */ /* 0x024fe20000010000 */
[----:B------:R-:W-:Y:S01]  /*aa20*/  @!P6 FADD.FTZ R21, R21, R19 ;  /* 0x000000131515e221 */ /* 0x000fe20000010000 */
[----:B------:R-:W-:Y:S02]  /*aa30*/  ISETP.EQ.OR P6, PT, R16, UR28, P2 ;  /* 0x0000001c10007c0c */ /* 0x000fe400097c2670 */
[----:B------:R-:W-:-:S11]  /*aa40*/  MOV R18, UR20 ;  /* 0x0000001400127c02 */ /* 0x000fd60008000f00 */
[----:B------:R-:W-:-:S05]  /*aa50*/  VOTEU.ALL UP0, P6 ;  /* 0x00000000003f7886 */ /* 0x000fca0003000000 */
[----:B------:R-:W-:Y:S01]  /*aa60*/  @!UP0 UIMAD UR18, UR15, UR28, UR14 ;  /* 0x0000001c0f1282a4 */ /* 0x000fe2000f8e020e */
[----:B------:R-:W-:-:S03]  /*aa70*/  MOV R19, UR21 ;  /* 0x0000001500137c02 */ /* 0x000fc60008000f00 */
[----:B------:R-:W-:-:S03]  /*aa80*/  @!UP0 UIMAD.WIDE.U32 UR18, UR18, 0x8, UR6 ;  /* 0x00000008121288a5 */ /* 0x000fc6000f8e0006 */
[----:B------:R-:W2:Y:S03]  /*aa90*/  @!P4 LDG.E.64 R18, desc[UR22][R18.64] ;  /* 0x000000161212c981 */ /* 0x000ea6000c1e1b00 */
[----:B------:R-:W-:Y:S02]  /*aaa0*/  MOV R24, UR18 ;  /* 0x0000001200187c02 */ /* 0x000fe40008000f00 */
[----:B------:R-:W-:-:S06]  /*aab0*/  MOV R25, UR19 ;  /* 0x0000001300197c02 */ /* 0x000fcc0008000f00 */
[----:B------:R-:W4:Y:S01]  /*aac0*/  @!P6 LDG.E.64 R24, desc[UR22][R24.64] ;  /* 0x000000161818e981 */ /* 0x000f22000c1e1b00 */
[----:B------:R-:W-:Y:S01]  /*aad0*/  UIADD3 UR18, UR5, 0x4, URZ ;  /* 0x0000000405127890 */ /* 0x000fe2000fffe03f */
[----:B---3--:R-:W-:Y:S01]  /*aae0*/  @!P3 FADD.FTZ R20, R20, R22 ;  /* 0x000000161414b221 */ /* 0x008fe20000010000 */
[----:B------:R-:W-:-:S04]  /*aaf0*/  @!P3 FADD.FTZ R21, R21, R23 ;  /* 0x000000171515b221 */ /* 0x000fc80000010000 */
[----:B------:R-:W-:Y:S01]  /*ab00*/  ISETP.EQ.OR P3, PT, R16, UR18, P2 ;  /* 0x0000001210007c0c */ /* 0x000fe20009762670 */
[----:B------:R-:W-:Y:S02]  /*ab10*/  UIADD3 UR20, UR5, 0x5, URZ ;  /* 0x0000000505147890 */ /* 0x000fe4000fffe03f */
[----:B------:R-:W-:-:S10]  /*ab20*/  UIADD3 UR28, UR5, 0x6, URZ ;  /* 0x00000006051c7890 */ /* 0x000fd4000fffe03f */
[----:B------:R-:W-:-:S05]  /*ab30*/  VOTEU.ALL UP0, P3 ;  /* 0x00000000003f7886 */ /* 0x000fca0001800000 */
[----:B------:R-:W-:-:S04]  /*ab40*/  @!UP0 UIMAD UR18, UR15, UR18, UR14 ;  /* 0x000000120f1282a4 */ /* 0x000fc8000f8e020e */
[----:B------:R-:W-:-:S06]  /*ab50*/  @!UP0 UIMAD.WIDE.U32 UR18, UR18, 0x8, UR6 ;  /* 0x00000008121288a5 */ /* 0x000fcc000f8e0006 */
[----:B------:R-:W-:Y:S02]  /*ab60*/  MOV R22, UR18 ;  /* 0x0000001200167c02 */ /* 0x000fe40008000f00 */
[----:B------:R-:W-:-:S06]  /*ab70*/  MOV R23, UR19 ;  /* 0x0000001300177c02 */ /* 0x000fcc0008000f00 */
[----:B------:R-:W3:Y:S01]  /*ab80*/  @!P3 LDG.E.64 R22, desc[UR22][R22.64] ;  /* 0x000000161616b981 */ /* 0x000ee2000c1e1b00 */
[----:B--2---:R-:W-:Y:S01]  /*ab90*/  @!P4 FADD.FTZ R20, R20, R18 ;  /* 0x000000121414c221 */ /* 0x004fe20000010000 */
[----:B------:R-:W-:Y:S01]  /*aba0*/  @!P4 FADD.FTZ R21, R21, R19 ;  /* 0x000000131515c221 */ /* 0x000fe20000010000 */
[----:B------:R-:W-:Y:S02]  /*abb0*/  ISETP.EQ.OR P4, PT, R16, UR20, P2 ;  /* 0x0000001410007c0c */ /* 0x000fe40009782670 */
[----:B----4-:R-:W-:Y:S01]  /*abc0*/  @!P6 FADD.FTZ R20, R20, R24 ;  /* 0x000000181414e221 */ /* 0x010fe20000010000 */
[----:B------:R-:W-:Y:S01]  /*abd0*/  @!P6 FADD.FTZ R21, R21, R25 ;  /* 0x000000191515e221 */ /* 0x000fe20000010000 */
[----:B------:R-:W-:-:S09]  /*abe0*/  ISETP.EQ.OR P6, PT, R16, UR28, P2 ;  /* 0x0000001c10007c0c */ /* 0x000fd200097c2670 */
[----:B------:R-:W-:-:S05]  /*abf0*/  VOTEU.ALL UP1, P4 ;  /* 0x00000000003f7886 */ /* 0x000fca0002020000 */
[----:B------:R-:W-:Y:S01]  /*ac00*/  @!UP1 UIMAD UR20, UR15, UR20, UR14 ;  /* 0x000000140f1492a4 */ /* 0x000fe2000f8e020e */
[----:B------:R-:W-:-:S03]  /*ac10*/  VOTEU.ALL UP0, P6 ;  /* 0x00000000003f7886 */ /* 0x000fc60003000000 */
[----:B------:R-:W-:Y:S02]  /*ac20*/  @!UP1 UIMAD.WIDE.U32 UR20, UR20, 0x8, UR6 ;  /* 0x00000008141498a5 */ /* 0x000fe4000f8e0006 */
[----:B------:R-:W-:-:S04]  /*ac30*/  @!UP0 UIMAD UR18, UR15, UR28, UR14 ;  /* 0x0000001c0f1282a4 */ /* 0x000fc8000f8e020e */
[----:B------:R-:W-:Y:S01]  /*ac40*/  MOV R18, UR20 ;  /* 0x0000001400127c02 */ /* 0x000fe20008000f00 */
[----:B------:R-:W-:Y:S01]  /*ac50*/  @!UP0 UIMAD.WIDE.U32 UR18, UR18, 0x8, UR6 ;  /* 0x00000008121288a5 */ /* 0x000fe2000f8e0006 */
[----:B------:R-:W-:-:S05]  /*ac60*/  MOV R19, UR21 ;  /* 0x0000001500137c02 */ /* 0x000fca0008000f00 */
[----:B------:R-:W-:Y:S01]  /*ac70*/  MOV R24, UR18 ;  /* 0x0000001200187c02 */ /* 0x000fe20008000f00 */
[----:B------:R-:W2:Y:S01]  /*ac80*/  @!P4 LDG.E.64 R18, desc[UR22][R18.64] ;  /* 0x000000161212c981 */ /* 0x000ea2000c1e1b00 */
        /* <DEDUP_REMOVED lines=25> */
[----:B------:R-:W-:Y:S01]  /*ae20*/  @!UP0 UIMAD.WIDE.U32 UR18, UR18, 0x8, UR6 ;  /* 0x00000008121288a5 */ /* 0x000fe2000f8e0006 */
[----:B------:R-:W-:Y:S02]  /*ae30*/  MOV R18, UR20 ;  /* 0x0000001400127c02 */ /* 0x000fe40008000f00 */
[----:B------:R-:W-:-:S03]  /*ae40*/  MOV R19, UR21 ;  /* 0x0000001500137c02 */ /* 0x000fc60008000f00 */
[----:B------:R-:W-:Y:S02]  /*ae50*/  MOV R24, UR18 ;  /* 0x0000001200187c02 */ /* 0x000fe40008000f00 */
[----:B------:R-:W-:Y:S01]  /*ae60*/  MOV R25, UR19 ;  /* 0x0000001300197c02 */ /* 0x000fe20008000f00 */
[----:B------:R-:W2:Y:S05]  /*ae70*/  @!P4 LDG.E.64 R18, desc[UR22][R18.64] ;  /* 0x000000161212c981 */ /* 0x000eaa000c1e1b00 */
        /* <DEDUP_REMOVED lines=19> */
[----:B------:R-:W-:-:S04]  /*afb0*/  VOTEU.ALL UP1, P4 ;  /* 0x00000000003f7886 */ /* 0x000fc80002020000 */
[----:B------:R-:W-:Y:S01]  /*afc0*/  VOTEU.ALL UP0, P6 ;  /* 0x00000000003f7886 */ /* 0x000fe20003000000 */
[----:B------:R-:W-:-:S04]  /*afd0*/  @!UP1 UIMAD UR20, UR15, UR20, UR14 ;  /* 0x000000140f1492a4 */ /* 0x000fc8000f8e020e */
        /* <DEDUP_REMOVED lines=17> */
[----:B------:R-:W-:Y:S01]  /*b0f0*/  @!UP0 UIMAD.WIDE.U32 UR18, UR18, 0x8, UR6 ;  /* 0x00000008121288a5 */ /* 0x000fe2000f8e0006 */
[----:B--2---:R-:W-:Y:S01]  /*b100*/  @!P4 FADD.FTZ R20, R20, R18 ;  /* 0x000000121414c221 */ /* 0x004fe20000010000 */
[----:B------:R-:W-:Y:S01]  /*b110*/  @!P4 FADD.FTZ R21, R21, R19 ;  /* 0x000000131515c221 */ /* 0x000fe20000010000 */
[----:B------:R-:W-:Y:S02]  /*b120*/  ISETP.EQ.OR P4, PT, R16, UR20, P2 ;  /* 0x0000001410007c0c */ /* 0x000fe40009782670 */
[----:B----4-:R-:W-:Y:S01]  /*b130*/  @!P6 FADD.FTZ R20, R20, R24 ;  /* 0x000000181414e221 */ /* 0x010fe20000010000 */
[----:B------:R-:W-:Y:S01]  /*b140*/  @!P6 FADD.FTZ R21, R21, R25 ;  /* 0x000000191515e221 */ /* 0x000fe20000010000 */
[----:B------:R-:W-:Y:S02]  /*b150*/  ISETP.EQ.OR P6, PT, R16, UR28, P2 ;  /* 0x0000001c10007c0c */ /* 0x000fe400097c2670 */
[----:B------:R-:W-:Y:S02]  /*b160*/  MOV R18, UR18 ;  /* 0x0000001200127c02 */ /* 0x000fe40008000f00 */
[----:B------:R-:W-:-:S05]  /*b170*/  MOV R19, UR19 ;  /* 0x0000001300137c02 */ /* 0x000fca0008000f00 */
[----:B------:R-:W-:Y:S01]  /*b180*/  VOTEU.ALL UP1, P4 ;  /* 0x00000000003f7886 */ /* 0x000fe20002020000 */
[----:B------:R-:W2:Y:S03]  /*b190*/  @!P3 LDG.E.64 R18, desc[UR22][R18.64] ;  /* 0x000000161212b981 */ /* 0x000ea6000c1e1b00 */
        /* <DEDUP_REMOVED lines=9> */
[----:B------:R-:W3:Y:S05]  /*b230*/  @!P4 LDG.E.64 R16, desc[UR22][R16.64] ;  /* 0x000000161010c981 */ /* 0x000eea000c1e1b00 */
[----:B------:R-:W4:Y:S01]  /*b240*/  @!P6 LDG.E.64 R22, desc[UR22][R22.64] ;  /* 0x000000161616e981 */ /* 0x000f22000c1e1b00 */
[----:B------:R-:W-:-:S04]  /*b250*/  UIADD3 UR17, UR17, -0x10, URZ ;  /* 0xfffffff011117890 */ /* 0x000fc8000fffe03f */
[----:B------:R-:W-:Y:S02]  /*b260*/  UISETP.GT.AND UP0, UPT, UR17, 0xc, UPT ;  /* 0x0000000c1100788c */ /* 0x000fe4000bf04270 */
[----:B------:R-:W-:Y:S01]  /*b270*/  UIADD3 UR5, UR5, 0x10, URZ ;  /* 0x0000001005057890 */ /* 0x000fe2000fffe03f */
[----:B--2---:R-:W-:Y:S01]  /*b280*/  @!P3 FADD.FTZ R20, R20, R18 ;  /* 0x000000121414b221 */ /* 0x004fe20000010000 */
[----:B------:R-:W-:Y:S02]  /*b290*/  @!P3 FADD.FTZ R21, R21, R19 ;  /* 0x000000131515b221 */ /* 0x000fe40000010000 */
[----:B------:R-:W-:Y:S01]  /*b2a0*/  PLOP3.LUT P3, PT, PT, PT, UP0, 0x80, 0x0 ;  /* 0x000000000000781c */ /* 0x000fe20003f6f008 */
[----:B---3--:R-:W-:Y:S01]  /*b2b0*/  @!P4 FADD.FTZ R20, R20, R16 ;  /* 0x000000101414c221 */ /* 0x008fe20000010000 */
[----:B------:R-:W-:-:S03]  /*b2c0*/  @!P4 FADD.FTZ R21, R21, R17 ;  /* 0x000000111515c221 */ /* 0x000fc60000010000 */
[----:B----4-:R-:W-:Y:S01]  /*b2d0*/  @!P6 FADD.FTZ R20, R20, R22 ;  /* 0x000000161414e221 */ /* 0x010fe20000010000 */
[----:B------:R-:W-:-:S07]  /*b2e0*/  @!P6 FADD.FTZ R21, R21, R23 ;  /* 0x000000171515e221 */ /* 0x000fce0000010000 */
[----:B------:R-:W-:Y:S05]  /*b2f0*/  @P3 BRA `(.L_x_238) ;  /* 0xfffffff4006c3947 */ /* 0x000fea000383ffff */
.L_x_237:
[----:B------:R-:W-:-:S06]  /*b300*/  UISETP.GT.AND UP0, UPT, UR17, 0x4, UPT ;  /* 0x000000041100788c */ /* 0x000fcc000bf04270 */
[----:B------:R-:W-:-:S13]  /*b310*/  PLOP3.LUT P3, PT, PT, PT, UP0, 0x80, 0x0 ;  /* 0x000000000000781c */ /* 0x000fda0003f6f008 */
[----:B------:R-:W-:Y:S05]  /*b320*/  @!P3 BRA `(.L_x_239) ;  /* 0x000000040054b947 */ /* 0x000fea0003800000 */
[----:B------:R-:W0:Y:S02]  /*b330*/  S2R R18, SR_CTAID.X ;  /* 0x0000000000127919 */ /* 0x000e240000002500 */
[----:B0-----:R-:W-:-:S13]  /*b340*/  ISETP.EQ.OR P0, PT, R18, UR5, P2 ;  /* 0x0000000512007c0c */ /* 0x001fda0009702670 */
[----:B------:R-:W-:-:S05]  /*b350*/  VOTEU.ALL UP0, P0 ;  /* 0x00000000003f7886 */ /* 0x000fca0000000000 */
[----:B------:R-:W-:-:S04]  /*b360*/  @!UP0 UIMAD UR18, UR5, UR15, UR14 ;  /* 0x0000000f051282a4 */ /* 0x000fc8000f8e020e */
[----:B------:R-:W-:-:S06]  /*b370*/  @!UP0 UIMAD.WIDE.U32 UR18, UR18, 0x8, UR6 ;  /* 0x00000008121288a5 */ /* 0x000fcc000f8e0006 */
[----:B------:R-:W-:Y:S01]  /*b380*/  MOV R16, UR18 ;  /* 0x0000001200107c02 */ /* 0x000fe20008000f00 */
[----:B------:R-:W-:Y:S01]  /*b390*/  UIADD3 UR18, UR5, 0x1, URZ ;  /* 0x0000000105127890 */ /* 0x000fe2000fffe03f */
[----:B------:R-:W-:Y:S01]  /*b3a0*/  MOV R17, UR19 ;  /* 0x0000001300117c02 */ /* 0x000fe20008000f00 */
[----:B------:R-:W-:Y:S02]  /*b3b0*/  UIADD3 UR20, UR5, 0x2, URZ ;  /* 0x0000000205147890 */ /* 0x000fe4000fffe03f */
[----:B------:R-:W-:Y:S02]  /*b3c0*/  UIADD3 UR28, UR5, 0x3, URZ ;  /* 0x00000003051c7890 */ /* 0x000fe4000fffe03f */
[C---:B------:R-:W-:Y:S01]  /*b3d0*/  ISETP.EQ.OR P3, PT, R18.reuse, UR18, P2 ;  /* 0x0000001212007c0c */ /* 0x040fe20009762670 */
[----:B------:R-:W2:Y:S01]  /*b3e0*/  @!P0 LDG.E.64 R16, desc[UR22][R16.64] ;  /* 0x0000001610108981 */ /* 0x000ea2000c1e1b00 */
[C---:B------:R-:W-:Y:S02]  /*b3f0*/  ISETP.EQ.OR P4, PT, R18.reuse, UR20, P2 ;  /* 0x0000001412007c0c */ /* 0x040fe40009782670 */
[----:B------:R-:W-:-:S09]  /*b400*/  ISETP.EQ.OR P6, PT, R18, UR28, P2 ;  /* 0x0000001c12007c0c */ /* 0x000fd200097c2670 */
[----:B------:R-:W-:Y:S02]  /*b410*/  VOTEU.ALL UP0, P3 ;  /* 0x00000000003f7886 */ /* 0x000fe40001800000 */
[----:B------:R-:W-:Y:S02]  /*b420*/  VOTEU.ALL UP1, P4 ;  /* 0x00000000003f7886 */ /* 0x000fe40002020000 */
[----:B------:R-:W-:Y:S01]  /*b430*/  VOTEU.ALL UP2, P6 ;  /* 0x00000000003f7886 */ /* 0x000fe20003040000 */
[----:B------:R-:W-:Y:S02]  /*b440*/  @!UP0 UIMAD UR18, UR15, UR18, UR14 ;  /* 0x000000120f1282a4 */ /* 0x000fe4000f8e020e */
[----:B------:R-:W-:Y:S02]  /*b450*/  @!UP1 UIMAD UR20, UR15, UR20, UR14 ;  /* 0x000000140f1492a4 */ /* 0x000fe4000f8e020e */
[----:B------:R-:W-:Y:S02]  /*b460*/  @!UP0 UIMAD.WIDE.U32 UR18, UR18, 0x8, UR6 ;  /* 0x00000008121288a5 */ /* 0x000fe4000f8e0006 */
[----:B------:R-:W-:-:S02]  /*b470*/  @!UP2 UIMAD UR28, UR15, UR28, UR14 ;  /* 0x0000001c0f1ca2a4 */ /* 0x000fc4000f8e020e */
[----:B------:R-:W-:Y:S02]  /*b480*/  @!UP1 UIMAD.WIDE.U32 UR20, UR20, 0x8, UR6 ;  /* 0x00000008141498a5 */ /* 0x000fe4000f8e0006 */
[----:B-1----:R-:W-:Y:S02]  /*b490*/  MOV R22, UR18 ;  /* 0x0000001200167c02 */ /* 0x002fe40008000f00 */
[----:B------:R-:W-:Y:S01]  /*b4a0*/  MOV R23, UR19 ;  /* 0x0000001300177c02 */ /* 0x000fe20008000f00 */
[----:B------:R-:W-:Y:S01]  /*b4b0*/  @!UP2 UIMAD.WIDE.U32 UR18, UR28, 0x8, UR6 ;  /* 0x000000081c12a8a5 */ /* 0x000fe2000f8e0006 */
[----:B------:R-:W-:Y:S02]  /*b4c0*/  MOV R18, UR20 ;  /* 0x0000001400127c02 */ /* 0x000fe40008000f00 */
[----:B------:R-:W-:Y:S02]  /*b4d0*/  MOV R19, UR21 ;  /* 0x0000001500137c02 */ /* 0x000fe40008000f00 */
[----:B------:R-:W3:Y:S01]  /*b4e0*/  @!P3 LDG.E.64 R22, desc[UR22][R22.64] ;  /* 0x000000161616b981 */ /* 0x000ee2000c1e1b00 */
[----:B------:R-:W-:-:S02]  /*b4f0*/  MOV R24, UR18 ;  /* 0x0000001200187c02 */ /* 0x000fc40008000f00 */
[----:B------:R-:W-:Y:S01]  /*b500*/  MOV R25, UR19 ;  /* 0x0000001300197c02 */ /* 0x000fe20008000f00 */
[----:B------:R-:W4:Y:S05]  /*b510*/  @!P4 LDG.E.64 R18, desc[UR22][R18.64] ;  /* 0x000000161212c981 */ /* 0x000f2a000c1e1b00 */
[----:B------:R-:W4:Y:S01]  /*b520*/  @!P6 LDG.E.64 R24, desc[UR22][R24.64] ;  /* 0x000000161818e981 */ /* 0x000f22000c1e1b00 */
[----:B------:R-:W-:-:S04]  /*b530*/  UIADD3 UR28, UR5, 0x4, URZ ;  /* 0x00000004051c7890 */ /* 0x000fc8000fffe03f */
[----:B------:R-:W-:Y:S02]  /*b540*/  UIADD3 UR20, UR28, 0x1, URZ ;  /* 0x000000011c147890 */ /* 0x000fe4000fffe03f */
[----:B------:R-:W-:Y:S02]  /*b550*/  UIADD3 UR5, UR28, 0x2, URZ ;  /* 0x000000021c057890 */ /* 0x000fe4000fffe03f */
[----:B------:R-:W-:Y:S01]  /*b560*/  UIADD3 UR29, UR28, 0x3, URZ ;  /* 0x000000031c1d7890 */ /* 0x000fe2000fffe03f */
[----:B--2--5:R-:W-:Y:S02]  /*b570*/  @!P0 FADD.FTZ R20, R20, R16 ;  /* 0x0000001014148221 */ /* 0x024fe40000010000 */
[----:B------:R-:W0:Y:S01]  /*b580*/  S2R R16, SR_CTAID.X ;  /* 0x0000000000107919 */ /* 0x000e220000002500 */
[----:B------:R-:W-:Y:S01]  /*b590*/  @!P0 FADD.FTZ R21, R21, R17 ;  /* 0x0000001115158221 */ /* 0x000fe20000010000 */
[----:B---3--:R-:W-:-:S03]  /*b5a0*/  @!P3 FADD.FTZ R20, R20, R22 ;  /* 0x000000161414b221 */ /* 0x008fc60000010000 */
[----:B------:R-:W-:Y:S01]  /*b5b0*/  @!P3 FADD.FTZ R21, R21, R23 ;  /* 0x000000171515b221 */ /* 0x000fe20000010000 */
[----:B0-----:R-:W-:Y:S01]  /*b5c0*/  ISETP.EQ.OR P0, PT, R16, UR28, P2 ;  /* 0x0000001c10007c0c */ /* 0x001fe20009702670 */
[----:B----4-:R-:W-:Y:S02]  /*b5d0*/  @!P4 FADD.FTZ R20, R20, R18 ;  /* 0x000000121414c221 */ /* 0x010fe40000010000 */
[----:B------:R-:W-:Y:S01]  /*b5e0*/  @!P4 FADD.FTZ R21, R21, R19 ;  /* 0x000000131515c221 */ /* 0x000fe20000010000 */
[----:B------:R-:W-:Y:S01]  /*b5f0*/  ISETP.EQ.OR P4, PT, R16, UR20, P2 ;  /* 0x0000001410007c0c */ /* 0x000fe20009782670 */
[----:B------:R-:W-:Y:S02]  /*b600*/  @!P6 FADD.FTZ R20, R20, R24 ;  /* 0x000000181414e221 */ /* 0x000fe40000010000 */
[----:B------:R-:W-:Y:S01]  /*b610*/  @!P6 FADD.FTZ R21, R21, R25 ;  /* 0x000000191515e221 */ /* 0x000fe20000010000 */
[C---:B------:R-:W-:Y:S02]  /*b620*/  ISETP.EQ.OR P6, PT, R16.reuse, UR5, P2 ;  /* 0x0000000510007c0c */ /* 0x040fe400097c2670 */
[----:B------:R-:W-:-:S03]  /*b630*/  ISETP.EQ.OR P3, PT, R16, UR29, P2 ;  /* 0x0000001d10007c0c */ /* 0x000fc60009762670 */
[----:B------:R-:W-:-:S04]  /*b640*/  VOTEU.ALL UP0, P0 ;  /* 0x00000000003f7886 */ /* 0x000fc80000000000 */
[----:B------:R-:W-:Y:S01]  /*b650*/  VOTEU.ALL UP1, P4 ;  /* 0x00000000003f7886 */ /* 0x000fe20002020000 */
[----:B------:R-:W-:-:S03]  /*b660*/  @!UP0 UIMAD UR18, UR15, UR28, UR14 ;  /* 0x0000001c0f1282a4 */ /* 0x000fc6000f8e020e */
[----:B------:R-:W-:Y:S01]  /*b670*/  VOTEU.ALL UP2, P6 ;  /* 0x00000000003f7886 */ /* 0x000fe20003040000 */
[----:B------:R-:W-:Y:S02]  /*b680*/  @!UP0 UIMAD.WIDE.U32 UR18, UR18, 0x8, UR6 ;  /* 0x00000008121288a5 */ /* 0x000fe4000f8e0006 */
[----:B------:R-:W-:Y:S02]  /*b690*/  @!UP1 UIMAD UR20, UR15, UR20, UR14 ;  /* 0x000000140f1492a4 */ /* 0x000fe4000f8e020e */
[----:B------:R-:W-:Y:S01]  /*b6a0*/  @!UP2 UIMAD UR5, UR15, UR5, UR14 ;  /* 0x000000050f05a2a4 */ /* 0x000fe2000f8e020e */
[----:B------:R-:W-:Y:S01]  /*b6b0*/  VOTEU.ALL UP0, P3 ;  /* 0x00000000003f7886 */ /* 0x000fe20001800000 */
[----:B------:R-:W-:Y:S01]  /*b6c0*/  @!UP1 UIMAD.WIDE.U32 UR20, UR20, 0x8, UR6 ;  /* 0x00000008141498a5 */ /* 0x000fe2000f8e0006 */
[----:B------:R-:W-:Y:S02]  /*b6d0*/  MOV R22, UR18 ;  /* 0x0000001200167c02 */ /* 0x000fe40008000f00 */
[----:B------:R-:W-:Y:S01]  /*b6e0*/  MOV R23, UR19 ;  /* 0x0000001300177c02 */ /* 0x000fe20008000f00 */
[----:B------:R-:W-:-:S02]  /*b6f0*/  @!UP2 UIMAD.WIDE.U32 UR18, UR5, 0x8, UR6 ;  /* 0x000000080512a8a5 */ /* 0x000fc4000f8e0006 */
[----:B------:R-:W-:Y:S01]  /*b700*/  @!UP0 UIMAD UR5, UR15, UR29, UR14 ;  /* 0x0000001d0f0582a4 */ /* 0x000fe2000f8e020e */
[----:B------:R-:W-:Y:S02]  /*b710*/  MOV R18, UR20 ;  /* 0x0000001400127c02 */ /* 0x000fe40008000f00 */
[----:B------:R-:W-:Y:S01]  /*b720*/  MOV R19, UR21 ;  /* 0x0000001500137c02 */ /* 0x000fe20008000f00 */
[----:B------:R-:W2:Y:S01]  /*b730*/  @!P0 LDG.E.64 R22, desc[UR22][R22.64] ;  /* 0x0000001616168981 */ /* 0x000ea2000c1e1b00 */
[----:B------:R-:W-:Y:S02]  /*b740*/  MOV R16, UR18 ;  /* 0x0000001200107c02 */ /* 0x000fe40008000f00 */
[----:B------:R-:W-:Y:S01]  /*b750*/  MOV R17, UR19 ;  /* 0x0000001300117c02 */ /* 0x000fe20008000f00 */
[----:B------:R-:W-:Y:S01]  /*b760*/  @!UP0 UIMAD.WIDE.U32 UR18, UR5, 0x8, UR6 ;  /* 0x00000008051288a5 */ /* 0x000fe2000f8e0006 */
[----:B------:R-:W3:Y:S04]  /*b770*/  @!P4 LDG.E.64 R18, desc[UR22][R18.64] ;  /* 0x000000161212c981 */ /* 0x000ee8000c1e1b00 */
[----:B------:R-:W4:Y:S01]  /*b780*/  @!P6 LDG.E.64 R16, desc[UR22][R16.64] ;  /* 0x000000161010e981 */ /* 0x000f22000c1e1b00 */
[----:B------:R-:W-:-:S02]  /*b790*/  MOV R24, UR18 ;  /* 0x0000001200187c02 */ /* 0x000fc40008000f00 */
[----:B------:R-:W-:-:S06]  /*b7a0*/  MOV R25, UR19 ;  /* 0x0000001300197c02 */ /* 0x000fcc0008000f00 */
[----:B------:R-:W4:Y:S01]  /*b7b0*/  @!P3 LDG.E.64 R24, desc[UR22][R24.64] ;  /* 0x000000161818b981 */ /* 0x000f22000c1e1b00 */
[----:B------:R-:W-:Y:S02]  /*b7c0*/  UIADD3 UR17, UR17, -0x4, URZ ;  /* 0xfffffffc11117890 */ /* 0x000fe4000fffe03f */
[----:B------:R-:W-:Y:S02]  /*b7d0*/  UIADD3 UR5, UR28, 0x4, URZ ;  /* 0x000000041c057890 */ /* 0x000fe4000fffe03f */
[----:B------:R-:W-:Y:S01]  /*b7e0*/  UIADD3 UR17, UR17, -0x4, URZ ;  /* 0xfffffffc11117890 */ /* 0x000fe2000fffe03f */
[----:B--2---:R-:W-:Y:S01]  /*b7f0*/  @!P0 FADD.FTZ R20, R20, R22 ;  /* 0x0000001614148221 */ /* 0x004fe20000010000 */
[----:B------:R-:W-:-:S03]  /*b800*/  @!P0 FADD.FTZ R21, R21, R23 ;  /* 0x0000001715158221 */ /* 0x000fc60000010000 */
[----:B---3--:R-:W-:Y:S01]  /*b810*/  @!P4 FADD.FTZ R20, R20, R18 ;  /* 0x000000121414c221 */ /* 0x008fe20000010000 */
[----:B------:R-:W-:-:S03]  /*b820*/  @!P4 FADD.FTZ R21, R21, R19 ;  /* 0x000000131515c221 */ /* 0x000fc60000010000 */
[----:B----4-:R-:W-:Y:S01]  /*b830*/  @!P6 FADD.FTZ R20, R20, R16 ;  /* 0x000000101414e221 */ /* 0x010fe20000010000 */
[----:B------:R-:W-:Y:S01]  /*b840*/  @!P6 FADD.FTZ R21, R21, R17 ;  /* 0x000000111515e221 */ /* 0x000fe20000010000 */
[----:B------:R-:W-:Y:S02]  /*b850*/  PLOP3.LUT P0, PT, PT, PT, PT, 0x8, 0x0 ;  /* 0x000000000000781c */ /* 0x000fe40003f0e170 */
[----:B------:R-:W-:Y:S01]  /*b860*/  @!P3 FADD.FTZ R20, R20, R24 ;  /* 0x000000181414b221 */ /* 0x000fe20000010000 */
[----:B------:R-:W-:-:S10]  /*b870*/  @!P3 FADD.FTZ R21, R21, R25 ;  /* 0x000000191515b221 */ /* 0x000fd40000010000 */
.L_x_239:
[----:B------:R-:W-:-:S13]  /*b880*/  ISETP.NE.OR P0, PT, RZ, UR17, P0 ;  /* 0x00000011ff007c0c */ /* 0x000fda0008705670 */
[----:B------:R-:W-:Y:S05]  /*b890*/  @!P0 BRA `(.L_x_235) ;  /* 0x0000000000b08947 */ /* 0x000fea0003800000 */
.L_x_236:
[----:B------:R-:W0:Y:S02]  /*b8a0*/  S2R R16, SR_CTAID.X ;  /* 0x0000000000107919 */ /* 0x000e240000002500 */
[----:B0-----:R-:W-:-:S13]  /*b8b0*/  ISETP.EQ.OR P3, PT, R16, UR5, P2 ;  /* 0x0000000510007c0c */ /* 0x001fda0009762670 */
[----:B------:R-:W-:-:S05]  /*b8c0*/  VOTEU.ALL UP0, P3 ;  /* 0x00000000003f7886 */ /* 0x000fca0001800000 */
[----:B------:R-:W-:-:S04]  /*b8d0*/  @!UP0 UIMAD UR18, UR15, UR5, UR14 ;  /* 0x000000050f1282a4 */ /* 0x000fc8000f8e020e */
[----:B------:R-:W-:-:S06]  /*b8e0*/  @!UP0 UIMAD.WIDE.U32 UR18, UR18, 0x8, UR6 ;  /* 0x00000008121288a5 */ /* 0x000fcc000f8e0006 */
[----:B------:R-:W-:Y:S01]  /*b8f0*/  MOV R18, UR18 ;  /* 0x0000001200127c02 */ /* 0x000fe20008000f00 */
[----:B------:R-:W-:Y:S01]  /*b900*/  UIADD3 UR18, UR5, 0x1, URZ ;  /* 0x0000000105127890 */ /* 0x000fe2000fffe03f */
[----:B------:R-:W-:-:S05]  /*b910*/  MOV R19, UR19 ;  /* 0x0000001300137c02 */ /* 0x000fca0008000f00 */
[----:B------:R-:W-:Y:S01]  /*b920*/  ISETP.EQ.OR P4, PT, R16, UR18, P2 ;  /* 0x0000001210007c0c */ /* 0x000fe20009782670 */
[----:B------:R-:W-:Y:S01]  /*b930*/  UIADD3 UR20, UR5, 0x2, URZ ;  /* 0x0000000205147890 */ /* 0x000fe2000fffe03f */
[----:B------:R-:W2:Y:S01]  /*b940*/  @!P3 LDG.E.64 R18, desc[UR22][R18.64] ;  /* 0x000000161212b981 */ /* 0x000ea2000c1e1b00 */
[----:B------:R-:W-:-:S04]  /*b950*/  UIADD3 UR21, UR5, 0x3, URZ ;  /* 0x0000000305157890 */ /* 0x000fc8000fffe03f */
[C---:B------:R-:W-:Y:S02]  /*b960*/  ISETP.EQ.OR P6, PT, R16.reuse, UR20, P2 ;  /* 0x0000001410007c0c */ /* 0x040fe400097c2670 */
[----:B------:R-:W-:-:S04]  /*b970*/  ISETP.EQ.OR P0, PT, R16, UR21, P2 ;  /* 0x0000001510007c0c */ /* 0x000fc80009702670 */
[----:B------:R-:W-:-:S05]  /*b980*/  VOTEU.ALL UP0, P4 ;  /* 0x00000000003f7886 */ /* 0x000fca0002000000 */
[----:B------:R-:W-:-:S04]  /*b990*/  @!UP0 UIMAD UR18, UR15, UR18, UR14 ;  /* 0x000000120f1282a4 */ /* 0x000fc8000f8e020e */
[----:B------:R-:W-:-:S06]  /*b9a0*/  @!UP0 UIMAD.WIDE.U32 UR18, UR18, 0x8, UR6 ;  /* 0x00000008121288a5 */ /* 0x000fcc000f8e0006 */
[----:B------:R-:W-:Y:S02]  /*b9b0*/  MOV R16, UR18 ;  /* 0x0000001200107c02 */ /* 0x000fe40008000f00 */
[----:B------:R-:W-:-:S06]  /*b9c0*/  MOV R17, UR19 ;  /* 0x0000001300117c02 */ /* 0x000fcc0008000f00 */
[----:B------:R-:W3:Y:S01]  /*b9d0*/  @!P4 LDG.E.64 R16, desc[UR22][R16.64] ;  /* 0x000000161010c981 */ /* 0x000ee2000c1e1b00 */
[----:B------:R-:W-:-:S05]  /*b9e0*/  VOTEU.ALL UP0, P6 ;  /* 0x00000000003f7886 */ /* 0x000fca0003000000 */
[----:B------:R-:W-:-:S04]  /*b9f0*/  @!UP0 UIMAD UR18, UR15, UR20, UR14 ;  /* 0x000000140f1282a4 */ /* 0x000fc8000f8e020e */
[----:B------:R-:W-:Y:S01]  /*ba00*/  @!UP0 UIMAD.WIDE.U32 UR18, UR18, 0x8, UR6 ;  /* 0x00000008121288a5 */ /* 0x000fe2000f8e0006 */
[----:B------:R-:W-:Y:S01]  /*ba10*/  VOTEU.ALL UP0, P0 ;  /* 0x00000000003f7886 */ /* 0x000fe20000000000 */
[----:B--2--5:R-:W-:-:S04]  /*ba20*/  @!P3 FADD.FTZ R20, R20, R18 ;  /* 0x000000121414b221 */ /* 0x024fc80000010000 */
[----:B------:R-:W-:Y:S01]  /*ba30*/  MOV R18, UR18 ;  /* 0x0000001200127c02 */ /* 0x000fe20008000f00 */
[----:B------:R-:W-:Y:S01]  /*ba40*/  @!UP0 UIMAD UR18, UR15, UR21, UR14 ;  /* 0x000000150f1282a4 */ /* 0x000fe2000f8e020e */
[----:B------:R-:W-:Y:S01]  /*ba50*/  @!P3 FADD.FTZ R21, R21, R19 ;  /* 0x000000131515b221 */ /* 0x000fe20000010000 */
[----:B------:R-:W-:Y:S02]  /*ba60*/  MOV R19, UR19 ;  /* 0x0000001300137c02 */ /* 0x000fe40008000f00 */
[----:B------:R-:W-:-:S04]  /*ba70*/  @!UP0 UIMAD.WIDE.U32 UR18, UR18, 0x8, UR6 ;  /* 0x00000008121288a5 */ /* 0x000fc8000f8e0006 */
[----:B------:R-:W2:Y:S01]  /*ba80*/  @!P6 LDG.E.64 R18, desc[UR22][R18.64] ;  /* 0x000000161212e981 */ /* 0x000ea2000c1e1b00 */
[----:B---3--:R-:W-:Y:S01]  /*ba90*/  @!P4 FADD.FTZ R20, R20, R16 ;  /* 0x000000101414c221 */ /* 0x008fe20000010000 */
[----:B------:R-:W-:Y:S01]  /*baa0*/  @!P4 FADD.FTZ R21, R21, R17 ;  /* 0x000000111515c221 */ /* 0x000fe20000010000 */
[----:B------:R-:W-:Y:S02]  /*bab0*/  MOV R16, UR18 ;  /* 0x0000001200107c02 */ /* 0x000fe40008000f00 */
[----:B------:R-:W-:-:S06]  /*bac0*/  MOV R17, UR19 ;  /* 0x0000001300117c02 */ /* 0x000fcc0008000f00 */
[----:B------:R-:W3:Y:S01]  /*bad0*/  @!P0 LDG.E.64 R16, desc[UR22][R16.64] ;  /* 0x0000001610108981 */ /* 0x000ee2000c1e1b00 */
[----:B------:R-:W-:-:S06]  /*bae0*/  UIADD3 UR17, UR17, -0x4, URZ ;  /* 0xfffffffc11117890 */ /* 0x000fcc000fffe03f */
[----:B------:R-:W-:Y:S01]  /*baf0*/  ISETP.NE.AND P3, PT, RZ, UR17, PT ;  /* 0x00000011ff007c0c */ /* 0x000fe2000bf65270 */
[----:B------:R-:W-:Y:S01]  /*bb00*/  UIADD3 UR5, UR5, 0x4, URZ ;  /* 0x0000000405057890 */ /* 0x000fe2000fffe03f */
[----:B--2---:R-:W-:Y:S01]  /*bb10*/  @!P6 FADD.FTZ R20, R20, R18 ;  /* 0x000000121414e221 */ /* 0x004fe20000010000 */
[----:B------:R-:W-:-:S03]  /*bb20*/  @!P6 FADD.FTZ R21, R21, R19 ;  /* 0x000000131515e221 */ /* 0x000fc60000010000 */
[----:B---3--:R-:W-:Y:S01]  /*bb30*/  @!P0 FADD.FTZ R20, R20, R16 ;  /* 0x0000001014148221 */ /* 0x008fe20000010000 */
[----:B------:R-:W-:-:S06]  /*bb40*/  @!P0 FADD.FTZ R21, R21, R17 ;  /* 0x0000001115158221 */ /* 0x000fcc0000010000 */
[----:B------:R-:W-:Y:S05]  /*bb50*/  @P3 BRA `(.L_x_236) ;  /* 0xfffffffc00503947 */ /* 0x000fea000383ffff */
.L_x_235:
[----:B------:R-:W-:-:S06]  /*bb60*/  ULOP3.LUT UP0, UR18, UR16, 0x3, URZ, 0xc0, !UPT ;  /* 0x0000000310127892 */ /* 0x000fcc000f80c03f */
[----:B------:R-:W-:-:S13]  /*bb70*/  PLOP3.LUT P0, PT, PT, PT, UP0, 0x80, 0x0 ;  /* 0x000000000000781c */ /* 0x000fda0003f0f008 */
[----:B------:R-:W-:Y:S05]  /*bb80*/  @!P0 BRA `(.L_x_232) ;  /* 0x0000000000948947 */ /* 0x000fea0003800000 */
[----:B------:R-:W0:Y:S01]  /*bb90*/  S2R R18, SR_CTAID.X ;  /* 0x0000000000127919 */ /* 0x000e220000002500 */
[----:B------:R-:W-:Y:S01]  /*bba0*/  BSSY B0, `(.L_x_240) ;  /* 0x000000a000007945 */ /* 0x000fe20003800000 */
[----:B0-----:R-:W-:-:S13]  /*bbb0*/  ISETP.EQ.OR P0, PT, R18, UR5, P2 ;  /* 0x0000000512007c0c */ /* 0x001fda0009702670 */
[----:B------:R-:W-:Y:S05]  /*bbc0*/  @P0 BRA `(.L_x_241) ;  /* 0x00000000001c0947 */ /* 0x000fea0003800000 */
[----:B------:R-:W-:-:S04]  /*bbd0*/  UIMAD UR16, UR15, UR5, UR14 ;  /* 0x000000050f1072a4 */ /* 0x000fc8000f8e020e */
[----:B------:R-:W-:-:S06]  /*bbe0*/  UIMAD.WIDE.U32 UR16, UR16, 0x8, UR6 ;  /* 0x00000008101078a5 */ /* 0x000fcc000f8e0006 */
[----:B------:R-:W-:Y:S02]  /*bbf0*/  MOV R16, UR16 ;  /* 0x0000001000107c02 */ /* 0x000fe40008000f00 */
[----:B------:R-:W-:-:S06]  /*bc00*/  MOV R17, UR17 ;  /* 0x0000001100117c02 */ /* 0x000fcc0008000f00 */
[----:B------:R-:W2:Y:S02]  /*bc10*/  LDG.E.64 R16, desc[UR22][R16.64] ;  /* 0x0000001610107981 */ /* 0x000ea4000c1e1b00 */
[----:B--2--5:R-:W-:Y:S01]  /*bc20*/  FADD.FTZ R20, R20, R16 ;  /* 0x0000001014147221 */ /* 0x024fe20000010000 */
[----:B------:R-:W-:-:S07]  /*bc30*/  FADD.FTZ R21, R21, R17 ;  /* 0x0000001115157221 */ /* 0x000fce0000010000 */
.L_x_241:
[----:B------:R-:W-:Y:S05]  /*bc40*/  BSYNC B0 ;  /* 0x0000000000007941 */ /* 0x000fea0003800000 */
.L_x_240:
[----:B------:R-:W-:-:S06]  /*bc50*/  UISETP.NE.AND UP0, UPT, UR18, 0x1, UPT ;  /* 0x000000011200788c */ /* 0x000fcc000bf05270 */
[----:B------:R-:W-:-:S13]  /*bc60*/  PLOP3.LUT P0, PT, PT, PT, UP0, 0x80, 0x0 ;  /* 0x000000000000781c */ /* 0x000fda0003f0f008 */
[----:B------:R-:W-:Y:S05]  /*bc70*/  @!P0 BRA `(.L_x_232) ;  /* 0x0000000000588947 */ /* 0x000fea0003800000 */
[----:B------:R-:W-:Y:S02]  /*bc80*/  UIADD3 UR16, UR5, 0x1, URZ ;  /* 0x0000000105107890 */ /* 0x000fe4000fffe03f */
[----:B------:R-:W-:-:S04]  /*bc90*/  UIADD3 UR5, UR5, 0x2, URZ ;  /* 0x0000000205057890 */ /* 0x000fc8000fffe03f */
[C---:B------:R-:W-:Y:S02]  /*bca0*/  ISETP.EQ.OR P3, PT, R18.reuse, UR16, P2 ;  /* 0x0000001012007c0c */ /* 0x040fe40009762670 */
[----:B------:R-:W-:-:S11]  /*bcb0*/  ISETP.EQ.OR P0, PT, R18, UR5, P2 ;  /* 0x0000000512007c0c */ /* 0x000fd60009702670 */
[----:B------:R-:W-:-:S05]  /*bcc0*/  VOTEU.ALL UP0, P3 ;  /* 0x00000000003f7886 */ /* 0x000fca0001800000 */
[----:B------:R-:W-:-:S04]  /*bcd0*/  @!UP0 UIMAD UR16, UR16, UR15, UR14 ;  /* 0x0000000f101082a4 */ /* 0x000fc8000f8e020e */
[----:B------:R-:W-:-:S06]  /*bce0*/  @!UP0 UIMAD.WIDE.U32 UR16, UR16, 0x8, UR6 ;  /* 0x00000008101088a5 */ /* 0x000fcc000f8e0006 */
[----:B------:R-:W-:Y:S02]  /*bcf0*/  MOV R16, UR16 ;  /* 0x0000001000107c02 */ /* 0x000fe40008000f00 */
[----:B------:R-:W-:-:S06]  /*bd00*/  MOV R17, UR17 ;  /* 0x0000001100117c02 */ /* 0x000fcc0008000f00 */
[----:B------:R-:W2:Y:S02]  /*bd10*/  @!P3 LDG.E.64 R16, desc[UR22][R16.64] ;  /* 0x000000161010b981 */ /* 0x000ea4000c1e1b00 */
[----:B--2--5:R-:W-:Y:S01]  /*bd20*/  @!P3 FADD.FTZ R20, R20, R16 ;  /* 0x000000101414b221 */ /* 0x024fe20000010000 */
[----:B------:R-:W-:Y:S01]  /*bd30*/  MOV R16, UR18 ;  /* 0x0000001200107c02 */ /* 0x000fe20008000f00 */
[----:B------:R-:W-:-:S03]  /*bd40*/  @!P3 FADD.FTZ R21, R21, R17 ;  /* 0x000000111515b221 */ /* 0x000fc60000010000 */
[----:B------:R-:W-:-:S13]  /*bd50*/  ISETP.EQ.OR P0, PT, R16, 0x2, P0 ;  /* 0x000000021000780c */ /* 0x000fda0000702670 */
[----:B------:R-:W-:-:S05]  /*bd60*/  VOTEU.ALL UP0, P0 ;  /* 0x00000000003f7886 */ /* 0x000fca0000000000 */
[----:B------:R-:W-:-:S04]  /*bd70*/  @!UP0 UIMAD UR14, UR5, UR15, UR14 ;  /* 0x0000000f050e82a4 */ /* 0x000fc8000f8e020e */
[----:B------:R-:W-:-:S06]  /*bd80*/  @!UP0 UIMAD.WIDE.U32 UR6, UR14, 0x8, UR6 ;  /* 0x000000080e0688a5 */ /* 0x000fcc000f8e0006 */
[----:B------:R-:W-:Y:S02]  /*bd90*/  MOV R16, UR6 ;  /* 0x0000000600107c02 */ /* 0x000fe40008000f00 */
[----:B------:R-:W-:-:S06]  /*bda0*/  MOV R17, UR7 ;  /* 0x0000000700117c02 */ /* 0x000fcc0008000f00 */
[----:B------:R-:W2:Y:S02]  /*bdb0*/  @!P0 LDG.E.64 R16, desc[UR22][R16.64] ;  /* 0x0000001610108981 */ /* 0x000ea4000c1e1b00 */
[----:B--2---:R-:W-:Y:S01]  /*bdc0*/  @!P0 FADD.FTZ R20, R20, R16 ;  /* 0x0000001014148221 */ /* 0x004fe20000010000 */
[----:B------:R-:W-:-:S07]  /*bdd0*/  @!P0 FADD.FTZ R21, R21, R17 ;  /* 0x0000001115158221 */ /* 0x000fce0000010000 */
.L_x_232:
[----:B------:R-:W2:Y:S04]  /*bde0*/  LDL.LU R18, [R1+0x3c] ;  /* 0x00003c0001127983 */ /* 0x000ea80000300800 */
[----:B-1----:R-:W3:Y:S04]  /*bdf0*/  LDL.LU R22, [R1+0x18] ;  /* 0x0000180001167983 */ /* 0x002ee80000300800 */
[----:B------:R-:W4:Y:S01]  /*be00*/  LDL.LU R19, [R1+0x48] ;  /* 0x0000480001137983 */ /* 0x000f220000300800 */
[----:B------:R-:W0:Y:S01]  /*be10*/  S2UR UR6, SR_CgaCtaId ;  /* 0x00000000000679c3 */ /* 0x000e220000008800 */
[----:B------:R-:W-:Y:S01]  /*be20*/  UMOV UR5, 0x400 ;  /* 0x0000040000057882 */ /* 0x000fe20000000000 */
[----:B------:R-:W-:Y:S01]  /*be30*/  SHF.L.U32 R26, R26, 0x10, RZ ;  /* 0x000000101a1a7819 */ /* 0x000fe200000006ff */
[----:B0-----:R-:W-:-:S03]  /*be40*/  ULEA UR5, UR6, UR5, 0x18 ;  /* 0x0000000506057291 */ /* 0x001fc6000f8ec03f */
[----:B------:R-:W-:-:S06]  /*be50*/  ULDC UR6, c[0x0][0x2bc] ;  /* 0x0000af0000067ab9 */ /* 0x000fcc0000000800 */
[----:B-----5:R-:W-:Y:S01]  /*be60*/  @!P2 STS.64 [UR5+0xe0], R20 ;  /* 0x0000e014ff00a988 */ /* 0x020fe20008000a05 */
[----:B------:R-:W-:Y:S06]  /*be70*/  BAR.SYNC.DEFER_BLOCKING 0x0 ;  /* 0x0000000000007b1d */ /* 0x000fec0000010000 */
[----:B------:R-:W0:Y:S02]  /*be80*/  LDS.64 R16, [UR5+0xe0] ;  /* 0x0000e005ff107984 */ /* 0x000e240008000a00 */
[----:B0-----:R-:W-:Y:S01]  /*be90*/  FMUL.FTZ R17, R17, UR6 ;  /* 0x0000000611117c20 */ /* 0x001fe20008410000 */
[----:B------:R-:W-:-:S04]  /*bea0*/  FMUL.FTZ R16, R16, UR6 ;  /* 0x0000000610107c20 */ /* 0x000fc80008410000 */
[----:B------:R-:W-:Y:S02]  /*beb0*/  R2UR UR14, R17 ;  /* 0x00000000110e72ca */ /* 0x000fe400000e0000 */
[----:B------:R-:W-:Y:S02]  /*bec0*/  R2UR UR5, R16 ;  /* 0x00000000100572ca */ /* 0x000fe400000e0000 */
[----:B--2---:R-:W-:Y:S02]  /*bed0*/  SHF.L.U32 R18, R18, 0x10, RZ ;  /* 0x0000001012127819 */ /* 0x004fe400000006ff */
[----:B---3--:R-:W-:-:S03]  /*bee0*/  SHF.L.U32 R17, R22, 0x10, RZ ;  /* 0x0000001016117819 */ /* 0x008fc600000006ff */
[----:B------:R-:W-:Y:S01]  /*bef0*/  FADD.FTZ R18, R18, -UR26 ;  /* 0x8000001a12127e21 */ /* 0x000fe20008010000 */
[----:B----4-:R-:W-:Y:S01]  /*bf00*/  SHF.L.U32 R16, R19, 0x10, RZ ;  /* 0x0000001013107819 */ /* 0x010fe200000006ff */
        /* <DEDUP_REMOVED lines=22> */
.L_x_242:
[----:B------:R-:W-:Y:S04]  /*c070*/  BSSY B0, `(.L_x_243) ;  /* 0x0000017000007945 */ /* 0x000fe80003800000 */
[----:B------:R-:W-:Y:S05]  /*c080*/  @!P1 BRA `(.L_x_244) ;  /* 0x0000000000549947 */ /* 0x000fea0003800000 */
[----:B------:R-:W-:Y:S01]  /*c090*/  MOV R19, UR5 ;  /* 0x0000000500137c02 */ /* 0x000fe20008000f00 */
[----:B------:R-:W-:Y:S01]  /*c0a0*/  ULDC.64 UR6, c[0x0][0x288] ;  /* 0x0000a20000067ab9 */ /* 0x000fe20000000a00 */
[----:B------:R-:W-:-:S03]  /*c0b0*/  SHF.R.S32.HI R21, RZ, 0x1f, R2 ;  /* 0x0000001fff157819 */ /* 0x000fc60000011402 */
[----:B------:R-:W-:Y:S02]  /*c0c0*/  FFMA.FTZ R19, R18, R19, UR14 ;  /* 0x0000000e12137e23 */ /* 0x000fe40008010013 */
[----:B------:R-:W-:Y:S02]  /*c0d0*/  IMAD R18, R21, UR6, RZ ;  /* 0x0000000615127c24 */ /* 0x000fe4000f8e02ff */
[----:B------:R-:W-:Y:S01]  /*c0e0*/  FFMA.FTZ R19, R16, R8, -R19 ;  /* 0x0000000810137223 */ /* 0x000fe20000010813 */
[----:B------:R-:W-:Y:S01]  /*c0f0*/  MOV R16, UR5 ;  /* 0x0000000500107c02 */ /* 0x000fe20008000f00 */
[----:B------:R-:W-:Y:S02]  /*c100*/  IMAD R18, R2, UR7, R18 ;  /* 0x0000000702127c24 */ /* 0x000fe4000f8e0212 */
[----:B------:R-:W-:Y:S02]  /*c110*/  FMUL.FTZ R19, R19, UR27 ;  /* 0x0000001b13137c20 */ /* 0x000fe40008410000 */
[----:B------:R-:W-:Y:S01]  /*c120*/  FFMA.FTZ R16, R17, R16, UR14 ;  /* 0x0000000e11107e23 */ /* 0x000fe20008010010 */
[----:B------:R-:W-:-:S03]  /*c130*/  MOV R17, R7 ;  /* 0x0000000700117202 */ /* 0x000fc60000000f00 */
[----:B------:R-:W-:-:S04]  /*c140*/  FFMA.FTZ R16, R26, R9, -R16 ;  /* 0x000000091a107223 */ /* 0x000fc80000010810 */
[----:B------:R-:W-:-:S05]  /*c150*/  FMUL.FTZ R16, R16, UR27 ;  /* 0x0000001b10107c20 */ /* 0x000fca0008410000 */
[----:B------:R-:W-:Y:S02]  /*c160*/  F2FP.BF16.F32.PACK_AB R20, R16, R19 ;  /* 0x000000131014723e */ /* 0x000fe400000010ff */
[----:B------:R-:W-:-:S05]  /*c170*/  MOV R16, R4 ;  /* 0x0000000400107202 */ /* 0x000fca0000000f00 */
[----:B------:R-:W-:Y:S01]  /*c180*/  IMAD.WIDE.U32 R16, R2, UR6, R16 ;  /* 0x0000000602107c25 */ /* 0x000fe2000f8e0010 */
[----:B------:R-:W-:-:S04]  /*c190*/  ULDC.64 UR6, c[0x0][0x210] ;  /* 0x0000840000067ab9 */ /* 0x000fc80000000a00 */
[----:B------:R-:W-:Y:S02]  /*c1a0*/  IADD3 R17, R17, R18, RZ ;  /* 0x0000001211117210 */ /* 0x000fe40007ffe0ff */
[----:B------:R-:W-:-:S04]  /*c1b0*/  LEA R18, P0, R16, UR6, 0x1 ;  /* 0x0000000610127c11 */ /* 0x000fc8000f8008ff */
[----:B------:R-:W-:-:S05]  /*c1c0*/  LEA.HI.X R19, R16, UR7, R17, 0x1, P0 ;  /* 0x0000000710137c11 */ /* 0x000fca00080f0c11 */
[----:B------:R0:W-:Y:S04]  /*c1d0*/  STG.E desc[UR22][R18.64], R20 ;  /* 0x0000001412007986 */ /* 0x0001e8000c101916 */
.L_x_244:
[----:B------:R-:W-:Y:S05]  /*c1e0*/  BSYNC B0 ;  /* 0x0000000000007941 */ /* 0x000fea0003800000 */
.L_x_243:
[----:B------:R-:W0:Y:S01]  /*c1f0*/  LDL.LU R17, [R1+0x40] ;  /* 0x0000400001117983 */ /* 0x000e220000300800 */
[C---:B------:R-:W-:Y:S01]  /*c200*/  IADD3 R22, R2.reuse, 0x10, RZ ;  /* 0x0000001002167810 */ /* 0x040fe20007ffe0ff */
[----:B------:R-:W-:Y:S02]  /*c210*/  ULDC.64 UR6, c[0x0][0x290] ;  /* 0x0000a40000067ab9 */ /* 0x000fe40000000a00 */
[----:B------:R-:W2:Y:S01]  /*c220*/  LDL.LU R16, [R1+0x58] ;  /* 0x0000580001107983 */ /* 0x000ea20000300800 */
[----:B------:R-:W-:Y:S02]  /*c230*/  IADD3 R21, R2, 0x10, RZ ;  /* 0x0000001002157810 */ /* 0x000fe40007ffe0ff */
[----:B------:R-:W-:Y:S02]  /*c240*/  SHF.R.S32.HI R22, RZ, 0x1f, R22 ;  /* 0x0000001fff167819 */ /* 0x000fe40000011416 */
[----:B------:R-:W-:Y:S02]  /*c250*/  ISETP.GE.U32.AND P0, PT, R21, UR6, PT ;  /* 0x0000000615007c0c */ /* 0x000fe4000bf06070 */
[----:B------:R-:W-:-:S02]  /*c260*/  SHF.L.U32 R27, R27, 0x10, RZ ;  /* 0x000000101b1b7819 */ /* 0x000fc400000006ff */
[----:B------:R-:W-:-:S04]  /*c270*/  ISETP.GE.AND.EX P0, PT, R22, UR7, PT, P0 ;  /* 0x0000000716007c0c */ /* 0x000fc8000bf06300 */
[----:B------:R-:W-:Y:S02]  /*c280*/  ISETP.GT.U32.OR P0, PT, R0, 0x2ff, P0 ;  /* 0x000002ff0000780c */ /* 0x000fe40000704470 */
[----:B0-----:R-:W-:Y:S02]  /*c290*/  SHF.L.U32 R18, R17, 0x10, RZ ;  /* 0x0000001011127819 */ /* 0x001fe400000006ff */
[----:B------:R-:W-:Y:S02]  /*c2a0*/  SHF.L.U32 R17, R28, 0x10, RZ ;  /* 0x000000101c117819 */ /* 0x000fe400000006ff */
[----:B--2---:R-:W-:Y:S01]  /*c2b0*/  SHF.L.U32 R16, R16, 0x10, RZ ;  /* 0x0000001010107819 */ /* 0x004fe200000006ff */
[----:B------:R-:W-:Y:S02]  /*c2c0*/  FADD.FTZ R18, R18, -UR26 ;  /* 0x8000001a12127e21 */ /* 0x000fe40008010000 */
[----:B------:R-:W-:Y:S02]  /*c2d0*/  FADD.FTZ R17, R17, -UR26 ;  /* 0x8000001a11117e21 */ /* 0x000fe40008010000 */
        /* <DEDUP_REMOVED lines=21> */
.L_x_245:
[----:B------:R-:W-:Y:S04]  /*c430*/  BSSY B0, `(.L_x_246) ;  /* 0x0000016000007945 */ /* 0x000fe80003800000 */
[----:B------:R-:W-:Y:S05]  /*c440*/  @P0 BRA `(.L_x_247) ;  /* 0x0000000000500947 */ /* 0x000fea0003800000 */
[----:B------:R-:W-:Y:S01]  /*c450*/  MOV R19, UR5 ;  /* 0x0000000500137c02 */ /* 0x000fe20008000f00 */
[----:B------:R-:W-:-:S04]  /*c460*/  ULDC.64 UR16, c[0x0][0x288] ;  /* 0x0000a20000107ab9 */ /* 0x000fc80000000a00 */
[----:B------:R-:W-:Y:S01]  /*c470*/  FFMA.FTZ R19, R18, R19, UR14 ;  /* 0x0000000e12137e23 */ /* 0x000fe20008010013 */
[----:B------:R-:W-:-:S03]  /*c480*/  IMAD R18, R22, UR16, RZ ;  /* 0x0000001016127c24 */ /* 0x000fc6000f8e02ff */
        /* <DEDUP_REMOVED lines=16> */
.L_x_247:
[----:B------:R-:W-:Y:S05]  /*c590*/  BSYNC B0 ;  /* 0x0000000000007941 */ /* 0x000fea0003800000 */
.L_x_246:
[----:B------:R-:W0:Y:S04]  /*c5a0*/  LDL.LU R17, [R1+0x38] ;  /* 0x0000380001117983 */ /* 0x000e280000300800 */
[----:B------:R-:W2:Y:S01]  /*c5b0*/  LDL.LU R16, [R1+0x74] ;  /* 0x0000740001107983 */ /* 0x000ea20000300800 */
[C---:B------:R-:W-:Y:S02]  /*c5c0*/  IADD3 R23, R2.reuse, 0x20, RZ ;  /* 0x0000002002177810 */ /* 0x040fe40007ffe0ff */
[----:B------:R-:W-:Y:S02]  /*c5d0*/  IADD3 R21, R2, 0x20, RZ ;  /* 0x0000002002157810 */ /* 0x000fe40007ffe0ff */
[----:B------:R-:W-:Y:S02]  /*c5e0*/  SHF.R.S32.HI R23, RZ, 0x1f, R23 ;  /* 0x0000001fff177819 */ /* 0x000fe40000011417 */
[----:B------:R-:W-:-:S02]  /*c5f0*/  ISETP.GE.U32.AND P0, PT, R21, UR6, PT ;  /* 0x0000000615007c0c */ /* 0x000fc4000bf06070 */
[----:B------:R-:W-:Y:S02]  /*c600*/  IADD3 R22, R2, 0x30, RZ ;  /* 0x0000003002167810 */ /* 0x000fe40007ffe0ff */
[----:B------:R-:W-:Y:S02]  /*c610*/  ISETP.GE.AND.EX P0, PT, R23, UR7, PT, P0 ;  /* 0x0000000717007c0c */ /* 0x000fe4000bf06300 */
[----:B------:R-:W-:Y:S02]  /*c620*/  ISETP.GE.U32.AND P2, PT, R22, UR6, PT ;  /* 0x0000000616007c0c */ /* 0x000fe4000bf46070 */
[----:B------:R-:W-:Y:S02]  /*c630*/  ISETP.GT.U32.OR P0, PT, R0, 0x2ff, P0 ;  /* 0x000002ff0000780c */ /* 0x000fe40000704470 */
[----:B------:R-:W-:Y:S02]  /*c640*/  SHF.L.U32 R30, R30, 0x10, RZ ;  /* 0x000000101e1e7819 */ /* 0x000fe400000006ff */
[----:B0-----:R-:W-:-:S02]  /*c650*/  SHF.L.U32 R18, R17, 0x10, RZ ;  /* 0x0000001011127819 */ /* 0x001fc400000006ff */
[----:B------:R-:W-:Y:S02]  /*c660*/  SHF.L.U32 R17, R31, 0x10, RZ ;  /* 0x000000101f117819 */ /* 0x000fe400000006ff */
[----:B--2---:R-:W-:Y:S01]  /*c670*/  SHF.L.U32 R16, R16, 0x10, RZ ;  /* 0x0000001010107819 */ /* 0x004fe200000006ff */
[----:B------:R-:W-:Y:S02]  /*c680*/  FADD.FTZ R18, R18, -UR26 ;  /* 0x8000001a12127e21 */ /* 0x000fe40008010000 */
        /* <DEDUP_REMOVED lines=22> */
.L_x_248:
        /* <DEDUP_REMOVED lines=22> */
.L_x_250:
[----:B------:R-:W-:Y:S05]  /*c950*/  BSYNC B0 ;  /* 0x0000000000007941 */ /* 0x000fea0003800000 */
.L_x_249:
[----:B------:R-:W2:Y:S04]  /*c960*/  LDL.LU R17, [R1+0x6c] ;  /* 0x00006c0001117983 */ /* 0x000ea80000300800 */
[----:B------:R-:W3:Y:S04]  /*c970*/  LDL.LU R16, [R1+0x84] ;  /* 0x0000840001107983 */ /* 0x000ee80000300800 */
[----:B0-----:R-:W4:Y:S01]  /*c980*/  LDL.LU R19, [R1+0x5c] ;  /* 0x00005c0001137983 */ /* 0x001f220000300800 */
[----:B------:R-:W-:Y:S02]  /*c990*/  IADD3 R23, R2, 0x30, RZ ;  /* 0x0000003002177810 */ /* 0x000fe40007ffe0ff */
[----:B------:R-:W-:-:S02]  /*c9a0*/  SHF.L.U32 R29, R29, 0x10, RZ ;  /* 0x000000101d1d7819 */ /* 0x000fc400000006ff */
[----:B------:R-:W-:Y:S02]  /*c9b0*/  SHF.R.S32.HI R23, RZ, 0x1f, R23 ;  /* 0x0000001fff177819 */ /* 0x000fe40000011417 */
[----:B------:R-:W-:Y:S02]  /*c9c0*/  SHF.L.U32 R3, R3, 0x10, RZ ;  /* 0x0000001003037819 */ /* 0x000fe400000006ff */
[----:B------:R-:W-:-:S04]  /*c9d0*/  ISETP.GE.AND.EX P2, PT, R23, UR7, PT, P2 ;  /* 0x0000000717007c0c */ /* 0x000fc8000bf46320 */
[----:B------:R-:W-:Y:S02]  /*c9e0*/  ISETP.GT.U32.OR P2, PT, R0, 0x2ff, P2 ;  /* 0x000002ff0000780c */ /* 0x000fe40001744470 */
[----:B--2---:R-:W-:Y:S02]  /*c9f0*/  SHF.L.U32 R18, R17, 0x10, RZ ;  /* 0x0000001011127819 */ /* 0x004fe400000006ff */
[----:B------:R-:W-:Y:S02]  /*ca00*/  SHF.L.U32 R17, R32, 0x10, RZ ;  /* 0x0000001020117819 */ /* 0x000fe400000006ff */
[----:B---3--:R-:W-:Y:S01]  /*ca10*/  SHF.L.U32 R16, R16, 0x10, RZ ;  /* 0x0000001010107819 */ /* 0x008fe200000006ff */
[----:B------:R-:W-:Y:S02]  /*ca20*/  FADD.FTZ R18, R18, -UR26 ;  /* 0x8000001a12127e21 */ /* 0x000fe40008010000 */
[----:B------:R-:W-:Y:S01]  /*ca30*/  FADD.FTZ R17, R17, -UR26 ;  /* 0x8000001a11117e21 */ /* 0x000fe20008010000 */
[----:B----4-:R-:W-:Y:S01]  /*ca40*/  SHF.L.U32 R20, R19, 0x10, RZ ;  /* 0x0000001013147819 */ /* 0x010fe200000006ff */
        /* <DEDUP_REMOVED lines=21> */
.L_x_251:
        /* <DEDUP_REMOVED lines=22> */
.L_x_253:
[----:B------:R-:W-:Y:S05]  /*cd00*/  BSYNC B0 ;  /* 0x0000000000007941 */ /* 0x000fea0003800000 */
.L_x_252:
[----:B------:R-:W2:Y:S04]  /*cd10*/  LDL.LU R16, [R1+0x8c] ;  /* 0x00008c0001107983 */ /* 0x000ea80000300800 */
[----:B0-----:R-:W3:Y:S01]  /*cd20*/  LDL.LU R19, [R1+0x80] ;  /* 0x0000800001137983 */ /* 0x001ee20000300800 */
[----:B------:R-:W-:Y:S01]  /*cd30*/  IADD3 R26, R2, 0x40, RZ ;  /* 0x00000040021a7810 */ /* 0x000fe20007ffe0ff */
[----:B------:R-:W-:Y:S01]  /*cd40*/  FADD.FTZ R18, R20, -UR26 ;  /* 0x8000001a14127e21 */ /* 0x000fe20008010000 */
[C---:B------:R-:W-:Y:S01]  /*cd50*/  IADD3 R24, R2.reuse, 0x50, RZ ;  /* 0x0000005002187810 */ /* 0x040fe20007ffe0ff */
[----:B------:R-:W-:Y:S01]  /*cd60*/  FADD.FTZ R17, R3, -UR26 ;  /* 0x8000001a03117e21 */ /* 0x000fe20008010000 */
[----:B------:R-:W-:Y:S01]  /*cd70*/  IADD3 R25, R2, 0x50, RZ ;  /* 0x0000005002197810 */ /* 0x000fe20007ffe0ff */
[----:B------:R-:W-:Y:S01]  /*cd80*/  FMUL.FTZ R18, R18, UR27 ;  /* 0x0000001b12127c20 */ /* 0x000fe20008410000 */
[----:B------:R-:W-:Y:S01]  /*cd90*/  IADD3 R27, R2, 0x40, RZ ;  /* 0x00000040021b7810 */ /* 0x000fe20007ffe0ff */
[----:B------:R-:W-:Y:S01]  /*cda0*/  FMUL.FTZ R17, R17, UR27 ;  /* 0x0000001b11117c20 */ /* 0x000fe20008410000 */
[----:B------:R-:W-:-:S02]  /*cdb0*/  ISETP.GE.U32.AND P4, PT, R26, UR6, PT ;  /* 0x000000061a007c0c */ /* 0x000fc4000bf86070 */
[----:B------:R-:W-:Y:S02]  /*cdc0*/  IADD3 R21, R2, 0x60, RZ ;  /* 0x0000006002157810 */ /* 0x000fe40007ffe0ff */
[----:B------:R-:W-:Y:S02]  /*cdd0*/  ISETP.GE.U32.AND P2, PT, R24, UR6, PT ;  /* 0x0000000618007c0c */ /* 0x000fe4000bf46070 */
[----:B------:R-:W-:Y:S02]  /*cde0*/  SHF.R.S32.HI R27, RZ, 0x1f, R27 ;  /* 0x0000001fff1b7819 */ /* 0x000fe4000001141b */
[----:B------:R-:W-:Y:S02]  /*cdf0*/  SHF.R.S32.HI R25, RZ, 0x1f, R25 ;  /* 0x0000001fff197819 */ /* 0x000fe40000011419 */
[C---:B------:R-:W-:Y:S02]  /*ce00*/  IADD3 R22, R2.reuse, 0x60, RZ ;  /* 0x0000006002167810 */ /* 0x040fe40007ffe0ff */
[----:B------:R-:W-:-:S02]  /*ce10*/  IADD3 R23, R2, 0x70, RZ ;  /* 0x0000007002177810 */ /* 0x000fc40007ffe0ff */
[----:B------:R-:W-:Y:S02]  /*ce20*/  ISETP.GE.U32.AND P3, PT, R21, UR6, PT ;  /* 0x0000000615007c0c */ /* 0x000fe4000bf66070 */
[----:B------:R-:W-:Y:S02]  /*ce30*/  SHF.R.S32.HI R22, RZ, 0x1f, R22 ;  /* 0x0000001fff167819 */ /* 0x000fe40000011416 */
[----:B------:R-:W-:Y:S02]  /*ce40*/  ISETP.GE.AND.EX P4, PT, R27, UR7, PT, P4 ;  /* 0x000000071b007c0c */ /* 0x000fe4000bf86340 */
[----:B------:R-:W-:Y:S02]  /*ce50*/  ISETP.GE.AND.EX P2, PT, R25, UR7, PT, P2 ;  /* 0x0000000719007c0c */ /* 0x000fe4000bf46320 */
[----:B------:R-:W-:Y:S02]  /*ce60*/  ISETP.GE.U32.AND P0, PT, R23, UR6, PT ;  /* 0x0000000617007c0c */ /* 0x000fe4000bf06070 */
[----:B------:R-:W-:-:S02]  /*ce70*/  ISETP.GE.AND.EX P3, PT, R22, UR7, PT, P3 ;  /* 0x0000000716007c0c */ /* 0x000fc4000bf66330 */
[C---:B------:R-:W-:Y:S02]  /*ce80*/  ISETP.GT.U32.OR P4, PT, R0.reuse, 0x2ff, P4 ;  /* 0x000002ff0000780c */ /* 0x040fe40002784470 */
[----:B------:R-:W-:Y:S02]  /*ce90*/  ISETP.GT.U32.OR P2, PT, R0, 0x2ff, P2 ;  /* 0x000002ff0000780c */ /* 0x000fe40001744470 */
[----:B------:R-:W-:Y:S02]  /*cea0*/  SHF.L.U32 R34, R34, 0x10, RZ ;  /* 0x0000001022227819 */ /* 0x000fe400000006ff */
[----:B------:R-:W-:Y:S02]  /*ceb0*/  SHF.L.U32 R33, R33, 0x10, RZ ;  /* 0x0000001021217819 */ /* 0x000fe400000006ff */
[----:B--2---:R-:W-:Y:S02]  /*cec0*/  SHF.L.U32 R16, R16, 0x10, RZ ;  /* 0x0000001010107819 */ /* 0x004fe400000006ff */
[----:B---3--:R-:W-:Y:S01]  /*ced0*/  SHF.L.U32 R3, R19, 0x10, RZ ;  /* 0x0000001013037819 */ /* 0x008fe200000006ff */
        /* <DEDUP_REMOVED lines=19> */
.L_x_254:
        /* <DEDUP_REMOVED lines=22> */
.L_x_256:
[----:B------:R-:W-:Y:S05]  /*d170*/  BSYNC B0 ;  /* 0x0000000000007941 */ /* 0x000fea0003800000 */
.L_x_255:
[----:B0-----:R-:W2:Y:S01]  /*d180*/  LDL.LU R18, [R1+0x98] ;  /* 0x0000980001127983 */ /* 0x001ea20000300800 */
[----:B------:R-:W-:Y:S01]  /*d190*/  FADD.FTZ R17, R3, -UR26 ;  /* 0x8000001a03117e21 */ /* 0x000fe20008010000 */
[----:B------:R-:W-:Y:S01]  /*d1a0*/  FADD.FTZ R16, R33, -UR26 ;  /* 0x8000001a21107e21 */ /* 0x000fe20008010000 */
[----:B------:R-:W-:Y:S02]  /*d1b0*/  SHF.L.U32 R35, R35, 0x10, RZ ;  /* 0x0000001023237819 */ /* 0x000fe400000006ff */
[----:B------:R-:W-:Y:S01]  /*d1c0*/  FMUL.FTZ R17, R17, UR27 ;  /* 0x0000001b11117c20 */ /* 0x000fe20008410000 */
[----:B------:R-:W-:Y:S01]  /*d1d0*/  FMUL.FTZ R16, R16, UR27 ;  /* 0x0000001b10107c20 */ /* 0x000fe20008410000 */
[----:B--2---:R-:W-:Y:S01]  /*d1e0*/  SHF.L.U32 R3, R18, 0x10, RZ ;  /* 0x0000001012037819 */ /* 0x004fe200000006ff */
        /* <DEDUP_REMOVED lines=19> */
.L_x_257:
[----:B------:R-:W-:Y:S04]  /*d320*/  BSSY B0, `(.L_x_258) ;  /* 0x0000016000007945 */ /* 0x000fe80003800000 */
[----:B------:R-:W-:Y:S05]  /*d330*/  @P2 BRA `(.L_x_259) ;  /* 0x0000000000502947 */ /* 0x000fea0003800000 */
[----:B------:R-:W-:Y:S01]  /*d340*/  MOV R18, UR5 ;  /* 0x0000000500127c02 */ /* 0x000fe20008000f00 */
[----:B------:R-:W-:-:S04]  /*d350*/  ULDC.64 UR16, c[0x0][0x288] ;  /* 0x0000a20000107ab9 */ /* 0x000fc80000000a00 */
[----:B------:R-:W-:Y:S01]  /*d360*/  FFMA.FTZ R18, R17, R18, UR14 ;  /* 0x0000000e11127e23 */ /* 0x000fe20008010012 */
[----:B------:R-:W-:-:S03]  /*d370*/  MOV R17, R7 ;  /* 0x0000000700117202 */ /* 0x000fc60000000f00 */
[----:B------:R-:W-:Y:S01]  /*d380*/  FFMA.FTZ R18, R3, R8, -R18 ;  /* 0x0000000803127223 */ /* 0x000fe20000010812 */
[----:B------:R-:W-:-:S03]  /*d390*/  MOV R3, UR5 ;  /* 0x0000000500037c02 */ /* 0x000fc60008000f00 */
[----:B------:R-:W-:Y:S02]  /*d3a0*/  FMUL.FTZ R18, R18, UR27 ;  /* 0x0000001b12127c20 */ /* 0x000fe40008410000 */
[----:B------:R-:W-:Y:S01]  /*d3b0*/  FFMA.FTZ R3, R16, R3, UR14 ;  /* 0x0000000e10037e23 */ /* 0x000fe20008010003 */
[----:B------:R-:W-:-:S03]  /*d3c0*/  MOV R16, R4 ;  /* 0x0000000400107202 */ /* 0x000fc60000000f00 */
[----:B------:R-:W-:Y:S02]  /*d3d0*/  FFMA.FTZ R3, R35, R9, -R3 ;  /* 0x0000000923037223 */ /* 0x000fe40000010803 */
[----:B------:R-:W-:-:S04]  /*d3e0*/  IMAD.WIDE.U32 R16, R24, UR16, R16 ;  /* 0x0000001018107c25 */ /* 0x000fc8000f8e0010 */
[----:B------:R-:W-:-:S05]  /*d3f0*/  FMUL.FTZ R3, R3, UR27 ;  /* 0x0000001b03037c20 */ /* 0x000fca0008410000 */
[----:B------:R-:W-:Y:S01]  /*d400*/  F2FP.BF16.F32.PACK_AB R3, R3, R18 ;  /* 0x000000120303723e */ /* 0x000fe200000010ff */
[----:B------:R-:W-:-:S04]  /*d410*/  IMAD R18, R25, UR16, RZ ;  /* 0x0000001019127c24 */ /* 0x000fc8000f8e02ff */
[----:B------:R-:W-:Y:S01]  /*d420*/  IMAD R18, R24, UR17, R18 ;  /* 0x0000001118127c24 */ /* 0x000fe2000f8e0212 */
[----:B------:R-:W-:-:S04]  /*d430*/  ULDC.64 UR16, c[0x0][0x210] ;  /* 0x0000840000107ab9 */ /* 0x000fc80000000a00 */
[----:B------:R-:W-:Y:S02]  /*d440*/  IADD3 R17, R17, R18, RZ ;  /* 0x0000001211117210 */ /* 0x000fe40007ffe0ff */
[----:B------:R-:W-:-:S04]  /*d450*/  LEA R18, P2, R16, UR16, 0x1 ;  /* 0x0000001010127c11 */ /* 0x000fc8000f8408ff */
[----:B------:R-:W-:-:S05]  /*d460*/  LEA.HI.X R19, R16, UR17, R17, 0x1, P2 ;  /* 0x0000001110137c11 */ /* 0x000fca00090f0c11 */
[----:B------:R0:W-:Y:S04]  /*d470*/  STG.E desc[UR22][R18.64], R3 ;  /* 0x0000000312007986 */ /* 0x0001e8000c101916 */
.L_x_259:
[----:B------:R-:W-:Y:S05]  /*d480*/  BSYNC B0 ;  /* 0x0000000000007941 */ /* 0x000fea0003800000 */
.L_x_258:
[----:B------:R-:W2:Y:S04]  /*d490*/  LDL.LU R17, [R1+0x9c] ;  /* 0x00009c0001117983 */ /* 0x000ea80000300800 */
[----:B------:R-:W3:Y:S04]  /*d4a0*/  LDL.LU R16, [R1+0xa0] ;  /* 0x0000a00001107983 */ /* 0x000ee80000300800 */
[----:B0-----:R-:W4:Y:S01]  /*d4b0*/  LDL.LU R3, [R1+0x90] ;  /* 0x0000900001037983 */ /* 0x001f220000300800 */
[----:B------:R-:W-:Y:S02]  /*d4c0*/  IADD3 R24, R2, 0x70, RZ ;  /* 0x0000007002187810 */ /* 0x000fe40007ffe0ff */
[----:B------:R-:W-:-:S02]  /*d4d0*/  ISETP.GT.U32.OR P3, PT, R0, 0x2ff, P3 ;  /* 0x000002ff0000780c */ /* 0x000fc40001f64470 */
[----:B------:R-:W-:Y:S02]  /*d4e0*/  SHF.R.S32.HI R24, RZ, 0x1f, R24 ;  /* 0x0000001fff187819 */ /* 0x000fe40000011418 */
[----:B------:R-:W-:Y:S02]  /*d4f0*/  SHF.L.U32 R36, R36, 0x10, RZ ;  /* 0x0000001024247819 */ /* 0x000fe400000006ff */
[----:B------:R-:W-:Y:S02]  /*d500*/  ISETP.GE.AND.EX P0, PT, R24, UR7, PT, P0 ;  /* 0x0000000718007c0c */ /* 0x000fe4000bf06300 */
[----:B--2---:R-:W-:Y:S02]  /*d510*/  SHF.L.U32 R18, R17, 0x10, RZ ;  /* 0x0000001011127819 */ /* 0x004fe400000006ff */
[----:B------:R-:W-:Y:S02]  /*d520*/  SHF.L.U32 R17, R37, 0x10, RZ ;  /* 0x0000001025117819 */ /* 0x000fe400000006ff */
[----:B---3--:R-:W-:Y:S01]  /*d530*/  SHF.L.U32 R16, R16, 0x10, RZ ;  /* 0x0000001010107819 */ /* 0x008fe200000006ff */
[----:B------:R-:W-:-:S02]  /*d540*/  FADD.FTZ R18, R18, -UR26 ;  /* 0x8000001a12127e21 */ /* 0x000fc40008010000 */
[----:B------:R-:W-:Y:S01]  /*d550*/  FADD.FTZ R17, R17, -UR26 ;  /* 0x8000001a11117e21 */ /* 0x000fe20008010000 */
[----:B----4-:R-:W-:Y:S01]  /*d560*/  SHF.L.U32 R3, R3, 0x10, RZ ;  /* 0x0000001003037819 */ /* 0x010fe200000006ff */
        /* <DEDUP_REMOVED lines=21> */
.L_x_260:
        /* <DEDUP_REMOVED lines=22> */
.L_x_262:
[----:B------:R-:W-:Y:S05]  /*d820*/  BSYNC B0 ;  /* 0x0000000000007941 */ /* 0x000fea0003800000 */
.L_x_261:
[----:B0-----:R-:W2:Y:S04]  /*d830*/  LDL.LU R18, [R1+0x8] ;  /* 0x0000080001127983 */ /* 0x001ea80000300800 */
[----:B------:R-:W3:Y:S04]  /*d840*/  LDL.LU R16, [R1+0xa4] ;  /* 0x0000a40001107983 */ /* 0x000ee80000300800 */
[----:B------:R-:W4:Y:S04]  /*d850*/  LDL.LU R17, [R1+0x4] ;  /* 0x0000040001117983 */ /* 0x000f280000300800 */
[----:B------:R-:W5:Y:S04]  /*d860*/  LDL.LU R21, [R1+0x78] ;  /* 0x0000780001157983 */ /* 0x000f680000300800 */
[----:B------:R-:W5:Y:S01]  /*d870*/  LDL.LU R20, [R1] ;  /* 0x0000000001147983 */ /* 0x000f620000300800 */
[----:B------:R-:W-:Y:S01]  /*d880*/  FADD.FTZ R19, R3, -UR26 ;  /* 0x8000001a03137e21 */ /* 0x000fe20008010000 */
[----:B------:R-:W-:-:S03]  /*d890*/  ISETP.GT.U32.OR P0, PT, R0, 0x2ff, P0 ;  /* 0x000002ff0000780c */ /* 0x000fc60000704470 */
[----:B------:R-:W-:Y:S01]  /*d8a0*/  FMUL.FTZ R19, R19, UR27 ;  /* 0x0000001b13137c20 */ /* 0x000fe20008410000 */
[----:B--2---:R-:W-:Y:S02]  /*d8b0*/  SHF.L.U32 R18, R18, 0x10, RZ ;  /* 0x0000001012127819 */ /* 0x004fe400000006ff */
[----:B---3--:R-:W-:-:S03]  /*d8c0*/  SHF.L.U32 R16, R16, 0x10, RZ ;  /* 0x0000001010107819 */ /* 0x008fc600000006ff */
[----:B------:R-:W-:Y:S01]  /*d8d0*/  FADD.FTZ R18, R18, -UR26 ;  /* 0x8000001a12127e21 */ /* 0x000fe20008010000 */
[----:B----4-:R-:W-:-:S03]  /*d8e0*/  SHF.L.U32 R17, R17, 0x10, RZ ;  /* 0x0000001011117819 */ /* 0x010fc600000006ff */
[----:B------:R-:W-:Y:S01]  /*d8f0*/  FMUL.FTZ R18, R18, UR27 ;  /* 0x0000001b12127c20 */ /* 0x000fe20008410000 */
[----:B-----5:R-:W-:Y:S02]  /*d900*/  SHF.L.U32 R3, R21, 0x10, RZ ;  /* 0x0000001015037819 */ /* 0x020fe400000006ff */
        /* <DEDUP_REMOVED lines=20> */
.L_x_263:
[----:B------:R-:W-:Y:S04]  /*da50*/  BSSY B0, `(.L_x_264) ;  /* 0x0000016000007945 */ /* 0x000fe80003800000 */
[----:B------:R-:W-:Y:S05]  /*da60*/  @P0 BRA `(.L_x_265) ;  /* 0x0000000000500947 */ /* 0x000fea0003800000 */
[----:B------:R-:W-:Y:S01]  /*da70*/  MOV R21, UR5 ;  /* 0x0000000500157c02 */ /* 0x000fe20008000f00 */
[----:B------:R-:W-:-:S04]  /*da80*/  ULDC.64 UR16, c[0x0][0x288] ;  /* 0x0000a20000107ab9 */ /* 0x000fc80000000a00 */
[----:B------:R-:W-:-:S04]  /*da90*/  FFMA.FTZ R21, R19, R21, UR14 ;  /* 0x0000000e13157e23 */ /* 0x000fc80008010015 */
[----:B------:R-:W-:Y:S01]  /*daa0*/  FFMA.FTZ R21, R16, R8, -R21 ;  /* 0x0000000810157223 */ /* 0x000fe20000010815 */
[----:B------:R-:W-:-:S03]  /*dab0*/  MOV R16, UR5 ;  /* 0x0000000500107c02 */ /* 0x000fc60008000f00 */
[----:B------:R-:W-:Y:S02]  /*dac0*/  FMUL.FTZ R21, R21, UR27 ;  /* 0x0000001b15157c20 */ /* 0x000fe40008410000 */
[----:B------:R-:W-:Y:S01]  /*dad0*/  FFMA.FTZ R16, R18, R16, UR14 ;  /* 0x0000000e12107e23 */ /* 0x000fe20008010010 */
[----:B------:R-:W-:-:S03]  /*dae0*/  IMAD R18, R24, UR16, RZ ;  /* 0x0000001018127c24 */ /* 0x000fc6000f8e02ff */
[----:B------:R-:W-:Y:S01]  /*daf0*/  FFMA.FTZ R16, R17, R9, -R16 ;  /* 0x0000000911107223 */ /* 0x000fe20000010810 */
[----:B------:R-:W-:Y:S01]  /*db00*/  MOV R17, R7 ;  /* 0x0000000700117202 */ /* 0x000fe20000000f00 */
[----:B------:R-:W-:Y:S02]  /*db10*/  IMAD R18, R23, UR17, R18 ;  /* 0x0000001117127c24 */ /* 0x000fe4000f8e0212 */
        /* <DEDUP_REMOVED lines=9> */
.L_x_265:
[----:B------:R-:W-:Y:S05]  /*dbb0*/  BSYNC B0 ;  /* 0x0000000000007941 */ /* 0x000fea0003800000 */
.L_x_264:
[----:B------:R-:W2:Y:S04]  /*dbc0*/  LDL.LU R16, [R1+0x94] ;  /* 0x0000940001107983 */ /* 0x000ea80000300800 */
[----:B------:R-:W3:Y:S04]  /*dbd0*/  LDL.LU R17, [R1+0x10] ;  /* 0x0000100001117983 */ /* 0x000ee80000300800 */
[----:B------:R-:W4:Y:S04]  /*dbe0*/  LDL.LU R22, [R1+0x7c] ;  /* 0x00007c0001167983 */ /* 0x000f280000300800 */
[----:B0-----:R-:W5:Y:S01]  /*dbf0*/  LDL.LU R21, [R1+0xc] ;  /* 0x00000c0001157983 */ /* 0x001f620000300800 */
[C---:B------:R-:W-:Y:S01]  /*dc00*/  IADD3 R28, R2.reuse, 0x80, RZ ;  /* 0x00000080021c7810 */ /* 0x040fe20007ffe0ff */
[----:B------:R-:W-:Y:S01]  /*dc10*/  FADD.FTZ R18, R3, -UR26 ;  /* 0x8000001a03127e21 */ /* 0x000fe20008010000 */
[----:B------:R-:W-:Y:S01]  /*dc20*/  IADD3 R26, R2, 0x90, RZ ;  /* 0x00000090021a7810 */ /* 0x000fe20007ffe0ff */
        /* <DEDUP_REMOVED lines=20> */
[----:B--2---:R-:W-:Y:S02]  /*dd70*/  SHF.L.U32 R16, R16, 0x10, RZ ;  /* 0x0000001010107819 */ /* 0x004fe400000006ff */
[----:B---3--:R-:W-:Y:S02]  /*dd80*/  SHF.L.U32 R17, R17, 0x10, RZ ;  /* 0x0000001011117819 */ /* 0x008fe400000006ff */
[----:B----4-:R-:W-:Y:S02]  /*dd90*/  SHF.L.U32 R3, R22, 0x10, RZ ;  /* 0x0000001016037819 */ /* 0x010fe400000006ff */
[----:B-----5:R-:W-:Y:S01]  /*dda0*/  SHF.L.U32 R20, R21, 0x10, RZ ;  /* 0x0000001015147819 */ /* 0x020fe200000006ff */
        /* <DEDUP_REMOVED lines=19> */
.L_x_266:
        /* <DEDUP_REMOVED lines=10> */
[----:B------:R-:W-:-:S04]  /*df80*/  FFMA.FTZ R16, R19, R16, UR14 ;  /* 0x0000000e13107e23 */ /* 0x000fc80008010010 */
[----:B------:R-:W-:Y:S01]  /*df90*/  FFMA.FTZ R16, R17, R9, -R16 ;  /* 0x0000000911107223 */ /* 0x000fe20000010810 */
[----:B------:R-:W-:-:S03]  /*dfa0*/  MOV R17, R7 ;  /* 0x0000000700117202 */ /* 0x000fc60000000f00 */
        /* <DEDUP_REMOVED lines=9> */
.L_x_268:
[----:B------:R-:W-:Y:S05]  /*e040*/  BSYNC B0 ;  /* 0x0000000000007941 */ /* 0x000fea0003800000 */
.L_x_267:
[----:B------:R-:W2:Y:S04]  /*e050*/  LDL.LU R16, [R1+0x88] ;  /* 0x0000880001107983 */ /* 0x000ea80000300800 */
[----:B------:R-:W3:Y:S01]  /*e060*/  LDL.LU R17, [R1+0x14] ;  /* 0x0000140001117983 */ /* 0x000ee20000300800 */
[----:B------:R-:W-:Y:S01]  /*e070*/  FADD.FTZ R3, R3, -UR26 ;  /* 0x8000001a03037e21 */ /* 0x000fe20008010000 */
[----:B------:R-:W-:-:S03]  /*e080*/  FADD.FTZ R20, R20, -UR26 ;  /* 0x8000001a14147e21 */ /* 0x000fc60008010000 */
[----:B------:R-:W-:Y:S01]  /*e090*/  FMUL.FTZ R3, R3, UR27 ;  /* 0x0000001b03037c20 */ /* 0x000fe20008410000 */
[----:B------:R-:W-:Y:S01]  /*e0a0*/  FMUL.FTZ R20, R20, UR27 ;  /* 0x0000001b14147c20 */ /* 0x000fe20008410000 */
[----:B--2---:R-:W-:Y:S02]  /*e0b0*/  SHF.L.U32 R16, R16, 0x10, RZ ;  /* 0x0000001010107819 */ /* 0x004fe400000006ff */
[----:B---3--:R-:W-:Y:S01]  /*e0c0*/  SHF.L.U32 R17, R17, 0x10, RZ ;  /* 0x0000001011117819 */ /* 0x008fe200000006ff */
[----:B------:R-:W-:Y:S06]  /*e0d0*/  @!P5 BRA `(.L_x_269) ;  /* 0x000000000048d947 */ /* 0x000fec0003800000 */
[----:B0-----:R-:W-:-:S04]  /*e0e0*/  FFMA.FTZ R18, R3, R8, R10 ;  /* 0x0000000803127223 */ /* 0x001fc8000001000a */
        /* <DEDUP_REMOVED lines=17> */
.L_x_269:
[----:B------:R-:W-:Y:S04]  /*e200*/  BSSY B0, `(.L_x_270) ;  /* 0x0000016000007945 */ /* 0x000fe80003800000 */
[----:B------:R-:W-:Y:S05]  /*e210*/  @P2 BRA `(.L_x_271) ;  /* 0x0000000000502947 */ /* 0x000fea0003800000 */
[----:B0-----:R-:W-:Y:S01]  /*e220*/  MOV R18, UR5 ;  /* 0x0000000500127c02 */ /* 0x001fe20008000f00 */
[----:B------:R-:W-:-:S04]  /*e230*/  ULDC.64 UR16, c[0x0][0x288] ;  /* 0x0000a20000107ab9 */ /* 0x000fc80000000a00 */
[----:B------:R-:W-:Y:S01]  /*e240*/  FFMA.FTZ R18, R3, R18, UR14 ;  /* 0x0000000e03127e23 */ /* 0x000fe20008010012 */
[----:B------:R-:W-:-:S03]  /*e250*/  MOV R3, UR5 ;  /* 0x0000000500037c02 */ /* 0x000fc60008000f00 */
[----:B------:R-:W-:Y:S01]  /*e260*/  FFMA.FTZ R18, R16, R8, -R18 ;  /* 0x0000000810127223 */ /* 0x000fe20000010812 */
[----:B------:R-:W-:Y:S01]  /*e270*/  MOV R16, R4 ;  /* 0x0000000400107202 */ /* 0x000fe20000000f00 */
[----:B------:R-:W-:Y:S02]  /*e280*/  FFMA.FTZ R3, R20, R3, UR14 ;  /* 0x0000000e14037e23 */ /* 0x000fe40008010003 */
[----:B------:R-:W-:Y:S02]  /*e290*/  FMUL.FTZ R18, R18, UR27 ;  /* 0x0000001b12127c20 */ /* 0x000fe40008410000 */
[----:B------:R-:W-:Y:S01]  /*e2a0*/  FFMA.FTZ R3, R17, R9, -R3 ;  /* 0x0000000911037223 */ /* 0x000fe20000010803 */
[----:B------:R-:W-:-:S03]  /*e2b0*/  MOV R17, R7 ;  /* 0x0000000700117202 */ /* 0x000fc60000000f00 */
[----:B------:R-:W-:Y:S01]  /*e2c0*/  FMUL.FTZ R3, R3, UR27 ;  /* 0x0000001b03037c20 */ /* 0x000fe20008410000 */
[----:B------:R-:W-:-:S04]  /*e2d0*/  IMAD.WIDE.U32 R16, R26, UR16, R16 ;  /* 0x000000101a107c25 */ /* 0x000fc8000f8e0010 */
        /* <DEDUP_REMOVED lines=8> */
.L_x_271:
[----:B------:R-:W-:Y:S05]  /*e360*/  BSYNC B0 ;  /* 0x0000000000007941 */ /* 0x000fea0003800000 */
.L_x_270:
[----:B------:R-:W2:Y:S04]  /*e370*/  LDL.LU R16, [R1+0x50] ;  /* 0x0000500001107983 */ /* 0x000ea80000300800 */
[----:B01----:R-:W3:Y:S04]  /*e380*/  LDL.LU R18, [R1+0x54] ;  /* 0x0000540001127983 */ /* 0x003ee80000300800 */
[----:B------:R-:W4:Y:S01]  /*e390*/  LDL.LU R3, [R1+0x34] ;  /* 0x0000340001037983 */ /* 0x000f220000300800 */
        /* <DEDUP_REMOVED lines=32> */
.L_x_272:
        /* <DEDUP_REMOVED lines=22> */
.L_x_274:
[----:B------:R-:W-:Y:S05]  /*e700*/  BSYNC B0 ;  /* 0x0000000000007941 */ /* 0x000fea0003800000 */
.L_x_273:
[----:B------:R-:W2:Y:S01]  /*e710*/  LDL.LU R12, [R1+0x4c] ;  /* 0x00004c00010c7983 */ /* 0x000ea20000300800 */
[----:B------:R-:W-:Y:S01]  /*e720*/  SHF.L.U32 R14, R14, 0x10, RZ ;  /* 0x000000100e0e7819 */ /* 0x000fe200000006ff */
[----:B------:R-:W-:Y:S01]  /*e730*/  FADD.FTZ R13, R3, -UR26 ;  /* 0x8000001a030d7e21 */ /* 0x000fe20008010000 */
[----:B------:R-:W-:Y:S02]  /*e740*/  IADD3 R20, R2, 0xc0, RZ ;  /* 0x000000c002147810 */ /* 0x000fe40007ffe0ff */
[----:B------:R-:W-:Y:S01]  /*e750*/  ISETP.GT.U32.OR P0, PT, R0, 0x2ff, P0 ;  /* 0x000002ff0000780c */ /* 0x000fe20000704470 */
[----:B------:R-:W-:Y:S01]  /*e760*/  FADD.FTZ R3, R14, -UR26 ;  /* 0x8000001a0e037e21 */ /* 0x000fe20008010000 */
[----:B------:R-:W-:Y:S01]  /*e770*/  ISETP.GE.U32.AND P2, PT, R20, UR6, PT ;  /* 0x0000000614007c0c */ /* 0x000fe2000bf46070 */
[----:B------:R-:W-:Y:S01]  /*e780*/  FMUL.FTZ R13, R13, UR27 ;  /* 0x0000001b0d0d7c20 */ /* 0x000fe20008410000 */
[----:B------:R-:W-:Y:S01]  /*e790*/  SHF.L.U32 R15, R15, 0x10, RZ ;  /* 0x000000100f0f7819 */ /* 0x000fe200000006ff */
[----:B------:R-:W-:Y:S01]  /*e7a0*/  FMUL.FTZ R3, R3, UR27 ;  /* 0x0000001b03037c20 */ /* 0x000fe20008410000 */
[----:B0-----:R-:W-:-:S02]  /*e7b0*/  SHF.R.S32.HI R16, RZ, 0x1f, R20 ;  /* 0x0000001fff107819 */ /* 0x001fc40000011414 */
        /* <DEDUP_REMOVED lines=20> */
.L_x_275:
[----:B------:R-:W-:Y:S04]  /*e900*/  BSSY B0, `(.L_x_276) ;  /* 0x0000016000007945 */ /* 0x000fe80003800000 */
[----:B------:R-:W-:Y:S05]  /*e910*/  @P0 BRA `(.L_x_277) ;  /* 0x0000000000500947 */ /* 0x000fea0003800000 */
[----:B------:R-:W-:Y:S01]  /*e920*/  MOV R14, UR5 ;  /* 0x00000005000e7c02 */ /* 0x000fe20008000f00 */
[----:B------:R-:W-:-:S04]  /*e930*/  ULDC.64 UR16, c[0x0][0x288] ;  /* 0x0000a20000107ab9 */ /* 0x000fc80000000a00 */
[----:B------:R-:W-:Y:S01]  /*e940*/  FFMA.FTZ R14, R13, R14, UR14 ;  /* 0x0000000e0d0e7e23 */ /* 0x000fe2000801000e */
[----:B------:R-:W-:-:S03]  /*e950*/  MOV R13, R7 ;  /* 0x00000007000d7202 */ /* 0x000fc60000000f00 */
[----:B------:R-:W-:Y:S01]  /*e960*/  FFMA.FTZ R14, R12, R8, -R14 ;  /* 0x000000080c0e7223 */ /* 0x000fe2000001080e */
[----:B------:R-:W-:-:S05]  /*e970*/  MOV R12, UR5 ;  /* 0x00000005000c7c02 */ /* 0x000fca0008000f00 */
[----:B------:R-:W-:Y:S01]  /*e980*/  FFMA.FTZ R12, R3, R12, UR14 ;  /* 0x0000000e030c7e23 */ /* 0x000fe2000801000c */
[----:B------:R-:W-:Y:S01]  /*e990*/  FMUL.FTZ R3, R14, UR27 ;  /* 0x0000001b0e037c20 */ /* 0x000fe20008410000 */
[----:B------:R-:W-:Y:S02]  /*e9a0*/  IMAD R14, R21, UR16, RZ ;  /* 0x00000010150e7c24 */ /* 0x000fe4000f8e02ff */
[----:B------:R-:W-:Y:S02]  /*e9b0*/  FFMA.FTZ R12, R15, R9, -R12 ;  /* 0x000000090f0c7223 */ /* 0x000fe4000001080c */
        /* <DEDUP_REMOVED lines=10> */
.L_x_277:
[----:B------:R-:W-:Y:S05]  /*ea60*/  BSYNC B0 ;  /* 0x0000000000007941 */ /* 0x000fea0003800000 */
.L_x_276:
[----:B0-----:R-:W2:Y:S04]  /*ea70*/  LDL.LU R3, [R1+0xd4] ;  /* 0x0000d40001037983 */ /* 0x001ea80000300800 */
[----:B------:R-:W3:Y:S01]  /*ea80*/  LDL.LU R12, [R1+0xf8] ;  /* 0x0000f800010c7983 */ /* 0x000ee20000300800 */
[----:B------:R-:W-:-:S04]  /*ea90*/  ISETP.GE.AND.EX P2, PT, R16, UR7, PT, P2 ;  /* 0x0000000710007c0c */ /* 0x000fc8000bf46320 */
[----:B------:R-:W-:Y:S02]  /*eaa0*/  ISETP.GT.U32.OR P2, PT, R0, 0x2ff, P2 ;  /* 0x000002ff0000780c */ /* 0x000fe40001744470 */
[C---:B--2---:R-:W-:Y:S02]  /*eab0*/  PRMT R13, R3.reuse, 0x7632, R13 ;  /* 0x00007632030d7816 */ /* 0x044fe4000000000d */
[----:B------:R-:W-:Y:S02]  /*eac0*/  SHF.L.U32 R14, R3, 0x10, RZ ;  /* 0x00000010030e7819 */ /* 0x000fe400000006ff */
[----:B------:R-:W-:Y:S02]  /*ead0*/  SHF.L.U32 R13, R13, 0x10, RZ ;  /* 0x000000100d0d7819 */ /* 0x000fe400000006ff */
[----:B------:R-:W-:Y:S01]  /*eae0*/  IADD3 R3, R2, 0xd0, RZ ;  /* 0x000000d002037810 */ /* 0x000fe20007ffe0ff */
[----:B------:R-:W-:Y:S01]  /*eaf0*/  FADD.FTZ R14, R14, -UR26 ;  /* 0x8000001a0e0e7e21 */ /* 0x000fe20008010000 */
[----:B---3--:R-:W-:Y:S01]  /*eb00*/  PRMT R15, R12, 0x7632, R15 ;  /* 0x000076320c0f7816 */ /* 0x008fe2000000000f */
[----:B------:R-:W-:Y:S01]  /*eb10*/  FADD.FTZ R13, R13, -UR26 ;  /* 0x8000001a0d0d7e21 */ /* 0x000fe20008010000 */
[----:B------:R-:W-:Y:S01]  /*eb20*/  ISETP.GE.U32.AND P0, PT, R3, UR6, PT ;  /* 0x0000000603007c0c */ /* 0x000fe2000bf06070 */
[----:B------:R-:W-:Y:S01]  /*eb30*/  FMUL.FTZ R14, R14, UR27 ;  /* 0x0000001b0e0e7c20 */ /* 0x000fe20008410000 */
[----:B------:R-:W-:Y:S01]  /*eb40*/  SHF.L.U32 R12, R12, 0x10, RZ ;  /* 0x000000100c0c7819 */ /* 0x000fe200000006ff */
[----:B------:R-:W-:Y:S01]  /*eb50*/  FMUL.FTZ R13, R13, UR27 ;  /* 0x0000001b0d0d7c20 */ /* 0x000fe20008410000 */
[----:B------:R-:W-:-:S02]  /*eb60*/  SHF.L.U32 R15, R15, 0x10, RZ ;  /* 0x000000100f0f7819 */ /* 0x000fc400000006ff */
[----:B------:R-:W-:Y:S01]  /*eb70*/  SHF.R.S32.HI R17, RZ, 0x1f, R3 ;  /* 0x0000001fff117819 */ /* 0x000fe20000011403 */
        /* <DEDUP_REMOVED lines=19> */
.L_x_278:
[----:B------:R-:W-:Y:S04]  /*ecb0*/  BSSY B0, `(.L_x_279) ;  /* 0x0000016000007945 */ /* 0x000fe80003800000 */
[----:B------:R-:W-:Y:S05]  /*ecc0*/  @P2 BRA `(.L_x_280) ;  /* 0x0000000000502947 */ /* 0x000fea0003800000 */
[----:B------:R-:W-:Y:S01]  /*ecd0*/  MOV R18, UR5 ;  /* 0x0000000500127c02 */ /* 0x000fe20008000f00 */
[----:B------:R-:W-:Y:S02]  /*ece0*/  ULDC.64 UR16, c[0x0][0x288] ;  /* 0x0000a20000107ab9 */ /* 0x000fe40000000a00 */
[----:B------:R-:W-:Y:S02]  /*ecf0*/  IMAD R16, R16, UR16, RZ ;  /* 0x0000001010107c24 */ /* 0x000fe4000f8e02ff */
[----:B------:R-:W-:Y:S02]  /*ed00*/  FFMA.FTZ R18, R14, R18, UR14 ;  /* 0x0000000e0e127e23 */ /* 0x000fe40008010012 */
[----:B------:R-:W-:Y:S02]  /*ed10*/  IMAD R16, R20, UR17, R16 ;  /* 0x0000001114107c24 */ /* 0x000fe4000f8e0210 */
[----:B------:R-:W-:Y:S01]  /*ed20*/  FFMA.FTZ R18, R12, R8, -R18 ;  /* 0x000000080c127223 */ /* 0x000fe20000010812 */
[----:B------:R-:W-:-:S03]  /*ed30*/  MOV R12, UR5 ;  /* 0x00000005000c7c02 */ /* 0x000fc60008000f00 */
        /* <DEDUP_REMOVED lines=13> */
.L_x_280:
[----:B------:R-:W-:Y:S05]  /*ee10*/  BSYNC B0 ;  /* 0x0000000000007941 */ /* 0x000fea0003800000 */
.L_x_279:
[----:B0-----:R-:W2:Y:S04]  /*ee20*/  LDL.LU R14, [R1+0xd8] ;  /* 0x0000d800010e7983 */ /* 0x001ea80000300800 */
[----:B------:R-:W3:Y:S01]  /*ee30*/  LDL.LU R12, [R1+0xe0] ;  /* 0x0000e000010c7983 */ /* 0x000ee20000300800 */
[----:B------:R-:W-:Y:S02]  /*ee40*/  IADD3 R16, R2, 0xe0, RZ ;  /* 0x000000e002107810 */ /* 0x000fe40007ffe0ff */
[----:B------:R-:W-:Y:S02]  /*ee50*/  ISETP.GE.AND.EX P0, PT, R17, UR7, PT, P0 ;  /* 0x0000000711007c0c */ /* 0x000fe4000bf06300 */
[----:B------:R-:W-:Y:S02]  /*ee60*/  ISETP.GE.U32.AND P2, PT, R16, UR6, PT ;  /* 0x0000000610007c0c */ /* 0x000fe4000bf46070 */
[----:B------:R-:W-:-:S02]  /*ee70*/  ISETP.GT.U32.OR P0, PT, R0, 0x2ff, P0 ;  /* 0x000002ff0000780c */ /* 0x000fc40000704470 */
[----:B------:R-:W-:Y:S02]  /*ee80*/  SHF.R.S32.HI R18, RZ, 0x1f, R16 ;  /* 0x0000001fff127819 */ /* 0x000fe40000011410 */
[C---:B--2---:R-:W-:Y:S02]  /*ee90*/  PRMT R13, R14.reuse, 0x7632, R13 ;  /* 0x000076320e0d7816 */ /* 0x044fe4000000000d */
[----:B------:R-:W-:Y:S02]  /*eea0*/  SHF.L.U32 R14, R14, 0x10, RZ ;  /* 0x000000100e0e7819 */ /* 0x000fe400000006ff */
[----:B------:R-:W-:Y:S02]  /*eeb0*/  SHF.L.U32 R13, R13, 0x10, RZ ;  /* 0x000000100d0d7819 */ /* 0x000fe400000006ff */
[----:B---3--:R-:W-:Y:S01]  /*eec0*/  PRMT R15, R12, 0x7632, R15 ;  /* 0x000076320c0f7816 */ /* 0x008fe2000000000f */
        /* <DEDUP_REMOVED lines=25> */
.L_x_281:
        /* <DEDUP_REMOVED lines=22> */
.L_x_283:
[----:B------:R-:W-:Y:S05]  /*f1c0*/  BSYNC B0 ;  /* 0x0000000000007941 */ /* 0x000fea0003800000 */
.L_x_282:
[----:B------:R-:W2:Y:S04]  /*f1d0*/  LDL.LU R3, [R1+0xc8] ;  /* 0x0000c80001037983 */ /* 0x000ea80000300800 */
[----:B------:R-:W3:Y:S01]  /*f1e0*/  LDL.LU R12, [R1+0xdc] ;  /* 0x0000dc00010c7983 */ /* 0x000ee20000300800 */
[----:B------:R-:W-:-:S04]  /*f1f0*/  ISETP.GE.AND.EX P2, PT, R18, UR7, PT, P2 ;  /* 0x0000000712007c0c */ /* 0x000fc8000bf46320 */
[----:B------:R-:W-:Y:S02]  /*f200*/  ISETP.GT.U32.OR P2, PT, R0, 0x2ff, P2 ;  /* 0x000002ff0000780c */ /* 0x000fe40001744470 */
[C---:B--2---:R-:W-:Y:S02]  /*f210*/  PRMT R13, R3.reuse, 0x7632, R13 ;  /* 0x00007632030d7816 */ /* 0x044fe4000000000d */
[----:B0-----:R-:W-:Y:S02]  /*f220*/  SHF.L.U32 R14, R3, 0x10, RZ ;  /* 0x00000010030e7819 */ /* 0x001fe400000006ff */
        /* <DEDUP_REMOVED lines=30> */
.L_x_284:
        /* <DEDUP_REMOVED lines=22> */
.L_x_286:
[----:B------:R-:W-:Y:S05]  /*f570*/  BSYNC B0 ;  /* 0x0000000000007941 */ /* 0x000fea0003800000 */
.L_x_285:
        /* <DEDUP_REMOVED lines=36> */
.L_x_287:
        /* <DEDUP_REMOVED lines=22> */
.L_x_289:
[----:B------:R-:W-:Y:S05]  /*f920*/  BSYNC B0 ;  /* 0x0000000000007941 */ /* 0x000fea0003800000 */
.L_x_288:
[----:B------:R-:W0:Y:S04]  /*f930*/  LDL.LU R3, [R1+0xc0] ;  /* 0x0000c00001037983 */ /* 0x000e280000300800 */
[----:B------:R-:W2:Y:S01]  /*f940*/  LDL.LU R13, [R1+0xcc] ;  /* 0x0000cc00010d7983 */ /* 0x000ea20000300800 */
[----:B------:R-:W-:-:S04]  /*f950*/  ISETP.GE.AND.EX P2, PT, R18, UR7, PT, P2 ;  /* 0x0000000712007c0c */ /* 0x000fc8000bf46320 */
[----:B------:R-:W-:Y:S02]  /*f960*/  ISETP.GT.U32.OR P2, PT, R0, 0x2ff, P2 ;  /* 0x000002ff0000780c */ /* 0x000fe40001744470 */
[C---:B0-----:R-:W-:Y:S02]  /*f970*/  PRMT R15, R3.reuse, 0x7632, R15 ;  /* 0x00007632030f7816 */ /* 0x041fe4000000000f */
[----:B------:R-:W-:Y:S02]  /*f980*/  SHF.L.U32 R12, R3, 0x10, RZ ;  /* 0x00000010030c7819 */ /* 0x000fe400000006ff */
[----:B------:R-:W-:Y:S02]  /*f990*/  SHF.L.U32 R15, R15, 0x10, RZ ;  /* 0x000000100f0f7819 */ /* 0x000fe400000006ff */
[----:B------:R-:W-:Y:S01]  /*f9a0*/  IADD3 R3, R2, 0x110, RZ ;  /* 0x0000011002037810 */ /* 0x000fe20007ffe0ff */
[----:B------:R-:W-:Y:S01]  /*f9b0*/  FADD.FTZ R12, R12, -UR26 ;  /* 0x8000001a0c0c7e21 */ /* 0x000fe20008010000 */
[----:B--2---:R-:W-:Y:S01]  /*f9c0*/  PRMT R14, R13, 0x7632, R14 ;  /* 0x000076320d0e7816 */ /* 0x004fe2000000000e */
        /* <DEDUP_REMOVED lines=26> */
.L_x_290:
[----:B------:R-:W-:Y:S04]  /*fb70*/  BSSY B0, `(.L_x_291) ;  /* 0x0000016000007945 */ /* 0x000fe80003800000 */
[----:B------:R-:W-:Y:S05]  /*fb80*/  @P2 BRA `(.L_x_292) ;  /* 0x0000000000502947 */ /* 0x000fea0003800000 */
[----:B------:R-:W-:Y:S01]  /*fb90*/  MOV R13, UR5 ;  /* 0x00000005000d7c02 */ /* 0x000fe20008000f00 */
[----:B------:R-:W-:Y:S02]  /*fba0*/  ULDC.64 UR16, c[0x0][0x288] ;  /* 0x0000a20000107ab9 */ /* 0x000fe40000000a00 */
[----:B------:R-:W-:Y:S02]  /*fbb0*/  IMAD R18, R18, UR16, RZ ;  /* 0x0000001012127c24 */ /* 0x000fe4000f8e02ff */
[----:B------:R-:W-:Y:S01]  /*fbc0*/  FFMA.FTZ R13, R12, R13, UR14 ;  /* 0x0000000e0c0d7e23 */ /* 0x000fe2000801000d */
[----:B------:R-:W-:Y:S01]  /*fbd0*/  MOV R12, UR5 ;  /* 0x00000005000c7c02 */ /* 0x000fe20008000f00 */
[----:B------:R-:W-:Y:S02]  /*fbe0*/  IMAD R18, R16, UR17, R18 ;  /* 0x0000001110127c24 */ /* 0x000fe4000f8e0212 */
[----:B------:R-:W-:Y:S01]  /*fbf0*/  FFMA.FTZ R19, R19, R8, -R13 ;  /* 0x0000000813137223 */ /* 0x000fe2000001080d */
[----:B------:R-:W-:Y:S01]  /*fc00*/  MOV R13, R7 ;  /* 0x00000007000d7202 */ /* 0x000fe20000000f00 */
[----:B------:R-:W-:Y:S01]  /*fc10*/  FFMA.FTZ R15, R15, R12, UR14 ;  /* 0x0000000e0f0f7e23 */ /* 0x000fe2000801000c */
[----:B------:R-:W-:Y:S01]  /*fc20*/  MOV R12, R4 ;  /* 0x00000004000c7202 */ /* 0x000fe20000000f00 */
[----:B------:R-:W-:-:S04]  /*fc30*/  FMUL.FTZ R19, R19, UR27 ;  /* 0x0000001b13137c20 */ /* 0x000fc80008410000 */
[----:B------:R-:W-:-:S04]  /*fc40*/  IMAD.WIDE.U32 R12, R16, UR16, R12 ;  /* 0x00000010100c7c25 */ /* 0x000fc8000f8e000c */
[----:B------:R-:W-:Y:S01]  /*fc50*/  FFMA.FTZ R16, R14, R9, -R15 ;  /* 0x000000090e107223 */ /* 0x000fe2000001080f */
[----:B------:R-:W-:-:S03]  /*fc60*/  ULDC.64 UR16, c[0x0][0x210] ;  /* 0x0000840000107ab9 */ /* 0x000fc60000000a00 */
[----:B------:R-:W-:Y:S01]  /*fc70*/  FMUL.FTZ R16, R16, UR27 ;  /* 0x0000001b10107c20 */ /* 0x000fe20008410000 */
[----:B------:R-:W-:Y:S02]  /*fc80*/  IADD3 R18, R13, R18, RZ ;  /* 0x000000120d127210 */ /* 0x000fe40007ffe0ff */
[----:B------:R-:W-:Y:S02]  /*fc90*/  LEA R14, P2, R12, UR16, 0x1 ;  /* 0x000000100c0e7c11 */ /* 0x000fe4000f8408ff */
[----:B------:R-:W-:Y:S02]  /*fca0*/  F2FP.BF16.F32.PACK_AB R16, R16, R19 ;  /* 0x000000131010723e */ /* 0x000fe400000010ff */
[----:B------:R-:W-:-:S05]  /*fcb0*/  LEA.HI.X R15, R12, UR17, R18, 0x1, P2 ;  /* 0x000000110c0f7c11 */ /* 0x000fca00090f0c12 */
[----:B------:R0:W-:Y:S04]  /*fcc0*/  STG.E desc[UR22][R14.64], R16 ;  /* 0x000000100e007986 */ /* 0x0001e8000c101916 */
.L_x_292:
[----:B------:R-:W-:Y:S05]  /*fcd0*/  BSYNC B0 ;  /* 0x0000000000007941 */ /* 0x000fea0003800000 */
.L_x_291:
[----:B------:R-:W2:Y:S04]  /*fce0*/  LDL.LU R13, [R1+0xb0] ;  /* 0x0000b000010d7983 */ /* 0x000ea80000300800 */
[----:B------:R-:W3:Y:S01]  /*fcf0*/  LDL.LU R12, [R1+0xbc] ;  /* 0x0000bc00010c7983 */ /* 0x000ee20000300800 */
[----:B0-----:R-:W-:Y:S02]  /*fd00*/  IADD3 R16, R2, 0x120, RZ ;  /* 0x0000012002107810 */ /* 0x001fe40007ffe0ff */
[----:B------:R-:W-:Y:S02]  /*fd10*/  ISETP.GE.AND.EX P0, PT, R17, UR7, PT, P0 ;  /* 0x0000000711007c0c */ /* 0x000fe4000bf06300 */
[----:B------:R-:W-:Y:S02]  /*fd20*/  ISETP.GE.U32.AND P2, PT, R16, UR6, PT ;  /* 0x0000000610007c0c */ /* 0x000fe4000bf46070 */
[----:B------:R-:W-:-:S02]  /*fd30*/  ISETP.GT.U32.OR P0, PT, R0, 0x2ff, P0 ;  /* 0x000002ff0000780c */ /* 0x000fc40000704470 */
[----:B------:R-:W-:Y:S02]  /*fd40*/  SHF.R.S32.HI R18, RZ, 0x1f, R16 ;  /* 0x0000001fff127819 */ /* 0x000fe40000011410 */
        /* <DEDUP_REMOVED lines=29> */
.L_x_293:
[----:B------:R-:W-:Y:S04]  /*ff20*/  BSSY B0, `(.L_x_294) ;  /* 0x0000016000007945 */ /* 0x000fe80003800000 */
[----:B------:R-:W-:Y:S05]  /*ff30*/  @P0 BRA `(.L_x_295) ;  /* 0x0000000000500947 */ /* 0x000fea0003800000 */
[----:B------:R-:W-:Y:S01]  /*ff40*/  MOV R21, UR5 ;  /* 0x0000000500157c02 */ /* 0x000fe20008000f00 */
[----:B------:R-:W-:Y:S01]  /*ff50*/  ULDC.64 UR16, c[0x0][0x288] ;  /* 0x0000a20000107ab9 */ /* 0x000fe20000000a00 */
[----:B------:R-:W-:Y:S01]  /*ff60*/  MOV R12, UR5 ;  /* 0x00000005000c7c02 */ /* 0x000fe20008000f00 */
[----:B------:R-:W-:Y:S02]  /*ff70*/  IMAD R20, R17, UR16, RZ ;  /* 0x0000001011147c24 */ /* 0x000fe4000f8e02ff */
[----:B------:R-:W-:Y:S01]  /*ff80*/  FFMA.FTZ R17, R13, R21, UR14 ;  /* 0x0000000e0d117e23 */ /* 0x000fe20008010015 */
[----:B------:R-:W-:Y:S01]  /*ff90*/  MOV R13, R7 ;  /* 0x00000007000d7202 */ /* 0x000fe20000000f00 */
[----:B------:R-:W-:Y:S01]  /*ffa0*/  FFMA.FTZ R19, R19, R12, UR14 ;  /* 0x0000000e13137e23 */ /* 0x000fe2000801000c */
[----:B------:R-:W-:Y:S01]  /*ffb0*/  MOV R12, R4 ;  /* 0x00000004000c7202 */ /* 0x000fe20000000f00 */
[----:B------:R-:W-:Y:S02]  /*ffc0*/  IMAD R20, R3, UR17, R20 ;  /* 0x0000001103147c24 */ /* 0x000fe4000f8e0214 */
[----:B------:R-:W-:Y:S01]  /*ffd0*/  FFMA.FTZ R17, R15, R8, -R17 ;  /* 0x000000080f117223 */ /* 0x000fe20000010811 */
[----:B------:R-:W-:Y:S01]  /*ffe0*/  FFMA.FTZ R19, R14, R9, -R19 ;  /* 0x000000090e137223 */ /* 0x000fe20000010813 */
[----:B------:R-:W-:Y:S01]  /*fff0*/  IMAD.WIDE.U32 R12, R3, UR16, R12 ;  /* 0x00000010030c7c25 */ /* 0x000fe2000f8e000c */
[----:B------:R-:W-:-:S03]  /*10000*/  ULDC.64 UR16, c[0x0][0x210] ;  /* 0x0000840000107ab9 */ /* 0x000fc60000000a00 */
[----:B------:R-:W-:Y:S01]  /*10010*/  FMUL.FTZ R17, R17, UR27 ;  /* 0x0000001b11117c20 */ /* 0x000fe20008410000 */
[----:B------:R-:W-:Y:S01]  /*10020*/  FMUL.FTZ R19, R19, UR27 ;  /* 0x0000001b13137c20 */ /* 0x000fe20008410000 */
[----:B------:R-:W-:Y:S02]  /*10030*/  IADD3 R20, R13, R20, RZ ;  /* 0x000000140d147210 */ /* 0x000fe40007ffe0ff */
[C---:B------:R-:W-:Y:S02]  /*10040*/  LEA R14, P0, R12.reuse, UR16, 0x1 ;  /* 0x000000100c0e7c11 */ /* 0x040fe4000f8008ff */
[----:B------:R-:W-:Y:S02]  /*10050*/  F2FP.BF16.F32.PACK_AB R17, R19, R17 ;  /* 0x000000111311723e */ /* 0x000fe400000010ff */
[----:B------:R-:W-:-:S05]  /*10060*/  LEA.HI.X R15, R12, UR17, R20, 0x1, P0 ;  /* 0x000000110c0f7c11 */ /* 0x000fca00080f0c14 */
[----:B------:R0:W-:Y:S04]  /*10070*/  STG.E desc[UR22][R14.64], R17 ;  /* 0x000000110e007986 */ /* 0x0001e8000c101916 */
.L_x_295:
[----:B------:R-:W-:Y:S05]  /*10080*/  BSYNC B0 ;  /* 0x0000000000007941 */ /* 0x000fea0003800000 */
.L_x_294:
[----:B------:R-:W2:Y:S04]  /*10090*/  LDL.LU R3, [R1+0xa8] ;  /* 0x0000a80001037983 */ /* 0x000ea80000300800 */
[----:B0-----:R-:W3:Y:S01]  /*100a0*/  LDL.LU R14, [R1+0xb8] ;  /* 0x0000b800010e7983 */ /* 0x001ee20000300800 */
        /* <DEDUP_REMOVED lines=34> */
.L_x_296:
        /* <DEDUP_REMOVED lines=10> */
[----:B------:R-:W-:Y:S01]  /*10370*/  FFMA.FTZ R21, R21, R8, -R15 ;  /* 0x0000000815157223 */ /* 0x000fe2000001080f */
[----:B------:R-:W-:-:S02]  /*10380*/  IMAD R18, R16, UR17, R18 ;  /* 0x0000001110127c24 */ /* 0x000fc4000f8e0212 */
[----:B------:R-:W-:Y:S01]  /*10390*/  FFMA.FTZ R20, R20, R9, -R14 ;  /* 0x0000000914147223 */ /* 0x000fe2000001080e */
[----:B------:R-:W-:Y:S01]  /*103a0*/  IMAD.WIDE.U32 R12, R16, UR16, R12 ;  /* 0x00000010100c7c25 */ /* 0x000fe2000f8e000c */
[----:B------:R-:W-:-:S03]  /*103b0*/  ULDC.64 UR16, c[0x0][0x210] ;  /* 0x0000840000107ab9 */ /* 0x000fc60000000a00 */
[----:B------:R-:W-:Y:S01]  /*103c0*/  FMUL.FTZ R21, R21, UR27 ;  /* 0x0000001b15157c20 */ /* 0x000fe20008410000 */
[----:B------:R-:W-:Y:S01]  /*103d0*/  FMUL.FTZ R20, R20, UR27 ;  /* 0x0000001b14147c20 */ /* 0x000fe20008410000 */
[----:B------:R-:W-:Y:S02]  /*103e0*/  IADD3 R18, R13, R18, RZ ;  /* 0x000000120d127210 */ /* 0x000fe40007ffe0ff */
[----:B------:R-:W-:Y:S02]  /*103f0*/  LEA R14, P2, R12, UR16, 0x1 ;  /* 0x000000100c0e7c11 */ /* 0x000fe4000f8408ff */
[----:B------:R-:W-:Y:S02]  /*10400*/  F2FP.BF16.F32.PACK_AB R20, R20, R21 ;  /* 0x000000151414723e */ /* 0x000fe400000010ff */
[----:B------:R-:W-:-:S05]  /*10410*/  LEA.HI.X R15, R12, UR17, R18, 0x1, P2 ;  /* 0x000000110c0f7c11 */ /* 0x000fca00090f0c12 */
[----:B------:R0:W-:Y:S04]  /*10420*/  STG.E desc[UR22][R14.64], R20 ;  /* 0x000000140e007986 */ /* 0x0001e8000c101916 */
.L_x_298:
[----:B------:R-:W-:Y:S05]  /*10430*/  BSYNC B0 ;  /* 0x0000000000007941 */ /* 0x000fea0003800000 */
.L_x_297:
[----:B------:R-:W2:Y:S04]  /*10440*/  LDL.LU R13, [R1+0xac] ;  /* 0x0000ac00010d7983 */ /* 0x000ea80000300800 */
[----:B0-----:R-:W3:Y:S01]  /*10450*/  LDL.LU R15, [R1+0xb4] ;  /* 0x0000b400010f7983 */ /* 0x001ee20000300800 */
        /* <DEDUP_REMOVED lines=34> */
.L_x_299:
[----:B------:R-:W-:Y:S04]  /*10680*/  BSSY B0, `(.L_x_300) ;  /* 0x0000016000007945 */ /* 0x000fe80003800000 */
[----:B------:R-:W-:Y:S05]  /*10690*/  @P0 BRA `(.L_x_301) ;  /* 0x0000000000500947 */ /* 0x000fea0003800000 */
[----:B------:R-:W-:Y:S01]  /*106a0*/  MOV R19, UR5 ;  /* 0x0000000500137c02 */ /* 0x000fe20008000f00 */
[----:B------:R-:W-:Y:S01]  /*106b0*/  ULDC.64 UR16, c[0x0][0x288] ;  /* 0x0000a20000107ab9 */ /* 0x000fe20000000a00 */
[----:B------:R-:W-:Y:S01]  /*106c0*/  MOV R15, UR5 ;  /* 0x00000005000f7c02 */ /* 0x000fe20008000f00 */
[----:B------:R-:W-:Y:S02]  /*106d0*/  IMAD R17, R17, UR16, RZ ;  /* 0x0000001011117c24 */ /* 0x000fe4000f8e02ff */
[----:B------:R-:W-:Y:S02]  /*106e0*/  FFMA.FTZ R13, R13, R19, UR14 ;  /* 0x0000000e0d0d7e23 */ /* 0x000fe40008010013 */
[----:B------:R-:W-:Y:S01]  /*106f0*/  FFMA.FTZ R15, R12, R15, UR14 ;  /* 0x0000000e0c0f7e23 */ /* 0x000fe2000801000f */
[----:B------:R-:W-:Y:S01]  /*10700*/  MOV R12, R4 ;  /* 0x00000004000c7202 */ /* 0x000fe20000000f00 */
[----:B------:R-:W-:Y:S01]  /*10710*/  FFMA.FTZ R21, R21, R8, -R13 ;  /* 0x0000000815157223 */ /* 0x000fe2000001080d */
[----:B------:R-:W-:Y:S01]  /*10720*/  MOV R13, R7 ;  /* 0x00000007000d7202 */ /* 0x000fe20000000f00 */
[----:B------:R-:W-:Y:S01]  /*10730*/  FFMA.FTZ R15, R14, R9, -R15 ;  /* 0x000000090e0f7223 */ /* 0x000fe2000001080f */
[----:B------:R-:W-:-:S02]  /*10740*/  IMAD R17, R3, UR17, R17 ;  /* 0x0000001103117c24 */ /* 0x000fc4000f8e0211 */
        /* <DEDUP_REMOVED lines=9> */
.L_x_301:
[----:B------:R-:W-:Y:S05]  /*107e0*/  BSYNC B0 ;  /* 0x0000000000007941 */ /* 0x000fea0003800000 */
.L_x_300:
[----:B------:R-:W2:Y:S04]  /*107f0*/  LDL.LU R13, [R1+0xe4] ;  /* 0x0000e400010d7983 */ /* 0x000ea80000300800 */
[----:B0-----:R-:W3:Y:S01]  /*10800*/  LDL.LU R3, [R1+0xec] ;  /* 0x0000ec0001037983 */ /* 0x001ee20000300800 */
[----:B------:R-:W-:Y:S02]  /*10810*/  IADD3 R23, R2, 0x150, RZ ;  /* 0x0000015002177810 */ /* 0x000fe40007ffe0ff */
[----:B------:R-:W-:Y:S02]  /*10820*/  ISETP.GE.AND.EX P2, PT, R18, UR7, PT, P2 ;  /* 0x0000000712007c0c */ /* 0x000fe4000bf46320 */
[----:B------:R-:W-:Y:S02]  /*10830*/  ISETP.GE.U32.AND P0, PT, R23, UR6, PT ;  /* 0x0000000617007c0c */ /* 0x000fe4000bf06070 */
[----:B------:R-:W-:-:S02]  /*10840*/  ISETP.GT.U32.OR P2, PT, R0, 0x2ff, P2 ;  /* 0x000002ff0000780c */ /* 0x000fc40001744470 */
[C---:B--2---:R-:W-:Y:S02]  /*10850*/  PRMT R12, R13.reuse, 0x7632, R12 ;  /* 0x000076320d0c7816 */ /* 0x044fe4000000000c */
[----:B------:R-:W-:Y:S02]  /*10860*/  SHF.L.U32 R13, R13, 0x10, RZ ;  /* 0x000000100d0d7819 */ /* 0x000fe400000006ff */
[----:B------:R-:W-:Y:S02]  /*10870*/  SHF.L.U32 R12, R12, 0x10, RZ ;  /* 0x000000100c0c7819 */ /* 0x000fe400000006ff */
[----:B---3--:R-:W-:Y:S01]  /*10880*/  PRMT R14, R3, 0x7632, R14 ;  /* 0x00007632030e7816 */ /* 0x008fe2000000000e */
[----:B------:R-:W-:Y:S01]  /*10890*/  FADD.FTZ R13, R13, -UR26 ;  /* 0x8000001a0d0d7e21 */ /* 0x000fe20008010000 */
[----:B------:R-:W-:Y:S01]  /*108a0*/  SHF.L.U32 R20, R3, 0x10, RZ ;  /* 0x0000001003147819 */ /* 0x000fe200000006ff */
[----:B------:R-:W-:Y:S01]  /*108b0*/  FADD.FTZ R12, R12, -UR26 ;  /* 0x8000001a0c0c7e21 */ /* 0x000fe20008010000 */
[----:B------:R-:W-:Y:S01]  /*108c0*/  SHF.R.S32.HI R3, RZ, 0x1f, R23 ;  /* 0x0000001fff037819 */ /* 0x000fe20000011417 */
        /* <DEDUP_REMOVED lines=13> */
[----:B------:R0:W1:Y:S02]  /*109a0*/  MUFU.RCP R22, R21 ;  /* 0x0000001500167308 */ /* 0x0000640000001000 */
        /* <DEDUP_REMOVED lines=8> */
.L_x_302:
        /* <DEDUP_REMOVED lines=17> */
[----:B------:R-:W-:Y:S02]  /*10b40*/  LEA R14, P2, R12, UR16, 0x1 ;  /* 0x000000100c0e7c11 */ /* 0x000fe4000f8408ff */
[----:B------:R-:W-:Y:S02]  /*10b50*/  IADD3 R18, R13, R18, RZ ;  /* 0x000000120d127210 */ /* 0x000fe40007ffe0ff */
[----:B------:R-:W-:Y:S02]  /*10b60*/  F2FP.BF16.F32.PACK_AB R16, R16, R20 ;  /* 0x000000141010723e */ /* 0x000fe400000010ff */
[----:B------:R-:W-:-:S05]  /*10b70*/  LEA.HI.X R15, R12, UR17, R18, 0x1, P2 ;  /* 0x000000110c0f7c11 */ /* 0x000fca00090f0c12 */
[----:B------:R0:W-:Y:S02]  /*10b80*/  STG.E desc[UR22][R14.64], R16 ;  /* 0x000000100e007986 */ /* 0x0001e4000c101916 */
.L_x_304:
[----:B------:R-:W-:Y:S05]  /*10b90*/  BSYNC B0 ;  /* 0x0000000000007941 */ /* 0x000fea0003800000 */
.L_x_303:
[----:B------:R-:W2:Y:S04]  /*10ba0*/  LDL.LU R13, [R1+0x124] ;  /* 0x00012400010d7983 */ /* 0x000ea80000300800 */
[----:B------:R-:W3:Y:S01]  /*10bb0*/  LDL.LU R12, [R1+0x130] ;  /* 0x00013000010c7983 */ /* 0x000ee20000300800 */
[----:B------:R-:W-:Y:S02]  /*10bc0*/  IADD3 R24, R2, 0x160, RZ ;  /* 0x0000016002187810 */ /* 0x000fe40007ffe0ff */
[----:B------:R-:W-:Y:S02]  /*10bd0*/  ISETP.GE.AND.EX P0, PT, R3, UR7, PT, P0 ;  /* 0x0000000703007c0c */ /* 0x000fe4000bf06300 */
[----:B------:R-:W-:Y:S02]  /*10be0*/  ISETP.GE.U32.AND P2, PT, R24, UR6, PT ;  /* 0x0000000618007c0c */ /* 0x000fe4000bf46070 */
[----:B------:R-:W-:-:S02]  /*10bf0*/  ISETP.GT.U32.OR P0, PT, R0, 0x2ff, P0 ;  /* 0x000002ff0000780c */ /* 0x000fc40000704470 */
[----:B0-----:R-:W-:Y:S02]  /*10c00*/  SHF.R.S32.HI R16, RZ, 0x1f, R24 ;  /* 0x0000001fff107819 */ /* 0x001fe40000011418 */
        /* <DEDUP_REMOVED lines=29> */
.L_x_305:
[----:B------:R-:W-:Y:S04]  /*10de0*/  BSSY B0, `(.L_x_306) ;  /* 0x0000016000007945 */ /* 0x000fe80003800000 */
[----:B------:R-:W-:Y:S05]  /*10df0*/  @P0 BRA `(.L_x_307) ;  /* 0x0000000000500947 */ /* 0x000fea0003800000 */
[----:B------:R-:W-:Y:S01]  /*10e00*/  MOV R18, UR5 ;  /* 0x0000000500127c02 */ /* 0x000fe20008000f00 */
[----:B------:R-:W-:Y:S01]  /*10e10*/  ULDC.64 UR16, c[0x0][0x288] ;  /* 0x0000a20000107ab9 */ /* 0x000fe20000000a00 */
[----:B------:R-:W-:-:S03]  /*10e20*/  MOV R17, UR5 ;  /* 0x0000000500117c02 */ /* 0x000fc60008000f00 */
[----:B------:R-:W-:Y:S02]  /*10e30*/  FFMA.FTZ R13, R13, R18, UR14 ;  /* 0x0000000e0d0d7e23 */ /* 0x000fe40008010012 */
[----:B------:R-:W-:Y:S01]  /*10e40*/  FFMA.FTZ R15, R15, R17, UR14 ;  /* 0x0000000e0f0f7e23 */ /* 0x000fe20008010011 */
        /* <DEDUP_REMOVED lines=15> */
.L_x_307:
[----:B------:R-:W-:Y:S05]  /*10f40*/  BSYNC B0 ;  /* 0x0000000000007941 */ /* 0x000fea0003800000 */
.L_x_306:
        /* <DEDUP_REMOVED lines=36> */
.L_x_308:
        /* <DEDUP_REMOVED lines=22> */
.L_x_310:
[----:B------:R-:W-:Y:S05]  /*112f0*/  BSYNC B0 ;  /* 0x0000000000007941 */ /* 0x000fea0003800000 */
.L_x_309:
        /* <DEDUP_REMOVED lines=36> */
.L_x_311:
        /* <DEDUP_REMOVED lines=22> */
.L_x_313:
[----:B------:R-:W-:Y:S05]  /*116a0*/  BSYNC B0 ;  /* 0x0000000000007941 */ /* 0x000fea0003800000 */
.L_x_312:
        /* <DEDUP_REMOVED lines=36> */
.L_x_314:
        /* <DEDUP_REMOVED lines=22> */
.L_x_316:
[----:B------:R-:W-:Y:S05]  /*11a50*/  BSYNC B0 ;  /* 0x0000000000007941 */ /* 0x000fea0003800000 */
.L_x_315:
        /* <DEDUP_REMOVED lines=36> */
.L_x_317:
        /* <DEDUP_REMOVED lines=22> */
.L_x_319:
[----:B------:R-:W-:Y:S05]  /*11e00*/  BSYNC B0 ;  /* 0x0000000000007941 */ /* 0x000fea0003800000 */
.L_x_318:
        /* <DEDUP_REMOVED lines=36> */
.L_x_320:
        /* <DEDUP_REMOVED lines=22> */
.L_x_322:
[----:B------:R-:W-:Y:S05]  /*121b0*/  BSYNC B0 ;  /* 0x0000000000007941 */ /* 0x000fea0003800000 */
.L_x_321:
        /* <DEDUP_REMOVED lines=36> */
.L_x_323:
        /* <DEDUP_REMOVED lines=22> */
.L_x_325:
[----:B------:R-:W-:Y:S05]  /*12560*/  BSYNC B0 ;  /* 0x0000000000007941 */ /* 0x000fea0003800000 */
.L_x_324:
[----:B------:R-:W2:Y:S04]  /*12570*/  LDL.LU R13, [R1+0x108] ;  /* 0x00010800010d7983 */ /* 0x000ea80000300800 */
[----:B------:R-:W3:Y:S04]  /*12580*/  LDL.LU R12, [R1+0x104] ;  /* 0x00010400010c7983 */ /* 0x000ee80000300800 */
[----:B0-----:R-:W4:Y:S01]  /*12590*/  LDL.LU R15, [R1+0xf0] ;  /* 0x0000f000010f7983 */ /* 0x001f220000300800 */
[----:B------:R-:W-:-:S04]  /*125a0*/  ISETP.GE.AND.EX P2, PT, R16, UR7, PT, P2 ;  /* 0x0000000710007c0c */ /* 0x000fc8000bf46320 */
[----:B------:R-:W-:Y:S02]  /*125b0*/  ISETP.GT.U32.OR P2, PT, R0, 0x2ff, P2 ;  /* 0x000002ff0000780c */ /* 0x000fe40001744470 */
        /* <DEDUP_REMOVED lines=31> */
.L_x_326:
        /* <DEDUP_REMOVED lines=9> */
[----:B------:R-:W-:Y:S02]  /*12840*/  IMAD R16, R24, UR17, R16 ;  /* 0x0000001118107c24 */ /* 0x000fe4000f8e0210 */
[----:B------:R-:W-:Y:S01]  /*12850*/  FFMA.FTZ R15, R12, R8, -R15 ;  /* 0x000000080c0f7223 */ /* 0x000fe2000001080f */
[----:B------:R-:W-:Y:S01]  /*12860*/  MOV R12, R4 ;  /* 0x00000004000c7202 */ /* 0x000fe20000000f00 */
[----:B------:R-:W-:-:S02]  /*12870*/  FFMA.FTZ R3, R3, R9, -R14 ;  /* 0x0000000903037223 */ /* 0x000fc4000001080e */
[----:B------:R-:W-:Y:S02]  /*12880*/  FMUL.FTZ R19, R15, UR27 ;  /* 0x0000001b0f137c20 */ /* 0x000fe40008410000 */
        /* <DEDUP_REMOVED lines=8> */
.L_x_328:
[----:B------:R-:W-:Y:S05]  /*12910*/  BSYNC B0 ;  /* 0x0000000000007941 */ /* 0x000fea0003800000 */
.L_x_327:
[----:B------:R-:W2:Y:S01]  /*12920*/  LDL.LU R13, [R1+0xfc] ;  /* 0x0000fc00010d7983 */ /* 0x000ea20000300800 */
[----:B------:R-:W-:Y:S01]  /*12930*/  IADD3 R24, R2, 0x1d0, RZ ;  /* 0x000001d002187810 */ /* 0x000fe20007ffe0ff */
[----:B0-----:R-:W-:Y:S01]  /*12940*/  FADD.FTZ R15, R18, -UR26 ;  /* 0x8000001a120f7e21 */ /* 0x001fe20008010000 */
[C---:B------:R-:W-:Y:S02]  /*12950*/  IADD3 R26, R2.reuse, 0x1e0, RZ ;  /* 0x000001e0021a7810 */ /* 0x040fe40007ffe0ff */
[----:B------:R-:W-:Y:S01]  /*12960*/  SHF.L.U32 R17, R17, 0x10, RZ ;  /* 0x0000001011117819 */ /* 0x000fe200000006ff */
[----:B------:R-:W-:Y:S01]  /*12970*/  FMUL.FTZ R15, R15, UR27 ;  /* 0x0000001b0f0f7c20 */ /* 0x000fe20008410000 */
[----:B------:R-:W-:Y:S02]  /*12980*/  IADD3 R25, R2, 0x1f0, RZ ;  /* 0x000001f002197810 */ /* 0x000fe40007ffe0ff */
[----:B------:R-:W-:Y:S01]  /*12990*/  SHF.R.S32.HI R12, RZ, 0x1f, R24 ;  /* 0x0000001fff0c7819 */ /* 0x000fe20000011418 */
[----:B------:R-:W-:Y:S01]  /*129a0*/  FADD.FTZ R17, R17, -UR26 ;  /* 0x8000001a11117e21 */ /* 0x000fe20008010000 */
[----:B------:R-:W-:-:S02]  /*129b0*/  ISETP.GE.U32.AND P0, PT, R24, UR6, PT ;  /* 0x0000000618007c0c */ /* 0x000fc4000bf06070 */
[----:B------:R-:W-:Y:S01]  /*129c0*/  SHF.R.S32.HI R16, RZ, 0x1f, R26 ;  /* 0x0000001fff107819 */ /* 0x000fe2000001141a */
[----:B------:R-:W-:Y:S01]  /*129d0*/  FMUL.FTZ R17, R17, UR27 ;  /* 0x0000001b11117c20 */ /* 0x000fe20008410000 */
[----:B------:R-:W-:Y:S02]  /*129e0*/  ISETP.GE.U32.AND P2, PT, R26, UR6, PT ;  /* 0x000000061a007c0c */ /* 0x000fe4000bf46070 */
[----:B------:R-:W-:Y:S02]  /*129f0*/  SHF.R.S32.HI R3, RZ, 0x1f, R25 ;  /* 0x0000001fff037819 */ /* 0x000fe40000011419 */
[----:B------:R-:W-:Y:S02]  /*12a00*/  ISETP.GE.U32.AND P4, PT, R25, UR6, PT ;  /* 0x0000000619007c0c */ /* 0x000fe4000bf86070 */
[----:B------:R-:W-:Y:S02]  /*12a10*/  ISETP.GE.AND.EX P3, PT, R12, UR7, PT, P0 ;  /* 0x000000070c007c0c */ /* 0x000fe4000bf66300 */
[----:B------:R-:W-:-:S02]  /*12a20*/  ISETP.GE.AND.EX P0, PT, R16, UR7, PT, P2 ;  /* 0x0000000710007c0c */ /* 0x000fc4000bf06320 */
[----:B------:R-:W-:Y:S02]  /*12a30*/  ISETP.GE.AND.EX P2, PT, R3, UR7, PT, P4 ;  /* 0x0000000703007c0c */ /* 0x000fe4000bf46340 */
[----:B------:R-:W-:Y:S02]  /*12a40*/  ISETP.GT.U32.OR P3, PT, R0, 0x2ff, P3 ;  /* 0x000002ff0000780c */ /* 0x000fe40001f64470 */
[C---:B--2---:R-:W-:Y:S02]  /*12a50*/  PRMT R14, R13.reuse, 0x7632, R14 ;  /* 0x000076320d0e7816 */ /* 0x044fe4000000000e */
        /* <DEDUP_REMOVED lines=21> */
.L_x_329:
        /* <DEDUP_REMOVED lines=22> */
.L_x_331:
[----:B------:R-:W-:Y:S05]  /*12d10*/  BSYNC B0 ;  /* 0x0000000000007941 */ /* 0x000fea0003800000 */
.L_x_330:
[----:B------:R-:W2:Y:S04]  /*12d20*/  LDL.LU R12, [R1+0xf4] ;  /* 0x0000f400010c7983 */ /* 0x000ea80000300800 */
[----:B------:R-:W3:Y:S04]  /*12d30*/  LDL.LU R13, [R1+0xe8] ;  /* 0x0000e800010d7983 */ /* 0x000ee80000300800 */
[----:B0-----:R-:W4:Y:S01]  /*12d40*/  LDL.LU R17, [R1+0x30] ;  /* 0x0000300001117983 */ /* 0x001f220000300800 */
[----:B------:R-:W-:Y:S02]  /*12d50*/  ISETP.GT.U32.OR P0, PT, R0, 0x2ff, P0 ;  /* 0x000002ff0000780c */ /* 0x000fe40000704470 */
[----:B--2---:R-:W-:-:S02]  /*12d60*/  PRMT R14, R12, 0x7632, R14 ;  /* 0x000076320c0e7816 */ /* 0x004fc4000000000e */
[----:B------:R-:W-:Y:S02]  /*12d70*/  SHF.L.U32 R12, R12, 0x10, RZ ;  /* 0x000000100c0c7819 */ /* 0x000fe400000006ff */
[C---:B---3--:R-:W-:Y:S02]  /*12d80*/  PRMT R15, R13.reuse, 0x7632, R15 ;  /* 0x000076320d0f7816 */ /* 0x048fe4000000000f */
[----:B------:R-:W-:Y:S02]  /*12d90*/  SHF.L.U32 R13, R13, 0x10, RZ ;  /* 0x000000100d0d7819 */ /* 0x000fe400000006ff */
[----:B------:R-:W-:Y:S02]  /*12da0*/  SHF.L.U32 R15, R15, 0x10, RZ ;  /* 0x000000100f0f7819 */ /* 0x000fe400000006ff */
[----:B----4-:R-:W-:Y:S01]  /*12db0*/  PRMT R18, R17, 0x7632, R18 ;  /* 0x0000763211127816 */ /* 0x010fe20000000012 */
[----:B------:R-:W-:Y:S01]  /*12dc0*/  FADD.FTZ R13, R13, -UR26 ;  /* 0x8000001a0d0d7e21 */ /* 0x000fe20008010000 */
[----:B------:R-:W-:Y:S01]  /*12dd0*/  SHF.L.U32 R17, R17, 0x10, RZ ;  /* 0x0000001011117819 */ /* 0x000fe200000006ff */
        /* <DEDUP_REMOVED lines=24> */
.L_x_332:
        /* <DEDUP_REMOVED lines=22> */
.L_x_334:
[----:B------:R-:W-:Y:S05]  /*130c0*/  BSYNC B0 ;  /* 0x0000000000007941 */ /* 0x000fea0003800000 */
.L_x_333:
[----:B0-----:R-:W2:Y:S01]  /*130d0*/  LDL.LU R15, [R1+0x44] ;  /* 0x00004400010f7983 */ /* 0x001ea20000300800 */
[----:B------:R-:W-:Y:S01]  /*130e0*/  FADD.FTZ R14, R17, -UR26 ;  /* 0x8000001a110e7e21 */ /* 0x000fe20008010000 */
[----:B------:R-:W-:Y:S01]  /*130f0*/  FADD.FTZ R13, R18, -UR26 ;  /* 0x8000001a120d7e21 */ /* 0x000fe20008010000 */
[----:B------:R-:W-:Y:S02]  /*13100*/  ISETP.GT.U32.OR P2, PT, R0, 0x2ff, P2 ;  /* 0x000002ff0000780c */ /* 0x000fe40001744470 */
[----:B------:R-:W-:Y:S01]  /*13110*/  FMUL.FTZ R14, R14, UR27 ;  /* 0x0000001b0e0e7c20 */ /* 0x000fe20008410000 */
[----:B------:R-:W-:Y:S01]  /*13120*/  FMUL.FTZ R13, R13, UR27 ;  /* 0x0000001b0d0d7c20 */ /* 0x000fe20008410000 */
        /* <DEDUP_REMOVED lines=22> */
.L_x_335:
[----:B------:R-:W-:Y:S04]  /*13290*/  BSSY B0, `(.L_x_336) ;  /* 0x0000015000007945 */ /* 0x000fe80003800000 */
[----:B------:R-:W-:Y:S05]  /*132a0*/  @P2 BRA `(.L_x_337) ;  /* 0x00000000004c2947 */ /* 0x000fea0003800000 */
[----:B------:R-:W-:Y:S01]  /*132b0*/  MOV R6, UR5 ;  /* 0x0000000500067c02 */ /* 0x000fe20008000f00 */
[----:B------:R-:W-:Y:S01]  /*132c0*/  ULDC.64 UR6, c[0x0][0x288] ;  /* 0x0000a20000067ab9 */ /* 0x000fe20000000a00 */
[----:B------:R-:W-:Y:S01]  /*132d0*/  MOV R10, UR5 ;  /* 0x00000005000a7c02 */ /* 0x000fe20008000f00 */
[----:B------:R-:W-:Y:S01]  /*132e0*/  IMAD R3, R3, UR6, RZ ;  /* 0x0000000603037c24 */ /* 0x000fe2000f8e02ff */
[----:B------:R-:W-:Y:S01]  /*132f0*/  MOV R5, R7 ;  /* 0x0000000700057202 */ /* 0x000fe20000000f00 */
[----:B------:R-:W-:Y:S02]  /*13300*/  FFMA.FTZ R6, R14, R6, UR14 ;  /* 0x0000000e0e067e23 */ /* 0x000fe40008010006 */
[----:B------:R-:W-:Y:S01]  /*13310*/  FFMA.FTZ R10, R13, R10, UR14 ;  /* 0x0000000e0d0a7e23 */ /* 0x000fe2000801000a */
[----:B------:R-:W-:Y:S02]  /*13320*/  IMAD R3, R25, UR7, R3 ;  /* 0x0000000719037c24 */ /* 0x000fe4000f8e0203 */
[----:B------:R-:W-:Y:S01]  /*13330*/  FFMA.FTZ R8, R15, R8, -R6 ;  /* 0x000000080f087223 */ /* 0x000fe20000010806 */
[----:B------:R-:W-:-:S04]  /*13340*/  IMAD.WIDE.U32 R4, R25, UR6, R4 ;  /* 0x0000000619047c25 */ /* 0x000fc8000f8e0004 */
[----:B------:R-:W-:Y:S01]  /*13350*/  FFMA.FTZ R10, R12, R9, -R10 ;  /* 0x000000090c0a7223 */ /* 0x000fe2000001080a */
[----:B------:R-:W-:Y:S01]  /*13360*/  ULDC.64 UR6, c[0x0][0x210] ;  /* 0x0000840000067ab9 */ /* 0x000fe20000000a00 */
[----:B------:R-:W-:Y:S01]  /*13370*/  FMUL.FTZ R8, R8, UR27 ;  /* 0x0000001b08087c20 */ /* 0x000fe20008410000 */
[----:B------:R-:W-:Y:S01]  /*13380*/  LEA R6, P0, R4, UR6, 0x1 ;  /* 0x0000000604067c11 */ /* 0x000fe2000f8008ff */
[----:B------:R-:W-:Y:S01]  /*13390*/  FMUL.FTZ R9, R10, UR27 ;  /* 0x0000001b0a097c20 */ /* 0x000fe20008410000 */
[----:B------:R-:W-:-:S04]  /*133a0*/  IADD3 R3, R5, R3, RZ ;  /* 0x0000000305037210 */ /* 0x000fc80007ffe0ff */
[----:B------:R-:W-:Y:S02]  /*133b0*/  LEA.HI.X R7, R4, UR7, R3, 0x1, P0 ;  /* 0x0000000704077c11 */ /* 0x000fe400080f0c03 */
[----:B------:R-:W-:-:S05]  /*133c0*/  F2FP.BF16.F32.PACK_AB R3, R9, R8 ;  /* 0x000000080903723e */ /* 0x000fca00000010ff */
[----:B------:R0:W-:Y:S02]  /*133d0*/  STG.E desc[UR22][R6.64], R3 ;  /* 0x0000000306007986 */ /* 0x0001e4000c101916 */
.L_x_337:
[----:B------:R-:W-:Y:S05]  /*133e0*/  BSYNC B0 ;  /* 0x0000000000007941 */ /* 0x000fea0003800000 */
.L_x_336:
[----:B------:R-:W-:Y:S01]  /*133f0*/  ULDC UR5, c[0x0][0x10] ;  /* 0x0000040000057ab9 */ /* 0x000fe20000000800 */
[----:B------:R-:W-:Y:S02]  /*13400*/  UIADD3 UR4, UR4, 0x1, URZ ;  /* 0x0000000104047890 */ /* 0x000fe4000fffe03f */
[----:B------:R-:W-:-:S04]  /*13410*/  UIADD3 UR9, UR5, UR9, URZ ;  /* 0x0000000905097290 */ /* 0x000fc8000fffe03f */
[----:B------:R-:W-:-:S06]  /*13420*/  UISETP.GE.AND UP0, UPT, UR9, UR8, UPT ;  /* 0x000000080900728c */ /* 0x000fcc000bf06270 */
[----:B------:R-:W-:-:S13]  /*13430*/  PLOP3.LUT P0, PT, PT, PT, UP0, 0x80, 0x0 ;  /* 0x000000000000781c */ /* 0x000fda0003f0f008 */
[----:B------:R-:W-:Y:S05]  /*13440*/  @!P0 BRA `(.L_x_338) ;  /* 0xfffffed000088947 */ /* 0x000fea000383ffff */
.L_x_191:
[----:B0-----:R-:W0:Y:S01]  /*13450*/  LDC R6, c[0x0][0xc] ;  /* 0x00000300ff067b82 */ /* 0x001e220000000800 */
        /* <DEDUP_REMOVED lines=18> */
.L_x_340:
[----:B------:R-:W-:Y:S05]  /*13580*/  BSYNC B0 ;  /* 0x0000000000007941 */ /* 0x000fea0003800000 */
.L_x_339:
        /* <DEDUP_REMOVED lines=11> */
.L_x_342:
[----:B------:R-:W2:Y:S04]  /*13640*/  LDG.E.STRONG.GPU R5, desc[UR22][R2.64] ;  /* 0x0000001602057981 */ /* 0x000ea8000c1ef900 */
[----:B--2---:R-:W-:Y:S01]  /*13650*/  CCTL.IVALL ;  /* 0x00000000ff00798f */ /* 0x004fe20002000000 */
[----:B------:R-:W-:Y:S05]  /*13660*/  YIELD ;  /* 0x0000000000007946 */ /* 0x000fea0003800000 */
[----:B------:R-:W-:-:S13]  /*13670*/  ISETP.NE.AND P0, PT, R5, R4, PT ;  /* 0x000000040500720c */ /* 0x000fda0003f05270 */
[----:B------:R-:W-:Y:S05]  /*13680*/  @P0 BRA `(.L_x_342) ;  /* 0xfffffffc00ec0947 */ /* 0x000fea000383ffff */
.L_x_341:
        /* <DEDUP_REMOVED lines=25> */
.L_x_343:
        /* <DEDUP_REMOVED lines=23> */
.L_x_344:
        /* <DEDUP_REMOVED lines=15> */
.L_x_5117:


//--------------------- .text._Z35group_norm_nhwc_bwd_one_pass_kernelI11Bf16IOBf16WLi64ELi96ELi768EEv26Group_norm_nhwc_bwd_params --------------------------
	.section	.text._Z35group_norm_nhwc_bwd_one_pass_kernelI11Bf16IOBf16WLi64ELi96ELi768EEv26Group_norm_nhwc_bwd_params,"ax",@progbits
	.align	128
        .global         _Z35group_norm_nhwc_bwd_one_pass_kernelI11Bf16IOBf16WLi64ELi96ELi768EEv26Group_norm_nhwc_bwd_params
        .type           _Z35group_norm_nhwc_bwd_one_pass_kernelI11Bf16IOBf16WLi64ELi96ELi768EEv26Group_norm_nhwc_bwd_params,@function
        .size           _Z35group_norm_nhwc_bwd_one_pass_kernelI11Bf16IOBf16WLi64ELi96ELi768EEv26Group_norm_nhwc_bwd_params,(.L_x_5118 - _Z35group_norm_nhwc_bwd_one_pass_kernelI11Bf16IOBf16WLi64ELi96ELi768EEv26Group_norm_nhwc_bwd_params)
        .other          _Z35group_norm_nhwc_bwd_one_pass_kernelI11Bf16IOBf16WLi64ELi96ELi768EEv26Group_norm_nhwc_bwd_params,@"STO_CUDA_ENTRY STV_DEFAULT"
_Z35group_norm_nhwc_bwd_one_pass_kernelI11Bf16IOBf16WLi64ELi96ELi768EEv26Group_norm_nhwc_bwd_params:
.text._Z35group_norm_nhwc_bwd_one_pass_kernelI11Bf16IOBf16WLi64ELi96ELi768EEv26Group_norm_nhwc_bwd_params:
        /* <DEDUP_REMOVED lines=22> */
[----:B------:R-:W-:-:S04]  /*0160*/  LEA R7, R9, R9, 0x1 ;  /* 0x0000000909077211 */ /* 0x000fc800078e08ff */
[----:B------:R-:W-:-:S04]  /*0170*/  IADD3 R7, R5, R7, RZ ;  /* 0x0000000705077210 */ /* 0x000fc80007ffe0ff */
[----:B------:R-:W-:Y:S02]  /*0180*/  LEA.HI R5, P2, R7, R4, RZ, 0x1 ;  /* 0x0000000407057211 */ /* 0x000fe400078508ff */
[----:B------:R-:W-:Y:S02]  /*0190*/  LEA.HI R4, P0, R9, R8, RZ, 0x1 ;  /* 0x0000000809047211 */ /* 0x000fe400078108ff */
[----:B------:R-:W-:Y:S01]  /*01a0*/  IADD3.X R8, RZ, R7, RZ, P2, !PT ;  /* 0x00000007ff087210 */ /* 0x000fe200017fe4ff */
[----:B--2---:R-:W-:Y:S01]  /*01b0*/  IMAD R48, R11, UR7, R2 ;  /* 0x000000070b307c24 */ /* 0x004fe2000f8e0202 */
[----:B------:R-:W-:Y:S02]  /*01c0*/  SHF.R.S32.HI R2, RZ, 0x1f, R51 ;  /* 0x0000001fff027819 */ /* 0x000fe40000011433 */
[----:B------:R-:W-:Y:S02]  /*01d0*/  IADD3.X R9, RZ, R9, RZ, P0, !PT ;  /* 0x00000009ff097210 */ /* 0x000fe400007fe4ff */
[----:B------:R-:W-:Y:S01]  /*01e0*/  ISETP.GE.U32.AND P1, PT, R48, UR10, PT ;  /* 0x0000000a30007c0c */ /* 0x000fe2000bf26070 */
[----:B------:R-:W-:Y:S01]  /*01f0*/  ULDC.U8 UR10, c[0x0][0x2a4] ;  /* 0x0000a900000a7ab9 */ /* 0x000fe20000000000 */
[----:B------:R-:W-:Y:S01]  /*0200*/  SHF.R.S32.HI R3, RZ, 0x1f, R48 ;  /* 0x0000001fff037819 */ /* 0x000fe20000011430 */
[----:B---3--:R-:W-:Y:S01]  /*0210*/  ULEA UR5, UR6, UR5, 0x18 ;  /* 0x0000000506057291 */ /* 0x008fe2000f8ec03f */
[----:B------:R-:W-:-:S02]  /*0220*/  LEA.HI R2, R2, R51, RZ, 0x5 ;  /* 0x0000003302027211 */ /* 0x000fc400078f28ff */
[--C-:B------:R-:W-:Y:S02]  /*0230*/  SHF.R.S64 R4, R4, 0x1, R9.reuse ;  /* 0x0000000104047819 */ /* 0x100fe40000001009 */
[----:B------:R-:W-:Y:S02]  /*0240*/  SHF.R.S32.HI R7, RZ, 0x1, R9 ;  /* 0x00000001ff077819 */ /* 0x000fe40000011409 */
[----:B------:R-:W-:Y:S02]  /*0250*/  SHF.R.S64 R5, R5, 0x1, R8 ;  /* 0x0000000105057819 */ /* 0x000fe40000001008 */
[----:B------:R-:W-:Y:S02]  /*0260*/  ISETP.GE.AND.EX P1, PT, R3, UR11, PT, P1 ;  /* 0x0000000b03007c0c */ /* 0x000fe4000bf26310 */
[----:B------:R-:W-:Y:S02]  /*0270*/  SHF.R.S32.HI R2, RZ, 0x5, R2 ;  /* 0x00000005ff027819 */ /* 0x000fe40000011402 */
[----:B------:R-:W-:-:S02]  /*0280*/  SHF.R.S32.HI R8, RZ, 0x1, R8 ;  /* 0x00000001ff087819 */ /* 0x000fc40000011408 */
[----:B------:R-:W-:Y:S02]  /*0290*/  SHF.L.U64.HI R6, R4, 0x2, R7 ;  /* 0x0000000204067819 */ /* 0x000fe40000010207 */
[----:B------:R-:W-:Y:S02]  /*02a0*/  LEA R2, R2, UR5, 0x3 ;  /* 0x0000000502027c11 */ /* 0x000fe4000f8e18ff */
[C---:B------:R-:W-:Y:S02]  /*02b0*/  IADD3 R47, R48.reuse, 0x10, RZ ;  /* 0x00000010302f7810 */ /* 0x040fe40007ffe0ff */
[----:B------:R-:W-:Y:S02]  /*02c0*/  ISETP.LT.U32.AND P1, PT, R51, 0x300, !P1 ;  /* 0x000003003300780c */ /* 0x000fe40004f21070 */
[C---:B------:R-:W-:Y:S02]  /*02d0*/  IADD3 R46, R48.reuse, 0x20, RZ ;  /* 0x00000020302e7810 */ /* 0x040fe40007ffe0ff */
[----:B------:R-:W-:-:S02]  /*02e0*/  IADD3 R45, R48, 0x30, RZ ;  /* 0x00000030302d7810 */ /* 0x000fc40007ffe0ff */
[----:B-1----:R-:W-:-:S07]  /*02f0*/  SHF.L.U64.HI R7, R5, 0x2, R8 ;  /* 0x0000000205077819 */ /* 0x002fce0000010208 */
.L_x_380:
[----:B------:R-:W0:Y:S01]  /*0300*/  LDC R14, c[0x0][0x2a0] ;  /* 0x0000a800ff0e7b82 */ /* 0x000e220000000800 */
[----:B------:R-:W-:Y:S01]  /*0310*/  ISETP.GE.AND P3, PT, R49, RZ, PT ;  /* 0x000000ff3100720c */ /* 0x000fe20003f66270 */
[----:B------:R-:W-:Y:S01]  /*0320*/  ULDC.64 UR14, c[0x0][0x290] ;  /* 0x0000a400000e7ab9 */ /* 0x000fe20000000a00 */
[----:B------:R-:W-:Y:S01]  /*0330*/  ULDC.64 UR12, c[0x0][0x298] ;  /* 0x0000a600000c7ab9 */ /* 0x000fe20000000a00 */
[----:B------:R-:W-:-:S04]  /*0340*/  CS2R R42, SRZ ;  /* 0x00000000002a7805 */ /* 0x000fc8000001ff00 */
[----:B------:R-:W1:Y:S08]  /*0350*/  @P1 LDC.64 R16, c[0x0][0x288] ;  /* 0x0000a200ff101b82 */ /* 0x000e700000000a00 */
[----:B------:R-:W2:Y:S01]  /*0360*/  @P1 LDC.64 R18, c[0x0][0x230] ;  /* 0x00008c00ff121b82 */ /* 0x000ea20000000a00 */
[----:B0-----:R-:W-:-:S07]  /*0370*/  IABS R11, R14 ;  /* 0x0000000e000b7213 */ /* 0x001fce0000000000 */
[----:B------:R-:W0:Y:S01]  /*0380*/  LDC.64 R22, c[0x0][0x248] ;  /* 0x00009200ff167b82 */ /* 0x000e220000000a00 */
[----:B------:R-:W3:Y:S07]  /*0390*/  I2F.RP R10, R11 ;  /* 0x0000000b000a7306 */ /* 0x000eee0000209400 */
[----:B------:R-:W4:Y:S01]  /*03a0*/  @P1 LDC.64 R20, c[0x0][0x228] ;  /* 0x00008a00ff141b82 */ /* 0x000f220000000a00 */
[----:B---3--:R-:W3:Y:S02]  /*03b0*/  MUFU.RCP R10, R10 ;  /* 0x0000000a000a7308 */ /* 0x008ee40000001000 */
[----:B---3--:R-:W-:-:S06]  /*03c0*/  IADD3 R8, R10, 0xffffffe, RZ ;  /* 0x0ffffffe0a087810 */ /* 0x008fcc0007ffe0ff */
[----:B------:R3:W1:Y:S02]  /*03d0*/  F2I.FTZ.U32.TRUNC.NTZ R9, R8 ;  /* 0x0000000800097305 */ /* 0x000664000021f000 */
[----:B---3--:R-:W-:Y:S02]  /*03e0*/  MOV R8, RZ ;  /* 0x000000ff00087202 */ /* 0x008fe40000000f00 */
[----:B-1----:R-:W-:-:S05]  /*03f0*/  IADD3 R12, RZ, -R9, RZ ;  /* 0x80000009ff0c7210 */ /* 0x002fca0007ffe0ff */
[----:B------:R-:W-:Y:S01]  /*0400*/  IMAD R13, R12, R11, RZ ;  /* 0x0000000b0c0d7224 */ /* 0x000fe200078e02ff */
[----:B------:R-:W-:-:S03]  /*0410*/  IABS R12, R49 ;  /* 0x00000031000c7213 */ /* 0x000fc60000000000 */
[----:B------:R-:W-:Y:S01]  /*0420*/  IMAD.HI.U32 R9, R9, R13, R8 ;  /* 0x0000000d09097227 */ /* 0x000fe200078e0008 */
[----:B------:R-:W-:-:S04]  /*0430*/  LOP3.LUT R8, R49, R14, RZ, 0x3c, !PT ;  /* 0x0000000e31087212 */ /* 0x000fc800078e3cff */
[----:B------:R-:W-:Y:S01]  /*0440*/  ISETP.GE.AND P4, PT, R8, RZ, PT ;  /* 0x000000ff0800720c */ /* 0x000fe20003f86270 */
[----:B------:R-:W-:-:S05]  /*0450*/  IMAD.HI.U32 R9, R9, R12, RZ ;  /* 0x0000000c09097227 */ /* 0x000fca00078e00ff */
[----:B------:R-:W-:-:S05]  /*0460*/  IADD3 R10, -R9, RZ, RZ ;  /* 0x000000ff090a7210 */ /* 0x000fca0007ffe1ff */
[----:B------:R-:W-:Y:S01]  /*0470*/  IMAD R10, R11, R10, R12 ;  /* 0x0000000a0b0a7224 */ /* 0x000fe200078e020c */
[----:B------:R-:W-:-:S04]  /*0480*/  SHF.R.S32.HI R12, RZ, 0x1f, R50 ;  /* 0x0000001fff0c7819 */ /* 0x000fc80000011432 */
[----:B------:R-:W-:-:S13]  /*0490*/  ISETP.GT.U32.AND P2, PT, R11, R10, PT ;  /* 0x0000000a0b00720c */ /* 0x000fda0003f44070 */
        /* <DEDUP_REMOVED lines=13> */
[----:B------:R-:W-:Y:S01]  /*0570*/  SHF.R.S32.HI R9, RZ, 0x1f, R47 ;  /* 0x0000001fff097819 */ /* 0x000fe2000001142f */
[----:B------:R-:W-:Y:S01]  /*0580*/  IMAD R31, R8, 0x60, RZ ;  /* 0x00000060081f7824 */ /* 0x000fe200078e02ff */
[----:B------:R-:W-:Y:S02]  /*0590*/  ISETP.GE.U32.AND P0, PT, R47, UR14, PT ;  /* 0x0000000e2f007c0c */ /* 0x000fe4000bf06070 */
[----:B------:R-:W-:Y:S02]  /*05a0*/  SHF.R.S32.HI R10, RZ, 0x1f, R13 ;  /* 0x0000001fff0a7819 */ /* 0x000fe4000001140d */
[----:B------:R-:W-:-:S02]  /*05b0*/  ISETP.GE.AND.EX P0, PT, R9, UR15, PT, P0 ;  /* 0x0000000f09007c0c */ /* 0x000fc4000bf06300 */
[----:B------:R-:W-:Y:S01]  /*05c0*/  IADD3 R58, P2, R50, R31, RZ ;  /* 0x0000001f323a7210 */ /* 0x000fe20007f5e0ff */
[----:B------:R-:W-:Y:S01]  /*05d0*/  IMAD R10, R10, UR12, RZ ;  /* 0x0000000c0a0a7c24 */ /* 0x000fe2000f8e02ff */
[----:B------:R-:W-:Y:S02]  /*05e0*/  ISETP.GT.U32.OR P0, PT, R51, 0x2ff, P0 ;  /* 0x000002ff3300780c */ /* 0x000fe40000704470 */
[----:B------:R-:W-:Y:S01]  /*05f0*/  LEA.HI.X.SX32 R59, R31, R12, 0x1, P2 ;  /* 0x0000000c1f3b7211 */ /* 0x000fe200010f0eff */
[----:B------:R-:W-:Y:S01]  /*0600*/  IMAD R61, R13, UR13, R10 ;  /* 0x0000000d0d3d7c24 */ /* 0x000fe2000f8e020a */
[----:B------:R-:W-:Y:S01]  /*0610*/  SHF.R.S32.HI R11, RZ, 0x1f, R46 ;  /* 0x0000001fff0b7819 */ /* 0x000fe2000001142e */
[----:B------:R-:W-:Y:S01]  /*0620*/  @P1 IMAD R10, R3, R16, RZ ;  /* 0x00000010030a1224 */ /* 0x000fe200078e02ff */
[----:B------:R-:W-:Y:S01]  /*0630*/  ISETP.GE.U32.AND P2, PT, R46, UR14, PT ;  /* 0x0000000e2e007c0c */ /* 0x000fe2000bf46070 */
[----:B------:R-:W-:Y:S01]  /*0640*/  IMAD.WIDE.U32 R58, R13, UR12, R58 ;  /* 0x0000000c0d3a7c25 */ /* 0x000fe2000f8e003a */
[----:B------:R-:W-:-:S02]  /*0650*/  SHF.R.S32.HI R13, RZ, 0x1f, R45 ;  /* 0x0000001fff0d7819 */ /* 0x000fc4000001142d */
[----:B------:R-:W-:Y:S01]  /*0660*/  ISETP.GE.AND.EX P2, PT, R11, UR15, PT, P2 ;  /* 0x0000000f0b007c0c */ /* 0x000fe2000bf46320 */
[----:B------:R-:W-:Y:S01]  /*0670*/  @P1 IMAD R17, R48, R17, R10 ;  /* 0x0000001130111224 */ /* 0x000fe200078e020a */
[----:B------:R-:W-:Y:S01]  /*0680*/  IADD3 R61, R59, R61, RZ ;  /* 0x0000003d3b3d7210 */ /* 0x000fe20007ffe0ff */
[----:B------:R-:W1:Y:S01]  /*0690*/  @!P0 LDC.64 R14, c[0x0][0x288] ;  /* 0x0000a200ff0e8b82 */ /* 0x000e620000000a00 */
[----:B------:R-:W-:Y:S02]  /*06a0*/  ISETP.GT.U32.OR P2, PT, R51, 0x2ff, P2 ;  /* 0x000002ff3300780c */ /* 0x000fe40001744470 */
[----:B------:R-:W-:Y:S02]  /*06b0*/  @P1 MOV R60, R58 ;  /* 0x0000003a003c1202 */ /* 0x000fe40000000f00 */
[----:B------:R-:W-:-:S03]  /*06c0*/  ISETP.GE.U32.AND P3, PT, R45, UR14, PT ;  /* 0x0000000e2d007c0c */ /* 0x000fc6000bf66070 */
[----:B------:R-:W-:Y:S01]  /*06d0*/  @P1 IMAD.WIDE.U32 R24, R48, R16, R60 ;  /* 0x0000001030181225 */ /* 0x000fe200078e003c */
[----:B------:R-:W-:-:S04]  /*06e0*/  ISETP.GE.AND.EX P3, PT, R13, UR15, PT, P3 ;  /* 0x0000000f0d007c0c */ /* 0x000fc8000bf66330 */
[----:B------:R-:W-:Y:S02]  /*06f0*/  @P1 IADD3 R25, R25, R17, RZ ;  /* 0x0000001119191210 */ /* 0x000fe40007ffe0ff */
[----:B------:R-:W3:Y:S01]  /*0700*/  @!P2 LDC.64 R16, c[0x0][0x288] ;  /* 0x0000a200ff10ab82 */ /* 0x000ee20000000a00 */
[C---:B------:R-:W-:Y:S02]  /*0710*/  @P1 SHF.L.U32 R27, R24.reuse, 0x1, RZ ;  /* 0x00000001181b1819 */ /* 0x040fe400000006ff */
[----:B------:R-:W-:Y:S02]  /*0720*/  ISETP.GT.U32.OR P3, PT, R51, 0x2ff, P3 ;  /* 0x000002ff3300780c */ /* 0x000fe40001f64470 */
[----:B------:R-:W-:Y:S02]  /*0730*/  @P1 SHF.L.U64.HI R10, R24, 0x1, R25 ;  /* 0x00000001180a1819 */ /* 0x000fe40000010219 */
[----:B--2---:R-:W-:Y:S01]  /*0740*/  @P1 IADD3 R32, P4, R27, R18, RZ ;  /* 0x000000121b201210 */ /* 0x004fe20007f9e0ff */
[----:B------:R-:W2:Y:S01]  /*0750*/  @!P0 LDC.64 R24, c[0x0][0x230] ;  /* 0x00008c00ff188b82 */ /* 0x000ea20000000a00 */
[----:B------:R-:W-:Y:S01]  /*0760*/  @!P0 MOV R34, R58 ;  /* 0x0000003a00228202 */ /* 0x000fe20000000f00 */
[----:B-1----:R-:W-:Y:S01]  /*0770*/  @!P0 IMAD R12, R9, R14, RZ ;  /* 0x0000000e090c8224 */ /* 0x002fe200078e02ff */
[----:B------:R-:W-:-:S02]  /*0780*/  @!P0 MOV R35, R61 ;  /* 0x0000003d00238202 */ /* 0x000fc40000000f00 */
[----:B------:R-:W-:Y:S01]  /*0790*/  @P1 IADD3.X R33, R10, R19, RZ, P4, !PT ;  /* 0x000000130a211210 */ /* 0x000fe200027fe4ff */
[----:B0-----:R-:W-:Y:S01]  /*07a0*/  IMAD.WIDE R18, R49, 0x8, R22 ;  /* 0x0000000831127825 */ /* 0x001fe200078e0216 */
[----:B----4-:R-:W-:Y:S01]  /*07b0*/  @P1 IADD3 R20, P4, R27, R20, RZ ;  /* 0x000000141b141210 */ /* 0x010fe20007f9e0ff */
[----:B------:R-:W0:Y:S02]  /*07c0*/  @!P3 LDC.64 R28, c[0x0][0x288] ;  /* 0x0000a200ff1cbb82 */ /* 0x000e240000000a00 */
[C---:B------:R-:W-:Y:S01]  /*07d0*/  @!P0 IMAD R37, R47.reuse, R15, R12 ;  /* 0x0000000f2f258224 */ /* 0x040fe200078e020c */
[----:B------:R1:W5:Y:S01]  /*07e0*/  @P1 LDG.E R42, desc[UR8][R32.64] ;  /* 0x00000008202a1981 */ /* 0x000362000c1e1900 */
[----:B------:R-:W-:-:S03]  /*07f0*/  @!P0 IMAD.WIDE.U32 R34, R47, R14, R34 ;  /* 0x0000000e2f228225 */ /* 0x000fc600078e0022 */
[----:B------:R4:W2:Y:S01]  /*0800*/  LDG.E.64 R14, desc[UR8][R18.64] ;  /* 0x00000008120e7981 */ /* 0x0008a2000c1e1b00 */
[----:B------:R-:W0:Y:S01]  /*0810*/  @!P0 LDC.64 R26, c[0x0][0x228] ;  /* 0x00008a00ff1a8b82 */ /* 0x000e220000000a00 */
[----:B-1----:R-:W-:Y:S02]  /*0820*/  @!P0 IADD3 R33, R35, R37, RZ ;  /* 0x0000002523218210 */ /* 0x002fe40007ffe0ff */
[C---:B------:R-:W-:Y:S02]  /*0830*/  @!P0 SHF.L.U32 R35, R34.reuse, 0x1, RZ ;  /* 0x0000000122238819 */ /* 0x040fe400000006ff */
[----:B------:R-:W-:Y:S02]  /*0840*/  CS2R R40, SRZ ;  /* 0x0000000000287805 */ /* 0x000fe4000001ff00 */
[----:B------:R-:W-:Y:S01]  /*0850*/  @!P0 SHF.L.U64.HI R34, R34, 0x1, R33 ;  /* 0x0000000122228819 */ /* 0x000fe20000010221 */
[----:B------:R-:W1:Y:S01]  /*0860*/  @!P2 LDC.64 R22, c[0x0][0x230] ;  /* 0x00008c00ff16ab82 */ /* 0x000e620000000a00 */
[----:B------:R-:W-:Y:S01]  /*0870*/  @P1 IADD3.X R21, R10, R21, RZ, P4, !PT ;  /* 0x000000150a151210 */ /* 0x000fe200027fe4ff */
[----:B---3--:R-:W-:Y:S01]  /*0880*/  @!P2 IMAD R10, R11, R16, RZ ;  /* 0x000000100b0aa224 */ /* 0x008fe200078e02ff */
[----:B------:R-:W-:-:S02]  /*0890*/  @!P2 MOV R32, R58 ;  /* 0x0000003a0020a202 */ /* 0x000fc40000000f00 */
[----:B------:R-:W-:Y:S01]  /*08a0*/  @!P2 MOV R33, R61 ;  /* 0x0000003d0021a202 */ /* 0x000fe20000000f00 */
[C---:B------:R-:W-:Y:S01]  /*08b0*/  @!P2 IMAD R37, R46.reuse, R17, R10 ;  /* 0x000000112e25a224 */ /* 0x040fe200078e020a */
[----:B------:R3:W5:Y:S01]  /*08c0*/  @P1 LDG.E R41, desc[UR8][R20.64] ;  /* 0x0000000814291981 */ /* 0x000762000c1e1900 */
[----:B----4-:R-:W4:Y:S01]  /*08d0*/  @!P3 LDC.64 R18, c[0x0][0x230] ;  /* 0x00008c00ff12bb82 */ /* 0x010f220000000a00 */
[----:B------:R-:W-:-:S07]  /*08e0*/  @!P2 IMAD.WIDE.U32 R32, R46, R16, R32 ;  /* 0x000000102e20a225 */ /* 0x000fce00078e0020 */
[----:B------:R-:W4:Y:S01]  /*08f0*/  @!P2 LDC.64 R16, c[0x0][0x228] ;  /* 0x00008a00ff10ab82 */ /* 0x000f220000000a00 */
[----:B------:R-:W-:-:S07]  /*0900*/  @!P2 IADD3 R33, R33, R37, RZ ;  /* 0x000000252121a210 */ /* 0x000fce0007ffe0ff */
[----:B---3--:R-:W3:Y:S01]  /*0910*/  @!P3 LDC.64 R20, c[0x0][0x228] ;  /* 0x00008a00ff14bb82 */ /* 0x008ee20000000a00 */
[C---:B--2---:R-:W-:Y:S02]  /*0920*/  @!P0 IADD3 R24, P4, R35.reuse, R24, RZ ;  /* 0x0000001823188210 */ /* 0x044fe40007f9e0ff */
[----:B0-----:R-:W-:Y:S01]  /*0930*/  @!P0 IADD3 R26, P5, R35, R26, RZ ;  /* 0x0000001a231a8210 */ /* 0x001fe20007fbe0ff */
[----:B------:R-:W-:Y:S01]  /*0940*/  @!P3 IMAD R12, R13, R28, RZ ;  /* 0x0000001c0d0cb224 */ /* 0x000fe200078e02ff */
[C---:B------:R-:W-:Y:S02]  /*0950*/  @!P2 SHF.L.U32 R35, R32.reuse, 0x1, RZ ;  /* 0x000000012023a819 */ /* 0x040fe400000006ff */
[----:B------:R-:W-:Y:S02]  /*0960*/  @!P2 SHF.L.U64.HI R10, R32, 0x1, R33 ;  /* 0x00000001200aa819 */ /* 0x000fe40000010221 */
[----:B------:R-:W-:Y:S02]  /*0970*/  @!P3 MOV R32, R58 ;  /* 0x0000003a0020b202 */ /* 0x000fe40000000f00 */
[----:B------:R-:W-:Y:S01]  /*0980*/  @!P3 MOV R33, R61 ;  /* 0x0000003d0021b202 */ /* 0x000fe20000000f00 */
[C---:B------:R-:W-:Y:S01]  /*0990*/  @!P3 IMAD R37, R45.reuse, R29, R12 ;  /* 0x0000001d2d25b224 */ /* 0x040fe200078e020c */
[C---:B------:R-:W-:Y:S01]  /*09a0*/  @!P0 IADD3.X R25, R34.reuse, R25, RZ, P4, !PT ;  /* 0x0000001922198210 */ /* 0x040fe200027fe4ff */
[----:B------:R-:W-:Y:S01]  /*09b0*/  @!P3 IMAD.WIDE.U32 R28, R45, R28, R32 ;  /* 0x0000001c2d1cb225 */ /* 0x000fe200078e0020 */
[----:B------:R-:W-:-:S03]  /*09c0*/  @!P0 IADD3.X R27, R34, R27, RZ, P5, !PT ;  /* 0x0000001b221b8210 */ /* 0x000fc60002ffe4ff */
[----:B------:R-:W5:Y:S01]  /*09d0*/  @!P0 LDG.E R43, desc[UR8][R24.64] ;  /* 0x00000008182b8981 */ /* 0x000f62000c1e1900 */
[----:B-1----:R-:W-:Y:S02]  /*09e0*/  @!P2 IADD3 R22, P4, R35, R22, RZ ;  /* 0x000000162316a210 */ /* 0x002fe40007f9e0ff */
[----:B------:R-:W-:Y:S01]  /*09f0*/  @!P3 IADD3 R33, R29, R37, RZ ;  /* 0x000000251d21b210 */ /* 0x000fe20007ffe0ff */
[----:B------:R-:W5:Y:S01]  /*0a00*/  @!P0 LDG.E R40, desc[UR8][R26.64] ;  /* 0x000000081a288981 */ /* 0x000f62000c1e1900 */
[----:B------:R-:W-:Y:S02]  /*0a10*/  @!P3 SHF.L.U32 R29, R28, 0x1, RZ ;  /* 0x000000011c1db819 */ /* 0x000fe400000006ff */
[----:B----4-:R-:W-:Y:S02]  /*0a20*/  @!P2 IADD3 R16, P0, R35, R16, RZ ;  /* 0x000000102310a210 */ /* 0x010fe40007f1e0ff */
[----:B------:R-:W-:Y:S02]  /*0a30*/  @!P2 IADD3.X R23, R10, R23, RZ, P4, !PT ;  /* 0x000000170a17a210 */ /* 0x000fe400027fe4ff */
[----:B------:R-:W-:-:S02]  /*0a40*/  @!P3 SHF.L.U64.HI R28, R28, 0x1, R33 ;  /* 0x000000011c1cb819 */ /* 0x000fc40000010221 */
[C---:B------:R-:W-:Y:S02]  /*0a50*/  @!P3 IADD3 R18, P4, R29.reuse, R18, RZ ;  /* 0x000000121d12b210 */ /* 0x040fe40007f9e0ff */
[----:B---3--:R-:W-:Y:S02]  /*0a60*/  @!P3 IADD3 R20, P5, R29, R20, RZ ;  /* 0x000000141d14b210 */ /* 0x008fe40007fbe0ff */
[----:B------:R-:W-:Y:S02]  /*0a70*/  CS2R R38, SRZ ;  /* 0x0000000000267805 */ /* 0x000fe4000001ff00 */
[----:B------:R-:W-:Y:S02]  /*0a80*/  @!P2 IADD3.X R17, R10, R17, RZ, P0, !PT ;  /* 0x000000110a11a210 */ /* 0x000fe400007fe4ff */
[----:B------:R-:W-:Y:S02]  /*0a90*/  MOV R10, RZ ;  /* 0x000000ff000a7202 */ /* 0x000fe40000000f00 */
[C---:B------:R-:W-:Y:S01]  /*0aa0*/  @!P3 IADD3.X R19, R28.reuse, R19, RZ, P4, !PT ;  /* 0x000000131c13b210 */ /* 0x040fe200027fe4ff */
[----:B------:R0:W5:Y:S01]  /*0ab0*/  @!P2 LDG.E R38, desc[UR8][R22.64] ;  /* 0x000000081626a981 */ /* 0x000162000c1e1900 */
[----:B------:R-:W-:-:S03]  /*0ac0*/  @!P3 IADD3.X R21, R28, R21, RZ, P5, !PT ;  /* 0x000000151c15b210 */ /* 0x000fc60002ffe4ff */
[----:B------:R1:W5:Y:S04]  /*0ad0*/  @!P3 LDG.E R39, desc[UR8][R18.64] ;  /* 0x000000081227b981 */ /* 0x000368000c1e1900 */
[----:B------:R1:W5:Y:S01]  /*0ae0*/  @!P3 LDG.E R10, desc[UR8][R20.64] ;  /* 0x00000008140ab981 */ /* 0x000362000c1e1900 */
[----:B------:R-:W-:-:S06]  /*0af0*/  MOV R12, RZ ;  /* 0x000000ff000c7202 */ /* 0x000fcc0000000f00 */
[----:B------:R1:W5:Y:S01]  /*0b00*/  @!P2 LDG.E R12, desc[UR8][R16.64] ;  /* 0x00000008100ca981 */ /* 0x000362000c1e1900 */
[----:B------:R-:W-:Y:S01]  /*0b10*/  ISETP.GT.U32.AND P2, PT, R51, 0x2ff, PT ;  /* 0x000002ff3300780c */ /* 0x000fe20003f44070 */
[----:B------:R-:W-:Y:S01]  /*0b20*/  BSSY B0, `(.L_x_346) ;  /* 0x000001a000007945 */ /* 0x000fe20003800000 */
[----:B------:R-:W-:Y:S02]  /*0b30*/  MOV R55, 0x3f800000 ;  /* 0x3f80000000377802 */ /* 0x000fe40000000f00 */
[----:B------:R-:W-:Y:S02]  /*0b40*/  CS2R R52, SRZ ;  /* 0x0000000000347805 */ /* 0x000fe4000001ff00 */
[----:B------:R-:W-:Y:S01]  /*0b50*/  MOV R54, RZ ;  /* 0x000000ff00367202 */ /* 0x000fe20000000f00 */
[----:B------:R-:W-:-:S05]  /*0b60*/  FFMA.FTZ R15, -R14, R14, R15 ;  /* 0x0000000e0e0f7223 */ /* 0x000fca000001010f */
[----:B------:R-:W-:-:S13]  /*0b70*/  FSETP.GTU.FTZ.AND P0, PT, R15, RZ, PT ;  /* 0x000000ff0f00720b */ /* 0x000fda0003f1c000 */
[----:B0-----:R-:W0:Y:S02]  /*0b80*/  @P0 LDC R22, c[0x0][0x250] ;  /* 0x00009400ff160b82 */ /* 0x001e240000000800 */
[----:B0-----:R-:W-:Y:S01]  /*0b90*/  @P0 FADD.FTZ R22, R15, R22 ;  /* 0x000000160f160221 */ /* 0x001fe20000010000 */
[----:B------:R-:W-:Y:S01]  /*0ba0*/  MOV R15, RZ ;  /* 0x000000ff000f7202 */ /* 0x000fe20000000f00 */
[----:B-1----:R-:W-:Y:S06]  /*0bb0*/  @P2 BRA `(.L_x_347) ;  /* 0x0000000000402947 */ /* 0x002fec0003800000 */
[----:B------:R-:W-:Y:S01]  /*0bc0*/  ISETP.NE.AND P2, PT, RZ, UR10, PT ;  /* 0x0000000aff007c0c */ /* 0x000fe2000bf45270 */
[----:B------:R-:W0:Y:S01]  /*0bd0*/  LDC.64 R16, c[0x0][0x238] ;  /* 0x00008e00ff107b82 */ /* 0x000e220000000a00 */
[----:B------:R-:W-:-:S04]  /*0be0*/  IADD3 R31, R50, R31, RZ ;  /* 0x0000001f321f7210 */ /* 0x000fc80007ffe0ff */
[----:B------:R-:W-:-:S07]  /*0bf0*/  SHF.R.S32.HI R20, RZ, 0x1f, R31 ;  /* 0x0000001fff147819 */ /* 0x000fce000001141f */
[----:B------:R-:W1:Y:S01]  /*0c00*/  @P2 LDC.64 R18, c[0x0][0x240] ;  /* 0x00009000ff122b82 */ /* 0x000e620000000a00 */
[----:B0-----:R-:W-:-:S05]  /*0c10*/  IMAD.WIDE R16, R31, 0x2, R16 ;  /* 0x000000021f107825 */ /* 0x001fca00078e0210 */
[----:B------:R-:W2:Y:S04]  /*0c20*/  LDG.E.U16 R54, desc[UR8][R16.64] ;  /* 0x0000000810367981 */ /* 0x000ea8000c1e1500 */
[----:B------:R-:W3:Y:S01]  /*0c30*/  LDG.E.U16 R15, desc[UR8][R16.64+0x2] ;  /* 0x00000208100f7981 */ /* 0x000ee2000c1e1500 */
[----:B-1----:R-:W-:-:S04]  /*0c40*/  @P2 LEA R18, P3, R31, R18, 0x1 ;  /* 0x000000121f122211 */ /* 0x002fc800078608ff */
[----:B------:R-:W-:-:S05]  /*0c50*/  @P2 LEA.HI.X R19, R31, R19, R20, 0x1, P3 ;  /* 0x000000131f132211 */ /* 0x000fca00018f0c14 */
[----:B------:R-:W4:Y:S04]  /*0c60*/  @P2 LDG.E.U16 R21, desc[UR8][R18.64] ;  /* 0x0000000812152981 */ /* 0x000f28000c1e1500 */
[----:B------:R-:W4:Y:S01]  /*0c70*/  @P2 LDG.E.U16 R20, desc[UR8][R18.64+0x2] ;  /* 0x0000020812142981 */ /* 0x000f22000c1e1500 */
[----:B--2---:R-:W-:Y:S02]  /*0c80*/  SHF.L.U32 R54, R54, 0x10, RZ ;  /* 0x0000001036367819 */ /* 0x004fe400000006ff */
[----:B---3--:R-:W-:Y:S02]  /*0c90*/  SHF.L.U32 R15, R15, 0x10, RZ ;  /* 0x000000100f0f7819 */ /* 0x008fe400000006ff */
[----:B----4-:R-:W-:Y:S02]  /*0ca0*/  @P2 SHF.L.U32 R53, R21, 0x10, RZ ;  /* 0x0000001015352819 */ /* 0x010fe400000006ff */
[----:B------:R-:W-:-:S07]  /*0cb0*/  @P2 SHF.L.U32 R52, R20, 0x10, RZ ;  /* 0x0000001014342819 */ /* 0x000fce00000006ff */
.L_x_347:
[----:B------:R-:W-:Y:S05]  /*0cc0*/  BSYNC B0 ;  /* 0x0000000000007941 */ /* 0x000fea0003800000 */
.L_x_346:
[----:B------:R-:W0:Y:S01]  /*0cd0*/  @P0 MUFU.RSQ R55, R22 ;  /* 0x0000001600370308 */ /* 0x000e220000001400 */
[----:B------:R-:W-:Y:S02]  /*0ce0*/  ISETP.NE.AND P4, PT, RZ, UR10, PT ;  /* 0x0000000aff007c0c */ /* 0x000fe4000bf85270 */
[C---:B-----5:R-:W-:Y:S02]  /*0cf0*/  PRMT R16, R42.reuse, 0x7632, R16 ;  /* 0x000076322a107816 */ /* 0x060fe40000000010 */
[----:B------:R-:W-:Y:S02]  /*0d00*/  SHF.L.U32 R17, R42, 0x10, RZ ;  /* 0x000000102a117819 */ /* 0x000fe400000006ff */
[----:B------:R-:W-:Y:S02]  /*0d10*/  SHF.L.U32 R23, R16, 0x10, RZ ;  /* 0x0000001010177819 */ /* 0x000fe400000006ff */
[C---:B------:R-:W-:Y:S01]  /*0d20*/  SHF.L.U32 R25, R43.reuse, 0x10, RZ ;  /* 0x000000102b197819 */ /* 0x040fe200000006ff */
[C---:B------:R-:W-:Y:S01]  /*0d30*/  FADD.FTZ R16, -R14.reuse, R17 ;  /* 0x000000110e107221 */ /* 0x040fe20000010100 */
[----:B------:R-:W-:Y:S01]  /*0d40*/  PRMT R18, R43, 0x7632, R18 ;  /* 0x000076322b127816 */ /* 0x000fe20000000012 */
[C---:B------:R-:W-:Y:S01]  /*0d50*/  FADD.FTZ R24, -R14.reuse, R23 ;  /* 0x000000170e187221 */ /* 0x040fe20000010100 */
[----:B------:R-:W-:Y:S01]  /*0d60*/  PRMT R20, R41, 0x7632, R20 ;  /* 0x0000763229147816 */ /* 0x000fe20000000014 */
[----:B------:R-:W-:Y:S01]  /*0d70*/  FADD.FTZ R32, -R14, R25 ;  /* 0x000000190e207221 */ /* 0x000fe20000010100 */
[----:B------:R-:W-:-:S02]  /*0d80*/  PRMT R26, R40, 0x7632, R26 ;  /* 0x00007632281a7816 */ /* 0x000fc4000000001a */
[----:B------:R-:W-:Y:S01]  /*0d90*/  SHF.L.U32 R33, R18, 0x10, RZ ;  /* 0x0000001012217819 */ /* 0x000fe200000006ff */
[-C--:B0-----:R-:W-:Y:S01]  /*0da0*/  FMUL.FTZ R16, R16, R55.reuse ;  /* 0x0000003710107220 */ /* 0x081fe20000410000 */
[----:B------:R-:W-:Y:S01]  /*0db0*/  SHF.L.U32 R21, R41, 0x10, RZ ;  /* 0x0000001029157819 */ /* 0x000fe200000006ff */
[----:B------:R-:W-:Y:S01]  /*0dc0*/  FMUL.FTZ R17, R24, R55 ;  /* 0x0000003718117220 */ /* 0x000fe20000410000 */
[----:B------:R-:W-:Y:S02]  /*0dd0*/  SHF.L.U32 R19, R40, 0x10, RZ ;  /* 0x0000001028137819 */ /* 0x000fe400000006ff */
[----:B------:R-:W-:Y:S02]  /*0de0*/  PRMT R22, R38, 0x7632, R22 ;  /* 0x0000763226167816 */ /* 0x000fe40000000016 */
        /* <DEDUP_REMOVED lines=21> */
.L_x_348:
        /* <DEDUP_REMOVED lines=26> */
.L_x_349:
[----:B------:R-:W-:Y:S01]  /*10e0*/  FFMA.FTZ R31, R17, R25, R26 ;  /* 0x00000019111f7223 */ /* 0x000fe2000001001a */
[----:B------:R-:W-:Y:S01]  /*10f0*/  FADD.FTZ R30, R25, R28 ;  /* 0x0000001c191e7221 */ /* 0x000fe20000010000 */
[----:B------:R-:W-:Y:S01]  /*1100*/  SHF.L.U32 R25, R38, 0x10, RZ ;  /* 0x0000001026197819 */ /* 0x000fe200000006ff */
[----:B------:R-:W-:Y:S01]  /*1110*/  FMUL.FTZ R27, R19, R54 ;  /* 0x00000036131b7220 */ /* 0x000fe20000410000 */
[----:B------:R-:W-:Y:S02]  /*1120*/  SHF.L.U32 R29, R22, 0x10, RZ ;  /* 0x00000010161d7819 */ /* 0x000fe400000006ff */
[----:B------:R-:W-:Y:S01]  /*1130*/  PRMT R26, R12, 0x7632, R26 ;  /* 0x000076320c1a7816 */ /* 0x000fe2000000001a */
[----:B------:R-:W-:Y:S01]  /*1140*/  FADD.FTZ R22, -R14, R25 ;  /* 0x000000190e167221 */ /* 0x000fe20000010100 */
[----:B------:R-:W-:Y:S01]  /*1150*/  FFMA.FTZ R28, R24, R27, R31 ;  /* 0x0000001b181c7223 */ /* 0x000fe2000001001f */
[----:B------:R-:W-:Y:S01]  /*1160*/  FADD.FTZ R32, -R14, R29 ;  /* 0x0000001d0e207221 */ /* 0x000fe20000010100 */
[----:B------:R-:W-:Y:S01]  /*1170*/  FADD.FTZ R30, R30, R27 ;  /* 0x0000001b1e1e7221 */ /* 0x000fe20000010000 */
[----:B------:R-:W-:Y:S01]  /*1180*/  SHF.L.U32 R25, R12, 0x10, RZ ;  /* 0x000000100c197819 */ /* 0x000fe200000006ff */
[----:B------:R-:W-:Y:S01]  /*1190*/  FMUL.FTZ R22, R22, R55 ;  /* 0x0000003716167220 */ /* 0x000fe20000410000 */
[----:B------:R-:W-:Y:S01]  /*11a0*/  SHF.L.U32 R26, R26, 0x10, RZ ;  /* 0x000000101a1a7819 */ /* 0x000fe200000006ff */
        /* <DEDUP_REMOVED lines=21> */
.L_x_350:
[----:B------:R-:W-:Y:S01]  /*1300*/  FFMA.FTZ R35, R23, R29, R28 ;  /* 0x0000001d17237223 */ /* 0x000fe2000001001c */
[----:B------:R-:W-:Y:S01]  /*1310*/  FMUL.FTZ R31, R25, R54 ;  /* 0x00000036191f7220 */ /* 0x000fe20000410000 */
[----:B------:R-:W-:Y:S01]  /*1320*/  FADD.FTZ R30, R29, R30 ;  /* 0x0000001e1d1e7221 */ /* 0x000fe20000010000 */
[C---:B------:R-:W-:Y:S01]  /*1330*/  PRMT R29, R39.reuse, 0x7632, R29 ;  /* 0x00007632271d7816 */ /* 0x040fe2000000001d */
        /* <DEDUP_REMOVED lines=8> */
[C---:B------:R-:W-:Y:S01]  /*13c0*/  FADD.FTZ R32, -R14.reuse, R31 ;  /* 0x0000001f0e207221 */ /* 0x040fe20000010100 */
[----:B------:R-:W-:Y:S01]  /*13d0*/  FADD.FTZ R34, -R14, R29 ;  /* 0x0000001d0e227221 */ /* 0x000fe20000010100 */
[----:B------:R-:W-:-:S02]  /*13e0*/  SHF.L.U32 R29, R10, 0x10, RZ ;  /* 0x000000100a1d7819 */ /* 0x000fc400000006ff */
[----:B------:R-:W-:Y:S01]  /*13f0*/  SHF.L.U32 R30, R30, 0x10, RZ ;  /* 0x000000101e1e7819 */ /* 0x000fe200000006ff */
[-C--:B------:R-:W-:Y:S01]  /*1400*/  FMUL.FTZ R32, R32, R55.reuse ;  /* 0x0000003720207220 */ /* 0x080fe20000410000 */
        /* <DEDUP_REMOVED lines=20> */
.L_x_351:
[----:B------:R-:W-:Y:S01]  /*1550*/  FMUL.FTZ R35, R29, R54 ;  /* 0x000000361d237220 */ /* 0x000fe20000410000 */
[----:B------:R-:W-:Y:S01]  /*1560*/  FMUL.FTZ R37, R30, R15 ;  /* 0x0000000f1e257220 */ /* 0x000fe20000410000 */
[----:B------:R-:W-:Y:S01]  /*1570*/  ISETP.GT.AND P0, PT, R0, 0x1e, PT ;  /* 0x0000001e0000780c */ /* 0x000fe20003f04270 */
[----:B------:R-:W0:Y:S01]  /*1580*/  S2UR UR11, SR_CgaCtaId ;  /* 0x00000000000b79c3 */ /* 0x000e220000008800 */
[----:B------:R-:W-:Y:S01]  /*1590*/  FFMA.FTZ R28, R32, R35, R28 ;  /* 0x00000023201c7223 */ /* 0x000fe2000001001c */
[----:B------:R-:W-:Y:S01]  /*15a0*/  FADD.FTZ R34, R33, R35 ;  /* 0x0000002321227221 */ /* 0x000fe20000010000 */
[----:B------:R-:W-:Y:S01]  /*15b0*/  FFMA.FTZ R35, R16, R21, RZ ;  /* 0x0000001510237223 */ /* 0x000fe200000100ff */
[----:B------:R-:W-:Y:S01]  /*15c0*/  FADD.FTZ R16, RZ, R21 ;  /* 0x00000015ff107221 */ /* 0x000fe20000010000 */
[----:B------:R-:W-:Y:S01]  /*15d0*/  FFMA.FTZ R36, R31, R37, R28 ;  /* 0x000000251f247223 */ /* 0x000fe2000001001c */
[----:B------:R-:W-:Y:S01]  /*15e0*/  FADD.FTZ R37, R37, R34 ;  /* 0x0000002225257221 */ /* 0x000fe20000010000 */
[----:B------:R-:W-:Y:S01]  /*15f0*/  FFMA.FTZ R35, R24, R19, R35 ;  /* 0x0000001318237223 */ /* 0x000fe20000010023 */
[----:B------:R-:W-:Y:S01]  /*1600*/  FFMA.FTZ R24, R17, R20, RZ ;  /* 0x0000001411187223 */ /* 0x000fe200000100ff */
[----:B------:R-:W-:Y:S01]  /*1610*/  FADD.FTZ R17, RZ, R20 ;  /* 0x00000014ff117221 */ /* 0x000fe20000010000 */
[----:B------:R-:W1:Y:S01]  /*1620*/  SHFL.DOWN PT, R33, R36, 0x1, 0x1f ;  /* 0x08201f0024217f89 */ /* 0x000e6200000e0000 */
[----:B------:R-:W-:Y:S01]  /*1630*/  UMOV UR6, 0x400 ;  /* 0x0000040000067882 */ /* 0x000fe20000000000 */
[----:B------:R-:W-:Y:S01]  /*1640*/  FADD.FTZ R16, R16, R19 ;  /* 0x0000001310107221 */ /* 0x000fe20000010000 */
[----:B------:R-:W-:Y:S01]  /*1650*/  UIADD3 UR5, UR6, 0xf0, URZ ;  /* 0x000000f006057890 */ /* 0x000fe2000fffe03f */
[----:B------:R-:W2:Y:S01]  /*1660*/  SHFL.DOWN PT, R28, R37, 0x1, 0x1f ;  /* 0x08201f00251c7f89 */ /* 0x000ea200000e0000 */
        /* <DEDUP_REMOVED lines=101> */
.L_x_353:
[----:B------:R-:W-:Y:S05]  /*1cc0*/  BSYNC B0 ;  /* 0x0000000000007941 */ /* 0x000fea0003800000 */
.L_x_352:
        /* <DEDUP_REMOVED lines=78> */
.L_x_355:
[----:B------:R-:W-:Y:S05]  /*21b0*/  BSYNC B0 ;  /* 0x0000000000007941 */ /* 0x000fea0003800000 */
.L_x_354:
        /* <DEDUP_REMOVED lines=19> */
.L_x_357:
[----:B------:R-:W-:Y:S05]  /*22f0*/  BSYNC B0 ;  /* 0x0000000000007941 */ /* 0x000fea0003800000 */
.L_x_356:
        /* <DEDUP_REMOVED lines=39> */
.L_x_360:
[----:B--2---:R-:W2:Y:S04]  /*2570*/  LDG.E.STRONG.GPU R18, desc[UR8][R16.64] ;  /* 0x0000000810127981 */ /* 0x004ea8000c1ef900 */
[----:B--2---:R-:W-:Y:S01]  /*2580*/  CCTL.IVALL ;  /* 0x00000000ff00798f */ /* 0x004fe20002000000 */
[----:B------:R-:W-:Y:S05]  /*2590*/  YIELD ;  /* 0x0000000000007946 */ /* 0x000fea0003800000 */
[----:B------:R-:W-:-:S13]  /*25a0*/  ISETP.NE.AND P0, PT, R18, R33, PT ;  /* 0x000000211200720c */ /* 0x000fda0003f05270 */
[----:B------:R-:W-:Y:S05]  /*25b0*/  @P0 BRA `(.L_x_360) ;  /* 0xfffffffc00ec0947 */ /* 0x000fea000383ffff */
.L_x_359:
        /* <DEDUP_REMOVED lines=17> */
.L_x_364:
        /* <DEDUP_REMOVED lines=115> */
.L_x_363:
        /* <DEDUP_REMOVED lines=61> */
.L_x_365:
[----:B------:R-:W-:-:S13]  /*31d0*/  ISETP.NE.OR P0, PT, R32, RZ, P0 ;  /* 0x000000ff2000720c */ /* 0x000fda0000705670 */
[----:B------:R-:W-:Y:S05]  /*31e0*/  @!P0 BRA `(.L_x_361) ;  /* 0x00000000007c8947 */ /* 0x000fea0003800000 */
.L_x_362:
        /* <DEDUP_REMOVED lines=31> */
.L_x_361:
        /* <DEDUP_REMOVED lines=11> */
.L_x_367:
[----:B------:R-:W-:Y:S05]  /*3490*/  BSYNC B0 ;  /* 0x0000000000007941 */ /* 0x000fea0003800000 */
.L_x_366:
        /* <DEDUP_REMOVED lines=16> */
.L_x_358:
[----:B------:R-:W1:Y:S01]  /*35a0*/  S2UR UR6, SR_CgaCtaId ;  /* 0x00000000000679c3 */ /* 0x000e620000008800 */
[----:B------:R-:W-:Y:S01]  /*35b0*/  UMOV UR5, 0x400 ;  /* 0x0000040000057882 */ /* 0x000fe20000000000 */
[----:B------:R-:W-:Y:S01]  /*35c0*/  ULDC.64 UR12, c[0x0][0x290] ;  /* 0x0000a400000c7ab9 */ /* 0x000fe20000000a00 */
[----:B--2---:R-:W-:Y:S02]  /*35d0*/  SHF.L.U32 R21, R42, 0x10, RZ ;  /* 0x000000102a157819 */ /* 0x004fe400000006ff */
[----:B------:R-:W-:Y:S02]  /*35e0*/  SHF.L.U32 R19, R8, 0x10, RZ ;  /* 0x0000001008137819 */ /* 0x000fe400000006ff */
[----:B------:R-:W-:Y:S02]  /*35f0*/  ISETP.GE.U32.AND P0, PT, R47, UR12, PT ;  /* 0x0000000c2f007c0c */ /* 0x000fe4000bf06070 */
[----:B------:R-:W-:Y:S01]  /*3600*/  ISETP.GE.U32.AND P3, PT, R45, UR12, PT ;  /* 0x0000000c2d007c0c */ /* 0x000fe2000bf66070 */
[----:B------:R-:W-:Y:S01]  /*3610*/  FADD.FTZ R18, -R14, R19 ;  /* 0x000000130e127221 */ /* 0x000fe20000010100 */
[----:B------:R-:W-:-:S02]  /*3620*/  SHF.L.U32 R43, R43, 0x10, RZ ;  /* 0x000000102b2b7819 */ /* 0x000fc400000006ff */
[----:B------:R-:W-:Y:S02]  /*3630*/  SHF.L.U32 R27, R27, 0x10, RZ ;  /* 0x000000101b1b7819 */ /* 0x000fe400000006ff */
[----:B------:R-:W-:Y:S01]  /*3640*/  SHF.L.U32 R29, R38, 0x10, RZ ;  /* 0x00000010261d7819 */ /* 0x000fe200000006ff */
[C---:B------:R-:W-:Y:S01]  /*3650*/  FADD.FTZ R38, -R14.reuse, R21 ;  /* 0x000000150e267221 */ /* 0x040fe20000010100 */
        /* <DEDUP_REMOVED lines=10> */
[C---:B------:R-:W-:Y:S01]  /*3700*/  ISETP.GT.U32.OR P0, PT, R51.reuse, 0x2ff, P0 ;  /* 0x000002ff3300780c */ /* 0x040fe20000704470 */
[-C--:B------:R-:W-:Y:S01]  /*3710*/  FMUL.FTZ R56, R38, R55.reuse ;  /* 0x0000003726387220 */ /* 0x080fe20000410000 */
[----:B------:R-:W-:Y:S01]  /*3720*/  ISETP.GT.U32.OR P3, PT, R51, 0x2ff, P3 ;  /* 0x000002ff3300780c */ /* 0x000fe20001f64470 */
[----:B------:R-:W-:Y:S01]  /*3730*/  FMUL.FTZ R29, R18, R55 ;  /* 0x00000037121d7220 */ /* 0x000fe20000410000 */
[----:B------:R-:W-:-:S02]  /*3740*/  SHF.L.U32 R41, R41, 0x10, RZ ;  /* 0x0000001029297819 */ /* 0x000fc400000006ff */
[----:B------:R0:W-:Y:S01]  /*3750*/  @!P2 STS.64 [UR5+0xe0], R36 ;  /* 0x0000e024ff00a988 */ /* 0x0001e20008000a05 */
[----:B------:R-:W-:Y:S01]  /*3760*/  BAR.SYNC.DEFER_BLOCKING 0x0 ;  /* 0x0000000000007b1d */ /* 0x000fe20000010000 */
[----:B------:R-:W-:Y:S02]  /*3770*/  ISETP.GE.U32.AND P2, PT, R46, UR12, PT ;  /* 0x0000000c2e007c0c */ /* 0x000fe4000bf46070 */
[----:B------:R-:W-:Y:S02]  /*3780*/  SHF.L.U32 R28, R28, 0x10, RZ ;  /* 0x000000101c1c7819 */ /* 0x000fe400000006ff */
[----:B------:R-:W-:Y:S01]  /*3790*/  ISETP.GE.AND.EX P2, PT, R11, UR13, PT, P2 ;  /* 0x0000000d0b007c0c */ /* 0x000fe2000bf46320 */
[C---:B0-----:R-:W-:Y:S01]  /*37a0*/  FADD.FTZ R36, -R14.reuse, R27 ;  /* 0x0000001b0e247221 */ /* 0x041fe20000010100 */
[----:B------:R-:W-:Y:S02]  /*37b0*/  FADD.FTZ R14, -R14, R23 ;  /* 0x000000170e0e7221 */ /* 0x000fe40000010100 */
[----:B------:R-:W-:Y:S01]  /*37c0*/  ISETP.GT.U32.OR P2, PT, R51, 0x2ff, P2 ;  /* 0x000002ff3300780c */ /* 0x000fe20001744470 */
[----:B------:R-:W0:Y:S01]  /*37d0*/  LDS.64 R16, [UR5+0xe0] ;  /* 0x0000e005ff107984 */ /* 0x000e220008000a00 */
[----:B------:R-:W-:-:S02]  /*37e0*/  ULDC UR5, c[0x0][0x2bc] ;  /* 0x0000af0000057ab9 */ /* 0x000fc40000000800 */
        /* <DEDUP_REMOVED lines=21> */
.L_x_368:
[----:B------:R-:W-:Y:S04]  /*3940*/  BSSY B0, `(.L_x_369) ;  /* 0x0000014000007945 */ /* 0x000fe80003800000 */
[----:B------:R-:W-:Y:S05]  /*3950*/  @!P1 BRA `(.L_x_370) ;  /* 0x0000000000489947 */ /* 0x000fea0003800000 */
        /* <DEDUP_REMOVED lines=18> */
.L_x_370:
[----:B------:R-:W-:Y:S05]  /*3a80*/  BSYNC B0 ;  /* 0x0000000000007941 */ /* 0x000fea0003800000 */
.L_x_369:
[----:B------:R-:W-:Y:S01]  /*3a90*/  SHF.L.U32 R17, R40, 0x10, RZ ;  /* 0x0000001028117819 */ /* 0x000fe200000006ff */
[-C--:B------:R-:W-:Y:S01]  /*3aa0*/  FMUL.FTZ R34, R34, R55.reuse ;  /* 0x0000003722227220 */ /* 0x080fe20000410000 */
[----:B------:R-:W-:Y:S01]  /*3ab0*/  SHF.L.U32 R26, R26, 0x10, RZ ;  /* 0x000000101a1a7819 */ /* 0x000fe200000006ff */
[----:B------:R-:W-:Y:S01]  /*3ac0*/  FMUL.FTZ R36, R36, R55 ;  /* 0x0000003724247220 */ /* 0x000fe20000410000 */
        /* <DEDUP_REMOVED lines=19> */
.L_x_371:
        /* <DEDUP_REMOVED lines=10> */
[C---:B------:R-:W-:Y:S02]  /*3ca0*/  IMAD R19, R47.reuse, UR13, R34 ;  /* 0x0000000d2f137c24 */ /* 0x040fe4000f8e0222 */
[-C--:B------:R-:W-:Y:S01]  /*3cb0*/  FMUL.FTZ R26, R18, R55.reuse ;  /* 0x00000037121a7220 */ /* 0x080fe20000410000 */
[----:B------:R-:W-:Y:S01]  /*3cc0*/  FMUL.FTZ R9, R28, R55 ;  /* 0x000000371c097220 */ /* 0x000fe20000410000 */
[----:B------:R-:W-:Y:S01]  /*3cd0*/  IMAD.WIDE.U32 R16, R47, UR12, R16 ;  /* 0x0000000c2f107c25 */ /* 0x000fe2000f8e0010 */
[----:B------:R-:W-:-:S03]  /*3ce0*/  ULDC.64 UR12, c[0x0][0x210] ;  /* 0x00008400000c7ab9 */ /* 0x000fc60000000a00 */
[----:B------:R-:W-:Y:S02]  /*3cf0*/  F2FP.BF16.F32.PACK_AB R9, R9, R26 ;  /* 0x0000001a0909723e */ /* 0x000fe400000010ff */
[----:B------:R-:W-:Y:S02]  /*3d00*/  LEA R18, P0, R16, UR12, 0x1 ;  /* 0x0000000c10127c11 */ /* 0x000fe4000f8008ff */
[----:B------:R-:W-:-:S04]  /*3d10*/  IADD3 R19, R17, R19, RZ ;  /* 0x0000001311137210 */ /* 0x000fc80007ffe0ff */
[----:B------:R-:W-:-:S05]  /*3d20*/  LEA.HI.X R19, R16, UR13, R19, 0x1, P0 ;  /* 0x0000000d10137c11 */ /* 0x000fca00080f0c13 */
[----:B------:R1:W-:Y:S02]  /*3d30*/  STG.E desc[UR8][R18.64], R9 ;  /* 0x0000000912007986 */ /* 0x0003e4000c101908 */
.L_x_373:
[----:B------:R-:W-:Y:S05]  /*3d40*/  BSYNC B0 ;  /* 0x0000000000007941 */ /* 0x000fea0003800000 */
.L_x_372:
[----:B-1----:R-:W-:Y:S01]  /*3d50*/  SHF.L.U32 R9, R12, 0x10, RZ ;  /* 0x000000100c097819 */ /* 0x002fe200000006ff */
[-C--:B------:R-:W-:Y:S01]  /*3d60*/  FMUL.FTZ R30, R30, R55.reuse ;  /* 0x000000371e1e7220 */ /* 0x080fe20000410000 */
[----:B------:R-:W-:Y:S01]  /*3d70*/  SHF.L.U32 R24, R24, 0x10, RZ ;  /* 0x0000001018187819 */ /* 0x000fe200000006ff */
[----:B------:R-:W-:Y:S01]  /*3d80*/  FMUL.FTZ R32, R32, R55 ;  /* 0x0000003720207220 */ /* 0x000fe20000410000 */
[----:B------:R-:W-:Y:S06]  /*3d90*/  @!P4 BRA `(.L_x_374) ;  /* 0x000000000048c947 */ /* 0x000fec0003800000 */
[----:B------:R-:W-:Y:S01]  /*3da0*/  FFMA.FTZ R12, R30, R54, R53 ;  /* 0x000000361e0c7223 */ /* 0x000fe20000010035 */
[----:B------:R-:W-:-:S03]  /*3db0*/  FFMA.FTZ R16, R32, R15, R52 ;  /* 0x0000000f20107223 */ /* 0x000fc60000010034 */
[----:B------:R-:W-:Y:S01]  /*3dc0*/  FMUL.FTZ R17, R12, -1.4426950216293334961 ;  /* 0xbfb8aa3b0c117820 */ /* 0x000fe20000410000 */
[----:B0-----:R-:W-:-:S05]  /*3dd0*/  FMUL.FTZ R19, R16, -1.4426950216293334961 ;  /* 0xbfb8aa3b10137820 */ /* 0x001fca0000410000 */
        /* <DEDUP_REMOVED lines=14> */
.L_x_374:
[----:B------:R-:W-:Y:S04]  /*3ec0*/  BSSY B0, `(.L_x_375) ;  /* 0x0000014000007945 */ /* 0x000fe80003800000 */
[----:B------:R-:W-:Y:S05]  /*3ed0*/  @P2 BRA `(.L_x_376) ;  /* 0x0000000000482947 */ /* 0x000fea0003800000 */
        /* <DEDUP_REMOVED lines=9> */
[----:B0-----:R-:W-:-:S04]  /*3f70*/  IMAD.WIDE.U32 R18, R46, UR12, R16 ;  /* 0x0000000c2e127c25 */ /* 0x001fc8000f8e0010 */
        /* <DEDUP_REMOVED lines=8> */
.L_x_376:
[----:B------:R-:W-:Y:S05]  /*4000*/  BSYNC B0 ;  /* 0x0000000000007941 */ /* 0x000fea0003800000 */
.L_x_375:
[----:B-1----:R-:W-:Y:S01]  /*4010*/  SHF.L.U32 R9, R10, 0x10, RZ ;  /* 0x000000100a097819 */ /* 0x002fe200000006ff */
[-C--:B0-----:R-:W-:Y:S01]  /*4020*/  FMUL.FTZ R18, R8, R55.reuse ;  /* 0x0000003708127220 */ /* 0x081fe20000410000 */
        /* <DEDUP_REMOVED lines=21> */
.L_x_377:
        /* <DEDUP_REMOVED lines=19> */
.L_x_379:
[----:B------:R-:W-:Y:S05]  /*42b0*/  BSYNC B0 ;  /* 0x0000000000007941 */ /* 0x000fea0003800000 */
.L_x_378:
[----:B0-----:R-:W0:Y:S01]  /*42c0*/  LDC R8, c[0x0][0x10] ;  /* 0x00000400ff087b82 */ /* 0x001e220000000800 */
[----:B------:R-:W-:Y:S02]  /*42d0*/  IADD3 R44, R44, 0x1, RZ ;  /* 0x000000012c2c7810 */ /* 0x000fe40007ffe0ff */
[----:B0-----:R-:W-:-:S04]  /*42e0*/  IADD3 R49, R8, R49, RZ ;  /* 0x0000003108317210 */ /* 0x001fc80007ffe0ff */
[----:B------:R-:W-:-:S13]  /*42f0*/  ISETP.GE.AND P0, PT, R49, UR4, PT ;  /* 0x0000000431007c0c */ /* 0x000fda000bf06270 */
[----:B------:R-:W-:Y:S05]  /*4300*/  @!P0 BRA `(.L_x_380) ;  /* 0xffffffbc00fc8947 */ /* 0x000fea000383ffff */
.L_x_345:
        /* <DEDUP_REMOVED lines=19> */
.L_x_382:
[----:B------:R-:W-:Y:S05]  /*4440*/  BSYNC B0 ;  /* 0x0000000000007941 */ /* 0x000fea0003800000 */
.L_x_381:
        /* <DEDUP_REMOVED lines=11> */
.L_x_384:
[----:B------:R-:W2:Y:S04]  /*4500*/  LDG.E.STRONG.GPU R5, desc[UR8][R2.64] ;  /* 0x0000000802057981 */ /* 0x000ea8000c1ef900 */
[----:B--2---:R-:W-:Y:S01]  /*4510*/  CCTL.IVALL ;  /* 0x00000000ff00798f */ /* 0x004fe20002000000 */
[----:B------:R-:W-:Y:S05]  /*4520*/  YIELD ;  /* 0x0000000000007946 */ /* 0x000fea0003800000 */
[----:B------:R-:W-:-:S13]  /*4530*/  ISETP.NE.AND P0, PT, R5, R0, PT ;  /* 0x000000000500720c */ /* 0x000fda0003f05270 */
[----:B------:R-:W-:Y:S05]  /*4540*/  @P0 BRA `(.L_x_384) ;  /* 0xfffffffc00ec0947 */ /* 0x000fea000383ffff */
.L_x_383:
        /* <DEDUP_REMOVED lines=24> */
.L_x_385:
[----:B------:R-:W-:-:S04]  /*46d0*/  LEA R6, P0, R51, UR4, 0x2 ;  /* 0x0000000433067c11 */ /* 0x000fc8000f8010ff */
[----:B------:R-:W-:Y:S02]  /*46e0*/  LEA.HI.X R7, R51, UR5, R0, 0x2, P0 ;  /* 0x0000000533077c11 */ /* 0x000fe400080f1400 */
[-C--:B------:R-:W-:Y:S02]  /*46f0*/  LEA R8, P0, R18, R6.reuse, 0x2 ;  /* 0x0000000612087211 */ /* 0x080fe400078010ff */
[-C--:B------:R-:W-:Y:S01]  /*4700*/  LEA R12, P2, R27, R6.reuse, 0x2 ;  /* 0x000000061b0c7211 */ /* 0x080fe200078410ff */
[----:B------:R-:W2:Y:S01]  /*4710*/  LDG.E R0, desc[UR8][R6.64] ;  /* 0x0000000806007981 */ /* 0x000ea2000c1e1900 */
[----:B------:R-:W-:Y:S02]  /*4720*/  LEA R10, P1, R22, R6, 0x2 ;  /* 0x00000006160a7211 */ /* 0x000fe400078210ff */
[C---:B------:R-:W-:Y:S02]  /*4730*/  IADD3.X R9, R7.reuse, R31, RZ, P0, !PT ;  /* 0x0000001f07097210 */ /* 0x040fe400007fe4ff */
[----:B------:R-:W-:-:S02]  /*4740*/  IADD3.X R13, R7, R29, RZ, P2, !PT ;  /* 0x0000001d070d7210 */ /* 0x000fc400017fe4ff */
[----:B------:R-:W-:Y:S02]  /*4750*/  IADD3.X R11, R23, R7, RZ, P1, !PT ;  /* 0x00000007170b7210 */ /* 0x000fe40000ffe4ff */
        /* <DEDUP_REMOVED lines=8> */
[----:B--2---:R-:W-:Y:S02]  /*47e0*/  F2FP.BF16.F32.PACK_AB R19, R9, R0 ;  /* 0x000000000913723e */ /* 0x004fe400000010ff */
[----:B------:R-:W-:Y:S02]  /*47f0*/  SHF.R.S32.HI R0, RZ, 0x1f, R51 ;  /* 0x0000001fff007819 */ /* 0x000fe40000011433 */
[----:B---3--:R-:W-:Y:S01]  /*4800*/  F2FP.BF16.F32.PACK_AB R21, R13, R10 ;  /* 0x0000000a0d15723e */ /* 0x008fe200000010ff */
[----:B------:R2:W-:Y:S04]  /*4810*/  STG.E desc[UR8][R2.64], R19 ;  /* 0x0000001302007986 */ /* 0x0005e8000c101908 */
[----:B------:R2:W-:Y:S01]  /*4820*/  STG.E desc[UR8][R4.64], R21 ;  /* 0x0000001504007986 */ /* 0x0005e2000c101908 */
[----:B------:R-:W-:-:S13]  /*4830*/  ISETP.GT.AND.EX P0, PT, R25, R0, PT, P0 ;  /* 0x000000001900720c */ /* 0x000fda0003f04300 */
[----:B--2---:R-:W-:Y:S05]  /*4840*/  @P0 BRA `(.L_x_385) ;  /* 0xfffffffc00a00947 */ /* 0x004fea000383ffff */
[----:B------:R-:W-:Y:S05]  /*4850*/  EXIT ;  /* 0x000000000000794d */ /* 0x000fea0003800000 */
.L_x_386:
        /* <DEDUP_REMOVED lines=10> */
.L_x_5118:


//--------------------- .text._Z35group_norm_nhwc_bwd_one_pass_kernelI11Bf16IOBf16WLi128ELi96ELi768EEv26Group_norm_nhwc_bwd_params --------------------------
	.section	.text._Z35group_norm_nhwc_bwd_one_pass_kernelI11Bf16IOBf16WLi128ELi96ELi768EEv26Group_norm_nhwc_bwd_params,"ax",@progbits
	.align	128
        .global         _Z35group_norm_nhwc_bwd_one_pass_kernelI11Bf16IOBf16WLi128ELi96ELi768EEv26Group_norm_nhwc_bwd_params
        .type           _Z35group_norm_nhwc_bwd_one_pass_kernelI11Bf16IOBf16WLi128ELi96ELi768EEv26Group_norm_nhwc_bwd_params,@function
        .size           _Z35group_norm_nhwc_bwd_one_pass_kernelI11Bf16IOBf16WLi128ELi96ELi768EEv26Group_norm_nhwc_bwd_params,(.L_x_5119 - _Z35group_norm_nhwc_bwd_one_pass_kernelI11Bf16IOBf16WLi128ELi96ELi768EEv26Group_norm_nhwc_bwd_params)
        .other          _Z35group_norm_nhwc_bwd_one_pass_kernelI11Bf16IOBf16WLi128ELi96ELi768EEv26Group_norm_nhwc_bwd_params,@"STO_CUDA_ENTRY STV_DEFAULT"
_Z35group_norm_nhwc_bwd_one_pass_kernelI11Bf16IOBf16WLi128ELi96ELi768EEv26Group_norm_nhwc_bwd_params:
.text._Z35group_norm_nhwc_bwd_one_pass_kernelI11Bf16IOBf16WLi128ELi96ELi768EEv26Group_norm_nhwc_bwd_params:
        /* <DEDUP_REMOVED lines=14> */
[----:B------:R-:W-:Y:S02]  /*00e0*/  UIMAD.WIDE.U32 UR8, UR12, 0x3, URZ ;  /* 0x000000030c0878a5 */ /* 0x000fe4000f8e003f */
[----:B------:R-:W-:Y:S01]  /*00f0*/  UIMAD UR10, UR13, 0x3, URZ ;  /* 0x000000030d0a78a4 */ /* 0x000fe2000f8e023f */
[----:B------:R-:W-:Y:S01]  /*0100*/  SHF.R.U32.HI R59, RZ, 0x5, R3 ;  /* 0x00000005ff3b7819 */ /* 0x000fe20000011603 */
[----:B------:R-:W0:Y:S01]  /*0110*/  LDC R58, c[0x0][0x2ac] ;  /* 0x0000ab00ff3a7b82 */ /* 0x000e220000000800 */
[----:B------:R-:W-:Y:S01]  /*0120*/  ULEA.HI UR11, UP0, UR13, UR12, URZ, 0x1 ;  /* 0x0000000c0d0b7291 */ /* 0x000fe2000f81083f */
[----:B------:R-:W-:Y:S01]  /*0130*/  SHF.R.S32.HI R3, RZ, 0x1f, R60 ;  /* 0x0000001fff037819 */ /* 0x000fe2000001143c */
[----:B------:R-:W-:-:S02]  /*0140*/  UIADD3 UR10, UR9, UR10, URZ ;  /* 0x0000000a090a7290 */ /* 0x000fc4000fffe03f */
[----:B------:R-:W-:Y:S01]  /*0150*/  UIADD3.X UR12, URZ, UR13, URZ, UP0, !UPT ;  /* 0x0000000d3f0c7290 */ /* 0x000fe200087fe43f */
[----:B------:R-:W-:Y:S01]  /*0160*/  LEA.HI R3, R3, R60, RZ, 0x5 ;  /* 0x0000003c03037211 */ /* 0x000fe200078f28ff */
[----:B------:R-:W-:Y:S01]  /*0170*/  ULDC.64 UR18, c[0x0][0x290] ;  /* 0x0000a40000127ab9 */ /* 0x000fe20000000a00 */
[----:B------:R-:W2:Y:S01]  /*0180*/  S2UR UR7, SR_CgaCtaId ;  /* 0x00000000000779c3 */ /* 0x000ea20000008800 */
[----:B------:R-:W-:Y:S01]  /*0190*/  ULEA.HI UR8, UP0, UR10, UR8, URZ, 0x1 ;  /* 0x000000080a087291 */ /* 0x000fe2000f81083f */
[----:B------:R-:W-:Y:S01]  /*01a0*/  SHF.R.S32.HI R3, RZ, 0x5, R3 ;  /* 0x00000005ff037819 */ /* 0x000fe20000011403 */
        /* <DEDUP_REMOVED lines=9> */
[C---:B------:R-:W-:Y:S02]  /*0240*/  ISETP.GE.U32.AND P1, PT, R58.reuse, UR18, PT ;  /* 0x000000123a007c0c */ /* 0x040fe4000bf26070 */
        /* <DEDUP_REMOVED lines=16> */
.L_x_438:
[----:B0-----:R-:W0:Y:S01]  /*0350*/  LDC R10, c[0x0][0x2a0] ;  /* 0x0000a800ff0a7b82 */ /* 0x001e220000000800 */
[----:B------:R-:W-:Y:S01]  /*0360*/  ISETP.LE.AND P4, PT, RZ, UR6, PT ;  /* 0x00000006ff007c0c */ /* 0x000fe2000bf83270 */
[----:B------:R-:W-:Y:S01]  /*0370*/  ULDC.64 UR18, c[0x0][0x290] ;  /* 0x0000a40000127ab9 */ /* 0x000fe20000000a00 */
[----:B------:R-:W-:Y:S01]  /*0380*/  SHF.R.S32.HI R17, RZ, 0x1f, R57 ;  /* 0x0000001fff117819 */ /* 0x000fe20000011439 */
[----:B------:R-:W-:Y:S01]  /*0390*/  ULDC.64 UR12, c[0x0][0x298] ;  /* 0x0000a600000c7ab9 */ /* 0x000fe20000000a00 */
[----:B------:R-:W-:Y:S02]  /*03a0*/  SHF.R.S32.HI R25, RZ, 0x1f, R56 ;  /* 0x0000001fff197819 */ /* 0x000fe40000011438 */
[----:B------:R-:W-:Y:S02]  /*03b0*/  CS2R R48, SRZ ;  /* 0x0000000000307805 */ /* 0x000fe4000001ff00 */
[----:B------:R-:W-:Y:S01]  /*03c0*/  SHF.R.S32.HI R11, RZ, 0x1f, R59 ;  /* 0x0000001fff0b7819 */ /* 0x000fe2000001143b */
[----:B-1----:R-:W1:Y:S08]  /*03d0*/  @P1 LDC.64 R22, c[0x0][0x288] ;  /* 0x0000a200ff161b82 */ /* 0x002e700000000a00 */
[----:B--2---:R-:W2:Y:S01]  /*03e0*/  @P1 LDC.64 R12, c[0x0][0x230] ;  /* 0x00008c00ff0c1b82 */ /* 0x004ea20000000a00 */
[----:B0-----:R-:W-:-:S07]  /*03f0*/  IABS R7, R10 ;  /* 0x0000000a00077213 */ /* 0x001fce0000000000 */
[----:B------:R-:W0:Y:S01]  /*0400*/  @P1 LDC.64 R20, c[0x0][0x228] ;  /* 0x00008a00ff141b82 */ /* 0x000e220000000a00 */
[----:B------:R-:W3:Y:S08]  /*0410*/  I2F.RP R0, R7 ;  /* 0x0000000700007306 */ /* 0x000ef00000209400 */
[----:B---3--:R-:W3:Y:S02]  /*0420*/  MUFU.RCP R0, R0 ;  /* 0x0000000000007308 */ /* 0x008ee40000001000 */
[----:B---3--:R-:W-:-:S06]  /*0430*/  IADD3 R2, R0, 0xffffffe, RZ ;  /* 0x0ffffffe00027810 */ /* 0x008fcc0007ffe0ff */
[----:B------:R3:W4:Y:S02]  /*0440*/  F2I.FTZ.U32.TRUNC.NTZ R3, R2 ;  /* 0x0000000200037305 */ /* 0x000724000021f000 */
[----:B---3--:R-:W-:Y:S01]  /*0450*/  HFMA2.MMA R2, -RZ, RZ, 0, 0 ;  /* 0x00000000ff027435 */ /* 0x008fe200000001ff */
[----:B----4-:R-:W-:-:S05]  /*0460*/  IADD3 R8, RZ, -R3, RZ ;  /* 0x80000003ff087210 */ /* 0x010fca0007ffe0ff */
        /* <DEDUP_REMOVED lines=18> */
[----:B------:R-:W-:Y:S02]  /*0590*/  @P5 IADD3 R3, R3, 0x1, RZ ;  /* 0x0000000103035810 */ /* 0x000fe40007ffe0ff */
[----:B------:R-:W-:Y:S02]  /*05a0*/  ISETP.GE.AND.EX P3, PT, R17, UR19, PT, P3 ;  /* 0x0000001311007c0c */ /* 0x000fe4000bf66330 */
[----:B------:R-:W-:-:S02]  /*05b0*/  @!P4 IADD3 R0, -R0, RZ, RZ ;  /* 0x000000ff0000c210 */ /* 0x000fc40007ffe1ff */
[----:B------:R-:W-:Y:S02]  /*05c0*/  MOV R2, R3 ;  /* 0x0000000300027202 */ /* 0x000fe40000000f00 */
[----:B------:R-:W-:Y:S02]  /*05d0*/  ISETP.GT.U32.OR P3, PT, R60, 0x2ff, P3 ;  /* 0x000002ff3c00780c */ /* 0x000fe40001f64470 */
[----:B------:R-:W-:Y:S02]  /*05e0*/  SEL R3, R7, R0, !P2 ;  /* 0x0000000007037207 */ /* 0x000fe40005000000 */
[----:B------:R-:W-:Y:S02]  /*05f0*/  @!P0 IADD3 R2, -R2, RZ, RZ ;  /* 0x000000ff02028210 */ /* 0x000fe40007ffe1ff */
[----:B------:R-:W-:Y:S01]  /*0600*/  ISETP.GE.U32.AND P4, PT, R56, UR18, PT ;  /* 0x0000001238007c0c */ /* 0x000fe2000bf86070 */
[----:B------:R-:W-:Y:S01]  /*0610*/  IMAD R26, R3, 0x60, RZ ;  /* 0x00000060031a7824 */ /* 0x000fe200078e02ff */
[----:B------:R-:W-:-:S02]  /*0620*/  SEL R7, R7, R2, !P2 ;  /* 0x0000000207077207 */ /* 0x000fc40005000000 */
[----:B------:R-:W-:Y:S02]  /*0630*/  ISETP.GE.AND.EX P4, PT, R25, UR19, PT, P4 ;  /* 0x0000001319007c0c */ /* 0x000fe4000bf86340 */
[----:B------:R-:W-:Y:S01]  /*0640*/  IADD3 R62, P0, R59, R26, RZ ;  /* 0x0000001a3b3e7210 */ /* 0x000fe20007f1e0ff */
[----:B------:R-:W3:Y:S01]  /*0650*/  @!P3 LDC.64 R8, c[0x0][0x288] ;  /* 0x0000a200ff08bb82 */ /* 0x000ee20000000a00 */
[----:B------:R-:W-:Y:S02]  /*0660*/  SHF.R.S32.HI R0, RZ, 0x1f, R7 ;  /* 0x0000001fff007819 */ /* 0x000fe40000011407 */
[----:B------:R-:W-:Y:S02]  /*0670*/  LEA.HI.X.SX32 R63, R26, R11, 0x1, P0 ;  /* 0x0000000b1a3f7211 */ /* 0x000fe400000f0eff */
[----:B------:R-:W-:Y:S01]  /*0680*/  ISETP.GT.U32.OR P4, PT, R60, 0x2ff, P4 ;  /* 0x000002ff3c00780c */ /* 0x000fe20002784470 */
[----:B------:R-:W-:Y:S01]  /*0690*/  IMAD R0, R0, UR12, RZ ;  /* 0x0000000c00007c24 */ /* 0x000fe2000f8e02ff */
[----:B------:R-:W-:Y:S01]  /*06a0*/  ISETP.GE.U32.AND P0, PT, R55, UR18, PT ;  /* 0x0000001237007c0c */ /* 0x000fe2000bf06070 */
[C---:B------:R-:W-:Y:S01]  /*06b0*/  IMAD.WIDE.U32 R62, R7.reuse, UR12, R62 ;  /* 0x0000000c073e7c25 */ /* 0x040fe2000f8e003e */
[----:B------:R-:W4:Y:S03]  /*06c0*/  @!P3 LDC.64 R18, c[0x0][0x230] ;  /* 0x00008c00ff12bb82 */ /* 0x000f260000000a00 */
[----:B------:R-:W-:Y:S01]  /*06d0*/  IMAD R65, R7, UR13, R0 ;  /* 0x0000000d07417c24 */ /* 0x000fe2000f8e0200 */
[----:B------:R-:W-:Y:S01]  /*06e0*/  @P1 MOV R64, R62 ;  /* 0x0000003e00401202 */ /* 0x000fe20000000f00 */
[-C--:B-1----:R-:W-:Y:S01]  /*06f0*/  @P1 IMAD R0, R5, R22.reuse, RZ ;  /* 0x0000001605001224 */ /* 0x082fe200078e02ff */
[----:B------:R-:W-:Y:S01]  /*0700*/  SHF.R.S32.HI R7, RZ, 0x1f, R55 ;  /* 0x0000001fff077819 */ /* 0x000fe20000011437 */
[----:B------:R-:W-:Y:S01]  /*0710*/  ULDC.64 UR12, c[0x0][0x248] ;  /* 0x00009200000c7ab9 */ /* 0x000fe20000000a00 */
[----:B------:R-:W-:Y:S01]  /*0720*/  IADD3 R65, R63, R65, RZ ;  /* 0x000000413f417210 */ /* 0x000fe20007ffe0ff */
[----:B------:R-:W1:Y:S01]  /*0730*/  @!P4 LDC.64 R10, c[0x0][0x288] ;  /* 0x0000a200ff0acb82 */ /* 0x000e620000000a00 */
[C---:B------:R-:W-:Y:S01]  /*0740*/  @P1 IMAD R23, R58.reuse, R23, R0 ;  /* 0x000000173a171224 */ /* 0x040fe200078e0200 */
[----:B------:R-:W-:Y:S01]  /*0750*/  ISETP.GE.AND.EX P0, PT, R7, UR19, PT, P0 ;  /* 0x0000001307007c0c */ /* 0x000fe2000bf06300 */
[----:B------:R-:W-:-:S03]  /*0760*/  @P1 IMAD.WIDE.U32 R14, R58, R22, R64 ;  /* 0x000000163a0e1225 */ /* 0x000fc600078e0040 */
[----:B------:R-:W-:Y:S01]  /*0770*/  ISETP.GT.U32.OR P0, PT, R60, 0x2ff, P0 ;  /* 0x000002ff3c00780c */ /* 0x000fe20000704470 */
[----:B---3--:R-:W-:Y:S01]  /*0780*/  @!P3 IMAD R0, R17, R8, RZ ;  /* 0x000000081100b224 */ /* 0x008fe200078e02ff */
[----:B------:R-:W-:Y:S01]  /*0790*/  @P1 IADD3 R15, R15, R23, RZ ;  /* 0x000000170f0f1210 */ /* 0x000fe20007ffe0ff */
[----:B------:R-:W3:Y:S01]  /*07a0*/  @!P3 LDC.64 R16, c[0x0][0x228] ;  /* 0x00008a00ff10bb82 */ /* 0x000ee20000000a00 */
[C---:B------:R-:W-:Y:S01]  /*07b0*/  @P1 SHF.L.U32 R27, R14.reuse, 0x1, RZ ;  /* 0x000000010e1b1819 */ /* 0x040fe200000006ff */
[----:B------:R-:W-:Y:S01]  /*07c0*/  @!P3 IMAD R29, R57, R9, R0 ;  /* 0x00000009391db224 */ /* 0x000fe200078e0200 */
[----:B------:R-:W-:Y:S02]  /*07d0*/  @P1 SHF.L.U64.HI R2, R14, 0x1, R15 ;  /* 0x000000010e021819 */ /* 0x000fe4000001020f */
[----:B--2---:R-:W-:Y:S02]  /*07e0*/  @P1 IADD3 R22, P2, R27, R12, RZ ;  /* 0x0000000c1b161210 */ /* 0x004fe40007f5e0ff */
[----:B------:R-:W-:-:S02]  /*07f0*/  @!P3 MOV R14, R62 ;  /* 0x0000003e000eb202 */ /* 0x000fc40000000f00 */
[----:B------:R-:W-:Y:S02]  /*0800*/  @!P3 MOV R15, R65 ;  /* 0x00000041000fb202 */ /* 0x000fe40000000f00 */
[----:B------:R-:W-:Y:S02]  /*0810*/  @P1 IADD3.X R23, R2, R13, RZ, P2, !PT ;  /* 0x0000000d02171210 */ /* 0x000fe400017fe4ff */
[----:B------:R-:W2:Y:S01]  /*0820*/  @!P4 LDC.64 R12, c[0x0][0x228] ;  /* 0x00008a00ff0ccb82 */ /* 0x000ea20000000a00 */
[----:B------:R-:W-:Y:S01]  /*0830*/  @!P3 IMAD.WIDE.U32 R8, R57, R8, R14 ;  /* 0x000000083908b225 */ /* 0x000fe200078e000e */
[----:B0-----:R-:W-:Y:S01]  /*0840*/  @P1 IADD3 R20, P2, R27, R20, RZ ;  /* 0x000000141b141210 */ /* 0x001fe20007f5e0ff */
[----:B------:R0:W5:Y:S01]  /*0850*/  @P1 LDG.E R49, desc[UR14][R22.64] ;  /* 0x0000000e16311981 */ /* 0x000162000c1e1900 */
[----:B------:R-:W-:Y:S01]  /*0860*/  HFMA2.MMA R50, -RZ, RZ, 0, 0 ;  /* 0x00000000ff327435 */ /* 0x000fe200000001ff */
[----:B-1----:R-:W-:Y:S01]  /*0870*/  @!P4 IMAD R25, R25, R10, RZ ;  /* 0x0000000a1919c224 */ /* 0x002fe200078e02ff */
[----:B------:R-:W-:-:S02]  /*0880*/  @!P3 IADD3 R9, R9, R29, RZ ;  /* 0x0000001d0909b210 */ /* 0x000fc40007ffe0ff */
[----:B------:R-:W1:Y:S01]  /*0890*/  @!P4 LDC.64 R14, c[0x0][0x230] ;  /* 0x00008c00ff0ecb82 */ /* 0x000e620000000a00 */
[----:B------:R-:W-:Y:S01]  /*08a0*/  @!P3 SHF.L.U32 R27, R8, 0x1, RZ ;  /* 0x00000001081bb819 */ /* 0x000fe200000006ff */
[----:B------:R-:W-:Y:S01]  /*08b0*/  @!P4 IMAD R29, R56, R11, R25 ;  /* 0x0000000b381dc224 */ /* 0x000fe200078e0219 */
[----:B------:R-:W-:Y:S02]  /*08c0*/  @P1 IADD3.X R21, R2, R21, RZ, P2, !PT ;  /* 0x0000001502151210 */ /* 0x000fe400017fe4ff */
[----:B0-----:R-:W-:Y:S02]  /*08d0*/  @!P4 MOV R22, R62 ;  /* 0x0000003e0016c202 */ /* 0x001fe40000000f00 */
[----:B------:R-:W-:Y:S02]  /*08e0*/  @!P4 MOV R23, R65 ;  /* 0x000000410017c202 */ /* 0x000fe40000000f00 */
[----:B------:R-:W-:Y:S02]  /*08f0*/  CS2R R44, SRZ ;  /* 0x00000000002c7805 */ /* 0x000fe4000001ff00 */
[----:B------:R-:W-:Y:S01]  /*0900*/  @!P3 SHF.L.U64.HI R0, R8, 0x1, R9 ;  /* 0x000000010800b819 */ /* 0x000fe20000010209 */
[----:B------:R-:W-:Y:S01]  /*0910*/  UIMAD.WIDE UR12, UR6, 0x8, UR12 ;  /* 0x00000008060c78a5 */ /* 0x000fe2000f8e020c */
[----:B----4-:R-:W-:Y:S01]  /*0920*/  @!P3 IADD3 R18, P5, R27, R18, RZ ;  /* 0x000000121b12b210 */ /* 0x010fe20007fbe0ff */
[----:B------:R-:W-:Y:S01]  /*0930*/  @!P4 IMAD.WIDE.U32 R10, R56, R10, R22 ;  /* 0x0000000a380ac225 */ /* 0x000fe200078e0016 */
[----:B------:R-:W-:Y:S01]  /*0940*/  SHF.R.S32.HI R25, RZ, 0x1f, R54 ;  /* 0x0000001fff197819 */ /* 0x000fe20000011436 */
[----:B------:R-:W0:Y:S01]  /*0950*/  @!P0 LDC.64 R8, c[0x0][0x288] ;  /* 0x0000a200ff088b82 */ /* 0x000e220000000a00 */
[----:B------:R-:W-:-:S02]  /*0960*/  ISETP.GE.U32.AND P2, PT, R54, UR18, PT ;  /* 0x0000001236007c0c */ /* 0x000fc4000bf46070 */
[----:B------:R-:W-:Y:S02]  /*0970*/  CS2R R46, SRZ ;  /* 0x00000000002e7805 */ /* 0x000fe4000001ff00 */
[----:B------:R-:W-:Y:S02]  /*0980*/  @!P3 IADD3.X R19, R0, R19, RZ, P5, !PT ;  /* 0x000000130013b210 */ /* 0x000fe40002ffe4ff */
[----:B------:R-:W-:Y:S02]  /*0990*/  SHF.R.S32.HI R31, RZ, 0x1f, R53 ;  /* 0x0000001fff1f7819 */ /* 0x000fe40000011435 */
[----:B------:R-:W-:Y:S02]  /*09a0*/  CS2R R42, SRZ ;  /* 0x00000000002a7805 */ /* 0x000fe4000001ff00 */
[----:B------:R-:W-:Y:S01]  /*09b0*/  ISETP.GE.AND.EX P2, PT, R25, UR19, PT, P2 ;  /* 0x0000001319007c0c */ /* 0x000fe2000bf46320 */
[----:B------:R4:W5:Y:S01]  /*09c0*/  @!P3 LDG.E R50, desc[UR14][R18.64] ;  /* 0x0000000e1232b981 */ /* 0x000962000c1e1900 */
[----:B---3--:R-:W-:-:S02]  /*09d0*/  @!P3 IADD3 R22, P5, R27, R16, RZ ;  /* 0x000000101b16b210 */ /* 0x008fc40007fbe0ff */
[----:B------:R-:W-:Y:S01]  /*09e0*/  @!P4 IADD3 R27, R11, R29, RZ ;  /* 0x0000001d0b1bc210 */ /* 0x000fe20007ffe0ff */
[----:B------:R-:W5:Y:S01]  /*09f0*/  @P1 LDG.E R48, desc[UR14][R20.64] ;  /* 0x0000000e14301981 */ /* 0x000f62000c1e1900 */
[----:B------:R-:W-:Y:S01]  /*0a00*/  @!P4 SHF.L.U32 R11, R10, 0x1, RZ ;  /* 0x000000010a0bc819 */ /* 0x000fe200000006ff */
[----:B------:R-:W3:Y:S01]  /*0a10*/  @!P0 LDC.64 R28, c[0x0][0x230] ;  /* 0x00008c00ff1c8b82 */ /* 0x000ee20000000a00 */
[----:B------:R-:W-:Y:S02]  /*0a20*/  ISETP.GT.U32.OR P2, PT, R60, 0x2ff, P2 ;  /* 0x000002ff3c00780c */ /* 0x000fe40001744470 */
[----:B------:R-:W-:Y:S02]  /*0a30*/  @!P4 SHF.L.U64.HI R10, R10, 0x1, R27 ;  /* 0x000000010a0ac819 */ /* 0x000fe4000001021b */
[----:B--2---:R-:W-:Y:S02]  /*0a40*/  @!P4 IADD3 R12, P6, R11, R12, RZ ;  /* 0x0000000c0b0cc210 */ /* 0x004fe40007fde0ff */
[----:B------:R-:W-:-:S02]  /*0a50*/  @!P3 IADD3.X R23, R0, R17, RZ, P5, !PT ;  /* 0x000000110017b210 */ /* 0x000fc40002ffe4ff */
[C---:B------:R-:W-:Y:S01]  /*0a60*/  @!P4 IADD3.X R13, R10.reuse, R13, RZ, P6, !PT ;  /* 0x0000000d0a0dc210 */ /* 0x040fe200037fe4ff */
[----:B------:R-:W2:Y:S01]  /*0a70*/  @!P0 LDC.64 R16, c[0x0][0x228] ;  /* 0x00008a00ff108b82 */ /* 0x000ea20000000a00 */
[----:B-1----:R-:W-:Y:S01]  /*0a80*/  @!P4 IADD3 R14, P5, R11, R14, RZ ;  /* 0x0000000e0b0ec210 */ /* 0x002fe20007fbe0ff */
[----:B------:R-:W5:Y:S01]  /*0a90*/  @!P3 LDG.E R47, desc[UR14][R22.64] ;  /* 0x0000000e162fb981 */ /* 0x000f62000c1e1900 */
[----:B0-----:R-:W-:Y:S01]  /*0aa0*/  @!P0 IMAD R0, R7, R8, RZ ;  /* 0x0000000807008224 */ /* 0x001fe200078e02ff */
[----:B----4-:R-:W-:Y:S02]  /*0ab0*/  @!P0 MOV R18, R62 ;  /* 0x0000003e00128202 */ /* 0x010fe40000000f00 */
[----:B------:R-:W-:Y:S01]  /*0ac0*/  @!P4 IADD3.X R15, R10, R15, RZ, P5, !PT ;  /* 0x0000000f0a0fc210 */ /* 0x000fe20002ffe4ff */
[----:B------:R0:W5:Y:S01]  /*0ad0*/  @!P4 LDG.E R44, desc[UR14][R12.64] ;  /* 0x0000000e0c2cc981 */ /* 0x000162000c1e1900 */
[----:B------:R-:W1:Y:S01]  /*0ae0*/  @!P2 LDC.64 R10, c[0x0][0x288] ;  /* 0x0000a200ff0aab82 */ /* 0x000e620000000a00 */
[----:B------:R-:W-:Y:S01]  /*0af0*/  ISETP.GE.U32.AND P3, PT, R53, UR18, PT ;  /* 0x0000001235007c0c */ /* 0x000fe2000bf66070 */
[C---:B------:R-:W-:Y:S01]  /*0b00*/  @!P0 IMAD R7, R55.reuse, R9, R0 ;  /* 0x0000000937078224 */ /* 0x040fe200078e0200 */
[----:B------:R-:W-:Y:S01]  /*0b10*/  @!P0 MOV R19, R65 ;  /* 0x0000004100138202 */ /* 0x000fe20000000f00 */
[----:B------:R4:W5:Y:S01]  /*0b20*/  @!P4 LDG.E R45, desc[UR14][R14.64] ;  /* 0x0000000e0e2dc981 */ /* 0x000962000c1e1900 */
[----:B0-----:R-:W-:Y:S01]  /*0b30*/  MOV R12, UR12 ;  /* 0x0000000c000c7c02 */ /* 0x001fe20008000f00 */
[----:B------:R-:W-:Y:S01]  /*0b40*/  @!P0 IMAD.WIDE.U32 R8, R55, R8, R18 ;  /* 0x0000000837088225 */ /* 0x000fe200078e0012 */
[----:B------:R-:W-:-:S02]  /*0b50*/  MOV R13, UR13 ;  /* 0x0000000d000d7c02 */ /* 0x000fc40008000f00 */
[----:B------:R-:W0:Y:S04]  /*0b60*/  @!P2 LDC.64 R18, c[0x0][0x230] ;  /* 0x00008c00ff12ab82 */ /* 0x000e280000000a00 */
[----:B------:R-:W2:Y:S01]  /*0b70*/  LDG.E.64 R12, desc[UR14][R12.64] ;  /* 0x0000000e0c0c7981 */ /* 0x000ea2000c1e1b00 */
[----:B------:R-:W-:Y:S02]  /*0b80*/  ISETP.GE.AND.EX P3, PT, R31, UR19, PT, P3 ;  /* 0x000000131f007c0c */ /* 0x000fe4000bf66330 */
[----:B------:R-:W-:Y:S01]  /*0b90*/  @!P2 MOV R22, R62 ;  /* 0x0000003e0016a202 */ /* 0x000fe20000000f00 */
[----:B----4-:R-:W4:Y:S01]  /*0ba0*/  @!P2 LDC.64 R14, c[0x0][0x228] ;  /* 0x00008a00ff0eab82 */ /* 0x010f220000000a00 */
[----:B------:R-:W-:Y:S02]  /*0bb0*/  ISETP.GT.U32.OR P3, PT, R60, 0x2ff, P3 ;  /* 0x000002ff3c00780c */ /* 0x000fe40001f64470 */
[----:B------:R-:W-:Y:S01]  /*0bc0*/  @!P2 MOV R23, R65 ;  /* 0x000000410017a202 */ /* 0x000fe20000000f00 */
[----:B-1----:R-:W-:Y:S01]  /*0bd0*/  @!P2 IMAD R25, R25, R10, RZ ;  /* 0x0000000a1919a224 */ /* 0x002fe200078e02ff */
[----:B------:R-:W-:-:S02]  /*0be0*/  SHF.R.S32.HI R27, RZ, 0x1f, R52 ;  /* 0x0000001fff1b7819 */ /* 0x000fc40000011434 */
[----:B------:R-:W-:Y:S01]  /*0bf0*/  ISETP.GE.U32.AND P4, PT, R52, UR18, PT ;  /* 0x0000001234007c0c */ /* 0x000fe2000bf86070 */
[C---:B------:R-:W-:Y:S01]  /*0c00*/  @!P2 IMAD R25, R54.reuse, R11, R25 ;  /* 0x0000000b3619a224 */ /* 0x040fe200078e0219 */
[----:B------:R-:W-:Y:S01]  /*0c10*/  @!P0 IADD3 R9, R9, R7, RZ ;  /* 0x0000000709098210 */ /* 0x000fe20007ffe0ff */
[----:B------:R-:W-:Y:S01]  /*0c20*/  @!P2 IMAD.WIDE.U32 R22, R54, R10, R22 ;  /* 0x0000000a3616a225 */ /* 0x000fe200078e0016 */
[----:B------:R-:W-:Y:S02]  /*0c30*/  ISETP.GE.AND.EX P4, PT, R27, UR19, PT, P4 ;  /* 0x000000131b007c0c */ /* 0x000fe4000bf86340 */
[----:B------:R-:W-:Y:S01]  /*0c40*/  @!P0 SHF.L.U32 R7, R8, 0x1, RZ ;  /* 0x0000000108078819 */ /* 0x000fe200000006ff */
[----:B------:R-:W1:Y:S01]  /*0c50*/  @!P3 LDC.64 R10, c[0x0][0x288] ;  /* 0x0000a200ff0abb82 */ /* 0x000e620000000a00 */
[----:B------:R-:W-:Y:S02]  /*0c60*/  ISETP.GT.U32.OR P4, PT, R60, 0x2ff, P4 ;  /* 0x000002ff3c00780c */ /* 0x000fe40002784470 */
[----:B------:R-:W-:-:S02]  /*0c70*/  @!P0 SHF.L.U64.HI R8, R8, 0x1, R9 ;  /* 0x0000000108088819 */ /* 0x000fc40000010209 */
[C---:B---3--:R-:W-:Y:S02]  /*0c80*/  @!P0 IADD3 R28, P6, R7.reuse, R28, RZ ;  /* 0x0000001c071c8210 */ /* 0x048fe40007fde0ff */
[----:B--2---:R-:W-:Y:S02]  /*0c90*/  @!P0 IADD3 R16, P5, R7, R16, RZ ;  /* 0x0000001007108210 */ /* 0x004fe40007fbe0ff */
[C---:B------:R-:W-:Y:S02]  /*0ca0*/  @!P0 IADD3.X R29, R8.reuse, R29, RZ, P6, !PT ;  /* 0x0000001d081d8210 */ /* 0x040fe400037fe4ff */
[----:B------:R-:W-:Y:S02]  /*0cb0*/  SHF.R.S32.HI R7, RZ, 0x1f, R51 ;  /* 0x0000001fff077819 */ /* 0x000fe40000011433 */
[----:B------:R-:W-:Y:S01]  /*0cc0*/  ISETP.GE.U32.AND P6, PT, R51, UR18, PT ;  /* 0x0000001233007c0c */ /* 0x000fe2000bfc6070 */
[----:B------:R-:W5:Y:S01]  /*0cd0*/  @!P0 LDG.E R46, desc[UR14][R28.64] ;  /* 0x0000000e1c2e8981 */ /* 0x000f62000c1e1900 */
[----:B------:R-:W-:-:S02]  /*0ce0*/  @!P0 IADD3.X R17, R8, R17, RZ, P5, !PT ;  /* 0x0000001108118210 */ /* 0x000fc40002ffe4ff */
[----:B------:R-:W-:Y:S01]  /*0cf0*/  ISETP.GE.AND.EX P5, PT, R7, UR19, PT, P6 ;  /* 0x0000001307007c0c */ /* 0x000fe2000bfa6360 */
[----:B------:R-:W2:Y:S01]  /*0d00*/  @!P4 LDC.64 R8, c[0x0][0x288] ;  /* 0x0000a200ff08cb82 */ /* 0x000ea20000000a00 */
[----:B------:R-:W-:Y:S01]  /*0d10*/  @!P2 IADD3 R23, R23, R25, RZ ;  /* 0x000000191717a210 */ /* 0x000fe20007ffe0ff */
[----:B------:R3:W5:Y:S01]  /*0d20*/  @!P0 LDG.E R43, desc[UR14][R16.64] ;  /* 0x0000000e102b8981 */ /* 0x000762000c1e1900 */
[----:B------:R-:W-:Y:S02]  /*0d30*/  ISETP.GT.U32.OR P5, PT, R60, 0x2ff, P5 ;  /* 0x000002ff3c00780c */ /* 0x000fe40002fa4470 */
[C---:B------:R-:W-:Y:S01]  /*0d40*/  @!P2 SHF.L.U32 R35, R22.reuse, 0x1, RZ ;  /* 0x000000011623a819 */ /* 0x040fe200000006ff */
[----:B-1----:R-:W-:Y:S01]  /*0d50*/  @!P3 IMAD R2, R31, R10, RZ ;  /* 0x0000000a1f02b224 */ /* 0x002fe200078e02ff */
[----:B------:R-:W-:Y:S01]  /*0d60*/  @!P2 SHF.L.U64.HI R0, R22, 0x1, R23 ;  /* 0x000000011600a819 */ /* 0x000fe20000010217 */
[----:B------:R-:W1:Y:S01]  /*0d70*/  @!P3 LDC.64 R24, c[0x0][0x230] ;  /* 0x00008c00ff18bb82 */ /* 0x000e620000000a00 */
[----:B0-----:R-:W-:-:S02]  /*0d80*/  @!P2 IADD3 R32, P6, R35, R18, RZ ;  /* 0x000000122320a210 */ /* 0x001fc40007fde0ff */
[----:B---3--:R-:W-:Y:S02]  /*0d90*/  @!P3 MOV R16, R62 ;  /* 0x0000003e0010b202 */ /* 0x008fe40000000f00 */
[----:B------:R-:W-:-:S03]  /*0da0*/  @!P3 MOV R17, R65 ;  /* 0x000000410011b202 */ /* 0x000fc60000000f00 */
[----:B------:R-:W0:Y:S01]  /*0db0*/  @!P3 LDC.64 R22, c[0x0][0x228] ;  /* 0x00008a00ff16bb82 */ /* 0x000e220000000a00 */
[C---:B------:R-:W-:Y:S01]  /*0dc0*/  @!P3 IMAD R29, R53.reuse, R11, R2 ;  /* 0x0000000b351db224 */ /* 0x040fe200078e0202 */
[----:B------:R-:W-:Y:S01]  /*0dd0*/  @!P2 IADD3.X R33, R0, R19, RZ, P6, !PT ;  /* 0x000000130021a210 */ /* 0x000fe200037fe4ff */
[----:B------:R-:W-:Y:S01]  /*0de0*/  @!P3 IMAD.WIDE.U32 R10, R53, R10, R16 ;  /* 0x0000000a350ab225 */ /* 0x000fe200078e0010 */
[----:B----4-:R-:W-:-:S04]  /*0df0*/  @!P2 IADD3 R30, P0, R35, R14, RZ ;  /* 0x0000000e231ea210 */ /* 0x010fc80007f1e0ff */
[----:B------:R-:W3:Y:S01]  /*0e00*/  @!P4 LDC.64 R18, c[0x0][0x230] ;  /* 0x00008c00ff12cb82 */ /* 0x000ee20000000a00 */
[----:B------:R-:W-:Y:S02]  /*0e10*/  @!P2 IADD3.X R31, R0, R15, RZ, P0, !PT ;  /* 0x0000000f001fa210 */ /* 0x000fe400007fe4ff */
[----:B------:R-:W-:-:S05]  /*0e20*/  @!P3 IADD3 R15, R11, R29, RZ ;  /* 0x0000001d0b0fb210 */ /* 0x000fca0007ffe0ff */
[----:B------:R-:W4:Y:S01]  /*0e30*/  @!P5 LDC.64 R20, c[0x0][0x288] ;  /* 0x0000a200ff14db82 */ /* 0x000f220000000a00 */
[----:B------:R-:W-:Y:S01]  /*0e40*/  @!P3 SHF.L.U64.HI R0, R10, 0x1, R15 ;  /* 0x000000010a00b819 */ /* 0x000fe2000001020f */
[----:B--2---:R-:W-:Y:S01]  /*0e50*/  @!P4 IMAD R27, R27, R8, RZ ;  /* 0x000000081b1bc224 */ /* 0x004fe200078e02ff */
[----:B------:R-:W-:-:S05]  /*0e60*/  @!P4 MOV R14, R62 ;  /* 0x0000003e000ec202 */ /* 0x000fca0000000f00 */
[----:B------:R-:W2:Y:S01]  /*0e70*/  @!P4 LDC.64 R16, c[0x0][0x228] ;  /* 0x00008a00ff10cb82 */ /* 0x000ea20000000a00 */
[----:B------:R-:W-:Y:S02]  /*0e80*/  @!P4 MOV R15, R65 ;  /* 0x00000041000fc202 */ /* 0x000fe40000000f00 */
[----:B------:R-:W-:Y:S01]  /*0e90*/  CS2R R40, SRZ ;  /* 0x0000000000287805 */ /* 0x000fe2000001ff00 */
[----:B------:R-:W-:Y:S01]  /*0ea0*/  @!P4 IMAD R27, R52, R9, R27 ;  /* 0x00000009341bc224 */ /* 0x000fe200078e021b */
[----:B------:R-:W-:Y:S01]  /*0eb0*/  @!P3 SHF.L.U32 R11, R10, 0x1, RZ ;  /* 0x000000010a0bb819 */ /* 0x000fe200000006ff */
[----:B------:R-:W-:-:S03]  /*0ec0*/  @!P4 IMAD.WIDE.U32 R14, R52, R8, R14 ;  /* 0x00000008340ec225 */ /* 0x000fc600078e000e */
[----:B------:R-:W5:Y:S01]  /*0ed0*/  @!P2 LDG.E R41, desc[UR14][R32.64] ;  /* 0x0000000e2029a981 */ /* 0x000f62000c1e1900 */
[----:B-1----:R-:W-:Y:S01]  /*0ee0*/  @!P3 IADD3 R24, P0, R11, R24, RZ ;  /* 0x000000180b18b210 */ /* 0x002fe20007f1e0ff */
[----:B------:R-:W1:Y:S01]  /*0ef0*/  @!P5 LDC.64 R8, c[0x0][0x230] ;  /* 0x00008c00ff08db82 */ /* 0x000e620000000a00 */
[----:B------:R-:W-:Y:S01]  /*0f00*/  @!P4 IADD3 R15, R15, R27, RZ ;  /* 0x0000001b0f0fc210 */ /* 0x000fe20007ffe0ff */
[----:B------:R-:W5:Y:S01]  /*0f10*/  @!P2 LDG.E R40, desc[UR14][R30.64] ;  /* 0x0000000e1e28a981 */ /* 0x000f62000c1e1900 */
[----:B0-----:R-:W-:Y:S02]  /*0f20*/  @!P3 IADD3 R22, P2, R11, R22, RZ ;  /* 0x000000160b16b210 */ /* 0x001fe40007f5e0ff */
[----:B------:R-:W-:Y:S02]  /*0f30*/  @!P4 SHF.L.U32 R27, R14, 0x1, RZ ;  /* 0x000000010e1bc819 */ /* 0x000fe400000006ff */
[C---:B------:R-:W-:Y:S01]  /*0f40*/  @!P3 IADD3.X R25, R0.reuse, R25, RZ, P0, !PT ;  /* 0x000000190019b210 */ /* 0x040fe200007fe4ff */
[----:B----4-:R-:W-:Y:S01]  /*0f50*/  @!P5 IMAD R2, R7, R20, RZ ;  /* 0x000000140702d224 */ /* 0x010fe200078e02ff */
[----:B------:R-:W-:Y:S01]  /*0f60*/  @!P3 IADD3.X R23, R0, R23, RZ, P2, !PT ;  /* 0x000000170017b210 */ /* 0x000fe200017fe4ff */
[----:B------:R-:W0:Y:S01]  /*0f70*/  @!P5 LDC.64 R10, c[0x0][0x228] ;  /* 0x00008a00ff0adb82 */ /* 0x000e220000000a00 */
[----:B------:R-:W-:-:S02]  /*0f80*/  @!P4 SHF.L.U64.HI R0, R14, 0x1, R15 ;  /* 0x000000010e00c819 */ /* 0x000fc4000001020f */
[----:B---3--:R-:W-:Y:S01]  /*0f90*/  @!P4 IADD3 R18, P0, R27, R18, RZ ;  /* 0x000000121b12c210 */ /* 0x008fe20007f1e0ff */
[----:B------:R-:W-:Y:S01]  /*0fa0*/  @!P5 IMAD R7, R51, R21, R2 ;  /* 0x000000153307d224 */ /* 0x000fe200078e0202 */
[----:B------:R-:W-:Y:S01]  /*0fb0*/  HFMA2.MMA R2, -RZ, RZ, 0, 0 ;  /* 0x00000000ff027435 */ /* 0x000fe200000001ff */
[----:B------:R-:W5:Y:S01]  /*0fc0*/  @!P3 LDG.E R42, desc[UR14][R24.64] ;  /* 0x0000000e182ab981 */ /* 0x000f62000c1e1900 */
[----:B------:R-:W-:Y:S02]  /*0fd0*/  @!P4 IADD3.X R19, R0, R19, RZ, P0, !PT ;  /* 0x000000130013c210 */ /* 0x000fe400007fe4ff */
[----:B--2---:R-:W-:-:S04]  /*0fe0*/  @!P4 IADD3 R16, P0, R27, R16, RZ ;  /* 0x000000101b10c210 */ /* 0x004fc80007f1e0ff */
[----:B------:R-:W-:Y:S02]  /*0ff0*/  @!P4 IADD3.X R17, R0, R17, RZ, P0, !PT ;  /* 0x000000110011c210 */ /* 0x000fe400007fe4ff */
[----:B------:R-:W-:Y:S01]  /*1000*/  MOV R0, RZ ;  /* 0x000000ff00007202 */ /* 0x000fe20000000f00 */
[----:B------:R-:W5:Y:S05]  /*1010*/  @!P4 LDG.E R2, desc[UR14][R18.64] ;  /* 0x0000000e1202c981 */ /* 0x000f6a000c1e1900 */
[----:B------:R-:W5:Y:S01]  /*1020*/  @!P4 LDG.E R0, desc[UR14][R16.64] ;  /* 0x0000000e1000c981 */ /* 0x000f62000c1e1900 */
[----:B------:R-:W-:Y:S02]  /*1030*/  @!P5 MOV R14, R62 ;  /* 0x0000003e000ed202 */ /* 0x000fe40000000f00 */
[----:B------:R-:W-:-:S03]  /*1040*/  @!P5 MOV R15, R65 ;  /* 0x00000041000fd202 */ /* 0x000fc60000000f00 */
[----:B------:R-:W-:Y:S01]  /*1050*/  @!P5 IMAD.WIDE.U32 R20, R51, R20, R14 ;  /* 0x000000143314d225 */ /* 0x000fe200078e000e */
[----:B------:R-:W-:-:S04]  /*1060*/  CS2R R14, SRZ ;  /* 0x00000000000e7805 */ /* 0x000fc8000001ff00 */
[----:B------:R-:W-:Y:S02]  /*1070*/  @!P5 IADD3 R21, R21, R7, RZ ;  /* 0x000000071515d210 */ /* 0x000fe40007ffe0ff */
[C---:B------:R-:W-:Y:S01]  /*1080*/  @!P5 SHF.L.U32 R7, R20.reuse, 0x1, RZ ;  /* 0x000000011407d819 */ /* 0x040fe200000006ff */
[----:B------:R-:W5:Y:S01]  /*1090*/  @!P3 LDG.E R15, desc[UR14][R22.64] ;  /* 0x0000000e160fb981 */ /* 0x000f62000c1e1900 */
[----:B------:R-:W-:Y:S02]  /*10a0*/  @!P5 SHF.L.U64.HI R20, R20, 0x1, R21 ;  /* 0x000000011414d819 */ /* 0x000fe40000010215 */
[C---:B-1----:R-:W-:Y:S02]  /*10b0*/  @!P5 IADD3 R8, P2, R7.reuse, R8, RZ ;  /* 0x000000080708d210 */ /* 0x042fe40007f5e0ff */
[----:B0-----:R-:W-:Y:S01]  /*10c0*/  @!P5 IADD3 R10, P3, R7, R10, RZ ;  /* 0x0000000a070ad210 */ /* 0x001fe20007f7e0ff */
[----:B------:R-:W-:Y:S01]  /*10d0*/  HFMA2.MMA R7, -RZ, RZ, 0, 0 ;  /* 0x00000000ff077435 */ /* 0x000fe200000001ff */
[----:B------:R-:W-:-:S02]  /*10e0*/  @!P5 IADD3.X R9, R20, R9, RZ, P2, !PT ;  /* 0x000000091409d210 */ /* 0x000fc400017fe4ff */
[----:B------:R-:W-:Y:S01]  /*10f0*/  @!P5 IADD3.X R11, R20, R11, RZ, P3, !PT ;  /* 0x0000000b140bd210 */ /* 0x000fe20001ffe4ff */
[----:B------:R-:W-:Y:S01]  /*1100*/  UMOV UR18, 0x3f800000 ;  /* 0x3f80000000127882 */ /* 0x000fe20000000000 */
[----:B------:R-:W-:Y:S01]  /*1110*/  BSSY B0, `(.L_x_388) ;  /* 0x0000022000007945 */ /* 0x000fe20003800000 */
[----:B------:R0:W5:Y:S04]  /*1120*/  @!P5 LDG.E R14, desc[UR14][R8.64] ;  /* 0x0000000e080ed981 */ /* 0x000168000c1e1900 */
[----:B------:R1:W5:Y:S01]  /*1130*/  @!P5 LDG.E R7, desc[UR14][R10.64] ;  /* 0x0000000e0a07d981 */ /* 0x000362000c1e1900 */
[----:B0-----:R-:W-:Y:S02]  /*1140*/  CS2R R8, SRZ ;  /* 0x0000000000087805 */ /* 0x001fe4000001ff00 */
[----:B-1----:R-:W-:-:S02]  /*1150*/  CS2R R10, SRZ ;  /* 0x00000000000a7805 */ /* 0x002fc4000001ff00 */
        /* <DEDUP_REMOVED lines=21> */
[----:B------:R-:W2:Y:S04]  /*12b0*/  LDG.E.U16 R8, desc[UR14][R12.64] ;  /* 0x0000000e0c087981 */ /* 0x000ea8000c1e1500 */
[----:B------:R-:W3:Y:S04]  /*12c0*/  @P0 LDG.E.U16 R19, desc[UR14][R16.64] ;  /* 0x0000000e10130981 */ /* 0x000ee8000c1e1500 */
[----:B------:R-:W4:Y:S04]  /*12d0*/  @P0 LDG.E.U16 R18, desc[UR14][R16.64+0x2] ;  /* 0x0000020e10120981 */ /* 0x000f28000c1e1500 */
[----:B------:R-:W4:Y:S01]  /*12e0*/  LDG.E.U16 R11, desc[UR14][R12.64+0x2] ;  /* 0x0000020e0c0b7981 */ /* 0x000f22000c1e1500 */
[----:B--2---:R-:W-:-:S02]  /*12f0*/  SHF.L.U32 R8, R8, 0x10, RZ ;  /* 0x0000001008087819 */ /* 0x004fc400000006ff */
[----:B---3--:R-:W-:Y:S02]  /*1300*/  @P0 SHF.L.U32 R9, R19, 0x10, RZ ;  /* 0x0000001013090819 */ /* 0x008fe400000006ff */
[----:B----4-:R-:W-:Y:S02]  /*1310*/  @P0 SHF.L.U32 R10, R18, 0x10, RZ ;  /* 0x00000010120a0819 */ /* 0x010fe400000006ff */
[----:B------:R-:W-:-:S07]  /*1320*/  SHF.L.U32 R11, R11, 0x10, RZ ;  /* 0x000000100b0b7819 */ /* 0x000fce00000006ff */
.L_x_389:
[----:B------:R-:W-:Y:S05]  /*1330*/  BSYNC B0 ;  /* 0x0000000000007941 */ /* 0x000fea0003800000 */
.L_x_388:
[----:B------:R-:W-:Y:S02]  /*1340*/  ISETP.NE.AND P5, PT, RZ, UR17, PT ;  /* 0x00000011ff007c0c */ /* 0x000fe4000bfa5270 */
[C---:B-----5:R-:W-:Y:S02]  /*1350*/  PRMT R12, R49.reuse, 0x7632, R12 ;  /* 0x00007632310c7816 */ /* 0x060fe4000000000c */
        /* <DEDUP_REMOVED lines=36> */
.L_x_390:
        /* <DEDUP_REMOVED lines=26> */
.L_x_391:
[----:B------:R-:W-:Y:S01]  /*1740*/  FFMA.FTZ R27, R13, R23, R16 ;  /* 0x000000170d1b7223 */ /* 0x000fe20000010010 */
[----:B------:R-:W-:Y:S01]  /*1750*/  FADD.FTZ R16, RZ, R19 ;  /* 0x00000013ff107221 */ /* 0x000fe20000010000 */
[----:B------:R-:W-:Y:S01]  /*1760*/  FADD.FTZ R24, R23, R12 ;  /* 0x0000000c17187221 */ /* 0x000fe20000010000 */
[----:B------:R-:W-:Y:S01]  /*1770*/  FFMA.FTZ R12, R13, R18, RZ ;  /* 0x000000120d0c7223 */ /* 0x000fe200000100ff */
[----:B------:R-:W-:Y:S01]  /*1780*/  FADD.FTZ R13, RZ, R18 ;  /* 0x00000012ff0d7221 */ /* 0x000fe20000010000 */
[----:B------:R-:W-:Y:S01]  /*1790*/  FADD.FTZ R23, R16, R17 ;  /* 0x0000001110177221 */ /* 0x000fe20000010000 */
[----:B------:R-:W-:Y:S01]  /*17a0*/  FMUL.FTZ R25, R17, R8 ;  /* 0x0000000811197220 */ /* 0x000fe20000410000 */
        /* <DEDUP_REMOVED lines=10> */
[C---:B------:R-:W-:Y:S01]  /*1850*/  PRMT R18, R44.reuse, 0x7632, R18 ;  /* 0x000076322c127816 */ /* 0x040fe20000000012 */
        /* <DEDUP_REMOVED lines=25> */
.L_x_392:
[----:B------:R-:W-:Y:S01]  /*19f0*/  FMUL.FTZ R18, R22, R8 ;  /* 0x0000000816127220 */ /* 0x000fe20000410000 */
[----:B------:R-:W-:Y:S01]  /*1a00*/  FADD.FTZ R25, R20, R25 ;  /* 0x0000001914197221 */ /* 0x000fe20000010000 */
[--C-:B------:R-:W-:Y:S01]  /*1a10*/  FADD.FTZ R13, R23, R22.reuse ;  /* 0x00000016170d7221 */ /* 0x100fe20000010000 */
[----:B------:R-:W-:Y:S01]  /*1a20*/  FFMA.FTZ R19, R32, R22, R19 ;  /* 0x0000001620137223 */ /* 0x000fe20000010013 */
[----:B------:R-:W-:Y:S01]  /*1a30*/  PRMT R22, R46, 0x7632, R22 ;  /* 0x000076322e167816 */ /* 0x000fe20000000016 */
[----:B------:R-:W-:Y:S01]  /*1a40*/  FFMA.FTZ R20, R32, R18, R33 ;  /* 0x0000001220147223 */ /* 0x000fe20000010021 */
[----:B------:R-:W-:Y:S01]  /*1a50*/  FADD.FTZ R26, R25, R18 ;  /* 0x00000012191a7221 */ /* 0x000fe20000010000 */
[----:B------:R-:W-:Y:S01]  /*1a60*/  FMUL.FTZ R21, R16, R11 ;  /* 0x0000000b10157220 */ /* 0x000fe20000410000 */
[----:B------:R-:W-:Y:S01]  /*1a70*/  SHF.L.U32 R18, R46, 0x10, RZ ;  /* 0x000000102e127819 */ /* 0x000fe200000006ff */
[----:B------:R-:W-:Y:S01]  /*1a80*/  FFMA.FTZ R17, R34, R16, R17 ;  /* 0x0000001022117223 */ /* 0x000fe20000010011 */
[----:B------:R-:W-:Y:S01]  /*1a90*/  SHF.L.U32 R22, R22, 0x10, RZ ;  /* 0x0000001016167819 */ /* 0x000fe200000006ff */
[--C-:B------:R-:W-:Y:S01]  /*1aa0*/  FFMA.FTZ R33, R34, R21, R20.reuse ;  /* 0x0000001522217223 */ /* 0x100fe20000010014 */
[----:B------:R-:W-:Y:S01]  /*1ab0*/  PRMT R20, R43, 0x7632, R20 ;  /* 0x000076322b147816 */ /* 0x000fe20000000014 */
[----:B------:R-:W-:-:S02]  /*1ac0*/  FADD.FTZ R24, R18, -UR13 ;  /* 0x8000000d12187e21 */ /* 0x000fc40008010000 */
        /* <DEDUP_REMOVED lines=24> */
.L_x_393:
[----:B------:R-:W-:Y:S01]  /*1c50*/  FMUL.FTZ R27, R22, R8 ;  /* 0x00000008161b7220 */ /* 0x000fe20000410000 */
[----:B------:R-:W-:Y:S01]  /*1c60*/  FADD.FTZ R26, R21, R26 ;  /* 0x0000001a151a7221 */ /* 0x000fe20000010000 */
[C---:B------:R-:W-:Y:S01]  /*1c70*/  PRMT R21, R41.reuse, 0x7632, R21 ;  /* 0x0000763229157816 */ /* 0x040fe20000000015 */
[----:B------:R-:W-:Y:S01]  /*1c80*/  FMUL.FTZ R30, R18, R11 ;  /* 0x0000000b121e7220 */ /* 0x000fe20000410000 */
[----:B------:R-:W-:Y:S01]  /*1c90*/  FFMA.FTZ R25, R24, R27, R33 ;  /* 0x0000001b18197223 */ /* 0x000fe20000010021 */
[----:B------:R-:W-:Y:S01]  /*1ca0*/  SHF.L.U32 R23, R41, 0x10, RZ ;  /* 0x0000001029177819 */ /* 0x000fe200000006ff */
[----:B------:R-:W-:Y:S01]  /*1cb0*/  FADD.FTZ R27, R26, R27 ;  /* 0x0000001b1a1b7221 */ /* 0x000fe20000010000 */
[----:B------:R-:W-:Y:S02]  /*1cc0*/  SHF.L.U32 R26, R21, 0x10, RZ ;  /* 0x00000010151a7819 */ /* 0x000fe400000006ff */
[C---:B------:R-:W-:Y:S01]  /*1cd0*/  PRMT R28, R40.reuse, 0x7632, R28 ;  /* 0x00007632281c7816 */ /* 0x040fe2000000001c */
[----:B------:R-:W-:Y:S01]  /*1ce0*/  FADD.FTZ R23, R23, -UR13 ;  /* 0x8000000d17177e21 */ /* 0x000fe20008010000 */
[----:B------:R-:W-:Y:S01]  /*1cf0*/  SHF.L.U32 R21, R40, 0x10, RZ ;  /* 0x0000001028157819 */ /* 0x000fe200000006ff */
[----:B------:R-:W-:Y:S01]  /*1d00*/  FADD.FTZ R31, R26, -UR13 ;  /* 0x8000000d1a1f7e21 */ /* 0x000fe20008010000 */
[----:B------:R-:W-:Y:S01]  /*1d10*/  PRMT R29, R42, 0x7632, R29 ;  /* 0x000076322a1d7816 */ /* 0x000fe2000000001d */
        /* <DEDUP_REMOVED lines=22> */
.L_x_394:
[----:B------:R-:W-:Y:S01]  /*1e80*/  FADD.FTZ R32, R30, R27 ;  /* 0x0000001b1e207221 */ /* 0x000fe20000010000 */
[----:B------:R-:W-:Y:S01]  /*1e90*/  FFMA.FTZ R31, R20, R30, R25 ;  /* 0x0000001e141f7223 */ /* 0x000fe20000010019 */
[----:B------:R-:W-:Y:S01]  /*1ea0*/  SHF.L.U32 R27, R42, 0x10, RZ ;  /* 0x000000102a1b7819 */ /* 0x000fe200000006ff */
[----:B------:R-:W-:Y:S01]  /*1eb0*/  FMUL.FTZ R25, R21, R8 ;  /* 0x0000000815197220 */ /* 0x000fe20000410000 */
[----:B------:R-:W-:Y:S01]  /*1ec0*/  SHF.L.U32 R30, R29, 0x10, RZ ;  /* 0x000000101d1e7819 */ /* 0x000fe200000006ff */
[----:B------:R-:W-:Y:S02]  /*1ed0*/  FMUL.FTZ R36, R28, R11 ;  /* 0x0000000b1c247220 */ /* 0x000fe40000410000 */
[--C-:B------:R-:W-:Y:S01]  /*1ee0*/  FFMA.FTZ R34, R26, R25, R31.reuse ;  /* 0x000000191a227223 */ /* 0x100fe2000001001f */
[----:B------:R-:W-:Y:S01]  /*1ef0*/  FADD.FTZ R27, R27, -UR13 ;  /* 0x8000000d1b1b7e21 */ /* 0x000fe20008010000 */
[----:B------:R-:W-:Y:S01]  /*1f00*/  PRMT R31, R15, 0x7632, R31 ;  /* 0x000076320f1f7816 */ /* 0x000fe2000000001f */
[----:B------:R-:W-:Y:S01]  /*1f10*/  FADD.FTZ R33, R30, -UR13 ;  /* 0x8000000d1e217e21 */ /* 0x000fe20008010000 */
[----:B------:R-:W-:Y:S01]  /*1f20*/  FADD.FTZ R29, R32, R25 ;  /* 0x00000019201d7221 */ /* 0x000fe20000010000 */
        /* <DEDUP_REMOVED lines=23> */
.L_x_395:
        /* <DEDUP_REMOVED lines=9> */
[--C-:B------:R-:W-:Y:S01]  /*2130*/  FFMA.FTZ R33, R27, R35, R34.reuse ;  /* 0x000000231b217223 */ /* 0x100fe20000010022 */
[C---:B------:R-:W-:Y:S01]  /*2140*/  PRMT R34, R0.reuse, 0x7632, R34 ;  /* 0x0000763200227816 */ /* 0x040fe20000000022 */
[----:B------:R-:W-:Y:S01]  /*2150*/  FADD.FTZ R31, R31, -UR13 ;  /* 0x8000000d1f1f7e21 */ /* 0x000fe20008010000 */
[----:B------:R-:W-:Y:S01]  /*2160*/  FADD.FTZ R35, R35, R36 ;  /* 0x0000002423237221 */ /* 0x000fe20000010000 */
        /* <DEDUP_REMOVED lines=24> */
.L_x_396:
[----:B------:R-:W-:Y:S01]  /*22f0*/  FMUL.FTZ R38, R29, R8 ;  /* 0x000000081d267220 */ /* 0x000fe20000410000 */
[----:B------:R-:W-:-:S03]  /*2300*/  SHF.L.U32 R37, R14, 0x10, RZ ;  /* 0x000000100e257819 */ /* 0x000fc600000006ff */
[----:B------:R-:W-:Y:S01]  /*2310*/  FFMA.FTZ R66, R36, R38, R33 ;  /* 0x0000002624427223 */ /* 0x000fe20000010021 */
[----:B------:R-:W-:Y:S01]  /*2320*/  FADD.FTZ R33, R12, R16 ;  /* 0x000000100c217221 */ /* 0x000fe20000010000 */
[----:B------:R-:W-:Y:S01]  /*2330*/  FADD.FTZ R38, R35, R38 ;  /* 0x0000002623267221 */ /* 0x000fe20000010000 */
[----:B------:R-:W-:Y:S01]  /*2340*/  PRMT R12, R14, 0x7632, R12 ;  /* 0x000076320e0c7816 */ /* 0x000fe2000000000c */
[----:B------:R-:W-:-:S03]  /*2350*/  FMUL.FTZ R35, R34, R11 ;  /* 0x0000000b22237220 */ /* 0x000fc60000410000 */
[----:B------:R-:W-:Y:S01]  /*2360*/  SHF.L.U32 R12, R12, 0x10, RZ ;  /* 0x000000100c0c7819 */ /* 0x000fe200000006ff */
[----:B------:R-:W-:Y:S01]  /*2370*/  FFMA.FTZ R16, R31, R35, R66 ;  /* 0x000000231f107223 */ /* 0x000fe20000010042 */
[----:B------:R-:W-:Y:S01]  /*2380*/  FADD.FTZ R35, R35, R38 ;  /* 0x0000002623237221 */ /* 0x000fe20000010000 */
        /* <DEDUP_REMOVED lines=26> */
.L_x_397:
[----:B------:R-:W-:Y:S01]  /*2530*/  FMUL.FTZ R61, R37, R8 ;  /* 0x00000008253d7220 */ /* 0x000fe20000410000 */
[----:B------:R-:W-:Y:S01]  /*2540*/  ISETP.GT.AND P0, PT, R6, 0x1e, PT ;  /* 0x0000001e0600780c */ /* 0x000fe20003f04270 */
[----:B------:R-:W-:Y:S01]  /*2550*/  FFMA.FTZ R19, R24, R22, R19 ;  /* 0x0000001618137223 */ /* 0x000fe20000010013 */
[----:B------:R-:W-:Y:S01]  /*2560*/  FADD.FTZ R24, R13, R22 ;  /* 0x000000160d187221 */ /* 0x000fe20000010000 */
[----:B------:R-:W-:Y:S01]  /*2570*/  FADD.FTZ R66, R35, R61 ;  /* 0x0000003d23427221 */ /* 0x000fe20000010000 */
[----:B------:R-:W-:Y:S01]  /*2580*/  FFMA.FTZ R16, R38, R61, R16 ;  /* 0x0000003d26107223 */ /* 0x000fe20000010010 */
        /* <DEDUP_REMOVED lines=119> */
.L_x_399:
[----:B------:R-:W-:Y:S05]  /*2d00*/  BSYNC B0 ;  /* 0x0000000000007941 */ /* 0x000fea0003800000 */
.L_x_398:
        /* <DEDUP_REMOVED lines=78> */
.L_x_401:
[----:B------:R-:W-:Y:S05]  /*31f0*/  BSYNC B0 ;  /* 0x0000000000007941 */ /* 0x000fea0003800000 */
.L_x_400:
        /* <DEDUP_REMOVED lines=21> */
.L_x_403:
[----:B------:R-:W-:Y:S05]  /*3350*/  BSYNC B0 ;  /* 0x0000000000007941 */ /* 0x000fea0003800000 */
.L_x_402:
        /* <DEDUP_REMOVED lines=47> */
.L_x_406:
[----:B------:R-:W2:Y:S04]  /*3650*/  LDG.E.STRONG.GPU R18, desc[UR14][R16.64] ;  /* 0x0000000e10127981 */ /* 0x000ea8000c1ef900 */
[----:B--2---:R-:W-:Y:S01]  /*3660*/  CCTL.IVALL ;  /* 0x00000000ff00798f */ /* 0x004fe20002000000 */
[----:B------:R-:W-:Y:S05]  /*3670*/  YIELD ;  /* 0x0000000000007946 */ /* 0x000fea0003800000 */
[----:B------:R-:W-:-:S13]  /*3680*/  ISETP.NE.AND P0, PT, R18, R21, PT ;  /* 0x000000151200720c */ /* 0x000fda0003f05270 */
[----:B------:R-:W-:Y:S05]  /*3690*/  @P0 BRA `(.L_x_406) ;  /* 0xfffffffc00ec0947 */ /* 0x000fea000383ffff */
.L_x_405:
        /* <DEDUP_REMOVED lines=17> */
.L_x_410:
        /* <DEDUP_REMOVED lines=115> */
.L_x_409:
        /* <DEDUP_REMOVED lines=61> */
.L_x_411:
[----:B------:R-:W-:-:S13]  /*42b0*/  ISETP.NE.OR P0, PT, R38, RZ, P0 ;  /* 0x000000ff2600720c */ /* 0x000fda0000705670 */
[----:B------:R-:W-:Y:S05]  /*42c0*/  @!P0 BRA `(.L_x_407) ;  /* 0x00000000007c8947 */ /* 0x000fea0003800000 */
.L_x_408:
        /* <DEDUP_REMOVED lines=31> */
.L_x_407:
        /* <DEDUP_REMOVED lines=11> */
.L_x_413:
[----:B------:R-:W-:Y:S05]  /*4570*/  BSYNC B0 ;  /* 0x0000000000007941 */ /* 0x000fea0003800000 */
.L_x_412:
        /* <DEDUP_REMOVED lines=16> */
.L_x_404:
        /* <DEDUP_REMOVED lines=43> */
.L_x_414:
        /* <DEDUP_REMOVED lines=20> */
.L_x_416:
[----:B------:R-:W-:Y:S05]  /*4a70*/  BSYNC B0 ;  /* 0x0000000000007941 */ /* 0x000fea0003800000 */
.L_x_415:
        /* <DEDUP_REMOVED lines=29> */
.L_x_417:
        /* <DEDUP_REMOVED lines=20> */
.L_x_419:
[----:B------:R-:W-:Y:S05]  /*4d90*/  BSYNC B0 ;  /* 0x0000000000007941 */ /* 0x000fea0003800000 */
.L_x_418:
        /* <DEDUP_REMOVED lines=33> */
.L_x_420:
        /* <DEDUP_REMOVED lines=20> */
.L_x_422:
[----:B------:R-:W-:Y:S05]  /*50f0*/  BSYNC B0 ;  /* 0x0000000000007941 */ /* 0x000fea0003800000 */
.L_x_421:
        /* <DEDUP_REMOVED lines=9> */
[----:B-1----:R-:W-:Y:S01]  /*5190*/  SHF.R.S32.HI R3, RZ, 0x1f, R53 ;  /* 0x0000001fff037819 */ /* 0x002fe20000011435 */
        /* <DEDUP_REMOVED lines=19> */
.L_x_423:
[----:B------:R-:W-:Y:S04]  /*52d0*/  BSSY B0, `(.L_x_424) ;  /* 0x0000014000007945 */ /* 0x000fe80003800000 */
[----:B------:R-:W-:Y:S05]  /*52e0*/  @P0 BRA `(.L_x_425) ;  /* 0x0000000000480947 */ /* 0x000fea0003800000 */
[C-C-:B------:R-:W-:Y:S01]  /*52f0*/  FFMA.FTZ R12, R18.reuse, R46, R19.reuse ;  /* 0x0000002e120c7223 */ /* 0x140fe20000010013 */
[----:B------:R-:W-:Y:S01]  /*5300*/  FFMA.FTZ R13, R18, R36, R19 ;  /* 0x00000024120d7223 */ /* 0x000fe20000010013 */
        /* <DEDUP_REMOVED lines=16> */
.L_x_425:
[----:B------:R-:W-:Y:S05]  /*5410*/  BSYNC B0 ;  /* 0x0000000000007941 */ /* 0x000fea0003800000 */
.L_x_424:
[----:B------:R-:W-:Y:S02]  /*5420*/  SHF.L.U32 R41, R41, 0x10, RZ ;  /* 0x0000001029297819 */ /* 0x000fe400000006ff */
[----:B------:R-:W-:Y:S02]  /*5430*/  SHF.L.U32 R29, R29, 0x10, RZ ;  /* 0x000000101d1d7819 */ /* 0x000fe400000006ff */
[----:B------:R-:W-:Y:S01]  /*5440*/  ISETP.GE.U32.AND P0, PT, R54, UR22, PT ;  /* 0x0000001636007c0c */ /* 0x000fe2000bf06070 */
[----:B------:R-:W-:Y:S01]  /*5450*/  FADD.FTZ R41, R41, -UR13 ;  /* 0x8000000d29297e21 */ /* 0x000fe20008010000 */
[----:B------:R-:W-:Y:S01]  /*5460*/  ISETP.GE.U32.AND P2, PT, R53, UR22, PT ;  /* 0x0000001635007c0c */ /* 0x000fe2000bf46070 */
[----:B------:R-:W-:Y:S01]  /*5470*/  FADD.FTZ R29, R29, -UR13 ;  /* 0x8000000d1d1d7e21 */ /* 0x000fe20008010000 */
[----:B0-----:R-:W-:Y:S01]  /*5480*/  SHF.R.S32.HI R13, RZ, 0x1f, R52 ;  /* 0x0000001fff0d7819 */ /* 0x001fe20000011434 */
        /* <DEDUP_REMOVED lines=34> */
.L_x_426:
        /* <DEDUP_REMOVED lines=20> */
.L_x_428:
[----:B------:R-:W-:Y:S05]  /*57f0*/  BSYNC B0 ;  /* 0x0000000000007941 */ /* 0x000fea0003800000 */
.L_x_427:
        /* <DEDUP_REMOVED lines=25> */
.L_x_429:
[----:B------:R-:W-:Y:S04]  /*5990*/  BSSY B0, `(.L_x_430) ;  /* 0x0000014000007945 */ /* 0x000fe80003800000 */
[----:B------:R-:W-:Y:S05]  /*59a0*/  @P2 BRA `(.L_x_431) ;  /* 0x0000000000482947 */ /* 0x000fea0003800000 */
[C-C-:B------:R-:W-:Y:S01]  /*59b0*/  FFMA.FTZ R16, R18.reuse, R42, R19.reuse ;  /* 0x0000002a12107223 */ /* 0x140fe20000010013 */
[----:B0-----:R-:W-:Y:S01]  /*59c0*/  FFMA.FTZ R17, R18, R32, R19 ;  /* 0x0000002012117223 */ /* 0x001fe20000010013 */
        /* <DEDUP_REMOVED lines=16> */
.L_x_431:
[----:B------:R-:W-:Y:S05]  /*5ad0*/  BSYNC B0 ;  /* 0x0000000000007941 */ /* 0x000fea0003800000 */
.L_x_430:
[----:B------:R-:W-:Y:S02]  /*5ae0*/  SHF.L.U32 R2, R2, 0x10, RZ ;  /* 0x0000001002027819 */ /* 0x000fe400000006ff */
[----:B------:R-:W-:Y:S02]  /*5af0*/  SHF.L.U32 R25, R25, 0x10, RZ ;  /* 0x0000001019197819 */ /* 0x000fe400000006ff */
[----:B-1----:R-:W-:Y:S01]  /*5b00*/  SHF.L.U32 R3, R0, 0x10, RZ ;  /* 0x0000001000037819 */ /* 0x002fe200000006ff */
[----:B------:R-:W-:Y:S01]  /*5b10*/  FADD.FTZ R2, R2, -UR13 ;  /* 0x8000000d02027e21 */ /* 0x000fe20008010000 */
[C---:B------:R-:W-:Y:S01]  /*5b20*/  ISETP.GT.U32.OR P4, PT, R60.reuse, 0x2ff, P4 ;  /* 0x000002ff3c00780c */ /* 0x040fe20002784470 */
        /* <DEDUP_REMOVED lines=26> */
.L_x_432:
[----:B------:R-:W-:Y:S04]  /*5cd0*/  BSSY B0, `(.L_x_433) ;  /* 0x0000014000007945 */ /* 0x000fe80003800000 */
[----:B------:R-:W-:Y:S05]  /*5ce0*/  @P4 BRA `(.L_x_434) ;  /* 0x0000000000484947 */ /* 0x000fea0003800000 */
[C-C-:B------:R-:W-:Y:S01]  /*5cf0*/  FFMA.FTZ R0, R18.reuse, R28, R19.reuse ;  /* 0x0000001c12007223 */ /* 0x140fe20000010013 */
[----:B------:R-:W-:Y:S01]  /*5d00*/  FFMA.FTZ R15, R18, R27, R19 ;  /* 0x0000001b120f7223 */ /* 0x000fe20000010013 */
[----:B------:R-:W-:Y:S01]  /*5d10*/  ULDC.64 UR20, c[0x0][0x288] ;  /* 0x0000a20000147ab9 */ /* 0x000fe20000000a00 */
[----:B------:R-:W-:Y:S01]  /*5d20*/  MOV R2, R62 ;  /* 0x0000003e00027202 */ /* 0x000fe20000000f00 */
[----:B------:R-:W-:Y:S01]  /*5d30*/  FFMA.FTZ R0, R3, R8, -R0 ;  /* 0x0000000803007223 */ /* 0x000fe20000010800 */
[----:B------:R-:W-:Y:S01]  /*5d40*/  MOV R3, R65 ;  /* 0x0000004100037202 */ /* 0x000fe20000000f00 */
[----:B------:R-:W-:Y:S02]  /*5d50*/  IMAD R13, R13, UR20, RZ ;  /* 0x000000140d0d7c24 */ /* 0x000fe4000f8e02ff */
[----:B------:R-:W-:Y:S01]  /*5d60*/  FFMA.FTZ R24, R24, R11, -R15 ;  /* 0x0000000b18187223 */ /* 0x000fe2000001080f */
        /* <DEDUP_REMOVED lines=10> */
.L_x_434:
[----:B------:R-:W-:Y:S05]  /*5e10*/  BSYNC B0 ;  /* 0x0000000000007941 */ /* 0x000fea0003800000 */
.L_x_433:
[----:B------:R-:W-:Y:S01]  /*5e20*/  FADD.FTZ R29, R29, -UR13 ;  /* 0x8000000d1d1d7e21 */ /* 0x000fe20008010000 */
[----:B------:R-:W-:Y:S01]  /*5e30*/  FADD.FTZ R26, R26, -UR13 ;  /* 0x8000000d1a1a7e21 */ /* 0x000fe20008010000 */
[----:B------:R-:W-:Y:S02]  /*5e40*/  SHF.L.U32 R7, R7, 0x10, RZ ;  /* 0x0000001007077819 */ /* 0x000fe400000006ff */
[----:B------:R-:W-:Y:S01]  /*5e50*/  SHF.L.U32 R22, R22, 0x10, RZ ;  /* 0x0000001016167819 */ /* 0x000fe200000006ff */
[----:B------:R-:W-:Y:S01]  /*5e60*/  FMUL.FTZ R16, R29, UR18 ;  /* 0x000000121d107c20 */ /* 0x000fe20008410000 */
[----:B------:R-:W-:Y:S01]  /*5e70*/  FMUL.FTZ R26, R26, UR18 ;  /* 0x000000121a1a7c20 */ /* 0x000fe20008410000 */
[----:B------:R-:W-:Y:S06]  /*5e80*/  @!P5 BRA `(.L_x_435) ;  /* 0x000000000048d947 */ /* 0x000fec0003800000 */
[----:B------:R-:W-:Y:S01]  /*5e90*/  FFMA.FTZ R9, R16, R8, R9 ;  /* 0x0000000810097223 */ /* 0x000fe20000010009 */
[----:B------:R-:W-:-:S03]  /*5ea0*/  FFMA.FTZ R10, R26, R11, R10 ;  /* 0x0000000b1a0a7223 */ /* 0x000fc6000001000a */
[----:B------:R-:W-:Y:S01]  /*5eb0*/  FMUL.FTZ R0, R9, -1.4426950216293334961 ;  /* 0xbfb8aa3b09007820 */ /* 0x000fe20000410000 */
[----:B-1----:R-:W-:-:S05]  /*5ec0*/  FMUL.FTZ R3, R10, -1.4426950216293334961 ;  /* 0xbfb8aa3b0a037820 */ /* 0x002fca0000410000 */
[----:B------:R-:W1:Y:S08]  /*5ed0*/  MUFU.EX2 R0, R0 ;  /* 0x0000000000007308 */ /* 0x000e700000000800 */
[----:B------:R-:W2:Y:S01]  /*5ee0*/  MUFU.EX2 R3, R3 ;  /* 0x0000000300037308 */ /* 0x000ea20000000800 */
[----:B-1----:R-:W-:-:S07]  /*5ef0*/  FADD.FTZ R2, R0, 1 ;  /* 0x3f80000000027421 */ /* 0x002fce0000010000 */
[----:B------:R-:W1:Y:S01]  /*5f00*/  MUFU.RCP R2, R2 ;  /* 0x0000000200027308 */ /* 0x000e620000001000 */
[----:B--2---:R-:W-:-:S07]  /*5f10*/  FADD.FTZ R13, R3, 1 ;  /* 0x3f800000030d7421 */ /* 0x004fce0000010000 */
[----:B------:R-:W2:Y:S01]  /*5f20*/  MUFU.RCP R13, R13 ;  /* 0x0000000d000d7308 */ /* 0x000ea20000001000 */
[----:B-1----:R-:W-:Y:S01]  /*5f30*/  FADD.FTZ R14, -R2, 1 ;  /* 0x3f800000020e7421 */ /* 0x002fe20000010100 */
[----:B------:R-:W-:-:S03]  /*5f40*/  FMUL.FTZ R7, R7, R2 ;  /* 0x0000000207077220 */ /* 0x000fc60000410000 */
[----:B------:R-:W-:Y:S01]  /*5f50*/  FFMA.FTZ R14, R9, R14, 1 ;  /* 0x3f800000090e7423 */ /* 0x000fe2000001000e */
[----:B--2---:R-:W-:Y:S01]  /*5f60*/  FADD.FTZ R15, -R13, 1 ;  /* 0x3f8000000d0f7421 */ /* 0x004fe20000010100 */
[----:B------:R-:W-:Y:S02]  /*5f70*/  FMUL.FTZ R22, R22, R13 ;  /* 0x0000000d16167220 */ /* 0x000fe40000410000 */
[----:B------:R-:W-:Y:S01]  /*5f80*/  FMUL.FTZ R7, R7, R14 ;  /* 0x0000000e07077220 */ /* 0x000fe20000410000 */
[----:B------:R-:W-:-:S04]  /*5f90*/  FFMA.FTZ R15, R10, R15, 1 ;  /* 0x3f8000000a0f7423 */ /* 0x000fc8000001000f */
[----:B------:R-:W-:-:S07]  /*5fa0*/  FMUL.FTZ R22, R22, R15 ;  /* 0x0000000f16167220 */ /* 0x000fce0000410000 */
.L_x_435:
        /* <DEDUP_REMOVED lines=12> */
[----:B-1----:R-:W-:Y:S01]  /*6070*/  IMAD R3, R51, UR13, R12 ;  /* 0x0000000d33037c24 */ /* 0x002fe2000f8e020c */
[----:B------:R-:W-:Y:S02]  /*6080*/  ULDC.64 UR12, c[0x0][0x210] ;  /* 0x00008400000c7ab9 */ /* 0x000fe40000000a00 */
[C---:B------:R-:W-:Y:S02]  /*6090*/  LEA R2, P0, R62.reuse, UR12, 0x1 ;  /* 0x0000000c3e027c11 */ /* 0x040fe4000f8008ff */
[----:B------:R-:W-:Y:S02]  /*60a0*/  IADD3 R3, R63, R3, RZ ;  /* 0x000000033f037210 */ /* 0x000fe40007ffe0ff */
[----:B------:R-:W-:Y:S02]  /*60b0*/  F2FP.BF16.F32.PACK_AB R7, R7, R0 ;  /* 0x000000000707723e */ /* 0x000fe400000010ff */
[----:B------:R-:W-:-:S05]  /*60c0*/  LEA.HI.X R3, R62, UR13, R3, 0x1, P0 ;  /* 0x0000000d3e037c11 */ /* 0x000fca00080f0c03 */
[----:B------:R2:W-:Y:S02]  /*60d0*/  STG.E desc[UR14][R2.64], R7 ;  /* 0x0000000702007986 */ /* 0x0005e4000c10190e */
.L_x_437:
[----:B------:R-:W-:Y:S05]  /*60e0*/  BSYNC B0 ;  /* 0x0000000000007941 */ /* 0x000fea0003800000 */
.L_x_436:
[----:B------:R-:W-:Y:S01]  /*60f0*/  ULDC UR11, c[0x0][0x10] ;  /* 0x00000400000b7ab9 */ /* 0x000fe20000000800 */
[----:B------:R-:W-:Y:S02]  /*6100*/  UIADD3 UR4, UR4, 0x1, URZ ;  /* 0x0000000104047890 */ /* 0x000fe4000fffe03f */
[----:B------:R-:W-:-:S04]  /*6110*/  UIADD3 UR6, UR11, UR6, URZ ;  /* 0x000000060b067290 */ /* 0x000fc8000fffe03f */
[----:B------:R-:W-:-:S06]  /*6120*/  UISETP.GE.AND UP0, UPT, UR6, UR5, UPT ;  /* 0x000000050600728c */ /* 0x000fcc000bf06270 */
[----:B------:R-:W-:-:S13]  /*6130*/  PLOP3.LUT P0, PT, PT, PT, UP0, 0x80, 0x0 ;  /* 0x000000000000781c */ /* 0x000fda0003f0f008 */
[----:B------:R-:W-:Y:S05]  /*6140*/  @!P0 BRA `(.L_x_438) ;  /* 0xffffffa000808947 */ /* 0x000fea000383ffff */
.L_x_387:
[----:B------:R-:W3:Y:S01]  /*6150*/  LDC R4, c[0x0][0xc] ;  /* 0x00000300ff047b82 */ /* 0x000ee20000000800 */
[----:B------:R-:W-:Y:S01]  /*6160*/  ISETP.NE.AND P1, PT, R60, RZ, PT ;  /* 0x000000ff3c00720c */ /* 0x000fe20003f25270 */
[----:B------:R-:W-:Y:S06]  /*6170*/  BSSY B0, `(.L_x_439) ;  /* 0x0000011000007945 */ /* 0x000fec0003800000 */
[----:B--2---:R-:W2:Y:S08]  /*6180*/  LDC R7, c[0x0][0x10] ;  /* 0x00000400ff077b82 */ /* 0x004eb00000000800 */
[----:B-1----:R-:W1:Y:S01]  /*6190*/  LDC.64 R2, c[0x0][0x258] ;  /* 0x00009600ff027b82 */ /* 0x002e620000000a00 */
[----:B---3--:R-:W-:-:S02]  /*61a0*/  ISETP.NE.AND P0, PT, R4, 0x1, PT ;  /* 0x000000010400780c */ /* 0x008fc40003f05270 */
[----:B--2---:R-:W-:-:S04]  /*61b0*/  SHF.L.U32 R0, R7, 0x1, RZ ;  /* 0x0000000107007819 */ /* 0x004fc800000006ff */
[----:B------:R-:W-:-:S05]  /*61c0*/  SEL R5, R0, RZ, P0 ;  /* 0x000000ff00057207 */ /* 0x000fca0000000000 */
[----:B-1----:R-:W-:Y:S01]  /*61d0*/  IMAD.WIDE.U32 R2, R5, 0x4, R2 ;  /* 0x0000000405027825 */ /* 0x002fe200078e0002 */
[----:B------:R-:W-:Y:S06]  /*61e0*/  @P1 BRA `(.L_x_440) ;  /* 0x0000000000241947 */ /* 0x000fec0003800000 */
[----:B------:R-:W1:Y:S01]  /*61f0*/  S2R R0, SR_LANEID ;  /* 0x0000000000007919 */ /* 0x000e620000000000 */
[----:B------:R-:W-:Y:S02]  /*6200*/  VOTEU.ANY UR4, UPT, PT ;  /* 0x0000000000047886 */ /* 0x000fe400038e0100 */
[----:B------:R-:W-:Y:S02]  /*6210*/  UFLO.U32 UR5, UR4 ;  /* 0x00000004000572bd */ /* 0x000fe400080e0000 */
[----:B------:R-:W2:Y:S04]  /*6220*/  POPC R5, UR4 ;  /* 0x0000000400057d09 */ /* 0x000ea80008000000 */
[----:B-1----:R-:W-:-:S13]  /*6230*/  ISETP.EQ.U32.AND P0, PT, R0, UR5, PT ;  /* 0x0000000500007c0c */ /* 0x002fda000bf02070 */
[----:B------:R-:W-:Y:S06]  /*6240*/  @P0 MEMBAR.ALL.GPU ;  /* 0x0000000000000992 */ /* 0x000fec000000a000 */
[----:B------:R-:W-:-:S00]  /*6250*/  @P0 ERRBAR ;  /* 0x00000000000009ab */ /* 0x000fc00000000000 */
[----:B------:R-:W-:Y:S06]  /*6260*/  @P0 CGAERRBAR ;  /* 0x00000000000005ab */ /* 0x000fec0000000000 */
[----:B--2---:R1:W-:Y:S02]  /*6270*/  @P0 REDG.E.ADD.S32.STRONG.GPU desc[UR14][R2.64], R5 ;  /* 0x000000050200098e */ /* 0x0043e4000c10e38e */
.L_x_440:
[----:B------:R-:W-:Y:S05]  /*6280*/  BSYNC B0 ;  /* 0x0000000000007941 */ /* 0x000fea0003800000 */
.L_x_439:
[----:B------:R-:W2:Y:S01]  /*6290*/  S2UR UR4, SR_CTAID.X ;  /* 0x00000000000479c3 */ /* 0x000ea20000002500 */
[----:B------:R-:W-:Y:S02]  /*62a0*/  IADD3 R0, R4, -0x1, RZ ;  /* 0xffffffff04007810 */ /* 0x000fe40007ffe0ff */
[----:B-1----:R-:W-:-:S05]  /*62b0*/  IADD3 R5, R7, -0x1, RZ ;  /* 0xffffffff07057810 */ /* 0x002fca0007ffe0ff */
[----:B------:R-:W1:Y:S01]  /*62c0*/  S2UR UR5, SR_CTAID.Y ;  /* 0x00000000000579c3 */ /* 0x000e620000002600 */
[----:B--2---:R-:W-:-:S04]  /*62d0*/  ISETP.NE.AND P0, PT, R0, UR4, PT ;  /* 0x0000000400007c0c */ /* 0x004fc8000bf05270 */
[----:B-1----:R-:W-:-:S13]  /*62e0*/  ISETP.NE.OR P0, PT, R5, UR5, P0 ;  /* 0x0000000505007c0c */ /* 0x002fda0008705670 */
[----:B------:R-:W-:Y:S05]  /*62f0*/  @P0 EXIT ;  /* 0x000000000000094d */ /* 0x000fea0003800000 */
[----:B------:R-:W-:Y:S05]  /*6300*/  @P1 BRA `(.L_x_441) ;  /* 0x0000000000201947 */ /* 0x000fea0003800000 */
[----:B------:R-:W-:-:S05]  /*6310*/  IMAD R0, R4, R7, RZ ;  /* 0x0000000704007224 */ /* 0x000fca00078e02ff */
[----:B------:R-:W-:-:S13]  /*6320*/  ISETP.NE.AND P0, PT, R0, -0x1, PT ;  /* 0xffffffff0000780c */ /* 0x000fda0003f05270 */
[----:B------:R-:W-:Y:S05]  /*6330*/  @!P0 BRA `(.L_x_441) ;  /* 0x0000000000148947 */ /* 0x000fea0003800000 */
.L_x_442:
[----:B------:R-:W2:Y:S04]  /*6340*/  LDG.E.STRONG.GPU R5, desc[UR14][R2.64] ;  /* 0x0000000e02057981 */ /* 0x000ea8000c1ef900 */
[----:B--2---:R-:W-:Y:S01]  /*6350*/  CCTL.IVALL ;  /* 0x00000000ff00798f */ /* 0x004fe20002000000 */
[----:B------:R-:W-:Y:S05]  /*6360*/  YIELD ;  /* 0x0000000000007946 */ /* 0x000fea0003800000 */
[----:B------:R-:W-:-:S13]  /*6370*/  ISETP.NE.AND P0, PT, R5, R0, PT ;  /* 0x000000000500720c */ /* 0x000fda0003f05270 */
[----:B------:R-:W-:Y:S05]  /*6380*/  @P0 BRA `(.L_x_442) ;  /* 0xfffffffc00ec0947 */ /* 0x000fea000383ffff */
.L_x_441:
[----:B------:R-:W-:Y:S05]  /*6390*/  WARPSYNC.ALL ;  /* 0x0000000000007948 */ /* 0x000fea0003800000 */
[----:B------:R-:W1:Y:S08]  /*63a0*/  LDC.64 R22, c[0x0][0x288] ;  /* 0x0000a200ff167b82 */ /* 0x000e700000000a00 */
[----:B------:R-:W-:Y:S01]  /*63b0*/  BAR.SYNC.DEFER_BLOCKING 0x0 ;  /* 0x0000000000007b1d */ /* 0x000fe20000010000 */
[----:B-1----:R-:W-:-:S04]  /*63c0*/  LEA.HI R0, P0, R23, R22, RZ, 0x1 ;  /* 0x0000001617007211 */ /* 0x002fc800078108ff */
        /* <DEDUP_REMOVED lines=9> */
[----:B------:R-:W1:Y:S01]  /*6460*/  LDC.64 R14, c[0x0][0x218] ;  /* 0x00008600ff0e7b82 */ /* 0x000e620000000a00 */
[----:B------:R-:W-:Y:S01]  /*6470*/  SHF.L.U64.HI R23, R22, 0x2, R23 ;  /* 0x0000000216177819 */ /* 0x000fe20000010217 */
[----:B------:R-:W-:Y:S01]  /*6480*/  ULDC.64 UR4, c[0x0][0x268] ;  /* 0x00009a0000047ab9 */ /* 0x000fe20000000a00 */
[----:B------:R-:W-:Y:S02]  /*6490*/  IADD3 R5, R3, R5, RZ ;  /* 0x0000000503057210 */ /* 0x000fe40007ffe0ff */
[----:B------:R-:W-:Y:S02]  /*64a0*/  SHF.L.U64.HI R33, R25, 0x2, R27 ;  /* 0x0000000219217819 */ /* 0x000fe4000001021b */
[----:B------:R-:W-:Y:S01]  /*64b0*/  LEA.HI R2, P0, R5, R2, RZ, 0x1 ;  /* 0x0000000205027211 */ /* 0x000fe200078108ff */
[----:B0-----:R-:W0:Y:S03]  /*64c0*/  LDC.64 R16, c[0x0][0x220] ;  /* 0x00008800ff107b82 */ /* 0x001e260000000a00 */
[----:B------:R-:W-:-:S04]  /*64d0*/  IADD3.X R5, RZ, R5, RZ, P0, !PT ;  /* 0x00000005ff057210 */ /* 0x000fc800007fe4ff */
[--C-:B------:R-:W-:Y:S02]  /*64e0*/  SHF.R.S64 R29, R2, 0x1, R5.reuse ;  /* 0x00000001021d7819 */ /* 0x100fe40000001005 */
[----:B------:R-:W-:-:S04]  /*64f0*/  SHF.R.S32.HI R2, RZ, 0x1, R5 ;  /* 0x00000001ff027819 */ /* 0x000fc80000011405 */
[----:B------:R-:W-:-:S07]  /*6500*/  SHF.L.U64.HI R31, R29, 0x2, R2 ;  /* 0x000000021d1f7819 */ /* 0x000fce0000010202 */
.L_x_443:
        /* <DEDUP_REMOVED lines=14> */
[----:B-1----:R-:W-:-:S04]  /*65f0*/  IMAD.WIDE R2, R5, 0x2, R14 ;  /* 0x0000000205027825 */ /* 0x002fc800078e020e */
[----:B0-----:R-:W-:Y:S01]  /*6600*/  IMAD.WIDE R4, R5, 0x2, R16 ;  /* 0x0000000205047825 */ /* 0x001fe200078e0210 */
        /* <DEDUP_REMOVED lines=9> */
.L_x_444:
        /* <DEDUP_REMOVED lines=14> */
.L_x_5119:


//--------------------- .text._Z35group_norm_nhwc_bwd_one_pass_kernelI11Bf16IOBf16WLi256ELi96ELi768EEv26Group_norm_nhwc_bwd_params --------------------------
	.section	.text._Z35group_norm_nhwc_bwd_one_pass_kernelI11Bf16IOBf16WLi256ELi96ELi768EEv26Group_norm_nhwc_bwd_params,"ax",@progbits
	.align	128
        .global         _Z35group_norm_nhwc_bwd_one_pass_kernelI11Bf16IOBf16WLi256ELi96ELi768EEv26Group_norm_nhwc_bwd_params
        .type           _Z35group_norm_nhwc_bwd_one_pass_kernelI11Bf16IOBf16WLi256ELi96ELi768EEv26Group_norm_nhwc_bwd_params,@function
        .size           _Z35group_norm_nhwc_bwd_one_pass_kernelI11Bf16IOBf16WLi256ELi96ELi768EEv26Group_norm_nhwc_bwd_params,(.L_x_5120 - _Z35group_norm_nhwc_bwd_one_pass_kernelI11Bf16IOBf16WLi256ELi96ELi768EEv26Group_norm_nhwc_bwd_params)
        .other          _Z35group_norm_nhwc_bwd_one_pass_kernelI11Bf16IOBf16WLi256ELi96ELi768EEv26Group_norm_nhwc_bwd_params,@"STO_CUDA_ENTRY STV_DEFAULT"
_Z35group_norm_nhwc_bwd_one_pass_kernelI11Bf16IOBf16WLi256ELi96ELi768EEv26Group_norm_nhwc_bwd_params:
.text._Z35group_norm_nhwc_bwd_one_pass_kernelI11Bf16IOBf16WLi256ELi96ELi768EEv26Group_norm_nhwc_bwd_params:
        /* <DEDUP_REMOVED lines=51> */
.L_x_528:
[----:B------:R-:W1:Y:S01]  /*0330*/  LDC R8, c[0x0][0x2a0] ;  /* 0x0000a800ff087b82 */ /* 0x000e620000000800 */
[----:B------:R-:W2:Y:S01]  /*0340*/  S2R R10, SR_TID.X ;  /* 0x00000000000a7919 */ /* 0x000ea20000002100 */
[----:B------:R-:W-:Y:S01]  /*0350*/  ISETP.LE.AND P5, PT, RZ, UR6, PT ;  /* 0x00000006ff007c0c */ /* 0x000fe2000bfa3270 */
[----:B------:R-:W-:Y:S01]  /*0360*/  ULDC.64 UR18, c[0x0][0x290] ;  /* 0x0000a40000127ab9 */ /* 0x000fe20000000a00 */
[----:B------:R-:W-:Y:S01]  /*0370*/  SHF.R.S32.HI R11, RZ, 0x1f, R72 ;  /* 0x0000001fff0b7819 */ /* 0x000fe20000011448 */
[----:B------:R-:W-:Y:S01]  /*0380*/  ULDC.64 UR12, c[0x0][0x298] ;  /* 0x0000a600000c7ab9 */ /* 0x000fe20000000a00 */
[----:B------:R-:W-:Y:S02]  /*0390*/  IADD3 R31, R2, 0xb0, RZ ;  /* 0x000000b0021f7810 */ /* 0x000fe40007ffe0ff */
[----:B------:R-:W-:Y:S01]  /*03a0*/  CS2R R36, SRZ ;  /* 0x0000000000247805 */ /* 0x000fe2000001ff00 */
[----:B------:R-:W3:Y:S01]  /*03b0*/  @P1 LDC.64 R20, c[0x0][0x288] ;  /* 0x0000a200ff141b82 */ /* 0x000ee20000000a00 */
[----:B------:R-:W-:-:S02]  /*03c0*/  SHF.R.S32.HI R13, RZ, 0x1f, R2 ;  /* 0x0000001fff0d7819 */ /* 0x000fc40000011402 */
[----:B------:R-:W-:Y:S02]  /*03d0*/  SHF.R.S32.HI R23, RZ, 0x1f, R31 ;  /* 0x0000001fff177819 */ /* 0x000fe4000001141f */
[----:B------:R-:W-:-:S03]  /*03e0*/  IADD3 R24, R2, 0x80, RZ ;  /* 0x0000008002187810 */ /* 0x000fc60007ffe0ff */
[----:B------:R-:W4:Y:S01]  /*03f0*/  @P1 LDC.64 R18, c[0x0][0x230] ;  /* 0x00008c00ff121b82 */ /* 0x000f220000000a00 */
[----:B-1----:R-:W-:-:S07]  /*0400*/  IABS R7, R8 ;  /* 0x0000000800077213 */ /* 0x002fce0000000000 */
[----:B------:R-:W1:Y:S01]  /*0410*/  @P1 LDC.64 R28, c[0x0][0x228] ;  /* 0x00008a00ff1c1b82 */ /* 0x000e620000000a00 */
[----:B0-----:R-:W0:Y:S08]  /*0420*/  I2F.RP R3, R7 ;  /* 0x0000000700037306 */ /* 0x001e300000209400 */
[----:B0-----:R-:W0:Y:S02]  /*0430*/  MUFU.RCP R3, R3 ;  /* 0x0000000300037308 */ /* 0x001e240000001000 */
[----:B0-----:R-:W-:-:S06]  /*0440*/  IADD3 R4, R3, 0xffffffe, RZ ;  /* 0x0ffffffe03047810 */ /* 0x001fcc0007ffe0ff */
[----:B------:R0:W2:Y:S02]  /*0450*/  F2I.FTZ.U32.TRUNC.NTZ R5, R4 ;  /* 0x0000000400057305 */ /* 0x0000a4000021f000 */
[----:B0-----:R-:W-:Y:S01]  /*0460*/  HFMA2.MMA R4, -RZ, RZ, 0, 0 ;  /* 0x00000000ff047435 */ /* 0x001fe200000001ff */
[----:B--2---:R-:W-:-:S05]  /*0470*/  IADD3 R6, RZ, -R5, RZ ;  /* 0x80000005ff067210 */ /* 0x004fca0007ffe0ff */
[----:B------:R-:W-:Y:S01]  /*0480*/  IMAD R9, R6, R7, RZ ;  /* 0x0000000706097224 */ /* 0x000fe200078e02ff */
[----:B------:R-:W-:-:S03]  /*0490*/  IABS R6, UR6 ;  /* 0x0000000600067c13 */ /* 0x000fc60008000000 */
[----:B------:R-:W-:-:S06]  /*04a0*/  IMAD.HI.U32 R5, R5, R9, R4 ;  /* 0x0000000905057227 */ /* 0x000fcc00078e0004 */
[----:B------:R-:W-:-:S05]  /*04b0*/  IMAD.HI.U32 R3, R5, R6, RZ ;  /* 0x0000000605037227 */ /* 0x000fca00078e00ff */
[----:B------:R-:W-:-:S05]  /*04c0*/  IADD3 R5, -R3, RZ, RZ ;  /* 0x000000ff03057210 */ /* 0x000fca0007ffe1ff */
[C---:B------:R-:W-:Y:S02]  /*04d0*/  IMAD R6, R7.reuse, R5, R6 ;  /* 0x0000000507067224 */ /* 0x040fe400078e0206 */
[----:B------:R-:W-:Y:S01]  /*04e0*/  IMAD.WIDE.U32 R4, R10, -0x55555555, RZ ;  /* 0xaaaaaaab0a047825 */ /* 0x000fe200078e00ff */
        /* <DEDUP_REMOVED lines=13> */
[----:B------:R-:W-:Y:S02]  /*05c0*/  SEL R5, R5, R6, !P0 ;  /* 0x0000000605057207 */ /* 0x000fe40004000000 */
[----:B------:R-:W-:Y:S02]  /*05d0*/  ISETP.GE.U32.AND P0, PT, R72, UR18, PT ;  /* 0x0000001248007c0c */ /* 0x000fe4000bf06070 */
[----:B------:R-:W-:Y:S02]  /*05e0*/  @!P5 IADD3 R5, -R5, RZ, RZ ;  /* 0x000000ff0505d210 */ /* 0x000fe40007ffe1ff */
[----:B------:R-:W-:Y:S02]  /*05f0*/  ISETP.GE.AND.EX P0, PT, R11, UR19, PT, P0 ;  /* 0x000000130b007c0c */ /* 0x000fe4000bf06300 */
        /* <DEDUP_REMOVED lines=8> */
[----:B------:R-:W-:Y:S01]  /*0680*/  ISETP.GT.U32.OR P4, PT, R0, 0x2ff, P4 ;  /* 0x000002ff0000780c */ /* 0x000fe20002784470 */
[----:B------:R-:W0:Y:S01]  /*0690*/  @!P0 LDC.64 R6, c[0x0][0x288] ;  /* 0x0000a200ff068b82 */ /* 0x000e220000000a00 */
[----:B------:R-:W-:Y:S02]  /*06a0*/  SHF.R.S32.HI R5, RZ, 0x1f, R32 ;  /* 0x0000001fff057819 */ /* 0x000fe40000011420 */
[----:B------:R-:W-:Y:S02]  /*06b0*/  IADD3 R14, P2, R32, R12, RZ ;  /* 0x0000000c200e7210 */ /* 0x000fe40007f5e0ff */
[----:B------:R-:W-:Y:S02]  /*06c0*/  SHF.R.S32.HI R4, RZ, 0x1f, R3 ;  /* 0x0000001fff047819 */ /* 0x000fe40000011403 */
[----:B------:R-:W-:Y:S02]  /*06d0*/  LEA.HI.X.SX32 R15, R12, R5, 0x1, P2 ;  /* 0x000000050c0f7211 */ /* 0x000fe400010f0eff */
[----:B------:R-:W-:Y:S01]  /*06e0*/  ISETP.GE.U32.AND P2, PT, R24, UR18, PT ;  /* 0x0000001218007c0c */ /* 0x000fe2000bf46070 */
[----:B------:R-:W-:-:S02]  /*06f0*/  IMAD R4, R4, UR12, RZ ;  /* 0x0000000c04047c24 */ /* 0x000fc4000f8e02ff */
[----:B------:R-:W-:-:S04]  /*0700*/  IMAD.WIDE.U32 R14, R3, UR12, R14 ;  /* 0x0000000c030e7c25 */ /* 0x000fc8000f8e000e */
[----:B------:R-:W-:Y:S01]  /*0710*/  IMAD R17, R3, UR13, R4 ;  /* 0x0000000d03117c24 */ /* 0x000fe2000f8e0204 */
[----:B------:R-:W-:Y:S01]  /*0720*/  @P1 MOV R16, R14 ;  /* 0x0000000e00101202 */ /* 0x000fe20000000f00 */
[----:B------:R-:W2:Y:S01]  /*0730*/  @!P4 LDC.64 R4, c[0x0][0x288] ;  /* 0x0000a200ff04cb82 */ /* 0x000ea20000000a00 */
[----:B---3--:R-:W-:Y:S01]  /*0740*/  @P1 IMAD R3, R13, R20, RZ ;  /* 0x000000140d031224 */ /* 0x008fe200078e02ff */
[----:B------:R-:W-:Y:S02]  /*0750*/  CS2R R54, SRZ ;  /* 0x0000000000367805 */ /* 0x000fe4000001ff00 */
[----:B------:R-:W-:Y:S02]  /*0760*/  IADD3 R17, R15, R17, RZ ;  /* 0x000000110f117210 */ /* 0x000fe40007ffe0ff */
[----:B------:R-:W-:Y:S01]  /*0770*/  CS2R R50, SRZ ;  /* 0x0000000000327805 */ /* 0x000fe2000001ff00 */
[C---:B------:R-:W-:Y:S01]  /*0780*/  @P1 IMAD R21, R2.reuse, R21, R3 ;  /* 0x0000001502151224 */ /* 0x040fe200078e0203 */
[C---:B------:R-:W-:Y:S01]  /*0790*/  IADD3 R3, R2.reuse, 0x70, RZ ;  /* 0x0000007002037810 */ /* 0x040fe20007ffe0ff */
[----:B0-----:R-:W-:Y:S01]  /*07a0*/  @!P0 IMAD R10, R11, R6, RZ ;  /* 0x000000060b0a8224 */ /* 0x001fe200078e02ff */
[----:B------:R-:W-:Y:S01]  /*07b0*/  CS2R R48, SRZ ;  /* 0x0000000000307805 */ /* 0x000fe2000001ff00 */
[----:B------:R-:W-:Y:S01]  /*07c0*/  @P1 IMAD.WIDE.U32 R8, R2, R20, R16 ;  /* 0x0000001402081225 */ /* 0x000fe200078e0010 */
[----:B------:R-:W-:-:S02]  /*07d0*/  ISETP.GE.U32.AND P3, PT, R3, UR18, PT ;  /* 0x0000001203007c0c */ /* 0x000fc4000bf66070 */
[----:B------:R-:W-:Y:S02]  /*07e0*/  CS2R R52, SRZ ;  /* 0x0000000000347805 */ /* 0x000fe4000001ff00 */
[----:B------:R-:W-:Y:S01]  /*07f0*/  SHF.R.S32.HI R13, RZ, 0x1f, R3 ;  /* 0x0000001fff0d7819 */ /* 0x000fe20000011403 */
[----:B------:R-:W-:Y:S01]  /*0800*/  @!P0 IMAD R25, R72, R7, R10 ;  /* 0x0000000748198224 */ /* 0x000fe200078e020a */
[----:B------:R-:W-:Y:S02]  /*0810*/  @P1 IADD3 R9, R9, R21, RZ ;  /* 0x0000001509091210 */ /* 0x000fe40007ffe0ff */
[----:B------:R-:W-:Y:S01]  /*0820*/  IADD3 R45, R2, 0x10, RZ ;  /* 0x00000010022d7810 */ /* 0x000fe20007ffe0ff */
[----:B------:R-:W0:Y:S01]  /*0830*/  @!P0 LDC.64 R20, c[0x0][0x230] ;  /* 0x00008c00ff148b82 */ /* 0x000e220000000a00 */
[----:B------:R-:W-:Y:S02]  /*0840*/  @P1 SHF.L.U32 R11, R8, 0x1, RZ ;  /* 0x00000001080b1819 */ /* 0x000fe400000006ff */
[----:B------:R-:W-:-:S02]  /*0850*/  CS2R R46, SRZ ;  /* 0x00000000002e7805 */ /* 0x000fc4000001ff00 */
[----:B------:R-:W-:Y:S01]  /*0860*/  @P1 SHF.L.U64.HI R26, R8, 0x1, R9 ;  /* 0x00000001081a1819 */ /* 0x000fe20000010209 */
[----:B------:R-:W-:Y:S01]  /*0870*/  ULDC.64 UR12, c[0x0][0x248] ;  /* 0x00009200000c7ab9 */ /* 0x000fe20000000a00 */
[----:B------:R-:W-:Y:S02]  /*0880*/  @!P0 MOV R8, R14 ;  /* 0x0000000e00088202 */ /* 0x000fe40000000f00 */
[----:B------:R-:W-:Y:S01]  /*0890*/  @!P0 MOV R9, R17 ;  /* 0x0000001100098202 */ /* 0x000fe20000000f00 */
[----:B--2---:R-:W-:Y:S01]  /*08a0*/  @!P4 IMAD R22, R23, R4, RZ ;  /* 0x000000041716c224 */ /* 0x004fe200078e02ff */
[----:B------:R-:W-:Y:S02]  /*08b0*/  ISETP.GE.AND.EX P3, PT, R13, UR19, PT, P3 ;  /* 0x000000130d007c0c */ /* 0x000fe4000bf66330 */
[C---:B----4-:R-:W-:Y:S01]  /*08c0*/  @P1 IADD3 R18, P5, R11.reuse, R18, RZ ;  /* 0x000000120b121210 */ /* 0x050fe20007fbe0ff */
[----:B------:R-:W-:Y:S01]  /*08d0*/  @!P0 IMAD.WIDE.U32 R6, R72, R6, R8 ;  /* 0x0000000648068225 */ /* 0x000fe200078e0008 */
[----:B------:R-:W-:Y:S01]  /*08e0*/  ISETP.GT.U32.OR P3, PT, R0, 0x2ff, P3 ;  /* 0x000002ff0000780c */ /* 0x000fe20001f64470 */
[----:B------:R-:W2:Y:S01]  /*08f0*/  @!P4 LDC.64 R8, c[0x0][0x230] ;  /* 0x00008c00ff08cb82 */ /* 0x000ea20000000a00 */
[----:B-1----:R-:W-:-:S02]  /*0900*/  @P1 IADD3 R28, P6, R11, R28, RZ ;  /* 0x0000001c0b1c1210 */ /* 0x002fc40007fde0ff */
[----:B------:R-:W-:Y:S01]  /*0910*/  @!P0 IADD3 R7, R7, R25, RZ ;  /* 0x0000001907078210 */ /* 0x000fe20007ffe0ff */
[C---:B------:R-:W-:Y:S01]  /*0920*/  @!P4 IMAD R25, R31.reuse, R5, R22 ;  /* 0x000000051f19c224 */ /* 0x040fe200078e0216 */
[----:B------:R-:W-:Y:S02]  /*0930*/  @!P4 MOV R22, R14 ;  /* 0x0000000e0016c202 */ /* 0x000fe40000000f00 */
[----:B------:R-:W-:Y:S01]  /*0940*/  @!P4 MOV R23, R17 ;  /* 0x000000110017c202 */ /* 0x000fe20000000f00 */
[----:B------:R-:W1:Y:S01]  /*0950*/  @!P0 LDC.64 R10, c[0x0][0x228] ;  /* 0x00008a00ff0a8b82 */ /* 0x000e620000000a00 */
[C---:B------:R-:W-:Y:S02]  /*0960*/  @!P0 SHF.L.U32 R27, R6.reuse, 0x1, RZ ;  /* 0x00000001061b8819 */ /* 0x040fe400000006ff */
[----:B------:R-:W-:Y:S01]  /*0970*/  @!P0 SHF.L.U64.HI R34, R6, 0x1, R7 ;  /* 0x0000000106228819 */ /* 0x000fe20000010207 */
[----:B------:R-:W-:Y:S01]  /*0980*/  @!P4 IMAD.WIDE.U32 R22, R31, R4, R22 ;  /* 0x000000041f16c225 */ /* 0x000fe200078e0016 */
[----:B------:R-:W-:-:S02]  /*0990*/  SHF.R.S32.HI R31, RZ, 0x1f, R24 ;  /* 0x0000001fff1f7819 */ /* 0x000fc40000011418 */
[----:B------:R-:W-:Y:S01]  /*09a0*/  @P1 IADD3.X R19, R26, R19, RZ, P5, !PT ;  /* 0x000000131a131210 */ /* 0x000fe20002ffe4ff */
[----:B------:R-:W3:Y:S01]  /*09b0*/  @!P4 LDC.64 R6, c[0x0][0x228] ;  /* 0x00008a00ff06cb82 */ /* 0x000ee20000000a00 */
[----:B0-----:R-:W-:Y:S02]  /*09c0*/  @!P0 IADD3 R20, P5, R27, R20, RZ ;  /* 0x000000141b148210 */ /* 0x001fe40007fbe0ff */
[----:B------:R-:W-:Y:S02]  /*09d0*/  ISETP.GE.AND.EX P2, PT, R31, UR19, PT, P2 ;  /* 0x000000131f007c0c */ /* 0x000fe4000bf46320 */
[----:B------:R-:W-:Y:S02]  /*09e0*/  @!P0 IADD3.X R21, R34, R21, RZ, P5, !PT ;  /* 0x0000001522158210 */ /* 0x000fe40002ffe4ff */
[----:B------:R-:W-:Y:S01]  /*09f0*/  ISETP.GT.U32.OR P2, PT, R0, 0x2ff, P2 ;  /* 0x000002ff0000780c */ /* 0x000fe20001744470 */
[----:B------:R-:W0:Y:S01]  /*0a00*/  @!P3 LDC.64 R4, c[0x0][0x288] ;  /* 0x0000a200ff04bb82 */ /* 0x000e220000000a00 */
[----:B------:R-:W-:Y:S01]  /*0a10*/  @!P4 IADD3 R25, R23, R25, RZ ;  /* 0x000000191719c210 */ /* 0x000fe20007ffe0ff */
[----:B------:R4:W5:Y:S01]  /*0a20*/  @!P0 LDG.E R36, desc[UR14][R20.64] ;  /* 0x0000000e14248981 */ /* 0x000962000c1e1900 */
[----:B------:R-:W-:-:S02]  /*0a30*/  @!P4 SHF.L.U32 R23, R22, 0x1, RZ ;  /* 0x000000011617c819 */ /* 0x000fc400000006ff */
[----:B------:R-:W-:Y:S02]  /*0a40*/  @P1 IADD3.X R29, R26, R29, RZ, P6, !PT ;  /* 0x0000001d1a1d1210 */ /* 0x000fe400037fe4ff */
[----:B------:R-:W-:Y:S02]  /*0a50*/  @!P4 SHF.L.U64.HI R30, R22, 0x1, R25 ;  /* 0x00000001161ec819 */ /* 0x000fe40000010219 */
[----:B-1----:R-:W-:Y:S02]  /*0a60*/  @!P0 IADD3 R10, P5, R27, R10, RZ ;  /* 0x0000000a1b0a8210 */ /* 0x002fe40007fbe0ff */
[----:B--2---:R-:W-:Y:S01]  /*0a70*/  @!P4 IADD3 R26, P6, R23, R8, RZ ;  /* 0x00000008171ac210 */ /* 0x004fe20007fde0ff */
[----:B----4-:R-:W1:Y:S01]  /*0a80*/  @!P3 LDC.64 R20, c[0x0][0x230] ;  /* 0x00008c00ff14bb82 */ /* 0x010e620000000a00 */
[----:B------:R-:W-:Y:S02]  /*0a90*/  @!P0 IADD3.X R11, R34, R11, RZ, P5, !PT ;  /* 0x0000000b220b8210 */ /* 0x000fe40002ffe4ff */
[----:B------:R-:W-:-:S03]  /*0aa0*/  @!P4 IADD3.X R27, R30, R9, RZ, P6, !PT ;  /* 0x000000091e1bc210 */ /* 0x000fc600037fe4ff */
[----:B------:R2:W5:Y:S01]  /*0ab0*/  @!P0 LDG.E R55, desc[UR14][R10.64] ;  /* 0x0000000e0a378981 */ /* 0x000562000c1e1900 */
[----:B---3--:R-:W-:Y:S01]  /*0ac0*/  @!P4 IADD3 R22, P0, R23, R6, RZ ;  /* 0x000000061716c210 */ /* 0x008fe20007f1e0ff */
[----:B------:R-:W3:Y:S01]  /*0ad0*/  @!P2 LDC.64 R8, c[0x0][0x288] ;  /* 0x0000a200ff08ab82 */ /* 0x000ee20000000a00 */
[----:B------:R-:W-:Y:S01]  /*0ae0*/  IADD3 R25, R2, 0x90, RZ ;  /* 0x0000009002197810 */ /* 0x000fe20007ffe0ff */
[----:B------:R4:W5:Y:S01]  /*0af0*/  @!P4 LDG.E R51, desc[UR14][R26.64] ;  /* 0x0000000e1a33c981 */ /* 0x000962000c1e1900 */
[----:B0-----:R-:W-:Y:S01]  /*0b00*/  @!P3 IMAD R6, R13, R4, RZ ;  /* 0x000000040d06b224 */ /* 0x001fe200078e02ff */
[----:B------:R-:W-:Y:S02]  /*0b10*/  @!P4 IADD3.X R23, R30, R7, RZ, P0, !PT ;  /* 0x000000071e17c210 */ /* 0x000fe400007fe4ff */
[----:B------:R-:W-:Y:S01]  /*0b20*/  @!P3 MOV R7, R17 ;  /* 0x000000110007b202 */ /* 0x000fe20000000f00 */
[----:B------:R-:W-:Y:S01]  /*0b30*/  @!P3 IMAD R33, R3, R5, R6 ;  /* 0x000000050321b224 */ /* 0x000fe200078e0206 */
[----:B------:R-:W-:Y:S01]  /*0b40*/  @!P3 MOV R6, R14 ;  /* 0x0000000e0006b202 */ /* 0x000fe20000000f00 */
[----:B--2---:R-:W0:Y:S01]  /*0b50*/  @!P2 LDC.64 R10, c[0x0][0x230] ;  /* 0x00008c00ff0aab82 */ /* 0x004e220000000a00 */
[----:B------:R-:W-:Y:S01]  /*0b60*/  ISETP.GE.U32.AND P0, PT, R25, UR18, PT ;  /* 0x0000001219007c0c */ /* 0x000fe2000bf06070 */
[----:B------:R2:W5:Y:S01]  /*0b70*/  @!P4 LDG.E R49, desc[UR14][R22.64] ;  /* 0x0000000e1631c981 */ /* 0x000562000c1e1900 */
[----:B------:R-:W-:Y:S01]  /*0b80*/  SHF.R.S32.HI R39, RZ, 0x1f, R25 ;  /* 0x0000001fff277819 */ /* 0x000fe20000011419 */
[----:B------:R-:W-:-:S03]  /*0b90*/  @!P3 IMAD.WIDE.U32 R4, R3, R4, R6 ;  /* 0x000000040304b225 */ /* 0x000fc600078e0006 */
[----:B------:R-:W-:Y:S01]  /*0ba0*/  ISETP.GE.AND.EX P0, PT, R39, UR19, PT, P0 ;  /* 0x0000001327007c0c */ /* 0x000fe2000bf06300 */
[----:B------:R-:W2:Y:S01]  /*0bb0*/  @!P3 LDC.64 R6, c[0x0][0x228] ;  /* 0x00008a00ff06bb82 */ /* 0x000ea20000000a00 */
[----:B------:R-:W-:Y:S02]  /*0bc0*/  IADD3 R13, R2, 0xa0, RZ ;  /* 0x000000a0020d7810 */ /* 0x000fe40007ffe0ff */
[----:B------:R-:W-:Y:S02]  /*0bd0*/  ISETP.GT.U32.OR P0, PT, R0, 0x2ff, P0 ;  /* 0x000002ff0000780c */ /* 0x000fe40000704470 */
[----:B------:R-:W-:Y:S02]  /*0be0*/  ISETP.GE.U32.AND P4, PT, R13, UR18, PT ;  /* 0x000000120d007c0c */ /* 0x000fe4000bf86070 */
[----:B----4-:R-:W-:Y:S02]  /*0bf0*/  SHF.R.S32.HI R27, RZ, 0x1f, R13 ;  /* 0x0000001fff1b7819 */ /* 0x010fe4000001140d */
[----:B------:R-:W-:-:S02]  /*0c00*/  @!P3 IADD3 R3, R5, R33, RZ ;  /* 0x000000210503b210 */ /* 0x000fc40007ffe0ff */
[----:B------:R-:W-:Y:S01]  /*0c10*/  ISETP.GE.AND.EX P4, PT, R27, UR19, PT, P4 ;  /* 0x000000131b007c0c */ /* 0x000fe2000bf86340 */
[----:B---3--:R-:W-:Y:S01]  /*0c20*/  @!P2 IMAD R31, R31, R8, RZ ;  /* 0x000000081f1fa224 */ /* 0x008fe200078e02ff */
[----:B------:R-:W-:Y:S02]  /*0c30*/  @!P2 MOV R34, R14 ;  /* 0x0000000e0022a202 */ /* 0x000fe40000000f00 */
[----:B------:R-:W-:Y:S02]  /*0c40*/  @!P2 MOV R35, R17 ;  /* 0x000000110023a202 */ /* 0x000fe40000000f00 */
[C---:B------:R-:W-:Y:S02]  /*0c50*/  @!P3 SHF.L.U32 R33, R4.reuse, 0x1, RZ ;  /* 0x000000010421b819 */ /* 0x040fe400000006ff */
[----:B------:R-:W-:Y:S02]  /*0c60*/  @!P3 SHF.L.U64.HI R26, R4, 0x1, R3 ;  /* 0x00000001041ab819 */ /* 0x000fe40000010203 */
[----:B------:R-:W3:Y:S01]  /*0c70*/  @!P0 LDC.64 R4, c[0x0][0x288] ;  /* 0x0000a200ff048b82 */ /* 0x000ee20000000a00 */
[----:B------:R-:W-:Y:S01]  /*0c80*/  ISETP.GT.U32.OR P4, PT, R0, 0x2ff, P4 ;  /* 0x000002ff0000780c */ /* 0x000fe20002784470 */
[C---:B------:R-:W-:Y:S01]  /*0c90*/  @!P2 IMAD R3, R24.reuse, R9, R31 ;  /* 0x000000091803a224 */ /* 0x040fe200078e021f */
[----:B-1----:R-:W-:Y:S01]  /*0ca0*/  @!P3 IADD3 R30, P5, R33, R20, RZ ;  /* 0x00000014211eb210 */ /* 0x002fe20007fbe0ff */
[----:B------:R-:W-:-:S04]  /*0cb0*/  @!P2 IMAD.WIDE.U32 R34, R24, R8, R34 ;  /* 0x000000081822a225 */ /* 0x000fc800078e0022 */
[----:B------:R-:W1:Y:S01]  /*0cc0*/  @!P2 LDC.64 R8, c[0x0][0x228] ;  /* 0x00008a00ff08ab82 */ /* 0x000e620000000a00 */
[----:B------:R-:W-:Y:S02]  /*0cd0*/  @!P3 IADD3.X R31, R26, R21, RZ, P5, !PT ;  /* 0x000000151a1fb210 */ /* 0x000fe40002ffe4ff */
[----:B--2---:R-:W-:Y:S02]  /*0ce0*/  @!P3 IADD3 R22, P5, R33, R6, RZ ;  /* 0x000000062116b210 */ /* 0x004fe40007fbe0ff */
[----:B------:R-:W-:Y:S01]  /*0cf0*/  @!P2 IADD3 R3, R35, R3, RZ ;  /* 0x000000032303a210 */ /* 0x000fe20007ffe0ff */
[----:B------:R2:W5:Y:S01]  /*0d00*/  @!P3 LDG.E R37, desc[UR14][R30.64] ;  /* 0x0000000e1e25b981 */ /* 0x000562000c1e1900 */
[----:B------:R-:W-:Y:S01]  /*0d10*/  @!P2 SHF.L.U32 R35, R34, 0x1, RZ ;  /* 0x000000012223a819 */ /* 0x000fe200000006ff */
[----:B------:R-:W4:Y:S01]  /*0d20*/  @!P0 LDC.64 R20, c[0x0][0x230] ;  /* 0x00008c00ff148b82 */ /* 0x000f220000000a00 */
[----:B------:R-:W-:Y:S02]  /*0d30*/  @!P3 IADD3.X R23, R26, R7, RZ, P5, !PT ;  /* 0x000000071a17b210 */ /* 0x000fe40002ffe4ff */
[----:B------:R-:W-:Y:S01]  /*0d40*/  @!P2 SHF.L.U64.HI R34, R34, 0x1, R3 ;  /* 0x000000012222a819 */ /* 0x000fe20000010203 */
[----:B------:R-:W-:Y:S01]  /*0d50*/  HFMA2.MMA R3, -RZ, RZ, 0, 0 ;  /* 0x00000000ff037435 */ /* 0x000fe200000001ff */
[----:B0-----:R-:W-:Y:S01]  /*0d60*/  @!P2 IADD3 R10, P6, R35, R10, RZ ;  /* 0x0000000a230aa210 */ /* 0x001fe20007fde0ff */
[----:B------:R-:W5:Y:S02]  /*0d70*/  @!P3 LDG.E R54, desc[UR14][R22.64] ;  /* 0x0000000e1636b981 */ /* 0x000f64000c1e1900 */
[----:B------:R-:W0:Y:S01]  /*0d80*/  @!P4 LDC.64 R6, c[0x0][0x288] ;  /* 0x0000a200ff06cb82 */ /* 0x000e220000000a00 */
[----:B------:R-:W-:-:S02]  /*0d90*/  @!P2 IADD3.X R11, R34, R11, RZ, P6, !PT ;  /* 0x0000000b220ba210 */ /* 0x000fc400037fe4ff */
[----:B------:R-:W-:Y:S01]  /*0da0*/  IADD3 R33, R2, 0xc0, RZ ;  /* 0x000000c002217810 */ /* 0x000fe20007ffe0ff */
[----:B---3--:R-:W-:Y:S02]  /*0db0*/  @!P0 IMAD R26, R39, R4, RZ ;  /* 0x00000004271a8224 */ /* 0x008fe400078e02ff */
[----:B------:R3:W5:Y:S01]  /*0dc0*/  @!P2 LDG.E R3, desc[UR14][R10.64] ;  /* 0x0000000e0a03a981 */ /* 0x000762000c1e1900 */
[----:B------:R-:W-:Y:S01]  /*0dd0*/  ISETP.GE.U32.AND P3, PT, R33, UR18, PT ;  /* 0x0000001221007c0c */ /* 0x000fe2000bf66070 */
[----:B--2---:R-:W2:Y:S01]  /*0de0*/  @!P0 LDC.64 R30, c[0x0][0x228] ;  /* 0x00008a00ff1e8b82 */ /* 0x004ea20000000a00 */
[----:B------:R-:W-:Y:S02]  /*0df0*/  SHF.R.S32.HI R39, RZ, 0x1f, R33 ;  /* 0x0000001fff277819 */ /* 0x000fe40000011421 */
[----:B-1----:R-:W-:Y:S01]  /*0e00*/  @!P2 IADD3 R24, P5, R35, R8, RZ ;  /* 0x000000082318a210 */ /* 0x002fe20007fbe0ff */
[----:B------:R-:W-:Y:S01]  /*0e10*/  @!P0 IMAD R35, R25, R5, R26 ;  /* 0x0000000519238224 */ /* 0x000fe200078e021a */
[----:B---3--:R-:W-:-:S02]  /*0e20*/  @!P0 MOV R10, R14 ;  /* 0x0000000e000a8202 */ /* 0x008fc40000000f00 */
[----:B------:R-:W-:Y:S02]  /*0e30*/  @!P0 MOV R11, R17 ;  /* 0x00000011000b8202 */ /* 0x000fe40000000f00 */
[----:B------:R-:W-:Y:S01]  /*0e40*/  ISETP.GE.AND.EX P3, PT, R39, UR19, PT, P3 ;  /* 0x0000001327007c0c */ /* 0x000fe2000bf66330 */
[----:B------:R-:W-:-:S03]  /*0e50*/  @!P0 IMAD.WIDE.U32 R4, R25, R4, R10 ;  /* 0x0000000419048225 */ /* 0x000fc600078e000a */
[----:B------:R-:W-:Y:S01]  /*0e60*/  ISETP.GT.U32.OR P3, PT, R0, 0x2ff, P3 ;  /* 0x000002ff0000780c */ /* 0x000fe20001f64470 */
[----:B------:R-:W1:Y:S01]  /*0e70*/  @!P4 LDC.64 R10, c[0x0][0x230] ;  /* 0x00008c00ff0acb82 */ /* 0x000e620000000a00 */
[----:B------:R-:W-:Y:S01]  /*0e80*/  @!P0 IADD3 R5, R5, R35, RZ ;  /* 0x0000002305058210 */ /* 0x000fe20007ffe0ff */
[----:B0-----:R-:W-:Y:S01]  /*0e90*/  @!P4 IMAD R8, R27, R6, RZ ;  /* 0x000000061b08c224 */ /* 0x001fe200078e02ff */
[----:B------:R-:W-:Y:S02]  /*0ea0*/  @!P2 IADD3.X R25, R34, R9, RZ, P5, !PT ;  /* 0x000000092219a210 */ /* 0x000fe40002ffe4ff */
[----:B------:R-:W-:Y:S02]  /*0eb0*/  @!P0 SHF.L.U32 R27, R4, 0x1, RZ ;  /* 0x00000001041b8819 */ /* 0x000fe400000006ff */
[----:B------:R-:W-:Y:S01]  /*0ec0*/  @!P4 MOV R22, R14 ;  /* 0x0000000e0016c202 */ /* 0x000fe20000000f00 */
[----:B------:R0:W5:Y:S01]  /*0ed0*/  @!P2 LDG.E R53, desc[UR14][R24.64] ;  /* 0x0000000e1835a981 */ /* 0x000162000c1e1900 */
[----:B------:R-:W-:-:S02]  /*0ee0*/  @!P4 MOV R23, R17 ;  /* 0x000000110017c202 */ /* 0x000fc40000000f00 */
[----:B------:R-:W-:Y:S02]  /*0ef0*/  @!P0 SHF.L.U64.HI R4, R4, 0x1, R5 ;  /* 0x0000000104048819 */ /* 0x000fe40000010205 */
[----:B------:R-:W-:Y:S01]  /*0f00*/  IADD3 R5, R2, 0xd0, RZ ;  /* 0x000000d002057810 */ /* 0x000fe20007ffe0ff */
[C---:B------:R-:W-:Y:S02]  /*0f10*/  @!P4 IMAD R41, R13.reuse, R7, R8 ;  /* 0x000000070d29c224 */ /* 0x040fe400078e0208 */
[----:B------:R-:W-:Y:S01]  /*0f20*/  @!P4 IMAD.WIDE.U32 R22, R13, R6, R22 ;  /* 0x000000060d16c225 */ /* 0x000fe200078e0016 */
[----:B------:R-:W-:Y:S01]  /*0f30*/  ISETP.GE.U32.AND P2, PT, R5, UR18, PT ;  /* 0x0000001205007c0c */ /* 0x000fe2000bf46070 */
[----:B------:R-:W3:Y:S01]  /*0f40*/  @!P4 LDC.64 R6, c[0x0][0x228] ;  /* 0x00008a00ff06cb82 */ /* 0x000ee20000000a00 */
[----:B------:R-:W-:Y:S02]  /*0f50*/  SHF.R.S32.HI R35, RZ, 0x1f, R5 ;  /* 0x0000001fff237819 */ /* 0x000fe40000011405 */
[----:B----4-:R-:W-:-:S02]  /*0f60*/  @!P0 IADD3 R26, P6, R27, R20, RZ ;  /* 0x000000141b1a8210 */ /* 0x010fc40007fde0ff */
[----:B------:R-:W-:-:S03]  /*0f70*/  ISETP.GE.AND.EX P2, PT, R35, UR19, PT, P2 ;  /* 0x0000001323007c0c */ /* 0x000fc6000bf46320 */
[----:B------:R-:W4:Y:S01]  /*0f80*/  @!P3 LDC.64 R8, c[0x0][0x288] ;  /* 0x0000a200ff08bb82 */ /* 0x000f220000000a00 */
[----:B------:R-:W-:Y:S02]  /*0f90*/  ISETP.GT.U32.OR P2, PT, R0, 0x2ff, P2 ;  /* 0x000002ff0000780c */ /* 0x000fe40001744470 */
[----:B--2---:R-:W-:Y:S02]  /*0fa0*/  @!P0 IADD3 R30, P5, R27, R30, RZ ;  /* 0x0000001e1b1e8210 */ /* 0x004fe40007fbe0ff */
[----:B------:R-:W-:Y:S02]  /*0fb0*/  @!P0 IADD3.X R27, R4, R21, RZ, P6, !PT ;  /* 0x00000015041b8210 */ /* 0x000fe400037fe4ff */
[----:B------:R-:W-:Y:S01]  /*0fc0*/  @!P4 IADD3 R21, R23, R41, RZ ;  /* 0x000000291715c210 */ /* 0x000fe20007ffe0ff */
[----:B------:R-:W-:Y:S01]  /*0fd0*/  HFMA2.MMA R13, -RZ, RZ, 0, 0 ;  /* 0x00000000ff0d7435 */ /* 0x000fe200000001ff */
[C---:B------:R-:W-:Y:S02]  /*0fe0*/  @!P4 SHF.L.U32 R41, R22.reuse, 0x1, RZ ;  /* 0x000000011629c819 */ /* 0x040fe400000006ff */
[----:B------:R-:W-:-:S02]  /*0ff0*/  @!P4 SHF.L.U64.HI R34, R22, 0x1, R21 ;  /* 0x000000011622c819 */ /* 0x000fc40000010215 */
[----:B-1----:R-:W-:Y:S01]  /*1000*/  @!P4 IADD3 R10, P6, R41, R10, RZ ;  /* 0x0000000a290ac210 */ /* 0x002fe20007fde0ff */
[----:B------:R-:W1:Y:S01]  /*1010*/  @!P3 LDC.64 R20, c[0x0][0x230] ;  /* 0x00008c00ff14bb82 */ /* 0x000e620000000a00 */
[----:B------:R-:W-:Y:S02]  /*1020*/  @!P0 IADD3.X R31, R4, R31, RZ, P5, !PT ;  /* 0x0000001f041f8210 */ /* 0x000fe40002ffe4ff */
[----:B------:R-:W-:Y:S01]  /*1030*/  MOV R4, RZ ;  /* 0x000000ff00047202 */ /* 0x000fe20000000f00 */
[----:B------:R2:W5:Y:S01]  /*1040*/  @!P0 LDG.E R13, desc[UR14][R26.64] ;  /* 0x0000000e1a0d8981 */ /* 0x000562000c1e1900 */
[----:B------:R-:W-:-:S03]  /*1050*/  @!P4 IADD3.X R11, R34, R11, RZ, P6, !PT ;  /* 0x0000000b220bc210 */ /* 0x000fc600037fe4ff */
[----:B0-----:R-:W0:Y:S01]  /*1060*/  @!P2 LDC.64 R24, c[0x0][0x288] ;  /* 0x0000a200ff18ab82 */ /* 0x001e220000000a00 */
[----:B------:R-:W5:Y:S01]  /*1070*/  @!P0 LDG.E R52, desc[UR14][R30.64] ;  /* 0x0000000e1e348981 */ /* 0x000f62000c1e1900 */
[----:B---3--:R-:W-:Y:S01]  /*1080*/  @!P4 IADD3 R6, P0, R41, R6, RZ ;  /* 0x000000062906c210 */ /* 0x008fe20007f1e0ff */
[----:B----4-:R-:W-:Y:S02]  /*1090*/  @!P3 IMAD R38, R39, R8, RZ ;  /* 0x000000082726b224 */ /* 0x010fe400078e02ff */
[----:B------:R3:W5:Y:S01]  /*10a0*/  @!P4 LDG.E R4, desc[UR14][R10.64] ;  /* 0x0000000e0a04c981 */ /* 0x000762000c1e1900 */
[----:B--2---:R-:W-:Y:S02]  /*10b0*/  IADD3 R27, R2, 0xe0, RZ ;  /* 0x000000e0021b7810 */ /* 0x004fe40007ffe0ff */
[----:B------:R-:W2:Y:S01]  /*10c0*/  @!P3 LDC.64 R22, c[0x0][0x228] ;  /* 0x00008a00ff16bb82 */ /* 0x000ea20000000a00 */
[----:B------:R-:W-:Y:S01]  /*10d0*/  @!P4 IADD3.X R7, R34, R7, RZ, P0, !PT ;  /* 0x000000072207c210 */ /* 0x000fe200007fe4ff */
[----:B------:R-:W-:Y:S01]  /*10e0*/  @!P3 IMAD R39, R33, R9, R38 ;  /* 0x000000092127b224 */ /* 0x000fe200078e0226 */
[----:B------:R-:W-:-:S02]  /*10f0*/  ISETP.GE.U32.AND P0, PT, R27, UR18, PT ;  /* 0x000000121b007c0c */ /* 0x000fc4000bf06070 */
[----:B---3--:R-:W-:Y:S01]  /*1100*/  @!P3 MOV R10, R14 ;  /* 0x0000000e000ab202 */ /* 0x008fe20000000f00 */
        /* <DEDUP_REMOVED lines=11> */
[----:B-1----:R-:W-:Y:S01]  /*11c0*/  @!P3 IADD3 R20, P5, R33, R20, RZ ;  /* 0x000000142114b210 */ /* 0x002fe20007fbe0ff */
[----:B0-----:R-:W-:Y:S01]  /*11d0*/  @!P2 IMAD R30, R35, R24, RZ ;  /* 0x00000018231ea224 */ /* 0x001fe200078e02ff */
[----:B---3--:R-:W-:-:S02]  /*11e0*/  @!P2 MOV R6, R14 ;  /* 0x0000000e0006a202 */ /* 0x008fc40000000f00 */
[----:B------:R-:W-:Y:S02]  /*11f0*/  @!P2 MOV R7, R17 ;  /* 0x000000110007a202 */ /* 0x000fe40000000f00 */
[----:B------:R-:W-:Y:S02]  /*1200*/  SHF.R.S32.HI R56, RZ, 0x1f, R45 ;  /* 0x0000001fff387819 */ /* 0x000fe4000001142d */
[----:B------:R-:W-:Y:S02]  /*1210*/  ISETP.GE.U32.AND P6, PT, R45, UR18, PT ;  /* 0x000000122d007c0c */ /* 0x000fe4000bfc6070 */
[----:B--2---:R-:W-:Y:S01]  /*1220*/  @!P3 IADD3 R22, P0, R33, R22, RZ ;  /* 0x000000162116b210 */ /* 0x004fe20007f1e0ff */
        /* <DEDUP_REMOVED lines=209> */
.L_x_447:
[----:B------:R-:W-:Y:S05]  /*1f40*/  BSYNC B0 ;  /* 0x0000000000007941 */ /* 0x000fea0003800000 */
.L_x_446:
        /* <DEDUP_REMOVED lines=38> */
.L_x_448:
        /* <DEDUP_REMOVED lines=26> */
.L_x_449:
        /* <DEDUP_REMOVED lines=43> */
.L_x_450:
[----:B------:R-:W-:Y:S01]  /*2600*/  FMUL.FTZ R28, R27, R8 ;  /* 0x000000081b1c7220 */ /* 0x000fe20000410000 */
[--C-:B------:R-:W-:Y:S01]  /*2610*/  FADD.FTZ R29, R18, R25.reuse ;  /* 0x00000019121d7221 */ /* 0x100fe20000010000 */
[----:B------:R-:W-:Y:S01]  /*2620*/  PRMT R25, R41, 0x7632, R25 ;  /* 0x0000763229197816 */ /* 0x000fe20000000019 */
[----:B------:R-:W-:Y:S01]  /*2630*/  FADD.FTZ R18, R21, R27 ;  /* 0x0000001b15127221 */ /* 0x000fe20000010000 */
[----:B------:R-:W-:Y:S01]  /*2640*/  FFMA.FTZ R23, R26, R28, R23 ;  /* 0x0000001c1a177223 */ /* 0x000fe20000010017 */
[----:B------:R-:W-:Y:S01]  /*2650*/  FADD.FTZ R20, R20, R22 ;  /* 0x0000001614147221 */ /* 0x000fe20000010000 */
[----:B------:R-:W-:Y:S01]  /*2660*/  FFMA.FTZ R19, R24, R22, R19 ;  /* 0x0000001618137223 */ /* 0x000fe20000010013 */
[----:B------:R-:W-:Y:S01]  /*2670*/  FMUL.FTZ R21, R22, R11 ;  /* 0x0000000b16157220 */ /* 0x000fe20000410000 */
[----:B------:R-:W-:Y:S01]  /*2680*/  SHF.L.U32 R22, R41, 0x10, RZ ;  /* 0x0000001029167819 */ /* 0x000fe200000006ff */
[----:B------:R-:W-:Y:S01]  /*2690*/  FFMA.FTZ R12, R26, R27, R12 ;  /* 0x0000001b1a0c7223 */ /* 0x000fe2000001000c */
[----:B------:R-:W-:Y:S01]  /*26a0*/  SHF.L.U32 R25, R25, 0x10, RZ ;  /* 0x0000001019197819 */ /* 0x000fe200000006ff */
[--C-:B------:R-:W-:Y:S01]  /*26b0*/  FFMA.FTZ R24, R24, R21, R23.reuse ;  /* 0x0000001518187223 */ /* 0x100fe20000010017 */
        /* <DEDUP_REMOVED lines=27> */
.L_x_451:
[----:B------:R-:W-:Y:S01]  /*2870*/  FADD.FTZ R28, R21, R28 ;  /* 0x0000001c151c7221 */ /* 0x000fe20000010000 */
[----:B------:R-:W-:Y:S01]  /*2880*/  FMUL.FTZ R29, R25, R8 ;  /* 0x00000008191d7220 */ /* 0x000fe20000410000 */
[----:B------:R-:W-:Y:S01]  /*2890*/  PRMT R21, R38, 0x7632, R21 ;  /* 0x0000763226157816 */ /* 0x000fe20000000015 */
[----:B------:R-:W-:Y:S01]  /*28a0*/  FADD.FTZ R18, R18, R25 ;  /* 0x0000001912127221 */ /* 0x000fe20000010000 */
[----:B------:R-:W-:Y:S01]  /*28b0*/  FFMA.FTZ R12, R27, R25, R12 ;  /* 0x000000191b0c7223 */ /* 0x000fe2000001000c */
[----:B------:R-:W-:Y:S01]  /*28c0*/  FADD.FTZ R20, R20, R22 ;  /* 0x0000001614147221 */ /* 0x000fe20000010000 */
[----:B------:R-:W-:Y:S01]  /*28d0*/  FFMA.FTZ R19, R23, R22, R19 ;  /* 0x0000001617137223 */ /* 0x000fe20000010013 */
[----:B------:R-:W-:Y:S01]  /*28e0*/  FFMA.FTZ R24, R27, R29, R24 ;  /* 0x0000001d1b187223 */ /* 0x000fe20000010018 */
        /* <DEDUP_REMOVED lines=31> */
.L_x_452:
[----:B------:R-:W-:Y:S01]  /*2ae0*/  FMUL.FTZ R28, R25, R8 ;  /* 0x00000008191c7220 */ /* 0x000fe20000410000 */
[----:B------:R-:W-:Y:S01]  /*2af0*/  FADD.FTZ R29, R22, R29 ;  /* 0x0000001d161d7221 */ /* 0x000fe20000010000 */
[----:B------:R-:W-:Y:S01]  /*2b00*/  PRMT R22, R39, 0x7632, R22 ;  /* 0x0000763227167816 */ /* 0x000fe20000000016 */
[----:B------:R-:W-:Y:S01]  /*2b10*/  FFMA.FTZ R12, R26, R25, R12 ;  /* 0x000000191a0c7223 */ /* 0x000fe2000001000c */
[----:B------:R-:W-:Y:S01]  /*2b20*/  FADD.FTZ R20, R20, R24 ;  /* 0x0000001814147221 */ /* 0x000fe20000010000 */
[----:B------:R-:W-:Y:S01]  /*2b30*/  FFMA.FTZ R19, R21, R24, R19 ;  /* 0x0000001815137223 */ /* 0x000fe20000010013 */
[----:B------:R-:W-:Y:S01]  /*2b40*/  FADD.FTZ R18, R18, R25 ;  /* 0x0000001912127221 */ /* 0x000fe20000010000 */
[----:B------:R-:W-:Y:S01]  /*2b50*/  FFMA.FTZ R26, R26, R28, R23 ;  /* 0x0000001c1a1a7223 */ /* 0x000fe20000010017 */
        /* <DEDUP_REMOVED lines=31> */
.L_x_453:
[----:B------:R-:W-:Y:S01]  /*2d50*/  FMUL.FTZ R28, R27, R8 ;  /* 0x000000081b1c7220 */ /* 0x000fe20000410000 */
[----:B------:R-:W-:Y:S01]  /*2d60*/  FFMA.FTZ R12, R26, R27, R12 ;  /* 0x0000001b1a0c7223 */ /* 0x000fe2000001000c */
[----:B------:R-:W-:Y:S01]  /*2d70*/  FADD.FTZ R20, R20, R22 ;  /* 0x0000001614147221 */ /* 0x000fe20000010000 */
[----:B------:R-:W-:Y:S01]  /*2d80*/  FFMA.FTZ R19, R25, R22, R19 ;  /* 0x0000001619137223 */ /* 0x000fe20000010013 */
[--C-:B------:R-:W-:Y:S01]  /*2d90*/  FFMA.FTZ R26, R26, R28, R21.reuse ;  /* 0x0000001c1a1a7223 */ /* 0x100fe20000010015 */
[----:B------:R-:W-:Y:S01]  /*2da0*/  PRMT R21, R36, 0x7632, R21 ;  /* 0x0000763224157816 */ /* 0x000fe20000000015 */
[----:B------:R-:W-:Y:S01]  /*2db0*/  FADD.FTZ R29, R24, R23 ;  /* 0x00000017181d7221 */ /* 0x000fe20000010000 */
[----:B------:R-:W-:Y:S01]  /*2dc0*/  FMUL.FTZ R22, R22, R11 ;  /* 0x0000000b16167220 */ /* 0x000fe20000410000 */
[----:B------:R-:W-:Y:S01]  /*2dd0*/  SHF.L.U32 R23, R36, 0x10, RZ ;  /* 0x0000001024177819 */ /* 0x000fe200000006ff */
[----:B------:R-:W-:Y:S01]  /*2de0*/  FADD.FTZ R18, R18, R27 ;  /* 0x0000001b12127221 */ /* 0x000fe20000010000 */
[----:B------:R-:W-:Y:S01]  /*2df0*/  SHF.L.U32 R24, R21, 0x10, RZ ;  /* 0x0000001015187819 */ /* 0x000fe200000006ff */
[--C-:B------:R-:W-:Y:S01]  /*2e00*/  FFMA.FTZ R25, R25, R22, R26.reuse ;  /* 0x0000001619197223 */ /* 0x100fe2000001001a */
        /* <DEDUP_REMOVED lines=27> */
.L_x_454:
[----:B------:R-:W-:Y:S01]  /*2fc0*/  FMUL.FTZ R28, R27, R8 ;  /* 0x000000081b1c7220 */ /* 0x000fe20000410000 */
[--C-:B------:R-:W-:Y:S01]  /*2fd0*/  FADD.FTZ R29, R22, R21.reuse ;  /* 0x00000015161d7221 */ /* 0x100fe20000010000 */
[----:B------:R-:W-:Y:S01]  /*2fe0*/  PRMT R21, R37, 0x7632, R21 ;  /* 0x0000763225157816 */ /* 0x000fe20000000015 */
        /* <DEDUP_REMOVED lines=36> */
.L_x_455:
        /* <DEDUP_REMOVED lines=39> */
.L_x_456:
        /* <DEDUP_REMOVED lines=39> */
.L_x_457:
[----:B------:R-:W-:Y:S01]  /*3710*/  FMUL.FTZ R28, R27, R8 ;  /* 0x000000081b1c7220 */ /* 0x000fe20000410000 */
[----:B------:R-:W-:Y:S01]  /*3720*/  FADD.FTZ R18, R18, R27 ;  /* 0x0000001b12127221 */ /* 0x000fe20000010000 */
[----:B------:R-:W-:Y:S01]  /*3730*/  FFMA.FTZ R27, R26, R27, R12 ;  /* 0x0000001b1a1b7223 */ /* 0x000fe2000001000c */
[----:B------:R-:W-:Y:S01]  /*3740*/  FADD.FTZ R29, R24, R21 ;  /* 0x00000015181d7221 */ /* 0x000fe20000010000 */
[--C-:B------:R-:W-:Y:S01]  /*3750*/  FADD.FTZ R12, R20, R22.reuse ;  /* 0x00000016140c7221 */ /* 0x100fe20000010000 */
[----:B------:R-:W-:Y:S01]  /*3760*/  FMUL.FTZ R21, R22, R11 ;  /* 0x0000000b16157220 */ /* 0x000fe20000410000 */
[----:B------:R-:W-:Y:S01]  /*3770*/  FFMA.FTZ R20, R25, R22, R19 ;  /* 0x0000001619147223 */ /* 0x000fe20000010013 */
[----:B------:R-:W-:Y:S01]  /*3780*/  PRMT R22, R4, 0x7632, R22 ;  /* 0x0000763204167816 */ /* 0x000fe20000000016 */
[----:B------:R-:W-:Y:S01]  /*3790*/  FFMA.FTZ R26, R26, R28, R23 ;  /* 0x0000001c1a1a7223 */ /* 0x000fe20000010017 */
[----:B------:R-:W-:Y:S01]  /*37a0*/  FADD.FTZ R28, R29, R28 ;  /* 0x0000001c1d1c7221 */ /* 0x000fe20000010000 */
[----:B------:R-:W-:-:S02]  /*37b0*/  SHF.L.U32 R23, R4, 0x10, RZ ;  /* 0x0000001004177819 */ /* 0x000fc400000006ff */
[----:B------:R-:W-:Y:S01]  /*37c0*/  SHF.L.U32 R24, R22, 0x10, RZ ;  /* 0x0000001016187819 */ /* 0x000fe200000006ff */
[----:B------:R-:W-:Y:S01]  /*37d0*/  FFMA.FTZ R19, R25, R21, R26 ;  /* 0x0000001519137223 */ /* 0x000fe2000001001a */
[----:B------:R-:W-:Y:S01]  /*37e0*/  FADD.FTZ R21, R21, R28 ;  /* 0x0000001c15157221 */ /* 0x000fe20000010000 */
[----:B------:R-:W-:Y:S01]  /*37f0*/  PRMT R25, R50, 0x7632, R25 ;  /* 0x0000763232197816 */ /* 0x000fe20000000019 */
[----:B------:R-:W-:Y:S01]  /*3800*/  FADD.FTZ R28, R23, -UR13 ;  /* 0x8000000d171c7e21 */ /* 0x000fe20008010000 */
[----:B------:R-:W-:Y:S01]  /*3810*/  FADD.FTZ R26, R24, -UR13 ;  /* 0x8000000d181a7e21 */ /* 0x000fe20008010000 */
[----:B------:R-:W-:Y:S02]  /*3820*/  PRMT R22, R51, 0x7632, R22 ;  /* 0x0000763233167816 */ /* 0x000fe40000000016 */
        /* <DEDUP_REMOVED lines=23> */
.L_x_458:
[----:B------:R-:W-:Y:S01]  /*39a0*/  FMUL.FTZ R30, R23, R8 ;  /* 0x00000008171e7220 */ /* 0x000fe20000410000 */
[----:B------:R-:W-:Y:S01]  /*39b0*/  FADD.FTZ R26, R18, R23 ;  /* 0x00000017121a7221 */ /* 0x000fe20000010000 */
[C---:B------:R-:W-:Y:S01]  /*39c0*/  FFMA.FTZ R27, R28.reuse, R23, R27 ;  /* 0x000000171c1b7223 */ /* 0x040fe2000001001b */
        /* <DEDUP_REMOVED lines=31> */
.L_x_459:
[--C-:B------:R-:W-:Y:S01]  /*3bc0*/  FFMA.FTZ R23, R25, R22, R18.reuse ;  /* 0x0000001619177223 */ /* 0x100fe20000010012 */
[C---:B------:R-:W-:Y:S01]  /*3bd0*/  PRMT R18, R5.reuse, 0x7632, R18 ;  /* 0x0000763205127816 */ /* 0x040fe20000000012 */
[----:B------:R-:W-:Y:S01]  /*3be0*/  FADD.FTZ R22, R22, R21 ;  /* 0x0000001516167221 */ /* 0x000fe20000010000 */
[----:B------:R-:W-:Y:S01]  /*3bf0*/  SHF.L.U32 R21, R5, 0x10, RZ ;  /* 0x0000001005157819 */ /* 0x000fe200000006ff */
[----:B------:R-:W-:Y:S01]  /*3c00*/  FMUL.FTZ R19, R28, R8 ;  /* 0x000000081c137220 */ /* 0x000fe20000410000 */
[----:B------:R-:W-:Y:S02]  /*3c10*/  SHF.L.U32 R18, R18, 0x10, RZ ;  /* 0x0000001012127819 */ /* 0x000fe400000006ff */
[----:B------:R-:W-:Y:S01]  /*3c20*/  PRMT R33, R47, 0x7632, R33 ;  /* 0x000076322f217816 */ /* 0x000fe20000000021 */
[----:B------:R-:W-:Y:S01]  /*3c30*/  FADD.FTZ R21, R21, -UR13 ;  /* 0x8000000d15157e21 */ /* 0x000fe20008010000 */
[----:B------:R-:W-:Y:S01]  /*3c40*/  FFMA.FTZ R64, R30, R19, R23 ;  /* 0x000000131e407223 */ /* 0x000fe20000010017 */
[----:B------:R-:W-:Y:S01]  /*3c50*/  FADD.FTZ R35, R18, -UR13 ;  /* 0x8000000d12237e21 */ /* 0x000fe20008010000 */
[----:B------:R-:W-:Y:S01]  /*3c60*/  FADD.FTZ R22, R22, R19 ;  /* 0x0000001316167221 */ /* 0x000fe20000010000 */
[----:B------:R-:W-:Y:S01]  /*3c70*/  SHF.L.U32 R32, R47, 0x10, RZ ;  /* 0x000000102f207819 */ /* 0x000fe200000006ff */
        /* <DEDUP_REMOVED lines=24> */
.L_x_460:
        /* <DEDUP_REMOVED lines=34> */
.L_x_461:
        /* <DEDUP_REMOVED lines=37> */
.L_x_462:
[----:B------:R-:W-:Y:S01]  /*4270*/  FMUL.FTZ R21, R67, R8 ;  /* 0x0000000843157220 */ /* 0x000fe20000410000 */
[----:B------:R-:W-:Y:S02]  /*4280*/  SHF.L.U32 R71, R7, 0x10, RZ ;  /* 0x0000001007477819 */ /* 0x000fe400000006ff */
[----:B------:R-:W-:Y:S01]  /*4290*/  PRMT R23, R44, 0x7632, R23 ;  /* 0x000076322c177816 */ /* 0x000fe20000000017 */
[----:B------:R-:W-:Y:S01]  /*42a0*/  FFMA.FTZ R18, R69, R21, R18 ;  /* 0x0000001545127223 */ /* 0x000fe20000010012 */
[----:B------:R-:W-:Y:S01]  /*42b0*/  FADD.FTZ R19, R19, R21 ;  /* 0x0000001513137221 */ /* 0x000fe20000010000 */
[----:B------:R-:W-:Y:S01]  /*42c0*/  FMUL.FTZ R21, R68, R11 ;  /* 0x0000000b44157220 */ /* 0x000fe20000410000 */
[----:B------:R-:W-:Y:S01]  /*42d0*/  FADD.FTZ R71, R71, -UR13 ;  /* 0x8000000d47477e21 */ /* 0x000fe20008010000 */
[----:B------:R-:W-:Y:S02]  /*42e0*/  SHF.L.U32 R23, R23, 0x10, RZ ;  /* 0x0000001017177819 */ /* 0x000fe400000006ff */
[----:B------:R-:W-:Y:S01]  /*42f0*/  FFMA.FTZ R18, R70, R21, R18 ;  /* 0x0000001546127223 */ /* 0x000fe20000010012 */
[----:B------:R-:W-:Y:S01]  /*4300*/  FADD.FTZ R19, R21, R19 ;  /* 0x0000001315137221 */ /* 0x000fe20000010000 */
[----:B------:R-:W-:Y:S01]  /*4310*/  PRMT R21, R7, 0x7632, R21 ;  /* 0x0000763207157816 */ /* 0x000fe20000000015 */
[----:B------:R-:W-:Y:S01]  /*4320*/  FMUL.FTZ R71, R71, UR18 ;  /* 0x0000001247477c20 */ /* 0x000fe20008410000 */
[----:B------:R-:W-:-:S02]  /*4330*/  SHF.L.U32 R22, R44, 0x10, RZ ;  /* 0x000000102c167819 */ /* 0x000fc400000006ff */
[----:B------:R-:W-:-:S05]  /*4340*/  SHF.L.U32 R21, R21, 0x10, RZ ;  /* 0x0000001015157819 */ /* 0x000fca00000006ff */
        /* <DEDUP_REMOVED lines=21> */
.L_x_463:
        /* <DEDUP_REMOVED lines=76> */
[----:B0-----:R-:W-:-:S03]  /*4960*/  FADD.FTZ R18, R19, R29 ;  /* 0x0000001d13127221 */ /* 0x001fc60000010000 */
[----:B------:R-:W-:Y:S01]  /*4970*/  FADD.FTZ R63, R63, R30 ;  /* 0x0000001e3f3f7221 */ /* 0x000fe20000010000 */
[----:B------:R-:W-:Y:S02]  /*4980*/  FADD.FTZ R18, R18, R31 ;  /* 0x0000001f12127221 */ /* 0x000fe40000010000 */
[----:B------:R-:W0:Y:S01]  /*4990*/  LDS.128 R28, [UR11+0x50] ;  /* 0x0000500bff1c7984 */ /* 0x000e220008000c00 */
[----:B--2---:R-:W-:Y:S01]  /*49a0*/  FADD.FTZ R63, R63, R32 ;  /* 0x000000203f3f7221 */ /* 0x004fe20000010000 */
[----:B------:R-:W-:-:S03]  /*49b0*/  FADD.FTZ R18, R18, R33 ;  /* 0x0000002112127221 */ /* 0x000fc60000010000 */
[----:B------:R-:W-:Y:S01]  /*49c0*/  FADD.FTZ R63, R63, R34 ;  /* 0x000000223f3f7221 */ /* 0x000fe20000010000 */
[----:B------:R-:W-:Y:S02]  /*49d0*/  FADD.FTZ R18, R18, R35 ;  /* 0x0000002312127221 */ /* 0x000fe40000010000 */
[----:B------:R-:W1:Y:S01]  /*49e0*/  LDS.128 R32, [UR11+0x60] ;  /* 0x0000600bff207984 */ /* 0x000e620008000c00 */
[----:B---3--:R-:W-:Y:S01]  /*49f0*/  FADD.FTZ R63, R63, R24 ;  /* 0x000000183f3f7221 */ /* 0x008fe20000010000 */
        /* <DEDUP_REMOVED lines=44> */
.L_x_465:
[----:B------:R-:W-:Y:S05]  /*4cc0*/  BSYNC B0 ;  /* 0x0000000000007941 */ /* 0x000fea0003800000 */
.L_x_464:
        /* <DEDUP_REMOVED lines=78> */
.L_x_467:
[----:B------:R-:W-:Y:S05]  /*51b0*/  BSYNC B0 ;  /* 0x0000000000007941 */ /* 0x000fea0003800000 */
.L_x_466:
        /* <DEDUP_REMOVED lines=21> */
.L_x_469:
[----:B------:R-:W-:Y:S05]  /*5310*/  BSYNC B0 ;  /* 0x0000000000007941 */ /* 0x000fea0003800000 */
.L_x_468:
        /* <DEDUP_REMOVED lines=45> */
.L_x_472:
[----:B------:R-:W2:Y:S04]  /*55f0*/  LDG.E.STRONG.GPU R25, desc[UR14][R22.64] ;  /* 0x0000000e16197981 */ /* 0x000ea8000c1ef900 */
[----:B--2---:R-:W-:Y:S01]  /*5600*/  CCTL.IVALL ;  /* 0x00000000ff00798f */ /* 0x004fe20002000000 */
[----:B------:R-:W-:Y:S05]  /*5610*/  YIELD ;  /* 0x0000000000007946 */ /* 0x000fea0003800000 */
[----:B------:R-:W-:-:S13]  /*5620*/  ISETP.NE.AND P0, PT, R25, R24, PT ;  /* 0x000000181900720c */ /* 0x000fda0003f05270 */
[----:B------:R-:W-:Y:S05]  /*5630*/  @P0 BRA `(.L_x_472) ;  /* 0xfffffffc00ec0947 */ /* 0x000fea000383ffff */
.L_x_471:
        /* <DEDUP_REMOVED lines=17> */
.L_x_476:
        /* <DEDUP_REMOVED lines=115> */
.L_x_475:
        /* <DEDUP_REMOVED lines=61> */
.L_x_477:
[----:B------:R-:W-:-:S13]  /*6250*/  ISETP.NE.OR P0, PT, R22, RZ, P0 ;  /* 0x000000ff1600720c */ /* 0x000fda0000705670 */
[----:B------:R-:W-:Y:S05]  /*6260*/  @!P0 BRA `(.L_x_473) ;  /* 0x00000000007c8947 */ /* 0x000fea0003800000 */
.L_x_474:
        /* <DEDUP_REMOVED lines=31> */
.L_x_473:
        /* <DEDUP_REMOVED lines=11> */
.L_x_479:
[----:B------:R-:W-:Y:S05]  /*6510*/  BSYNC B0 ;  /* 0x0000000000007941 */ /* 0x000fea0003800000 */
.L_x_478:
        /* <DEDUP_REMOVED lines=16> */
.L_x_470:
[----:B------:R-:W0:Y:S01]  /*6620*/  S2UR UR12, SR_CgaCtaId ;  /* 0x00000000000c79c3 */ /* 0x000e220000008800 */
[----:B------:R-:W-:Y:S01]  /*6630*/  UMOV UR11, 0x400 ;  /* 0x00000400000b7882 */ /* 0x000fe20000000000 */
[----:B------:R-:W-:Y:S01]  /*6640*/  SHF.L.U32 R42, R42, 0x10, RZ ;  /* 0x000000102a2a7819 */ /* 0x000fe200000006ff */
[----:B------:R-:W-:Y:S01]  /*6650*/  ULDC.64 UR20, c[0x0][0x290] ;  /* 0x0000a40000147ab9 */ /* 0x000fe20000000a00 */
[----:B------:R-:W-:Y:S02]  /*6660*/  SHF.L.U32 R69, R69, 0x10, RZ ;  /* 0x0000001045457819 */ /* 0x000fe400000006ff */
[----:B-----5:R-:W-:Y:S01]  /*6670*/  IADD3 R28, R2, 0x10, RZ ;  /* 0x00000010021c7810 */ /* 0x020fe20007ffe0ff */
[----:B--2---:R-:W-:Y:S01]  /*6680*/  FADD.FTZ R21, R42, -UR13 ;  /* 0x8000000d2a157e21 */ /* 0x004fe20008010000 */
[----:B------:R-:W-:Y:S01]  /*6690*/  IADD3 R30, R2, 0x10, RZ ;  /* 0x00000010021e7810 */ /* 0x000fe20007ffe0ff */
[----:B------:R-:W-:Y:S01]  /*66a0*/  FADD.FTZ R23, R69, -UR13 ;  /* 0x8000000d45177e21 */ /* 0x000fe20008010000 */
[----:B------:R-:W-:Y:S01]  /*66b0*/  ISETP.GE.U32.AND P0, PT, R28, UR20, PT ;  /* 0x000000141c007c0c */ /* 0x000fe2000bf06070 */
[----:B------:R-:W-:Y:S01]  /*66c0*/  FMUL.FTZ R21, R21, UR18 ;  /* 0x0000001215157c20 */ /* 0x000fe20008410000 */
[----:B------:R-:W-:Y:S01]  /*66d0*/  SHF.R.S32.HI R30, RZ, 0x1f, R30 ;  /* 0x0000001fff1e7819 */ /* 0x000fe2000001141e */
[----:B------:R-:W-:Y:S01]  /*66e0*/  FMUL.FTZ R23, R23, UR18 ;  /* 0x0000001217177c20 */ /* 0x000fe20008410000 */
[----:B------:R-:W-:-:S02]  /*66f0*/  SHF.L.U32 R34, R34, 0x10, RZ ;  /* 0x0000001022227819 */ /* 0x000fc400000006ff */
[----:B------:R-:W-:Y:S02]  /*6700*/  ISETP.GE.AND.EX P0, PT, R30, UR21, PT, P0 ;  /* 0x000000151e007c0c */ /* 0x000fe4000bf06300 */
[----:B------:R-:W-:Y:S01]  /*6710*/  SHF.L.U32 R43, R43, 0x10, RZ ;  /* 0x000000102b2b7819 */ /* 0x000fe200000006ff */
[----:B0-----:R-:W-:-:S03]  /*6720*/  ULEA UR11, UR12, UR11, 0x18 ;  /* 0x0000000b0c0b7291 */ /* 0x001fc6000f8ec03f */
[----:B------:R-:W-:-:S06]  /*6730*/  ULDC UR12, c[0x0][0x2bc] ;  /* 0x0000af00000c7ab9 */ /* 0x000fcc0000000800 */
[----:B------:R-:W-:Y:S01]  /*6740*/  @!P2 STS.64 [UR11+0xe0], R18 ;  /* 0x0000e012ff00a988 */ /* 0x000fe20008000a0b */
[----:B------:R-:W-:Y:S06]  /*6750*/  BAR.SYNC.DEFER_BLOCKING 0x0 ;  /* 0x0000000000007b1d */ /* 0x000fec0000010000 */
[----:B------:R-:W0:Y:S02]  /*6760*/  LDS.64 R18, [UR11+0xe0] ;  /* 0x0000e00bff127984 */ /* 0x000e240008000a00 */
[----:B0-----:R-:W-:-:S05]  /*6770*/  FMUL.FTZ R12, R18, UR12 ;  /* 0x0000000c120c7c20 */ /* 0x001fca0008410000 */
        /* <DEDUP_REMOVED lines=22> */
.L_x_480:
[----:B------:R-:W-:Y:S04]  /*68e0*/  BSSY B0, `(.L_x_481) ;  /* 0x0000015000007945 */ /* 0x000fe80003800000 */
[----:B------:R-:W-:Y:S05]  /*68f0*/  @!P1 BRA `(.L_x_482) ;  /* 0x00000000004c9947 */ /* 0x000fea0003800000 */
[----:B------:R-:W-:Y:S01]  /*6900*/  FFMA.FTZ R18, R21, UR11, R12 ;  /* 0x0000000b15127c23 */ /* 0x000fe2000801000c */
[----:B------:R-:W-:Y:S01]  /*6910*/  SHF.R.S32.HI R22, RZ, 0x1f, R2 ;  /* 0x0000001fff167819 */ /* 0x000fe20000011402 */
[----:B------:R-:W-:Y:S01]  /*6920*/  ULDC.64 UR22, c[0x0][0x288] ;  /* 0x0000a20000167ab9 */ /* 0x000fe20000000a00 */
[----:B------:R-:W-:Y:S01]  /*6930*/  FFMA.FTZ R23, R23, UR11, R12 ;  /* 0x0000000b17177c23 */ /* 0x000fe2000801000c */
[----:B------:R-:W-:Y:S01]  /*6940*/  FFMA.FTZ R20, R19, R8, -R18 ;  /* 0x0000000813147223 */ /* 0x000fe20000010812 */
[----:B------:R-:W-:Y:S01]  /*6950*/  MOV R18, R14 ;  /* 0x0000000e00127202 */ /* 0x000fe20000000f00 */
[----:B------:R-:W-:Y:S01]  /*6960*/  IMAD R21, R22, UR22, RZ ;  /* 0x0000001616157c24 */ /* 0x000fe2000f8e02ff */
[----:B------:R-:W-:Y:S01]  /*6970*/  MOV R19, R17 ;  /* 0x0000001100137202 */ /* 0x000fe20000000f00 */
[----:B------:R-:W-:Y:S01]  /*6980*/  FFMA.FTZ R22, R34, R11, -R23 ;  /* 0x0000000b22167223 */ /* 0x000fe20000010817 */
[----:B------:R-:W-:Y:S01]  /*6990*/  FMUL.FTZ R23, R20, UR18 ;  /* 0x0000001214177c20 */ /* 0x000fe20008410000 */
[----:B------:R-:W-:-:S02]  /*69a0*/  IMAD R21, R2, UR23, R21 ;  /* 0x0000001702157c24 */ /* 0x000fc4000f8e0215 */
[----:B------:R-:W-:Y:S01]  /*69b0*/  IMAD.WIDE.U32 R18, R2, UR22, R18 ;  /* 0x0000001602127c25 */ /* 0x000fe2000f8e0012 */
[----:B------:R-:W-:-:S03]  /*69c0*/  ULDC.64 UR22, c[0x0][0x210] ;  /* 0x0000840000167ab9 */ /* 0x000fc60000000a00 */
[----:B------:R-:W-:Y:S01]  /*69d0*/  FMUL.FTZ R22, R22, UR18 ;  /* 0x0000001216167c20 */ /* 0x000fe20008410000 */
[----:B------:R-:W-:Y:S02]  /*69e0*/  IADD3 R21, R19, R21, RZ ;  /* 0x0000001513157210 */ /* 0x000fe40007ffe0ff */
[----:B------:R-:W-:Y:S02]  /*69f0*/  LEA R20, P2, R18, UR22, 0x1 ;  /* 0x0000001612147c11 */ /* 0x000fe4000f8408ff */
[----:B------:R-:W-:Y:S02]  /*6a00*/  F2FP.BF16.F32.PACK_AB R19, R22, R23 ;  /* 0x000000171613723e */ /* 0x000fe400000010ff */
[----:B------:R-:W-:-:S05]  /*6a10*/  LEA.HI.X R21, R18, UR23, R21, 0x1, P2 ;  /* 0x0000001712157c11 */ /* 0x000fca00090f0c15 */
[----:B------:R0:W-:Y:S04]  /*6a20*/  STG.E desc[UR14][R20.64], R19 ;  /* 0x0000001314007986 */ /* 0x0001e8000c10190e */
.L_x_482:
[----:B------:R-:W-:Y:S05]  /*6a30*/  BSYNC B0 ;  /* 0x0000000000007941 */ /* 0x000fea0003800000 */
.L_x_481:
        /* <DEDUP_REMOVED lines=29> */
.L_x_483:
        /* <DEDUP_REMOVED lines=11> */
[----:B------:R-:W-:Y:S01]  /*6cc0*/  FMUL.FTZ R23, R20, UR18 ;  /* 0x0000001214177c20 */ /* 0x000fe20008410000 */
[----:B------:R-:W-:Y:S01]  /*6cd0*/  IMAD R25, R28, UR23, R22 ;  /* 0x000000171c197c24 */ /* 0x000fe2000f8e0216 */
[----:B------:R-:W-:Y:S01]  /*6ce0*/  ULDC.64 UR22, c[0x0][0x210] ;  /* 0x0000840000167ab9 */ /* 0x000fe20000000a00 */
[----:B------:R-:W-:Y:S01]  /*6cf0*/  FMUL.FTZ R22, R21, UR18 ;  /* 0x0000001215167c20 */ /* 0x000fe20008410000 */
[----:B------:R-:W-:Y:S02]  /*6d00*/  LEA R20, P0, R18, UR22, 0x1 ;  /* 0x0000001612147c11 */ /* 0x000fe4000f8008ff */
[----:B------:R-:W-:Y:S02]  /*6d10*/  IADD3 R25, R19, R25, RZ ;  /* 0x0000001913197210 */ /* 0x000fe40007ffe0ff */
[----:B------:R-:W-:Y:S02]  /*6d20*/  F2FP.BF16.F32.PACK_AB R19, R22, R23 ;  /* 0x000000171613723e */ /* 0x000fe400000010ff */
[----:B------:R-:W-:-:S05]  /*6d30*/  LEA.HI.X R21, R18, UR23, R25, 0x1, P0 ;  /* 0x0000001712157c11 */ /* 0x000fca00080f0c19 */
[----:B------:R0:W-:Y:S02]  /*6d40*/  STG.E desc[UR14][R20.64], R19 ;  /* 0x0000001314007986 */ /* 0x0001e4000c10190e */
.L_x_485:
[----:B------:R-:W-:Y:S05]  /*6d50*/  BSYNC B0 ;  /* 0x0000000000007941 */ /* 0x000fea0003800000 */
.L_x_484:
        /* <DEDUP_REMOVED lines=41> */
.L_x_486:
        /* <DEDUP_REMOVED lines=20> */
.L_x_488:
[----:B------:R-:W-:Y:S05]  /*7130*/  BSYNC B0 ;  /* 0x0000000000007941 */ /* 0x000fea0003800000 */
.L_x_487:
        /* <DEDUP_REMOVED lines=25> */
.L_x_489:
        /* <DEDUP_REMOVED lines=10> */
[----:B------:R-:W-:Y:S02]  /*7370*/  FMUL.FTZ R23, R20, UR18 ;  /* 0x0000001214177c20 */ /* 0x000fe40008410000 */
[----:B------:R-:W-:-:S02]  /*7380*/  IMAD R25, R75, UR23, R22 ;  /* 0x000000174b197c24 */ /* 0x000fc4000f8e0216 */
[----:B------:R-:W-:Y:S01]  /*7390*/  FMUL.FTZ R22, R21, UR18 ;  /* 0x0000001215167c20 */ /* 0x000fe20008410000 */
[----:B------:R-:W-:Y:S01]  /*73a0*/  IMAD.WIDE.U32 R18, R75, UR22, R18 ;  /* 0x000000164b127c25 */ /* 0x000fe2000f8e0012 */
[----:B------:R-:W-:Y:S02]  /*73b0*/  ULDC.64 UR22, c[0x0][0x210] ;  /* 0x0000840000167ab9 */ /* 0x000fe40000000a00 */
[----:B------:R-:W-:Y:S02]  /*73c0*/  LEA R20, P2, R18, UR22, 0x1 ;  /* 0x0000001612147c11 */ /* 0x000fe4000f8408ff */
[----:B------:R-:W-:Y:S02]  /*73d0*/  IADD3 R25, R19, R25, RZ ;  /* 0x0000001913197210 */ /* 0x000fe40007ffe0ff */
[----:B------:R-:W-:Y:S02]  /*73e0*/  F2FP.BF16.F32.PACK_AB R19, R22, R23 ;  /* 0x000000171613723e */ /* 0x000fe400000010ff */
[----:B------:R-:W-:-:S05]  /*73f0*/  LEA.HI.X R21, R18, UR23, R25, 0x1, P2 ;  /* 0x0000001712157c11 */ /* 0x000fca00090f0c19 */
[----:B------:R0:W-:Y:S02]  /*7400*/  STG.E desc[UR14][R20.64], R19 ;  /* 0x0000001314007986 */ /* 0x0001e4000c10190e */
.L_x_491:
[----:B------:R-:W-:Y:S05]  /*7410*/  BSYNC B0 ;  /* 0x0000000000007941 */ /* 0x000fea0003800000 */
.L_x_490:
        /* <DEDUP_REMOVED lines=31> */
.L_x_492:
        /* <DEDUP_REMOVED lines=20> */
.L_x_494:
[----:B------:R-:W-:Y:S05]  /*7750*/  BSYNC B0 ;  /* 0x0000000000007941 */ /* 0x000fea0003800000 */
.L_x_493:
        /* <DEDUP_REMOVED lines=29> */
.L_x_495:
        /* <DEDUP_REMOVED lines=20> */
.L_x_497:
[----:B------:R-:W-:Y:S05]  /*7a70*/  BSYNC B0 ;  /* 0x0000000000007941 */ /* 0x000fea0003800000 */
.L_x_496:
        /* <DEDUP_REMOVED lines=34> */
.L_x_498:
        /* <DEDUP_REMOVED lines=20> */
.L_x_500:
[----:B------:R-:W-:Y:S05]  /*7de0*/  BSYNC B0 ;  /* 0x0000000000007941 */ /* 0x000fea0003800000 */
.L_x_499:
        /* <DEDUP_REMOVED lines=34> */
.L_x_501:
        /* <DEDUP_REMOVED lines=20> */
.L_x_503:
[----:B------:R-:W-:Y:S05]  /*8150*/  BSYNC B0 ;  /* 0x0000000000007941 */ /* 0x000fea0003800000 */
.L_x_502:
[C---:B------:R-:W-:Y:S02]  /*8160*/  PRMT R18, R3.reuse, 0x7632, R18 ;  /* 0x0000763203127816 */ /* 0x040fe40000000012 */
        /* <DEDUP_REMOVED lines=13> */
[----:B0-----:R-:W-:Y:S01]  /*8240*/  SHF.R.S32.HI R20, RZ, 0x1f, R3 ;  /* 0x0000001fff147819 */ /* 0x001fe20000011403 */
        /* <DEDUP_REMOVED lines=19> */
.L_x_504:
        /* <DEDUP_REMOVED lines=20> */
.L_x_506:
[----:B------:R-:W-:Y:S05]  /*84c0*/  BSYNC B0 ;  /* 0x0000000000007941 */ /* 0x000fea0003800000 */
.L_x_505:
[C---:B------:R-:W-:Y:S02]  /*84d0*/  PRMT R18, R13.reuse, 0x7632, R18 ;  /* 0x000076320d127816 */ /* 0x040fe40000000012 */
[----:B------:R-:W-:Y:S02]  /*84e0*/  SHF.L.U32 R19, R13, 0x10, RZ ;  /* 0x000000100d137819 */ /* 0x000fe400000006ff */
[----:B------:R-:W-:Y:S02]  /*84f0*/  SHF.L.U32 R18, R18, 0x10, RZ ;  /* 0x0000001012127819 */ /* 0x000fe400000006ff */
[----:B------:R-:W-:Y:S01]  /*8500*/  IADD3 R13, R2, 0xa0, RZ ;  /* 0x000000a0020d7810 */ /* 0x000fe20007ffe0ff */
[----:B0-----:R-:W-:Y:S01]  /*8510*/  FADD.FTZ R23, R19, -UR13 ;  /* 0x8000000d13177e21 */ /* 0x001fe20008010000 */
        /* <DEDUP_REMOVED lines=29> */
.L_x_507:
        /* <DEDUP_REMOVED lines=10> */
[C---:B------:R-:W-:Y:S02]  /*8790*/  IMAD R23, R3.reuse, UR23, R26 ;  /* 0x0000001703177c24 */ /* 0x040fe4000f8e021a */
        /* <DEDUP_REMOVED lines=9> */
.L_x_509:
[----:B------:R-:W-:Y:S05]  /*8830*/  BSYNC B0 ;  /* 0x0000000000007941 */ /* 0x000fea0003800000 */
.L_x_508:
        /* <DEDUP_REMOVED lines=34> */
.L_x_510:
        /* <DEDUP_REMOVED lines=20> */
.L_x_512:
[----:B------:R-:W-:Y:S05]  /*8ba0*/  BSYNC B0 ;  /* 0x0000000000007941 */ /* 0x000fea0003800000 */
.L_x_511:
        /* <DEDUP_REMOVED lines=34> */
.L_x_513:
        /* <DEDUP_REMOVED lines=20> */
.L_x_515:
[----:B------:R-:W-:Y:S05]  /*8f10*/  BSYNC B0 ;  /* 0x0000000000007941 */ /* 0x000fea0003800000 */
.L_x_514:
        /* <DEDUP_REMOVED lines=33> */
.L_x_516:
        /* <DEDUP_REMOVED lines=20> */
.L_x_518:
[----:B------:R-:W-:Y:S05]  /*9270*/  BSYNC B0 ;  /* 0x0000000000007941 */ /* 0x000fea0003800000 */
.L_x_517:
[----:B0-----:R-:W-:Y:S02]  /*9280*/  IADD3 R13, R2, 0xe0, RZ ;  /* 0x000000e0020d7810 */ /* 0x001fe40007ffe0ff */
[----:B------:R-:W-:Y:S02]  /*9290*/  SHF.L.U32 R48, R48, 0x10, RZ ;  /* 0x0000001030307819 */ /* 0x000fe400000006ff */
[----:B------:R-:W-:Y:S02]  /*92a0*/  SHF.L.U32 R19, R28, 0x10, RZ ;  /* 0x000000101c137819 */ /* 0x000fe400000006ff */
        /* <DEDUP_REMOVED lines=37> */
.L_x_519:
        /* <DEDUP_REMOVED lines=20> */
.L_x_521:
[----:B------:R-:W-:Y:S05]  /*9640*/  BSYNC B0 ;  /* 0x0000000000007941 */ /* 0x000fea0003800000 */
.L_x_520:
        /* <DEDUP_REMOVED lines=33> */
.L_x_522:
        /* <DEDUP_REMOVED lines=20> */
.L_x_524:
[----:B------:R-:W-:Y:S05]  /*99a0*/  BSYNC B0 ;  /* 0x0000000000007941 */ /* 0x000fea0003800000 */
.L_x_523:
        /* <DEDUP_REMOVED lines=27> */
.L_x_525:
        /* <DEDUP_REMOVED lines=19> */
.L_x_527:
[----:B------:R-:W-:Y:S05]  /*9c90*/  BSYNC B0 ;  /* 0x0000000000007941 */ /* 0x000fea0003800000 */
.L_x_526:
[----:B------:R-:W-:Y:S01]  /*9ca0*/  ULDC UR11, c[0x0][0x10] ;  /* 0x00000400000b7ab9 */ /* 0x000fe20000000800 */
[----:B------:R-:W-:Y:S02]  /*9cb0*/  UIADD3 UR4, UR4, 0x1, URZ ;  /* 0x0000000104047890 */ /* 0x000fe4000fffe03f */
[----:B------:R-:W-:-:S04]  /*9cc0*/  UIADD3 UR6, UR11, UR6, URZ ;  /* 0x000000060b067290 */ /* 0x000fc8000fffe03f */
[----:B------:R-:W-:-:S06]  /*9cd0*/  UISETP.GE.AND UP0, UPT, UR6, UR5, UPT ;  /* 0x000000050600728c */ /* 0x000fcc000bf06270 */
[----:B------:R-:W-:-:S13]  /*9ce0*/  PLOP3.LUT P0, PT, PT, PT, UP0, 0x80, 0x0 ;  /* 0x000000000000781c */ /* 0x000fda0003f0f008 */
[----:B------:R-:W-:Y:S05]  /*9cf0*/  @!P0 BRA `(.L_x_528) ;  /* 0xffffff64008c8947 */ /* 0x000fea000383ffff */
.L_x_445:
        /* <DEDUP_REMOVED lines=19> */
.L_x_530:
[----:B------:R-:W-:Y:S05]  /*9e30*/  BSYNC B0 ;  /* 0x0000000000007941 */ /* 0x000fea0003800000 */
.L_x_529:
        /* <DEDUP_REMOVED lines=11> */
.L_x_532:
[----:B------:R-:W2:Y:S04]  /*9ef0*/  LDG.E.STRONG.GPU R5, desc[UR14][R2.64] ;  /* 0x0000000e02057981 */ /* 0x000ea8000c1ef900 */
[----:B--2---:R-:W-:Y:S01]  /*9f00*/  CCTL.IVALL ;  /* 0x00000000ff00798f */ /* 0x004fe20002000000 */
[----:B------:R-:W-:Y:S05]  /*9f10*/  YIELD ;  /* 0x0000000000007946 */ /* 0x000fea0003800000 */
[----:B------:R-:W-:-:S13]  /*9f20*/  ISETP.NE.AND P0, PT, R5, R4, PT ;  /* 0x000000040500720c */ /* 0x000fda0003f05270 */
[----:B------:R-:W-:Y:S05]  /*9f30*/  @P0 BRA `(.L_x_532) ;  /* 0xfffffffc00ec0947 */ /* 0x000fea000383ffff */
.L_x_531:
        /* <DEDUP_REMOVED lines=25> */
.L_x_533:
[----:B------:R-:W-:-:S04]  /*a0d0*/  LEA R6, P0, R0, UR4, 0x2 ;  /* 0x0000000400067c11 */ /* 0x000fc8000f8010ff */
[----:B------:R-:W-:Y:S02]  /*a0e0*/  LEA.HI.X R7, R0, UR5, R7, 0x2, P0 ;  /* 0x0000000500077c11 */ /* 0x000fe400080f1407 */
[-C--:B------:R-:W-:Y:S02]  /*a0f0*/  LEA R8, P0, R25, R6.reuse, 0x2 ;  /* 0x0000000619087211 */ /* 0x080fe400078010ff */
[-C--:B------:R-:W-:Y:S01]  /*a100*/  LEA R12, P2, R27, R6.reuse, 0x2 ;  /* 0x000000061b0c7211 */ /* 0x080fe200078410ff */
[----:B--2---:R2:W3:Y:S01]  /*a110*/  LDG.E R2, desc[UR14][R6.64] ;  /* 0x0000000e06027981 */ /* 0x0044e2000c1e1900 */
[----:B------:R-:W-:Y:S02]  /*a120*/  LEA R10, P1, R22, R6, 0x2 ;  /* 0x00000006160a7211 */ /* 0x000fe400078210ff */
[C---:B------:R-:W-:Y:S02]  /*a130*/  IADD3.X R9, R7.reuse, R31, RZ, P0, !PT ;  /* 0x0000001f07097210 */ /* 0x040fe400007fe4ff */
[----:B------:R-:W-:-:S02]  /*a140*/  IADD3.X R13, R7, R29, RZ, P2, !PT ;  /* 0x0000001d070d7210 */ /* 0x000fc400017fe4ff */
[----:B------:R-:W-:Y:S02]  /*a150*/  IADD3.X R11, R23, R7, RZ, P1, !PT ;  /* 0x00000007170b7210 */ /* 0x000fe40000ffe4ff */
[----:B------:R-:W3:Y:S04]  /*a160*/  LDG.E R9, desc[UR14][R8.64] ;  /* 0x0000000e08097981 */ /* 0x000ee8000c1e1900 */
[----:B------:R-:W4:Y:S04]  /*a170*/  LDG.E R10, desc[UR14][R10.64] ;  /* 0x0000000e0a0a7981 */ /* 0x000f28000c1e1900 */
[----:B------:R-:W4:Y:S01]  /*a180*/  LDG.E R13, desc[UR14][R12.64] ;  /* 0x0000000e0c0d7981 */ /* 0x000f22000c1e1900 */
[----:B------:R-:W-:-:S02]  /*a190*/  SHF.L.U32 R5, R0, 0x1, RZ ;  /* 0x0000000100057819 */ /* 0x000fc400000006ff */
[----:B------:R-:W-:-:S04]  /*a1a0*/  IADD3 R0, R0, 0x300, RZ ;  /* 0x0000030000007810 */ /* 0x000fc80007ffe0ff */
[----:B------:R-:W-:Y:S02]  /*a1b0*/  ISETP.GT.U32.AND P0, PT, R25, R0, PT ;  /* 0x000000001900720c */ /* 0x000fe40003f04070 */
[----:B--2---:R-:W-:-:S04]  /*a1c0*/  SHF.R.S32.HI R7, RZ, 0x1f, R0 ;  /* 0x0000001fff077819 */ /* 0x004fc80000011400 */
[----:B------:R-:W-:Y:S02]  /*a1d0*/  ISETP.GT.AND.EX P0, PT, R18, R7, PT, P0 ;  /* 0x000000071200720c */ /* 0x000fe40003f04300 */
[----:B---3--:R-:W-:Y:S01]  /*a1e0*/  F2FP.BF16.F32.PACK_AB R19, R9, R2 ;  /* 0x000000020913723e */ /* 0x008fe200000010ff */
[----:B0-----:R-:W-:-:S04]  /*a1f0*/  IMAD.WIDE R2, R5, 0x2, R14 ;  /* 0x0000000205027825 */ /* 0x001fc800078e020e */
[----:B-1----:R-:W-:Y:S01]  /*a200*/  IMAD.WIDE R4, R5, 0x2, R16 ;  /* 0x0000000205047825 */ /* 0x002fe200078e0210 */
[----:B----4-:R-:W-:Y:S01]  /*a210*/  F2FP.BF16.F32.PACK_AB R21, R13, R10 ;  /* 0x0000000a0d15723e */ /* 0x010fe200000010ff */
[----:B------:R2:W-:Y:S04]  /*a220*/  STG.E desc[UR14][R2.64], R19 ;  /* 0x0000001302007986 */ /* 0x0005e8000c10190e */
[----:B------:R2:W-:Y:S01]  /*a230*/  STG.E desc[UR14][R4.64], R21 ;  /* 0x0000001504007986 */ /* 0x0005e2000c10190e */
[----:B------:R-:W-:Y:S05]  /*a240*/  @P0 BRA `(.L_x_533) ;  /* 0xfffffffc00a00947 */ /* 0x000fea000383ffff */
[----:B------:R-:W-:Y:S05]  /*a250*/  EXIT ;  /* 0x000000000000794d */ /* 0x000fea0003800000 */
.L_x_534:
        /* <DEDUP_REMOVED lines=10> */
.L_x_5120:


//--------------------- .text._Z35group_norm_nhwc_bwd_one_pass_kernelI11Bf16IOBf16WLi512ELi96ELi768EEv26Group_norm_nhwc_bwd_params --------------------------
	.section	.text._Z35group_norm_nhwc_bwd_one_pass_kernelI11Bf16IOBf16WLi512ELi96ELi768EEv26Group_norm_nhwc_bwd_params,"ax",@progbits
	.align	128
        .global         _Z35group_norm_nhwc_bwd_one_pass_kernelI11Bf16IOBf16WLi512ELi96ELi768EEv26Group_norm_nhwc_bwd_params
        .type           _Z35group_norm_nhwc_bwd_one_pass_kernelI11Bf16IOBf16WLi512ELi96ELi768EEv26Group_norm_nhwc_bwd_params,@function
        .size           _Z35group_norm_nhwc_bwd_one_pass_kernelI11Bf16IOBf16WLi512ELi96ELi768EEv26Group_norm_nhwc_bwd_params,(.L_x_5121 - _Z35group_norm_nhwc_bwd_one_pass_kernelI11Bf16IOBf16WLi512ELi96ELi768EEv26Group_norm_nhwc_bwd_params)
        .other          _Z35group_norm_nhwc_bwd_one_pass_kernelI11Bf16IOBf16WLi512ELi96ELi768EEv26Group_norm_nhwc_bwd_params,@"STO_CUDA_ENTRY STV_DEFAULT"
_Z35group_norm_nhwc_bwd_one_pass_kernelI11Bf16IOBf16WLi512ELi96ELi768EEv26Group_norm_nhwc_bwd_params:
.text._Z35group_norm_nhwc_bwd_one_pass_kernelI11Bf16IOBf16WLi512ELi96ELi768EEv26Group_norm_nhwc_bwd_params:
        /* <DEDUP_REMOVED lines=71> */
.L_x_682:
[----:B------:R-:W2:Y:S01]  /*0470*/  LDL R6, [R1+0x140] ;  /* 0x0001400001067983 */ /* 0x000ea20000100800 */
[----:B------:R-:W-:Y:S01]  /*0480*/  ULDC UR15, c[0x0][0x2a0] ;  /* 0x0000a800000f7ab9 */ /* 0x000fe20000000800 */
[----:B0-----:R-:W-:Y:S01]  /*0490*/  IABS R5, UR9 ;  /* 0x0000000900057c13 */ /* 0x001fe20008000000 */
        /* <DEDUP_REMOVED lines=12> */
[----:B------:R-:W-:Y:S01]  /*0560*/  SHF.R.S32.HI R9, RZ, 0x1f, R2 ;  /* 0x0000001fff097819 */ /* 0x000fe20000011402 */
[----:B------:R-:W1:Y:S01]  /*0570*/  @P1 LDC.64 R10, c[0x0][0x230] ;  /* 0x00008c00ff0a1b82 */ /* 0x000e620000000a00 */
[----:B------:R-:W-:Y:S02]  /*0580*/  ISETP.GE.AND.EX P3, PT, R5, UR19, PT, P3 ;  /* 0x0000001305007c0c */ /* 0x000fe4000bf66330 */
[----:B------:R-:W-:Y:S02]  /*0590*/  IADD3 R28, R2, 0x150, RZ ;  /* 0x00000150021c7810 */ /* 0x000fe40007ffe0ff */
        /* <DEDUP_REMOVED lines=44> */
[----:B------:R-:W-:-:S04]  /*0860*/  IADD3 R6, P0, R6, UR17, RZ ;  /* 0x0000001106067c10 */ /* 0x000fc8000ff1e0ff */
[----:B------:R-:W-:Y:S02]  /*0870*/  LEA.HI.X.SX32 R7, R4, R3, 0x1, P0 ;  /* 0x0000000304077211 */ /* 0x000fe400000f0eff */
[----:B------:R-:W-:Y:S02]  /*0880*/  MOV R3, UR14 ;  /* 0x0000000e00037c02 */ /* 0x000fe40008000f00 */
[----:B------:R-:W-:Y:S02]  /*0890*/  SHF.R.S32.HI R4, RZ, 0x1f, R28 ;  /* 0x0000001fff047819 */ /* 0x000fe4000001141c */
[----:B------:R-:W-:Y:S01]  /*08a0*/  ISETP.GE.U32.AND P0, PT, R28, UR18, PT ;  /* 0x000000121c007c0c */ /* 0x000fe2000bf06070 */
[----:B------:R-:W-:Y:S01]  /*08b0*/  IMAD.WIDE.U32 R6, R3, UR7, R6 ;  /* 0x0000000703067c25 */ /* 0x000fe2000f8e0006 */
[----:B------:R-:W-:Y:S02]  /*08c0*/  IADD3 R30, R2, 0x170, RZ ;  /* 0x00000170021e7810 */ /* 0x000fe40007ffe0ff */
[----:B------:R-:W-:-:S02]  /*08d0*/  CS2R R32, SRZ ;  /* 0x0000000000207805 */ /* 0x000fc4000001ff00 */
[----:B------:R-:W-:Y:S01]  /*08e0*/  ISETP.GE.AND.EX P0, PT, R4, UR19, PT, P0 ;  /* 0x0000001304007c0c */ /* 0x000fe2000bf06300 */
[----:B------:R-:W-:Y:S01]  /*08f0*/  @P1 IMAD R3, R9, R12, RZ ;  /* 0x0000000c09031224 */ /* 0x000fe200078e02ff */
[----:B------:R-:W-:Y:S02]  /*0900*/  IADD3 R9, R7, UR5, RZ ;  /* 0x0000000507097c10 */ /* 0x000fe4000fffe0ff */
[----:B------:R-:W-:Y:S02]  /*0910*/  CS2R R34, SRZ ;  /* 0x0000000000227805 */ /* 0x000fe4000001ff00 */
[-C--:B------:R-:W-:Y:S01]  /*0920*/  @P1 MOV R8, R6.reuse ;  /* 0x0000000600081202 */ /* 0x080fe20000000f00 */
[----:B------:R-:W-:Y:S01]  /*0930*/  @P1 IMAD R3, R2, R13, R3 ;  /* 0x0000000d02031224 */ /* 0x000fe200078e0203 */
[----:B------:R-:W-:Y:S02]  /*0940*/  @!P3 MOV R20, R6 ;  /* 0x000000060014b202 */ /* 0x000fe40000000f00 */
[----:B------:R-:W-:-:S02]  /*0950*/  CS2R R36, SRZ ;  /* 0x0000000000247805 */ /* 0x000fc4000001ff00 */
[----:B------:R-:W-:Y:S01]  /*0960*/  @!P3 MOV R21, R9 ;  /* 0x000000090015b202 */ /* 0x000fe20000000f00 */
[----:B------:R-:W-:Y:S01]  /*0970*/  @P1 IMAD.WIDE.U32 R12, R2, R12, R8 ;  /* 0x0000000c020c1225 */ /* 0x000fe200078e0008 */
[----:B------:R-:W-:Y:S01]  /*0980*/  ISETP.GT.U32.OR P0, PT, R0, 0x2ff, P0 ;  /* 0x000002ff0000780c */ /* 0x000fe20000704470 */
[----:B------:R-:W-:Y:S02]  /*0990*/  ULDC.64 UR6, c[0x0][0x248] ;  /* 0x0000920000067ab9 */ /* 0x000fe40000000a00 */
        /* <DEDUP_REMOVED lines=121> */
[----:B------:R-:W-:-:S03]  /*1130*/  @!P3 IADD3.X R15, R26, R15, RZ, P6, !PT ;  /* 0x0000000f1a0fb210 */ /* 0x000fc600037fe4ff */
[----:B------:R1:W-:Y:S01]  /*1140*/  STL [R1+0x120], R30 ;  /* 0x0001201e01007387 */ /* 0x0003e20000100800 */
[----:B------:R-:W-:Y:S02]  /*1150*/  @!P3 IADD3.X R19, R26, R19, RZ, P4, !PT ;  /* 0x000000131a13b210 */ /* 0x000fe400027fe4ff */
[----:B------:R-:W-:Y:S02]  /*1160*/  @!P5 IADD3 R13, R25, R13, RZ ;  /* 0x0000000d190dd210 */ /* 0x000fe40007ffe0ff */
[C---:B------:R-:W-:Y:S01]  /*1170*/  @!P5 SHF.L.U32 R4, R24.reuse, 0x1, RZ ;  /* 0x000000011804d819 */ /* 0x040fe200000006ff */
[----:B------:R-:W-:Y:S01]  /*1180*/  HFMA2.MMA R25, -RZ, RZ, 0, 0 ;  /* 0x00000000ff197435 */ /* 0x000fe200000001ff */
[----:B-1----:R-:W-:Y:S02]  /*1190*/  CS2R R30, SRZ ;  /* 0x00000000001e7805 */ /* 0x002fe4000001ff00 */
[----:B------:R-:W-:Y:S01]  /*11a0*/  @!P5 SHF.L.U64.HI R24, R24, 0x1, R13 ;  /* 0x000000011818d819 */ /* 0x000fe2000001020d */
[----:B------:R-:W2:Y:S01]  /*11b0*/  @!P3 LDG.E R29, desc[UR22][R18.64] ;  /* 0x00000016121db981 */ /* 0x000ea2000c1e1900 */
[----:B0-----:R-:W-:-:S03]  /*11c0*/  @!P5 IADD3 R10, P6, R4, R10, RZ ;  /* 0x0000000a040ad210 */ /* 0x001fc60007fde0ff */
        /* <DEDUP_REMOVED lines=26> */
[----:B------:R-:W1:Y:S01]  /*1370*/  @!P2 LDC.64 R10, c[0x0][0x228] ;  /* 0x00008a00ff0aab82 */ /* 0x000e620000000a00 */
[----:B------:R-:W-:-:S03]  /*1380*/  @!P2 MOV R27, R9 ;  /* 0x00000009001ba202 */ /* 0x000fc60000000f00 */
        /* <DEDUP_REMOVED lines=9> */
[----:B------:R-:W-:Y:S01]  /*1420*/  @!P0 IADD3.X R19, R3, R19, RZ, P5, !PT ;  /* 0x0000001303138210 */ /* 0x000fe20002ffe4ff */
[----:B------:R-:W-:-:S04]  /*1430*/  HFMA2.MMA R13, -RZ, RZ, 0, 0 ;  /* 0x00000000ff0d7435 */ /* 0x000fc800000001ff */
[----:B------:R0:W2:Y:S04]  /*1440*/  @!P0 LDG.E R5, desc[UR22][R18.64] ;  /* 0x0000001612058981 */ /* 0x0000a8000c1e1900 */
[----:B---3--:R3:W-:Y:S04]  /*1450*/  STL [R1+0x13c], R30 ;  /* 0x00013c1e01007387 */ /* 0x0087e80000100800 */
[----:B----4-:R4:W-:Y:S04]  /*1460*/  STL [R1+0x128], R25 ;  /* 0x0001281901007387 */ /* 0x0109e80000100800 */
[----:B--2---:R-:W-:Y:S04]  /*1470*/  STL [R1+0x12c], R29 ;  /* 0x00012c1d01007387 */ /* 0x004fe80000100800 */
[----:B------:R2:W-:Y:S01]  /*1480*/  STL [R1+0x10c], R26 ;  /* 0x00010c1a01007387 */ /* 0x0005e20000100800 */
[----:B---3--:R-:W-:Y:S01]  /*1490*/  IADD3 R30, R2, 0x1c0, RZ ;  /* 0x000001c0021e7810 */ /* 0x008fe20007ffe0ff */
[----:B----4-:R-:W3:Y:S01]  /*14a0*/  @!P2 LDC.64 R24, c[0x0][0x230] ;  /* 0x00008c00ff18ab82 */ /* 0x010ee20000000a00 */
[----:B--2---:R-:W-:-:S05]  /*14b0*/  @!P2 MOV R26, R6 ;  /* 0x00000006001aa202 */ /* 0x004fca0000000f00 */
[----:B------:R-:W-:Y:S01]  /*14c0*/  @!P2 IMAD.WIDE.U32 R26, R28, R14, R26 ;  /* 0x0000000e1c1aa225 */ /* 0x000fe200078e001a */
[----:B------:R-:W-:-:S04]  /*14d0*/  HFMA2.MMA R28, -RZ, RZ, 0, 0 ;  /* 0x00000000ff1c7435 */ /* 0x000fc800000001ff */
[----:B------:R-:W-:Y:S02]  /*14e0*/  @!P2 IADD3 R15, R27, R15, RZ ;  /* 0x0000000f1b0fa210 */ /* 0x000fe40007ffe0ff */
[C---:B------:R-:W-:Y:S02]  /*14f0*/  @!P2 SHF.L.U32 R3, R26.reuse, 0x1, RZ ;  /* 0x000000011a03a819 */ /* 0x040fe400000006ff */
[----:B------:R-:W-:Y:S02]  /*1500*/  @!P2 SHF.L.U64.HI R26, R26, 0x1, R15 ;  /* 0x000000011a1aa819 */ /* 0x000fe4000001020f */
[----:B------:R2:W4:Y:S01]  /*1510*/  @!P0 LDG.E R28, desc[UR22][R20.64] ;  /* 0x00000016141c8981 */ /* 0x000522000c1e1900 */
[----:B-1----:R-:W-:-:S04]  /*1520*/  @!P2 IADD3 R10, P5, R3, R10, RZ ;  /* 0x0000000a030aa210 */ /* 0x002fc80007fbe0ff */
[----:B------:R-:W-:-:S05]  /*1530*/  @!P2 IADD3.X R11, R26, R11, RZ, P5, !PT ;  /* 0x0000000b1a0ba210 */ /* 0x000fca0002ffe4ff */
[----:B------:R1:W4:Y:S01]  /*1540*/  @!P2 LDG.E R13, desc[UR22][R10.64] ;  /* 0x000000160a0da981 */ /* 0x000322000c1e1900 */
[----:B------:R-:W-:Y:S02]  /*1550*/  SHF.R.S32.HI R4, RZ, 0x1f, R30 ;  /* 0x0000001fff047819 */ /* 0x000fe4000001141e */
[----:B------:R-:W-:-:S04]  /*1560*/  ISETP.GE.U32.AND P4, PT, R30, UR18, PT ;  /* 0x000000121e007c0c */ /* 0x000fc8000bf86070 */
[----:B------:R-:W-:-:S04]  /*1570*/  ISETP.GE.AND.EX P4, PT, R4, UR19, PT, P4 ;  /* 0x0000001304007c0c */ /* 0x000fc8000bf86340 */
[----:B------:R-:W-:Y:S02]  /*1580*/  ISETP.GT.U32.OR P4, PT, R0, 0x2ff, P4 ;  /* 0x000002ff0000780c */ /* 0x000fe40002784470 */
[----:B------:R-:W-:Y:S01]  /*1590*/  IADD3 R29, R2, 0x1d0, RZ ;  /* 0x000001d0021d7810 */ /* 0x000fe20007ffe0ff */
[----:B------:R-:W-:-:S03]  /*15a0*/  HFMA2.MMA R27, -RZ, RZ, 0, 0 ;  /* 0x00000000ff1b7435 */ /* 0x000fc600000001ff */
[----:B------:R-:W-:Y:S02]  /*15b0*/  SHF.R.S32.HI R12, RZ, 0x1f, R29 ;  /* 0x0000001fff0c7819 */ /* 0x000fe4000001141d */
[----:B------:R-:W-:Y:S02]  /*15c0*/  ISETP.GE.U32.AND P3, PT, R29, UR18, PT ;  /* 0x000000121d007c0c */ /* 0x000fe4000bf66070 */
[----:B---3--:R-:W-:Y:S02]  /*15d0*/  @!P2 IADD3 R24, P6, R3, R24, RZ ;  /* 0x000000180318a210 */ /* 0x008fe40007fde0ff */
[----:B------:R-:W-:Y:S01]  /*15e0*/  ISETP.GE.AND.EX P3, PT, R12, UR19, PT, P3 ;  /* 0x000000130c007c0c */ /* 0x000fe2000bf66330 */
[----:B------:R-:W3:Y:S01]  /*15f0*/  @!P4 LDC.64 R16, c[0x0][0x288] ;  /* 0x0000a200ff10cb82 */ /* 0x000ee20000000a00 */
[----:B------:R-:W-:Y:S02]  /*1600*/  @!P2 IADD3.X R25, R26, R25, RZ, P6, !PT ;  /* 0x000000191a19a210 */ /* 0x000fe400037fe4ff */
[----:B------:R-:W-:-:S03]  /*1610*/  ISETP.GT.U32.OR P3, PT, R0, 0x2ff, P3 ;  /* 0x000002ff0000780c */ /* 0x000fc60001f64470 */
[----:B------:R4:W4:Y:S02]  /*1620*/  @!P2 LDG.E R27, desc[UR22][R24.64] ;  /* 0x00000016181ba981 */ /* 0x000924000c1e1900 */
[----:B0-----:R-:W0:Y:S08]  /*1630*/  @!P4 LDC.64 R18, c[0x0][0x230] ;  /* 0x00008c00ff12cb82 */ /* 0x001e300000000a00 */
[----:B--2---:R-:W2:Y:S08]  /*1640*/  @!P3 LDC.64 R20, c[0x0][0x288] ;  /* 0x0000a200ff14bb82 */ /* 0x004eb00000000a00 */
[----:B------:R-:W0:Y:S01]  /*1650*/  @!P4 LDC.64 R14, c[0x0][0x228] ;  /* 0x00008a00ff0ecb82 */ /* 0x000e220000000a00 */
[----:B---3--:R-:W-:-:S04]  /*1660*/  @!P4 IMAD R4, R4, R16, RZ ;  /* 0x000000100404c224 */ /* 0x008fc800078e02ff */
[----:B------:R-:W-:Y:S01]  /*1670*/  @!P4 IMAD R17, R30, R17, R4 ;  /* 0x000000111e11c224 */ /* 0x000fe200078e0204 */
[----:B------:R-:W-:Y:S02]  /*1680*/  @!P4 MOV R4, R6 ;  /* 0x000000060004c202 */ /* 0x000fe40000000f00 */
[----:B-1----:R-:W1:Y:S01]  /*1690*/  @!P3 LDC.64 R10, c[0x0][0x230] ;  /* 0x00008c00ff0abb82 */ /* 0x002e620000000a00 */
[----:B--2---:R-:W-:-:S04]  /*16a0*/  @!P3 IMAD R12, R12, R20, RZ ;  /* 0x000000140c0cb224 */ /* 0x004fc800078e02ff */
[----:B------:R-:W-:Y:S01]  /*16b0*/  @!P3 IMAD R21, R29, R21, R12 ;  /* 0x000000151d15b224 */ /* 0x000fe200078e020c */
[----:B------:R-:W-:Y:S01]  /*16c0*/  @!P3 MOV R12, R6 ;  /* 0x00000006000cb202 */ /* 0x000fe20000000f00 */
[----:B----4-:R-:W-:Y:S04]  /*16d0*/  STL [R1+0x11c], R28 ;  /* 0x00011c1c01007387 */ /* 0x010fe80000100800 */
[----:B------:R2:W-:Y:S02]  /*16e0*/  STL [R1+0x118], R5 ;  /* 0x0001180501007387 */ /* 0x0005e40000100800 */
[----:B--2---:R-:W-:Y:S02]  /*16f0*/  @!P4 MOV R5, R9 ;  /* 0x000000090005c202 */ /* 0x004fe40000000f00 */
[----:B------:R2:W-:Y:S01]  /*1700*/  STL [R1+0x114], R13 ;  /* 0x0001140d01007387 */ /* 0x0005e20000100800 */
[----:B------:R-:W-:-:S05]  /*1710*/  @!P4 IMAD.WIDE.U32 R4, R30, R16, R4 ;  /* 0x000000101e04c225 */ /* 0x000fca00078e0004 */
[----:B------:R-:W-:Y:S02]  /*1720*/  @!P4 IADD3 R17, R5, R17, RZ ;  /* 0x000000110511c210 */ /* 0x000fe40007ffe0ff */
[C---:B--2---:R-:W-:Y:S02]  /*1730*/  @!P4 SHF.L.U32 R13, R4.reuse, 0x1, RZ ;  /* 0x00000001040dc819 */ /* 0x044fe400000006ff */
[----:B------:R-:W-:Y:S02]  /*1740*/  @!P4 SHF.L.U64.HI R24, R4, 0x1, R17 ;  /* 0x000000010418c819 */ /* 0x000fe40000010211 */
[C---:B0-----:R-:W-:Y:S01]  /*1750*/  @!P4 IADD3 R18, P6, R13.reuse, R18, RZ ;  /* 0x000000120d12c210 */ /* 0x041fe20007fde0ff */
[----:B------:R-:W0:Y:S01]  /*1760*/  @!P3 LDC.64 R16, c[0x0][0x228] ;  /* 0x00008a00ff10bb82 */ /* 0x000e220000000a00 */
[----:B------:R-:W-:Y:S02]  /*1770*/  @!P4 IADD3 R14, P5, R13, R14, RZ ;  /* 0x0000000e0d0ec210 */ /* 0x000fe40007fbe0ff */
        /* <DEDUP_REMOVED lines=35> */
[----:B------:R2:W2:Y:S01]  /*19b0*/  @!P3 LDG.E R33, desc[UR22][R16.64] ;  /* 0x000000161021b981 */ /* 0x0004a2000c1e1900 */
[C---:B------:R-:W-:Y:S02]  /*19c0*/  @!P0 SHF.L.U32 R18, R4.reuse, 0x1, RZ ;  /* 0x0000000104128819 */ /* 0x040fe400000006ff */
[----:B------:R-:W-:Y:S01]  /*19d0*/  @!P0 SHF.L.U64.HI R13, R4, 0x1, R5 ;  /* 0x00000001040d8819 */ /* 0x000fe20000010205 */
[----:B------:R-:W2:Y:S08]  /*19e0*/  @!P2 LDC.64 R10, c[0x0][0x230] ;  /* 0x00008c00ff0aab82 */ /* 0x000eb00000000a00 */
[----:B------:R-:W1:Y:S01]  /*19f0*/  @!P2 LDC.64 R4, c[0x0][0x228] ;  /* 0x00008a00ff04ab82 */ /* 0x000e620000000a00 */
[----:B0-----:R-:W-:Y:S01]  /*1a00*/  @!P0 IADD3 R20, P5, R18, R20, RZ ;  /* 0x0000001412148210 */ /* 0x001fe20007fbe0ff */
[----:B----4-:R-:W-:Y:S01]  /*1a10*/  @!P2 IMAD R27, R27, R24, RZ ;  /* 0x000000181b1ba224 */ /* 0x010fe200078e02ff */
[----:B------:R-:W-:-:S02]  /*1a20*/  @!P2 MOV R28, R6 ;  /* 0x00000006001ca202 */ /* 0x000fc40000000f00 */
[----:B------:R-:W-:Y:S01]  /*1a30*/  @!P2 MOV R29, R9 ;  /* 0x00000009001da202 */ /* 0x000fe20000000f00 */
[----:B------:R-:W-:Y:S01]  /*1a40*/  @!P2 IMAD R25, R26, R25, R27 ;  /* 0x000000191a19a224 */ /* 0x000fe200078e021b */
[C---:B------:R-:W-:Y:S02]  /*1a50*/  @!P0 IADD3.X R21, R13.reuse, R21, RZ, P5, !PT ;  /* 0x000000150d158210 */ /* 0x040fe40002ffe4ff */
[----:B-1----:R-:W-:Y:S01]  /*1a60*/  @!P0 IADD3 R14, P5, R18, R14, RZ ;  /* 0x0000000e120e8210 */ /* 0x002fe20007fbe0ff */
[----:B------:R-:W-:Y:S02]  /*1a70*/  @!P2 IMAD.WIDE.U32 R28, R26, R24, R28 ;  /* 0x000000181a1ca225 */ /* 0x000fe400078e001c */
[----:B------:R-:W4:Y:S01]  /*1a80*/  @!P0 LDG.E R34, desc[UR22][R20.64] ;  /* 0x0000001614228981 */ /* 0x000f22000c1e1900 */
[----:B------:R-:W-:Y:S02]  /*1a90*/  @!P0 IADD3.X R15, R13, R15, RZ, P5, !PT ;  /* 0x0000000f0d0f8210 */ /* 0x000fe40002ffe4ff */
[----:B------:R-:W-:-:S02]  /*1aa0*/  @!P2 IADD3 R25, R29, R25, RZ ;  /* 0x000000191d19a210 */ /* 0x000fc40007ffe0ff */
[C---:B------:R-:W-:Y:S01]  /*1ab0*/  @!P2 SHF.L.U32 R13, R28.reuse, 0x1, RZ ;  /* 0x000000011c0da819 */ /* 0x040fe200000006ff */
[----:B------:R0:W4:Y:S01]  /*1ac0*/  @!P0 LDG.E R36, desc[UR22][R14.64] ;  /* 0x000000160e248981 */ /* 0x000122000c1e1900 */
[----:B------:R-:W-:Y:S02]  /*1ad0*/  @!P2 SHF.L.U64.HI R28, R28, 0x1, R25 ;  /* 0x000000011c1ca819 */ /* 0x000fe40000010219 */
        /* <DEDUP_REMOVED lines=8> */
[----:B-1----:R-:W-:-:S06]  /*1b60*/  CS2R R30, SRZ ;  /* 0x00000000001e7805 */ /* 0x002fcc000001ff00 */
[----:B------:R-:W2:Y:S01]  /*1b70*/  @!P2 LDG.E R30, desc[UR22][R4.64] ;  /* 0x00000016041ea981 */ /* 0x000ea2000c1e1900 */
[----:B------:R-:W-:-:S04]  /*1b80*/  IADD3 R3, R2, 0xd0, RZ ;  /* 0x000000d002037810 */ /* 0x000fc80007ffe0ff */
[----:B------:R-:W-:Y:S02]  /*1b90*/  ISETP.GE.U32.AND P4, PT, R3, UR18, PT ;  /* 0x0000001203007c0c */ /* 0x000fe4000bf86070 */
[----:B------:R-:W-:-:S04]  /*1ba0*/  SHF.R.S32.HI R12, RZ, 0x1f, R3 ;  /* 0x0000001fff0c7819 */ /* 0x000fc80000011403 */
[----:B------:R-:W-:-:S04]  /*1bb0*/  ISETP.GE.AND.EX P4, PT, R12, UR19, PT, P4 ;  /* 0x000000130c007c0c */ /* 0x000fc8000bf86340 */
[----:B------:R-:W-:-:S13]  /*1bc0*/  ISETP.GT.U32.OR P4, PT, R0, 0x2ff, P4 ;  /* 0x000002ff0000780c */ /* 0x000fda0002784470 */
[----:B------:R-:W1:Y:S01]  /*1bd0*/  @!P4 LDC.64 R16, c[0x0][0x288] ;  /* 0x0000a200ff10cb82 */ /* 0x000e620000000a00 */
[----:B------:R-:W-:-:S07]  /*1be0*/  @!P2 IADD3 R10, P5, R13, R10, RZ ;  /* 0x0000000a0d0aa210 */ /* 0x000fce0007fbe0ff */
[----:B0-----:R-:W0:Y:S01]  /*1bf0*/  @!P4 LDC.64 R14, c[0x0][0x228] ;  /* 0x00008a00ff0ecb82 */ /* 0x001e220000000a00 */
[----:B------:R-:W-:Y:S02]  /*1c00*/  @!P2 IADD3.X R11, R28, R11, RZ, P5, !PT ;  /* 0x0000000b1c0ba210 */ /* 0x000fe40002ffe4ff */
[----:B------:R-:W-:Y:S02]  /*1c10*/  @!P4 MOV R28, R6 ;  /* 0x00000006001cc202 */ /* 0x000fe40000000f00 */
[----:B------:R-:W-:Y:S01]  /*1c20*/  @!P4 MOV R29, R9 ;  /* 0x00000009001dc202 */ /* 0x000fe20000000f00 */
[----:B------:R-:W3:Y:S01]  /*1c30*/  @!P2 LDG.E R37, desc[UR22][R10.64] ;  /* 0x000000160a25a981 */ /* 0x000ee2000c1e1900 */
[-C--:B-1----:R-:W-:Y:S02]  /*1c40*/  @!P4 IMAD R24, R12, R16.reuse, RZ ;  /* 0x000000100c18c224 */ /* 0x082fe400078e02ff */
[C---:B------:R-:W-:Y:S01]  /*1c50*/  @!P4 IMAD.WIDE.U32 R28, R3.reuse, R16, R28 ;  /* 0x00000010031cc225 */ /* 0x040fe200078e001c */
[----:B------:R-:W-:Y:S01]  /*1c60*/  STL [R1+0xfc], R33 ;  /* 0x0000fc2101007387 */ /* 0x000fe20000100800 */
[----:B------:R-:W-:Y:S01]  /*1c70*/  IADD3 R19, R2, 0xe0, RZ ;  /* 0x000000e002137810 */ /* 0x000fe20007ffe0ff */
[----:B------:R-:W1:Y:S01]  /*1c80*/  @!P4 LDC.64 R12, c[0x0][0x230] ;  /* 0x00008c00ff0ccb82 */ /* 0x000e620000000a00 */
[----:B------:R-:W-:-:S05]  /*1c90*/  @!P4 IMAD R17, R3, R17, R24 ;  /* 0x000000110311c224 */ /* 0x000fca00078e0218 */
[----:B------:R-:W-:Y:S02]  /*1ca0*/  @!P4 IADD3 R3, R29, R17, RZ ;  /* 0x000000111d03c210 */ /* 0x000fe40007ffe0ff */
[C---:B------:R-:W-:Y:S01]  /*1cb0*/  @!P4 SHF.L.U32 R29, R28.reuse, 0x1, RZ ;  /* 0x000000011c1dc819 */ /* 0x040fe200000006ff */
[----:B----4-:R-:W-:Y:S01]  /*1cc0*/  STL [R1+0xe8], R34 ;  /* 0x0000e82201007387 */ /* 0x010fe20000100800 */
        /* <DEDUP_REMOVED lines=12> */
[----:B------:R-:W4:Y:S01]  /*1d90*/  @!P3 LDC.64 R16, c[0x0][0x230] ;  /* 0x00008c00ff10bb82 */ /* 0x000f220000000a00 */
[----:B-1----:R-:W-:Y:S02]  /*1da0*/  @!P4 IADD3 R12, P6, R29, R12, RZ ;  /* 0x0000000c1d0cc210 */ /* 0x002fe40007fde0ff */
[----:B------:R-:W-:-:S02]  /*1db0*/  @!P3 MOV R28, R6 ;  /* 0x00000006001cb202 */ /* 0x000fc40000000f00 */
[----:B------:R-:W-:Y:S02]  /*1dc0*/  @!P3 MOV R29, R9 ;  /* 0x00000009001db202 */ /* 0x000fe40000000f00 */
[----:B------:R-:W-:Y:S01]  /*1dd0*/  @!P4 IADD3.X R13, R3, R13, RZ, P6, !PT ;  /* 0x0000000d030dc210 */ /* 0x000fe200037fe4ff */
[----:B---3--:R-:W-:Y:S01]  /*1de0*/  STL [R1+0xe4], R37 ;  /* 0x0000e42501007387 */ /* 0x008fe20000100800 */
[----:B------:R-:W-:Y:S01]  /*1df0*/  IADD3 R25, R2, 0xf0, RZ ;  /* 0x000000f002197810 */ /* 0x000fe20007ffe0ff */
[----:B------:R-:W1:Y:S02]  /*1e00*/  @!P3 LDC.64 R10, c[0x0][0x228] ;  /* 0x00008a00ff0abb82 */ /* 0x000e640000000a00 */
[----:B------:R-:W3:Y:S01]  /*1e10*/  @!P4 LDG.E R31, desc[UR22][R12.64] ;  /* 0x000000160c1fc981 */ /* 0x000ee2000c1e1900 */
[-C--:B0-----:R-:W-:Y:S02]  /*1e20*/  @!P3 IMAD R27, R27, R20.reuse, RZ ;  /* 0x000000141b1bb224 */ /* 0x081fe400078e02ff */
[----:B------:R-:W-:-:S04]  /*1e30*/  @!P3 IMAD.WIDE.U32 R28, R19, R20, R28 ;  /* 0x00000014131cb225 */ /* 0x000fc800078e001c */
[----:B------:R-:W-:Y:S01]  /*1e40*/  @!P3 IMAD R21, R19, R21, R27 ;  /* 0x000000151315b224 */ /* 0x000fe200078e021b */
[----:B------:R-:W-:-:S04]  /*1e50*/  @!P3 SHF.L.U32 R19, R28, 0x1, RZ ;  /* 0x000000011c13b819 */ /* 0x000fc800000006ff */
[----:B------:R-:W-:Y:S02]  /*1e60*/  @!P3 IADD3 R3, R29, R21, RZ ;  /* 0x000000151d03b210 */ /* 0x000fe40007ffe0ff */
[----:B----4-:R-:W-:Y:S02]  /*1e70*/  @!P3 IADD3 R16, P4, R19, R16, RZ ;  /* 0x000000101310b210 */ /* 0x010fe40007f9e0ff */
        /* <DEDUP_REMOVED lines=23> */
[----:B----4-:R-:W-:Y:S01]  /*1ff0*/  @!P0 IADD3 R14, P5, R5, R14, RZ ;  /* 0x0000000e050e8210 */ /* 0x010fe20007fbe0ff */
[----:B------:R-:W4:Y:S03]  /*2000*/  @!P3 LDG.E R4, desc[UR22][R10.64] ;  /* 0x000000160a04b981 */ /* 0x000f26000c1e1900 */
[----:B------:R-:W-:Y:S01]  /*2010*/  @!P0 IADD3.X R15, R3, R15, RZ, P5, !PT ;  /* 0x0000000f030f8210 */ /* 0x000fe20002ffe4ff */
[----:B--2---:R-:W-:Y:S04]  /*2020*/  STL [R1+0xc4], R30 ;  /* 0x0000c41e01007387 */ /* 0x004fe80000100800 */
[----:B---3--:R0:W-:Y:S02]  /*2030*/  STL [R1+0xd8], R31 ;  /* 0x0000d81f01007387 */ /* 0x0081e40000100800 */
[----:B0-----:R-:W-:-:S06]  /*2040*/  MOV R31, RZ ;  /* 0x000000ff001f7202 */ /* 0x001fcc0000000f00 */
[----:B------:R-:W2:Y:S01]  /*2050*/  @!P0 LDG.E R31, desc[UR22][R14.64] ;  /* 0x000000160e1f8981 */ /* 0x000ea2000c1e1900 */
[----:B-1----:R-:W-:-:S04]  /*2060*/  @!P0 IADD3 R20, P3, R5, R20, RZ ;  /* 0x0000001405148210 */ /* 0x002fc80007f7e0ff */
[----:B------:R-:W-:Y:S01]  /*2070*/  @!P0 IADD3.X R21, R3, R21, RZ, P3, !PT ;  /* 0x0000001503158210 */ /* 0x000fe20001ffe4ff */
[----:B----4-:R-:W-:Y:S01]  /*2080*/  STL [R1+0xdc], R4 ;  /* 0x0000dc0401007387 */ /* 0x010fe20000100800 */
        /* <DEDUP_REMOVED lines=419> */
[----:B-1----:R1:W5:Y:S04]  /*3ac0*/  LDL.LU R35, [R1+0x148] ;  /* 0x0001480001237983 */ /* 0x0023680000300800 */
[----:B------:R4:W-:Y:S02]  /*3ad0*/  STL [R1+0x54], R37 ;  /* 0x0000542501007387 */ /* 0x0009e40000100800 */
[----:B----4-:R-:W-:-:S06]  /*3ae0*/  MOV R37, RZ ;  /* 0x000000ff00257202 */ /* 0x010fcc0000000f00 */
[----:B------:R-:W4:Y:S01]  /*3af0*/  @!P5 LDG.E R37, desc[UR22][R10.64] ;  /* 0x000000160a25d981 */ /* 0x000f22000c1e1900 */
        /* <DEDUP_REMOVED lines=12> */
[----:B------:R-:W-:Y:S01]  /*3bc0*/  ISETP.GT.U32.AND P0, PT, R0, 0x2ff, PT ;  /* 0x000002ff0000780c */ /* 0x000fe20003f04070 */
[----:B------:R-:W-:Y:S01]  /*3bd0*/  HFMA2.MMA R3, -RZ, RZ, 0, 0 ;  /* 0x00000000ff037435 */ /* 0x000fe200000001ff */
[----:B------:R-:W-:Y:S02]  /*3be0*/  ISETP.NE.AND P5, PT, RZ, UR25, PT ;  /* 0x00000019ff007c0c */ /* 0x000fe4000bfa5270 */
[----:B------:R-:W-:Y:S02]  /*3bf0*/  CS2R R4, SRZ ;  /* 0x0000000000047805 */ /* 0x000fe4000001ff00 */
[----:B------:R-:W-:-:S05]  /*3c00*/  MOV R16, RZ ;  /* 0x000000ff00107202 */ /* 0x000fca0000000f00 */
[----:B------:R-:W-:Y:S01]  /*3c10*/  @UP0 UMOV UR27, UR5 ;  /* 0x00000005001b0c82 */ /* 0x000fe20008000000 */
[----:B----4-:R1:W-:Y:S04]  /*3c20*/  STL [R1+0x30], R37 ;  /* 0x0000302501007387 */ /* 0x0103e80000100800 */
[----:B---3--:R1:W-:Y:S04]  /*3c30*/  STL [R1+0x4c], R25 ;  /* 0x00004c1901007387 */ /* 0x0083e80000100800 */
[----:B--2---:R1:W-:Y:S04]  /*3c40*/  STL [R1+0x34], R24 ;  /* 0x0000341801007387 */ /* 0x0043e80000100800 */
[----:B------:R1:W-:Y:S01]  /*3c50*/  STL [R1+0x44], R20 ;  /* 0x0000441401007387 */ /* 0x0003e20000100800 */
[----:B------:R-:W-:Y:S05]  /*3c60*/  @P0 BRA `(.L_x_537) ;  /* 0x0000000000440947 */ /* 0x000fea0003800000 */
[----:B------:R-:W2:Y:S01]  /*3c70*/  LDL R21, [R1+0x140] ;  /* 0x0001400001157983 */ /* 0x000ea20000100800 */
[----:B------:R-:W-:-:S13]  /*3c80*/  ISETP.NE.AND P0, PT, RZ, UR25, PT ;  /* 0x00000019ff007c0c */ /* 0x000fda000bf05270 */
[----:B------:R-:W0:Y:S01]  /*3c90*/  @P0 LDC.64 R10, c[0x0][0x240] ;  /* 0x00009000ff0a0b82 */ /* 0x000e220000000a00 */
[----:B--2---:R-:W-:-:S04]  /*3ca0*/  IADD3 R3, R21, UR17, RZ ;  /* 0x0000001115037c10 */ /* 0x004fc8000fffe0ff */
[----:B0-----:R-:W-:Y:S02]  /*3cb0*/  @P0 LEA R10, P2, R3, R10, 0x1 ;  /* 0x0000000a030a0211 */ /* 0x001fe400078408ff */
[----:B------:R-:W-:-:S04]  /*3cc0*/  SHF.R.S32.HI R12, RZ, 0x1f, R3 ;  /* 0x0000001fff0c7819 */ /* 0x000fc80000011403 */
[----:B------:R-:W-:-:S05]  /*3cd0*/  @P0 LEA.HI.X R11, R3, R11, R12, 0x1, P2 ;  /* 0x0000000b030b0211 */ /* 0x000fca00010f0c0c */
[----:B------:R-:W2:Y:S04]  /*3ce0*/  @P0 LDG.E.U16 R12, desc[UR22][R10.64] ;  /* 0x000000160a0c0981 */ /* 0x000ea8000c1e1500 */
[----:B------:R0:W3:Y:S02]  /*3cf0*/  @P0 LDG.E.U16 R13, desc[UR22][R10.64+0x2] ;  /* 0x000002160a0d0981 */ /* 0x0000e4000c1e1500 */
[----:B0-----:R-:W0:Y:S02]  /*3d00*/  LDC.64 R10, c[0x0][0x238] ;  /* 0x00008e00ff0a7b82 */ /* 0x001e240000000a00 */
[----:B0-----:R-:W-:-:S05]  /*3d10*/  IMAD.WIDE R10, R3, 0x2, R10 ;  /* 0x00000002030a7825 */ /* 0x001fca00078e020a */
[----:B------:R-:W4:Y:S04]  /*3d20*/  LDG.E.U16 R3, desc[UR22][R10.64] ;  /* 0x000000160a037981 */ /* 0x000f28000c1e1500 */
[----:B------:R-:W4:Y:S01]  /*3d30*/  LDG.E.U16 R10, desc[UR22][R10.64+0x2] ;  /* 0x000002160a0a7981 */ /* 0x000f22000c1e1500 */
[----:B--2---:R-:W-:Y:S02]  /*3d40*/  @P0 SHF.L.U32 R4, R12, 0x10, RZ ;  /* 0x000000100c040819 */ /* 0x004fe400000006ff */
[----:B---3--:R-:W-:Y:S02]  /*3d50*/  @P0 SHF.L.U32 R5, R13, 0x10, RZ ;  /* 0x000000100d050819 */ /* 0x008fe400000006ff */
[----:B----4-:R-:W-:Y:S02]  /*3d60*/  SHF.L.U32 R3, R3, 0x10, RZ ;  /* 0x0000001003037819 */ /* 0x010fe400000006ff */
[----:B------:R-:W-:-:S07]  /*3d70*/  SHF.L.U32 R16, R10, 0x10, RZ ;  /* 0x000000100a107819 */ /* 0x000fce00000006ff */
.L_x_537:
[----:B------:R-:W-:Y:S05]  /*3d80*/  BSYNC B0 ;  /* 0x0000000000007941 */ /* 0x000fea0003800000 */
.L_x_536:
[----:B------:R-:W2:Y:S04]  /*3d90*/  LDL R19, [R1+0x3c] ;  /* 0x00003c0001137983 */ /* 0x000ea80000100800 */
[----:B------:R-:W3:Y:S04]  /*3da0*/  LDL R13, [R1+0x48] ;  /* 0x00004800010d7983 */ /* 0x000ee80000100800 */
[----:B------:R-:W4:Y:S04]  /*3db0*/  LDL R15, [R1+0x40] ;  /* 0x00004000010f7983 */ /* 0x000f280000100800 */
[----:B------:R-:W4:Y:S01]  /*3dc0*/  LDL R11, [R1+0x58] ;  /* 0x00005800010b7983 */ /* 0x000f220000100800 */
[----:B--2---:R-:W-:-:S02]  /*3dd0*/  PRMT R10, R19, 0x7632, R10 ;  /* 0x00007632130a7816 */ /* 0x004fc4000000000a */
[----:B------:R-:W-:Y:S02]  /*3de0*/  SHF.L.U32 R18, R19, 0x10, RZ ;  /* 0x0000001013127819 */ /* 0x000fe400000006ff */
[C---:B---3--:R-:W-:Y:S02]  /*3df0*/  PRMT R17, R13.reuse, 0x7632, R17 ;  /* 0x000076320d117816 */ /* 0x048fe40000000011 */
[----:B-1----:R-:W-:Y:S01]  /*3e00*/  SHF.L.U32 R20, R13, 0x10, RZ ;  /* 0x000000100d147819 */ /* 0x002fe200000006ff */
[----:B------:R-:W-:Y:S01]  /*3e10*/  FADD.FTZ R18, R18, -UR26 ;  /* 0x8000001a12127e21 */ /* 0x000fe20008010000 */
[C---:B----4-:R-:W-:Y:S02]  /*3e20*/  SHF.L.U32 R13, R15.reuse, 0x10, RZ ;  /* 0x000000100f0d7819 */ /* 0x050fe400000006ff */
        /* <DEDUP_REMOVED lines=31> */
.L_x_538:
        /* <DEDUP_REMOVED lines=26> */
.L_x_539:
[----:B------:R-:W2:Y:S04]  /*41c0*/  LDL R26, [R1+0x38] ;  /* 0x00003800011a7983 */ /* 0x000ea80000100800 */
[----:B------:R-:W3:Y:S01]  /*41d0*/  LDL R23, [R1+0x74] ;  /* 0x0000740001177983 */ /* 0x000ee20000100800 */
[----:B------:R-:W-:Y:S01]  /*41e0*/  FFMA.FTZ R18, R10, R22, R18 ;  /* 0x000000160a127223 */ /* 0x000fe20000010012 */
[----:B------:R-:W-:Y:S01]  /*41f0*/  FADD.FTZ R20, RZ, R20 ;  /* 0x00000014ff147221 */ /* 0x000fe20000010000 */
[----:B------:R-:W-:Y:S01]  /*4200*/  FADD.FTZ R22, R22, R11 ;  /* 0x0000000b16167221 */ /* 0x000fe20000010000 */
[----:B------:R-:W-:Y:S01]  /*4210*/  FMUL.FTZ R11, R19, R3 ;  /* 0x00000003130b7220 */ /* 0x000fe20000410000 */
[C---:B------:R-:W-:Y:S01]  /*4220*/  FFMA.FTZ R15, R13.reuse, R19, R15 ;  /* 0x000000130d0f7223 */ /* 0x040fe2000001000f */
        /* <DEDUP_REMOVED lines=12> */
[C---:B---3--:R-:W-:Y:S01]  /*42f0*/  PRMT R21, R23.reuse, 0x7632, R21 ;  /* 0x0000763217157816 */ /* 0x048fe20000000015 */
        /* <DEDUP_REMOVED lines=25> */
.L_x_540:
[----:B------:R-:W2:Y:S04]  /*4490*/  LDL R26, [R1+0x68] ;  /* 0x00006800011a7983 */ /* 0x000ea80000100800 */
[----:B------:R-:W3:Y:S01]  /*44a0*/  LDL R23, [R1+0x84] ;  /* 0x0000840001177983 */ /* 0x000ee20000100800 */
[----:B------:R-:W-:Y:S01]  /*44b0*/  FMUL.FTZ R11, R20, R3 ;  /* 0x00000003140b7220 */ /* 0x000fe20000410000 */
[C---:B------:R-:W-:Y:S01]  /*44c0*/  FFMA.FTZ R15, R18.reuse, R20, R15 ;  /* 0x00000014120f7223 */ /* 0x040fe2000001000f */
        /* <DEDUP_REMOVED lines=37> */
.L_x_541:
        /* <DEDUP_REMOVED lines=41> */
.L_x_542:
        /* <DEDUP_REMOVED lines=41> */
.L_x_543:
        /* <DEDUP_REMOVED lines=41> */
.L_x_544:
        /* <DEDUP_REMOVED lines=41> */
.L_x_545:
        /* <DEDUP_REMOVED lines=41> */
.L_x_546:
        /* <DEDUP_REMOVED lines=41> */
.L_x_547:
        /* <DEDUP_REMOVED lines=41> */
.L_x_548:
[----:B------:R-:W-:Y:S01]  /*5910*/  FMUL.FTZ R11, R20, R3 ;  /* 0x00000003140b7220 */ /* 0x000fe20000410000 */
[C---:B------:R-:W-:Y:S01]  /*5920*/  FFMA.FTZ R15, R18.reuse, R20, R15 ;  /* 0x00000014120f7223 */ /* 0x040fe2000001000f */
        /* <DEDUP_REMOVED lines=10> */
[C---:B------:R-:W-:Y:S01]  /*59d0*/  PRMT R22, R25.reuse, 0x7632, R22 ;  /* 0x0000763219167816 */ /* 0x040fe20000000016 */
        /* <DEDUP_REMOVED lines=26> */
.L_x_549:
        /* <DEDUP_REMOVED lines=41> */
.L_x_550:
        /* <DEDUP_REMOVED lines=41> */
.L_x_551:
        /* <DEDUP_REMOVED lines=41> */
.L_x_552:
        /* <DEDUP_REMOVED lines=41> */
.L_x_553:
        /* <DEDUP_REMOVED lines=41> */
.L_x_554:
        /* <DEDUP_REMOVED lines=41> */
.L_x_555:
[----:B------:R-:W2:Y:S01]  /*6ae0*/  LDL R23, [R1+0xa8] ;  /* 0x0000a80001177983 */ /* 0x000ea20000100800 */
[----:B------:R-:W-:Y:S01]  /*6af0*/  FMUL.FTZ R14, R20, R3 ;  /* 0x00000003140e7220 */ /* 0x000fe20000410000 */
[C---:B------:R-:W-:Y:S01]  /*6b00*/  FFMA.FTZ R15, R18.reuse, R20, R15 ;  /* 0x00000014120f7223 */ /* 0x040fe2000001000f */
        /* <DEDUP_REMOVED lines=37> */
.L_x_556:
        /* <DEDUP_REMOVED lines=39> */
.L_x_557:
        /* <DEDUP_REMOVED lines=41> */
.L_x_558:
        /* <DEDUP_REMOVED lines=41> */
.L_x_559:
[----:B------:R-:W2:Y:S04]  /*74f0*/  LDL R24, [R1+0x120] ;  /* 0x0001200001187983 */ /* 0x000ea80000100800 */
[----:B------:R-:W3:Y:S01]  /*7500*/  LDL R23, [R1+0x134] ;  /* 0x0001340001177983 */ /* 0x000ee20000100800 */
[----:B------:R-:W-:Y:S01]  /*7510*/  FMUL.FTZ R12, R20, R3 ;  /* 0x00000003140c7220 */ /* 0x000fe20000410000 */
[----:B------:R-:W-:Y:S01]  /*7520*/  FFMA.FTZ R15, R14, R20, R15 ;  /* 0x000000140e0f7223 */ /* 0x000fe2000001000f */
[----:B------:R-:W-:Y:S01]  /*7530*/  FADD.FTZ R17, R17, R22 ;  /* 0x0000001611117221 */ /* 0x000fe20000010000 */
[----:B------:R-:W-:Y:S01]  /*7540*/  FFMA.FTZ R13, R18, R22, R13 ;  /* 0x00000016120d7223 */ /* 0x000fe2000001000d */
[----:B------:R-:W-:Y:S01]  /*7550*/  FFMA.FTZ R10, R14, R12, R10 ;  /* 0x0000000c0e0a7223 */ /* 0x000fe2000001000a */
[----:B------:R-:W-:Y:S01]  /*7560*/  FADD.FTZ R19, R19, R20 ;  /* 0x0000001413137221 */ /* 0x000fe20000010000 */
        /* <DEDUP_REMOVED lines=33> */
.L_x_560:
        /* <DEDUP_REMOVED lines=47> */
.L_x_561:
[----:B0-----:R-:W2:Y:S01]  /*7a70*/  LDL R20, [R1+0x12c] ;  /* 0x00012c0001147983 */ /* 0x001ea20000100800 */
[----:B------:R-:W-:Y:S01]  /*7a80*/  FMUL.FTZ R12, R18, R3 ;  /* 0x00000003120c7220 */ /* 0x000fe20000410000 */
[----:B------:R-:W-:Y:S01]  /*7a90*/  FADD.FTZ R19, R19, R18 ;  /* 0x0000001213137221 */ /* 0x000fe20000010000 */
[----:B------:R-:W-:Y:S01]  /*7aa0*/  FFMA.FTZ R18, R13, R18, R15 ;  /* 0x000000120d127223 */ /* 0x000fe2000001000f */
        /* <DEDUP_REMOVED lines=35> */
.L_x_562:
[----:B------:R-:W2:Y:S04]  /*7ce0*/  LDL R20, [R1+0x10c] ;  /* 0x00010c0001147983 */ /* 0x000ea80000100800 */
[----:B------:R-:W3:Y:S04]  /*7cf0*/  LDL R18, [R1+0x128] ;  /* 0x0001280001127983 */ /* 0x000ee80000100800 */
[----:B------:R-:W4:Y:S01]  /*7d00*/  LDL R23, [R1+0x11c] ;  /* 0x00011c0001177983 */ /* 0x000f220000100800 */
[----:B------:R-:W-:Y:S01]  /*7d10*/  FFMA.FTZ R10, R25, R15, R10 ;  /* 0x0000000f190a7223 */ /* 0x000fe2000001000a */
[----:B------:R-:W-:Y:S01]  /*7d20*/  FMUL.FTZ R11, R13, R3 ;  /* 0x000000030d0b7220 */ /* 0x000fe20000410000 */
[----:B------:R-:W-:Y:S01]  /*7d30*/  FADD.FTZ R14, R15, R14 ;  /* 0x0000000e0f0e7221 */ /* 0x000fe20000010000 */
[----:B------:R-:W-:-:S02]  /*7d40*/  FMUL.FTZ R15, R12, R16 ;  /* 0x000000100c0f7220 */ /* 0x000fc40000410000 */
[----:B------:R-:W-:Y:S01]  /*7d50*/  FFMA.FTZ R10, R22, R11, R10 ;  /* 0x0000000b160a7223 */ /* 0x000fe2000001000a */
[----:B------:R-:W-:Y:S01]  /*7d60*/  FADD.FTZ R11, R14, R11 ;  /* 0x0000000b0e0b7221 */ /* 0x000fe20000010000 */
        /* <DEDUP_REMOVED lines=31> */
.L_x_563:
        /* <DEDUP_REMOVED lines=36> */
.L_x_564:
[----:B------:R-:W2:Y:S04]  /*81a0*/  LDL R27, [R1+0x100] ;  /* 0x00010000011b7983 */ /* 0x000ea80000100800 */
[----:B------:R-:W3:Y:S01]  /*81b0*/  LDL R26, [R1+0x114] ;  /* 0x00011400011a7983 */ /* 0x000ee20000100800 */
[----:B------:R-:W-:Y:S01]  /*81c0*/  FFMA.FTZ R10, R29, R11, R10 ;  /* 0x0000000b1d0a7223 */ /* 0x000fe2000001000a */
[----:B------:R-:W-:Y:S01]  /*81d0*/  FADD.FTZ R24, R11, R24 ;  /* 0x000000180b187221 */ /* 0x000fe20000010000 */
[----:B------:R-:W-:Y:S01]  /*81e0*/  FMUL.FTZ R14, R21, R3 ;  /* 0x00000003150e7220 */ /* 0x000fe20000410000 */
[----:B-----5:R-:W-:-:S03]  /*81f0*/  PRMT R28, R35, 0x7632, R28 ;  /* 0x00007632231c7816 */ /* 0x020fc6000000001c */
        /* <DEDUP_REMOVED lines=34> */
.L_x_565:
        /* <DEDUP_REMOVED lines=35> */
.L_x_566:
        /* <DEDUP_REMOVED lines=38> */
.L_x_567:
        /* <DEDUP_REMOVED lines=35> */
.L_x_568:
[----:B------:R-:W-:Y:S01]  /*8ae0*/  FMUL.FTZ R10, R36, R3 ;  /* 0x00000003240a7220 */ /* 0x000fe20000410000 */
[----:B------:R-:W-:-:S03]  /*8af0*/  FMUL.FTZ R11, R33, R16 ;  /* 0x00000010210b7220 */ /* 0x000fc60000410000 */
[----:B------:R-:W-:Y:S01]  /*8b00*/  FFMA.FTZ R14, R34, R10, R14 ;  /* 0x0000000a220e7223 */ /* 0x000fe2000001000e */
[----:B------:R-:W-:-:S03]  /*8b10*/  FADD.FTZ R10, R15, R10 ;  /* 0x0000000a0f0a7221 */ /* 0x000fc60000010000 */
[----:B------:R-:W-:-:S05]  /*8b20*/  FFMA.FTZ R14, R35, R11, R14 ;  /* 0x0000000b230e7223 */ /* 0x000fca000001000e */
[----:B------:R0:W-:Y:S04]  /*8b30*/  STL [R1+0x14], R14 ;  /* 0x0000140e01007387 */ /* 0x0001e80000100800 */
[----:B0-----:R-:W2:Y:S01]  /*8b40*/  LDL R14, [R1+0x44] ;  /* 0x00004400010e7983 */ /* 0x001ea20000100800 */
[--C-:B------:R-:W-:Y:S01]  /*8b50*/  FADD.FTZ R11, R11, R10.reuse ;  /* 0x0000000a0b0b7221 */ /* 0x100fe20000010000 */
[C---:B------:R-:W-:Y:S02]  /*8b60*/  PRMT R10, R37.reuse, 0x7632, R10 ;  /* 0x00007632250a7816 */ /* 0x040fe4000000000a */
[----:B------:R-:W-:Y:S02]  /*8b70*/  SHF.L.U32 R37, R37, 0x10, RZ ;  /* 0x0000001025257819 */ /* 0x000fe400000006ff */
[----:B------:R-:W-:Y:S01]  /*8b80*/  SHF.L.U32 R10, R10, 0x10, RZ ;  /* 0x000000100a0a7819 */ /* 0x000fe200000006ff */
[----:B------:R0:W-:Y:S02]  /*8b90*/  STL [R1+0x10], R11 ;  /* 0x0000100b01007387 */ /* 0x0001e40000100800 */
[----:B------:R-:W-:-:S02]  /*8ba0*/  FADD.FTZ R37, R37, -UR26 ;  /* 0x8000001a25257e21 */ /* 0x000fc40008010000 */
[----:B------:R-:W-:Y:S02]  /*8bb0*/  FADD.FTZ R10, R10, -UR26 ;  /* 0x8000001a0a0a7e21 */ /* 0x000fe40008010000 */
[----:B------:R-:W-:Y:S02]  /*8bc0*/  FMUL.FTZ R37, R37, UR27 ;  /* 0x0000001b25257c20 */ /* 0x000fe40008410000 */
[----:B------:R-:W-:-:S05]  /*8bd0*/  FMUL.FTZ R10, R10, UR27 ;  /* 0x0000001b0a0a7c20 */ /* 0x000fca0008410000 */
[----:B------:R0:W-:Y:S01]  /*8be0*/  STL [R1+0xc], R10 ;  /* 0x00000c0a01007387 */ /* 0x0001e20000100800 */
[C---:B--2---:R-:W-:Y:S02]  /*8bf0*/  PRMT R15, R14.reuse, 0x7632, R15 ;  /* 0x000076320e0f7816 */ /* 0x044fe4000000000f */
[----:B------:R-:W-:Y:S02]  /*8c00*/  SHF.L.U32 R14, R14, 0x10, RZ ;  /* 0x000000100e0e7819 */ /* 0x000fe400000006ff */
        /* <DEDUP_REMOVED lines=9> */
[----:B------:R-:W-:Y:S02]  /*8ca0*/  FFMA.FTZ R11, R11, R10, 1 ;  /* 0x3f8000000b0b7423 */ /* 0x000fe4000001000a */
[----:B------:R-:W2:Y:S02]  /*8cb0*/  LDL R10, [R1+0xc] ;  /* 0x00000c00010a7983 */ /* 0x000ea40000100800 */
[----:B------:R-:W-:Y:S01]  /*8cc0*/  FMUL.FTZ R14, R14, R11 ;  /* 0x0000000b0e0e7220 */ /* 0x000fe20000410000 */
[----:B--2---:R-:W-:-:S04]  /*8cd0*/  FFMA.FTZ R11, R10, R16, R5 ;  /* 0x000000100a0b7223 */ /* 0x004fc80000010005 */
        /* <DEDUP_REMOVED lines=8> */
.L_x_569:
[----:B------:R-:W2:Y:S04]  /*8d60*/  LDL.LU R11, [R1+0x10] ;  /* 0x00001000010b7983 */ /* 0x000ea80000300800 */
[----:B------:R0:W-:Y:S04]  /*8d70*/  STL [R1+0x16c], R35 ;  /* 0x00016c2301007387 */ /* 0x0001e80000100800 */
[----:B0-----:R-:W3:Y:S04]  /*8d80*/  LDL.LU R35, [R1+0x14] ;  /* 0x0000140001237983 */ /* 0x001ee80000300800 */
[----:B------:R0:W-:Y:S04]  /*8d90*/  STL [R1+0x168], R33 ;  /* 0x0001682101007387 */ /* 0x0001e80000100800 */
[----:B0-----:R-:W4:Y:S04]  /*8da0*/  LDL.LU R33, [R1+0x60] ;  /* 0x0000600001217983 */ /* 0x001f280000300800 */
        /* <DEDUP_REMOVED lines=8> */
[----:B------:R-:W-:Y:S04]  /*8e30*/  STL [R1+0x154], R6 ;  /* 0x0001540601007387 */ /* 0x000fe80000100800 */
[----:B------:R-:W-:Y:S04]  /*8e40*/  STL [R1+0x150], R5 ;  /* 0x0001500501007387 */ /* 0x000fe80000100800 */
[----:B------:R-:W-:Y:S04]  /*8e50*/  STL [R1+0x14c], R4 ;  /* 0x00014c0401007387 */ /* 0x000fe80000100800 */
[----:B------:R0:W-:Y:S04]  /*8e60*/  STL [R1+0x148], R2 ;  /* 0x0001480201007387 */ /* 0x0001e80000100800 */
[----:B0-----:R-:W4:Y:S01]  /*8e70*/  LDL.LU R2, [R1+0xc] ;  /* 0x00000c0001027983 */ /* 0x001f220000300800 */
[----:B------:R-:W-:-:S04]  /*8e80*/  FMUL.FTZ R10, R14, R3 ;  /* 0x000000030e0a7220 */ /* 0x000fc80000410000 */
[----:B--2---:R-:W-:Y:S01]  /*8e90*/  FADD.FTZ R4, R11, R10 ;  /* 0x0000000a0b047221 */ /* 0x004fe20000010000 */
[----:B------:R-:W-:Y:S01]  /*8ea0*/  FMUL.FTZ R11, R15, R16 ;  /* 0x000000100f0b7220 */ /* 0x000fe20000410000 */
[----:B---3--:R-:W-:-:S04]  /*8eb0*/  FFMA.FTZ R35, R37, R10, R35 ;  /* 0x0000000a25237223 */ /* 0x008fc80000010023 */
[----:B----4-:R-:W-:Y:S01]  /*8ec0*/  FFMA.FTZ R10, R2, R11, R35 ;  /* 0x0000000b020a7223 */ /* 0x010fe20000010023 */
[----:B------:R-:W-:Y:S01]  /*8ed0*/  FADD.FTZ R11, R11, R4 ;  /* 0x000000040b0b7221 */ /* 0x000fe20000010000 */
[----:B------:R-:W0:Y:S03]  /*8ee0*/  S2R R35, SR_LANEID ;  /* 0x0000000000237919 */ /* 0x000e260000000000 */
[----:B------:R-:W1:Y:S04]  /*8ef0*/  SHFL.DOWN PT, R5, R10, 0x1, 0x1f ;  /* 0x08201f000a057f89 */ /* 0x000e6800000e0000 */
[----:B------:R-:W2:Y:S01]  /*8f00*/  SHFL.DOWN PT, R4, R11, 0x1, 0x1f ;  /* 0x08201f000b047f89 */ /* 0x000ea200000e0000 */
[----:B0-----:R-:W-:-:S13]  /*8f10*/  ISETP.GT.AND P0, PT, R35, 0x1e, PT ;  /* 0x0000001e2300780c */ /* 0x001fda0003f04270 */
[----:B-1----:R-:W-:Y:S01]  /*8f20*/  @!P0 FADD.FTZ R10, R10, R5 ;  /* 0x000000050a0a8221 */ /* 0x002fe20000010000 */
[----:B--2---:R-:W-:Y:S01]  /*8f30*/  @!P0 FADD.FTZ R11, R11, R4 ;  /* 0x000000040b0b8221 */ /* 0x004fe20000010000 */
[----:B------:R-:W-:Y:S01]  /*8f40*/  FFMA.FTZ R9, R9, R17, R33 ;  /* 0x0000001109097223 */ /* 0x000fe20000010021 */
[----:B------:R-:W2:Y:S01]  /*8f50*/  LDL.LU R4, [R1+0x24] ;  /* 0x0000240001047983 */ /* 0x000ea20000300800 */
[----:B------:R-:W-:-:S03]  /*8f60*/  ISETP.GT.AND P0, PT, R35, 0x1d, PT ;  /* 0x0000001d2300780c */ /* 0x000fc60003f04270 */
[----:B------:R-:W0:Y:S04]  /*8f70*/  SHFL.DOWN PT, R6, R10, 0x2, 0x1f ;  /* 0x08401f000a067f89 */ /* 0x000e2800000e0000 */
[----:B------:R-:W1:Y:S06]  /*8f80*/  SHFL.DOWN PT, R5, R11, 0x2, 0x1f ;  /* 0x08401f000b057f89 */ /* 0x000e6c00000e0000 */
[----:B0-----:R-:W-:Y:S01]  /*8f90*/  @!P0 FADD.FTZ R10, R10, R6 ;  /* 0x000000060a0a8221 */ /* 0x001fe20000010000 */
[----:B-1----:R-:W-:-:S04]  /*8fa0*/  @!P0 FADD.FTZ R11, R11, R5 ;  /* 0x000000050b0b8221 */ /* 0x002fc80000010000 */
[----:B------:R-:W0:Y:S01]  /*8fb0*/  SHFL.DOWN PT, R6, R10, 0x4, 0x1f ;  /* 0x08801f000a067f89 */ /* 0x000e2200000e0000 */
[----:B------:R-:W-:-:S03]  /*8fc0*/  ISETP.GT.AND P0, PT, R35, 0x1b, PT ;  /* 0x0000001b2300780c */ /* 0x000fc60003f04270 */
[----:B------:R-:W1:Y:S01]  /*8fd0*/  SHFL.DOWN PT, R5, R11, 0x4, 0x1f ;  /* 0x08801f000b057f89 */ /* 0x000e6200000e0000 */
[----:B------:R-:W-:-:S09]  /*8fe0*/  FADD.FTZ R8, R8, R17 ;  /* 0x0000001108087221 */ /* 0x000fd20000010000 */
[----:B0-----:R-:W-:Y:S01]  /*8ff0*/  @!P0 FADD.FTZ R10, R10, R6 ;  /* 0x000000060a0a8221 */ /* 0x001fe20000010000 */
[----:B-1----:R-:W-:Y:S01]  /*9000*/  @!P0 FADD.FTZ R11, R11, R5 ;  /* 0x000000050b0b8221 */ /* 0x002fe20000010000 */
[----:B------:R-:W-:Y:S01]  /*9010*/  ISETP.GT.AND P0, PT, R35, 0x17, PT ;  /* 0x000000172300780c */ /* 0x000fe20003f04270 */
[----:B------:R-:W-:Y:S01]  /*9020*/  FADD.FTZ R7, R7, R13 ;  /* 0x0000000d07077221 */ /* 0x000fe20000010000 */
[----:B------:R-:W3:Y:S04]  /*9030*/  LDL.LU R35, [R1+0x16c] ;  /* 0x00016c0001237983 */ /* 0x000ee80000300800 */
[----:B------:R-:W3:Y:S04]  /*9040*/  LDL.LU R33, [R1+0x168] ;  /* 0x0001680001217983 */ /* 0x000ee80000300800 */
[----:B------:R-:W4:Y:S04]  /*9050*/  LDL.LU R17, [R1+0x4] ;  /* 0x0000040001117983 */ /* 0x000f280000300800 */
[----:B------:R-:W0:Y:S04]  /*9060*/  SHFL.DOWN PT, R6, R10, 0x8, 0x1f ;  /* 0x09001f000a067f89 */ /* 0x000e2800000e0000 */
[----:B------:R-:W1:Y:S01]  /*9070*/  SHFL.DOWN PT, R5, R11, 0x8, 0x1f ;  /* 0x09001f000b057f89 */ /* 0x000e6200000e0000 */
        /* <DEDUP_REMOVED lines=10> */
[----:B0-----:R-:W-:Y:S01]  /*9120*/  @!P0 FADD.FTZ R10, R10, R6 ;  /* 0x000000060a0a8221 */ /* 0x001fe20000010000 */
[----:B-1----:R-:W-:Y:S01]  /*9130*/  @!P0 FADD.FTZ R11, R11, R5 ;  /* 0x000000050b0b8221 */ /* 0x002fe20000010000 */
        /* <DEDUP_REMOVED lines=18> */
[----:B------:R-:W0:Y:S01]  /*9260*/  SHFL.DOWN PT, R20, R11, 0x10, 0x1f ;  /* 0x0a001f000b147f89 */ /* 0x000e2200000e0000 */
[----:B---3--:R-:W-:-:S03]  /*9270*/  FFMA.FTZ R17, R22, R24, R17 ;  /* 0x0000001816117223 */ /* 0x008fc60000010011 */
[----:B------:R-:W3:Y:S01]  /*9280*/  LDL R24, [R1+0x3c] ;  /* 0x00003c0001187983 */ /* 0x000ee20000100800 */
[----:B------:R-:W2:Y:S03]  /*9290*/  S2UR UR7, SR_CgaCtaId ;  /* 0x00000000000779c3 */ /* 0x000ea60000008800 */
[----:B------:R-:W2:Y:S01]  /*92a0*/  SHFL.DOWN PT, R19, R10, 0x10, 0x1f ;  /* 0x0a001f000a137f89 */ /* 0x000ea200000e0000 */
[----:B-1----:R-:W-:Y:S01]  /*92b0*/  ISETP.GT.AND P0, PT, R25, 0xf, PT ;  /* 0x0000000f1900780c */ /* 0x002fe20003f04270 */
[----:B------:R-:W-:Y:S01]  /*92c0*/  FFMA.FTZ R13, R28, R27, R13 ;  /* 0x0000001b1c0d7223 */ /* 0x000fe2000001000d */
[----:B----4-:R-:W-:Y:S01]  /*92d0*/  FFMA.FTZ R17, R23, R26, R17 ;  /* 0x0000001a17117223 */ /* 0x010fe20000010011 */
[----:B------:R-:W-:Y:S01]  /*92e0*/  FADD.FTZ R12, R12, R27 ;  /* 0x0000001b0c0c7221 */ /* 0x000fe20000010000 */
[----:B------:R-:W-:Y:S01]  /*92f0*/  FADD.FTZ R18, R18, R26 ;  /* 0x0000001a12127221 */ /* 0x000fe20000010000 */
[----:B------:R-:W-:Y:S01]  /*9300*/  FFMA.FTZ R13, R32, R30, R13 ;  /* 0x0000001e200d7223 */ /* 0x000fe2000001000d */
[----:B------:R-:W-:Y:S01]  /*9310*/  FFMA.FTZ R17, R31, R29, R17 ;  /* 0x0000001d1f117223 */ /* 0x000fe20000010011 */
[----:B------:R-:W1:Y:S02]  /*9320*/  LDC.64 R22, c[0x0][0x268] ;  /* 0x00009a00ff167b82 */ /* 0x000e640000000a00 */
[----:B------:R-:W-:-:S04]  /*9330*/  FFMA.FTZ R13, R35, R33, R13 ;  /* 0x00000021230d7223 */ /* 0x000fc8000001000d */
[----:B0-----:R-:W-:Y:S01]  /*9340*/  @!P0 FADD.FTZ R11, R11, R20 ;  /* 0x000000140b0b8221 */ /* 0x001fe20000010000 */
[----:B------:R-:W-:Y:S01]  /*9350*/  FADD.FTZ R12, R12, R30 ;  /* 0x0000001e0c0c7221 */ /* 0x000fe20000010000 */
[----:B------:R-:W-:Y:S01]  /*9360*/  UMOV UR6, 0x400 ;  /* 0x0000040000067882 */ /* 0x000fe20000000000 */
[----:B------:R-:W-:Y:S01]  /*9370*/  FFMA.FTZ R13, R2, R15, R13 ;  /* 0x0000000f020d7223 */ /* 0x000fe2000001000d */
[----:B------:R-:W-:Y:S01]  /*9380*/  FFMA.FTZ R17, R34, R36, R17 ;  /* 0x0000002422117223 */ /* 0x000fe20000010011 */
[----:B------:R0:W5:Y:S01]  /*9390*/  LDL.LU R2, [R1+0x148] ;  /* 0x0001480001027983 */ /* 0x0001620000300800 */
[----:B------:R-:W-:Y:S01]  /*93a0*/  FADD.FTZ R18, R18, R29 ;  /* 0x0000001d12127221 */ /* 0x000fe20000010000 */
[----:B------:R-:W-:Y:S01]  /*93b0*/  UIADD3 UR5, UR6, 0xf0, URZ ;  /* 0x000000f006057890 */ /* 0x000fe2000fffe03f */
[----:B------:R-:W-:Y:S01]  /*93c0*/  FADD.FTZ R33, R12, R33 ;  /* 0x000000210c217221 */ /* 0x000fe20000010000 */
[----:B------:R-:W-:Y:S01]  /*93d0*/  FFMA.FTZ R12, R37, R14, R17 ;  /* 0x0000000e250c7223 */ /* 0x000fe20000010011 */
[----:B--2---:R-:W-:Y:S01]  /*93e0*/  @!P0 FADD.FTZ R10, R10, R19 ;  /* 0x000000130a0a8221 */ /* 0x004fe20000010000 */
[----:B------:R-:W-:Y:S01]  /*93f0*/  ISETP.NE.AND P0, PT, R25, RZ, PT ;  /* 0x000000ff1900720c */ /* 0x000fe20003f05270 */
[----:B------:R-:W-:Y:S01]  /*9400*/  FADD.FTZ R18, R18, R36 ;  /* 0x0000002412127221 */ /* 0x000fe20000010000 */
[----:B------:R-:W-:Y:S01]  /*9410*/  MOV R17, UR16 ;  /* 0x0000001000117c02 */ /* 0x000fe20008000f00 */
[----:B------:R-:W-:Y:S01]  /*9420*/  ULEA UR5, UR7, UR5, 0x18 ;  /* 0x0000000507057291 */ /* 0x000fe2000f8ec03f */
[----:B------:R-:W-:Y:S01]  /*9430*/  ISETP.NE.AND P2, PT, R0, RZ, PT ;  /* 0x000000ff0000720c */ /* 0x000fe20003f45270 */
[----:B------:R-:W-:Y:S01]  /*9440*/  FADD.FTZ R14, R18, R14 ;  /* 0x0000000e120e7221 */ /* 0x000fe20000010000 */
[----:B------:R-:W-:Y:S01]  /*9450*/  FADD.FTZ R15, R33, R15 ;  /* 0x0000000f210f7221 */ /* 0x000fe20000010000 */
[----:B------:R-:W-:-:S02]  /*9460*/  IMAD R18, R17, 0x30, R0 ;  /* 0x0000003011127824 */ /* 0x000fc400078e0200 */
[C---:B------:R-:W-:Y:S01]  /*9470*/  LEA R17, R0.reuse, UR5, 0x4 ;  /* 0x0000000500117c11 */ /* 0x040fe2000f8e20ff */
[----:B------:R-:W-:Y:S04]  /*9480*/  BSSY B0, `(.L_x_570) ;  /* 0x0000044000007945 */ /* 0x000fe80003800000 */
[----:B------:R0:W-:Y:S04]  /*9490*/  STS.128 [R17], R12 ;  /* 0x0000000c11007388 */ /* 0x0001e80000000c00 */
        /* <DEDUP_REMOVED lines=63> */
[----:B------:R-:W0:Y:S02]  /*9890*/  LDS.64 R10, [UR5+0xd0] ;  /* 0x0000d005ff0a7984 */ /* 0x000e240008000a00 */
[----:B0-----:R-:W-:Y:S01]  /*98a0*/  FADD.FTZ R10, R22, R10 ;  /* 0x0000000a160a7221 */ /* 0x001fe20000010000 */
[----:B------:R-:W-:-:S07]  /*98b0*/  FADD.FTZ R11, R23, R11 ;  /* 0x0000000b170b7221 */ /* 0x000fce0000010000 */
.L_x_571:
[----:B------:R-:W-:Y:S05]  /*98c0*/  BSYNC B0 ;  /* 0x0000000000007941 */ /* 0x000fea0003800000 */
.L_x_570:
        /* <DEDUP_REMOVED lines=78> */
.L_x_573:
[----:B------:R-:W-:Y:S05]  /*9db0*/  BSYNC B0 ;  /* 0x0000000000007941 */ /* 0x000fea0003800000 */
.L_x_572:
        /* <DEDUP_REMOVED lines=9> */
[----:B------:R-:W-:Y:S02]  /*9e50*/  MOV R13, UR11 ;  /* 0x0000000b000d7c02 */ /* 0x000fe40008000f00 */
[CC--:B0-----:R-:W-:Y:S02]  /*9e60*/  LEA R12, P0, R20.reuse, R18.reuse, 0x2 ;  /* 0x00000012140c7211 */ /* 0x0c1fe400078010ff */
[----:B------:R-:W-:Y:S02]  /*9e70*/  LEA R18, P3, R13, R18, 0x2 ;  /* 0x000000120d127211 */ /* 0x000fe400078610ff */
[----:B------:R-:W-:Y:S02]  /*9e80*/  LEA.HI.X R13, R20, R19, R21, 0x2, P0 ;  /* 0x00000013140d7211 */ /* 0x000fe400000f1415 */
[----:B------:R-:W-:-:S03]  /*9e90*/  IADD3.X R19, R19, UR13, RZ, P3, !PT ;  /* 0x0000000d13137c10 */ /* 0x000fc60009ffe4ff */
[----:B------:R1:W-:Y:S04]  /*9ea0*/  REDG.E.ADD.F32.FTZ.RN.STRONG.GPU desc[UR22][R12.64], R14 ;  /* 0x0000000e0c0079a6 */ /* 0x0003e8000c10f396 */
[----:B------:R1:W-:Y:S02]  /*9eb0*/  REDG.E.ADD.F32.FTZ.RN.STRONG.GPU desc[UR22][R18.64], R15 ;  /* 0x0000000f120079a6 */ /* 0x0003e4000c10f396 */
.L_x_575:
[----:B------:R-:W-:Y:S05]  /*9ec0*/  BSYNC B0 ;  /* 0x0000000000007941 */ /* 0x000fea0003800000 */
.L_x_574:
        /* <DEDUP_REMOVED lines=35> */
[----:B0-----:R-:W4:Y:S04]  /*a100*/  LDL R3, [R1+0x94] ;  /* 0x0000940001037983 */ /* 0x001f280000100800 */
[----:B------:R-:W-:Y:S04]  /*a110*/  STL [R1+0x14c], R2 ;  /* 0x00014c0201007387 */ /* 0x000fe80000100800 */
[----:B------:R0:W-:Y:S04]  /*a120*/  STL [R1+0x148], R0 ;  /* 0x0001480001007387 */ /* 0x0001e80000100800 */
[----:B------:R-:W4:Y:S04]  /*a130*/  LDL R24, [R1+0x88] ;  /* 0x0000880001187983 */ /* 0x000f280000100800 */
[----:B------:R-:W4:Y:S04]  /*a140*/  LDL R22, [R1+0x50] ;  /* 0x0000500001167983 */ /* 0x000f280000100800 */
[----:B0-----:R-:W4:Y:S04]  /*a150*/  LDL R0, [R1+0x7c] ;  /* 0x00007c0001007983 */ /* 0x001f280000100800 */
        /* <DEDUP_REMOVED lines=23> */
[----:B------:R-:W-:-:S03]  /*a2d0*/  PRMT R34, R11, 0x7632, R34 ;  /* 0x000076320b227816 */ /* 0x000fc60000000022 */
[----:B------:R0:W5:Y:S01]  /*a2e0*/  LDL.LU R11, [R1+0x170] ;  /* 0x00017000010b7983 */ /* 0x0001620000300800 */
[----:B------:R-:W-:-:S06]  /*a2f0*/  UISETP.GE.U32.AND UP0, UPT, UR16, 0x2, UPT ;  /* 0x000000021000788c */ /* 0x000fcc000bf06070 */
[----:B------:R-:W-:Y:S02]  /*a300*/  PLOP3.LUT P0, PT, PT, PT, UP0, 0x80, 0x0 ;  /* 0x000000000000781c */ /* 0x000fe40003f0f008 */
[----:B------:R-:W-:Y:S02]  /*a310*/  PRMT R7, R8, 0x7632, R7 ;  /* 0x0000763208077816 */ /* 0x000fe40000000007 */
[----:B------:R-:W-:Y:S02]  /*a320*/  PRMT R5, R6, 0x7632, R5 ;  /* 0x0000763206057816 */ /* 0x000fe40000000005 */
[----:B------:R-:W-:Y:S02]  /*a330*/  PRMT R2, R3, 0x7632, R2 ;  /* 0x0000763203027816 */ /* 0x000fe40000000002 */
[----:B--2---:R-:W-:Y:S02]  /*a340*/  PRMT R36, R10, 0x7632, R36 ;  /* 0x000076320a247816 */ /* 0x004fe40000000024 */
[----:B------:R0:W5:Y:S01]  /*a350*/  LDL.LU R10, [R1+0x16c] ;  /* 0x00016c00010a7983 */ /* 0x0001620000300800 */
[----:B---3--:R-:W-:-:S03]  /*a360*/  PRMT R35, R9, 0x7632, R35 ;  /* 0x0000763209237816 */ /* 0x008fc60000000023 */
[----:B------:R0:W5:Y:S04]  /*a370*/  LDL.LU R9, [R1+0x168] ;  /* 0x0001680001097983 */ /* 0x0001680000300800 */
[----:B------:R0:W5:Y:S04]  /*a380*/  LDL.LU R8, [R1+0x164] ;  /* 0x0001640001087983 */ /* 0x0001680000300800 */
[----:B------:R1:W-:Y:S01]  /*a390*/  STL.S16 [R1+0x4], R7 ;  /* 0x0000040701007387 */ /* 0x0003e20000100600 */
[----:B----4-:R-:W-:-:S03]  /*a3a0*/  PRMT R37, R4, 0x7632, R37 ;  /* 0x0000763204257816 */ /* 0x010fc60000000025 */
[----:B-1----:R0:W5:Y:S04]  /*a3b0*/  LDL.LU R7, [R1+0x160] ;  /* 0x0001600001077983 */ /* 0x0021680000300800 */
[----:B------:R0:W5:Y:S04]  /*a3c0*/  LDL.LU R6, [R1+0x15c] ;  /* 0x00015c0001067983 */ /* 0x0001680000300800 */
[----:B------:R1:W-:Y:S01]  /*a3d0*/  STL.S16 [R1], R5 ;  /* 0x0000000501007387 */ /* 0x0003e20000100600 */
[----:B------:R-:W-:-:S03]  /*a3e0*/  PRMT R25, R0, 0x7632, R25 ;  /* 0x0000763200197816 */ /* 0x000fc60000000019 */
[----:B-1----:R0:W5:Y:S04]  /*a3f0*/  LDL.LU R5, [R1+0x158] ;  /* 0x0001580001057983 */ /* 0x0021680000300800 */
[----:B------:R0:W5:Y:S01]  /*a400*/  LDL.LU R4, [R1+0x154] ;  /* 0x0001540001047983 */ /* 0x0001620000300800 */
[----:B------:R-:W-:-:S03]  /*a410*/  PRMT R23, R24, 0x7632, R23 ;  /* 0x0000763218177816 */ /* 0x000fc60000000017 */
[----:B------:R0:W5:Y:S04]  /*a420*/  LDL.LU R3, [R1+0x150] ;  /* 0x0001500001037983 */ /* 0x0001680000300800 */
[----:B------:R1:W-:Y:S01]  /*a430*/  STL.S16 [R1+0xc], R2 ;  /* 0x00000c0201007387 */ /* 0x0003e20000100600 */
[----:B------:R-:W-:-:S03]  /*a440*/  PRMT R21, R22, 0x7632, R21 ;  /* 0x0000763216157816 */ /* 0x000fc60000000015 */
[----:B-1----:R0:W5:Y:S04]  /*a450*/  LDL.LU R2, [R1+0x14c] ;  /* 0x00014c0001027983 */ /* 0x0021680000300800 */
[----:B------:R0:W5:Y:S04]  /*a460*/  LDL.LU R0, [R1+0x148] ;  /* 0x0001480001007983 */ /* 0x0001680000300800 */
[----:B------:R0:W-:Y:S01]  /*a470*/  STL.S16 [R1+0x8], R25 ;  /* 0x0000081901007387 */ /* 0x0001e20000100600 */
[----:B------:R-:W-:-:S03]  /*a480*/  PRMT R19, R20, 0x7632, R19 ;  /* 0x0000763214137816 */ /* 0x000fc60000000013 */
[----:B------:R0:W-:Y:S04]  /*a490*/  STL.S16 [R1+0x10], R23 ;  /* 0x0000101701007387 */ /* 0x0001e80000100600 */
[----:B------:R0:W-:Y:S04]  /*a4a0*/  STL.S16 [R1+0x1c], R21 ;  /* 0x00001c1501007387 */ /* 0x0001e80000100600 */
[----:B------:R0:W-:Y:S01]  /*a4b0*/  STL.S16 [R1+0x14], R19 ;  /* 0x0000141301007387 */ /* 0x0001e20000100600 */
[----:B------:R-:W-:Y:S02]  /*a4c0*/  PRMT R13, R18, 0x7632, R13 ;  /* 0x00007632120d7816 */ /* 0x000fe4000000000d */
[----:B------:R-:W-:Y:S01]  /*a4d0*/  PRMT R14, R15, 0x7632, R14 ;  /* 0x000076320f0e7816 */ /* 0x000fe2000000000e */
[----:B0-----:R-:W-:Y:S06]  /*a4e0*/  @!P0 BRA `(.L_x_576) ;  /* 0x0000001800448947 */ /* 0x001fec0003800000 */
        /* <DEDUP_REMOVED lines=27> */
[----:B-1----:R-:W-:Y:S02]  /*a6a0*/  MOV R18, UR20 ;  /* 0x0000001400127c02 */ /* 0x002fe40008000f00 */
        /* <DEDUP_REMOVED lines=9> */
.L_x_578:
[----:B------:R-:W-:Y:S02]  /*a740*/  MOV R18, UR20 ;  /* 0x0000001400127c02 */ /* 0x000fe40008000f00 */
[----:B------:R-:W-:-:S05]  /*a750*/  MOV R19, UR21 ;  /* 0x0000001500137c02 */ /* 0x000fca0008000f00 */
[----:B------:R-:W2:Y:S04]  /*a760*/  LDG.E.STRONG.GPU R18, desc[UR22][R18.64] ;  /* 0x0000001612127981 */ /* 0x000ea8000c1ef900 */
[----:B--2---:R-:W-:Y:S01]  /*a770*/  CCTL.IVALL ;  /* 0x00000000ff00798f */ /* 0x004fe20002000000 */
[----:B------:R-:W-:Y:S05]  /*a780*/  YIELD ;  /* 0x0000000000007946 */ /* 0x000fea0003800000 */
[----:B------:R-:W-:-:S13]  /*a790*/  ISETP.NE.AND P0, PT, R18, R15, PT ;  /* 0x0000000f1200720c */ /* 0x000fda0003f05270 */
[----:B------:R-:W-:Y:S05]  /*a7a0*/  @P0 BRA `(.L_x_578) ;  /* 0xfffffffc00e40947 */ /* 0x000fea000383ffff */
.L_x_577:
        /* <DEDUP_REMOVED lines=19> */
.L_x_582:
        /* <DEDUP_REMOVED lines=19> */
[----:B------:R-:W-:Y:S02]  /*aa10*/  MOV R20, UR18 ;  /* 0x0000001200147c02 */ /* 0x000fe40008000f00 */
        /* <DEDUP_REMOVED lines=134> */
[----:B------:R-:W-:-:S04]  /*b280*/  UIADD3 UR17, UR17, -0x10, URZ ;  /* 0xfffffff011117890 */ /* 0x000fc8000fffe03f */
[----:B------:R-:W-:Y:S01]  /*b290*/  UISETP.GT.AND UP0, UPT, UR17, 0xc, UPT ;  /* 0x0000000c1100788c */ /* 0x000fe2000bf04270 */
[----:B---3--:R-:W-:Y:S01]  /*b2a0*/  @!P3 FADD.FTZ R10, R10, R20 ;  /* 0x000000140a0ab221 */ /* 0x008fe20000010000 */
[----:B------:R-:W-:-:S04]  /*b2b0*/  @!P3 FADD.FTZ R11, R11, R21 ;  /* 0x000000150b0bb221 */ /* 0x000fc80000010000 */
[----:B------:R-:W-:Y:S01]  /*b2c0*/  PLOP3.LUT P3, PT, PT, PT, UP0, 0x80, 0x0 ;  /* 0x000000000000781c */ /* 0x000fe20003f6f008 */
[----:B------:R-:W-:Y:S01]  /*b2d0*/  UIADD3 UR5, UR5, 0x10, URZ ;  /* 0x0000001005057890 */ /* 0x000fe2000fffe03f */
[----:B--2---:R-:W-:Y:S01]  /*b2e0*/  @!P4 FADD.FTZ R10, R10, R18 ;  /* 0x000000120a0ac221 */ /* 0x004fe20000010000 */
[----:B------:R-:W-:-:S03]  /*b2f0*/  @!P4 FADD.FTZ R11, R11, R19 ;  /* 0x000000130b0bc221 */ /* 0x000fc60000010000 */
[----:B----4-:R-:W-:Y:S01]  /*b300*/  @!P6 FADD.FTZ R10, R10, R22 ;  /* 0x000000160a0ae221 */ /* 0x010fe20000010000 */
[----:B------:R-:W-:-:S06]  /*b310*/  @!P6 FADD.FTZ R11, R11, R23 ;  /* 0x000000170b0be221 */ /* 0x000fcc0000010000 */
[----:B------:R-:W-:Y:S05]  /*b320*/  @P3 BRA `(.L_x_582) ;  /* 0xfffffff4006c3947 */ /* 0x000fea000383ffff */
.L_x_581:
        /* <DEDUP_REMOVED lines=25> */
[----:B------:R-:W-:Y:S02]  /*b4c0*/  MOV R22, UR18 ;  /* 0x0000001200167c02 */ /* 0x000fe40008000f00 */
        /* <DEDUP_REMOVED lines=13> */
[----:B--2--5:R-:W-:Y:S01]  /*b5a0*/  @!P0 FADD.FTZ R10, R10, R18 ;  /* 0x000000120a0a8221 */ /* 0x024fe20000010000 */
[----:B------:R-:W-:Y:S01]  /*b5b0*/  @!P0 FADD.FTZ R11, R11, R19 ;  /* 0x000000130b0b8221 */ /* 0x000fe20000010000 */
[----:B------:R-:W-:-:S13]  /*b5c0*/  ISETP.EQ.OR P0, PT, R15, UR28, P2 ;  /* 0x0000001c0f007c0c */ /* 0x000fda0009702670 */
[----:B------:R-:W-:Y:S01]  /*b5d0*/  VOTEU.ALL UP0, P0 ;  /* 0x00000000003f7886 */ /* 0x000fe20000000000 */
[----:B---3--:R-:W-:Y:S01]  /*b5e0*/  @!P3 FADD.FTZ R10, R10, R22 ;  /* 0x000000160a0ab221 */ /* 0x008fe20000010000 */
[----:B------:R-:W-:-:S03]  /*b5f0*/  @!P3 FADD.FTZ R11, R11, R23 ;  /* 0x000000170b0bb221 */ /* 0x000fc60000010000 */
[----:B----4-:R-:W-:Y:S01]  /*b600*/  @!P4 FADD.FTZ R10, R10, R20 ;  /* 0x000000140a0ac221 */ /* 0x010fe20000010000 */
[----:B------:R-:W-:Y:S01]  /*b610*/  @!P4 FADD.FTZ R11, R11, R21 ;  /* 0x000000150b0bc221 */ /* 0x000fe20000010000 */
[----:B------:R-:W-:Y:S02]  /*b620*/  ISETP.EQ.OR P4, PT, R15, UR20, P2 ;  /* 0x000000140f007c0c */ /* 0x000fe40009782670 */
[----:B------:R-:W-:Y:S01]  /*b630*/  @!P6 FADD.FTZ R10, R10, R24 ;  /* 0x000000180a0ae221 */ /* 0x000fe20000010000 */
[----:B------:R-:W-:Y:S01]  /*b640*/  @!P6 FADD.FTZ R11, R11, R25 ;  /* 0x000000190b0be221 */ /* 0x000fe20000010000 */
[C---:B------:R-:W-:Y:S02]  /*b650*/  ISETP.EQ.OR P6, PT, R15.reuse, UR5, P2 ;  /* 0x000000050f007c0c */ /* 0x040fe400097c2670 */
[----:B------:R-:W-:Y:S01]  /*b660*/  ISETP.EQ.OR P3, PT, R15, UR29, P2 ;  /* 0x0000001d0f007c0c */ /* 0x000fe20009762670 */
[----:B------:R-:W-:-:S06]  /*b670*/  @!UP0 UIMAD UR18, UR15, UR28, UR14 ;  /* 0x0000001c0f1282a4 */ /* 0x000fcc000f8e020e */
[----:B------:R-:W-:Y:S01]  /*b680*/  VOTEU.ALL UP1, P4 ;  /* 0x00000000003f7886 */ /* 0x000fe20002020000 */
[----:B------:R-:W-:-:S03]  /*b690*/  @!UP0 UIMAD.WIDE.U32 UR18, UR18, 0x8, UR6 ;  /* 0x00000008121288a5 */ /* 0x000fc6000f8e0006 */
[----:B------:R-:W-:Y:S01]  /*b6a0*/  VOTEU.ALL UP2, P6 ;  /* 0x00000000003f7886 */ /* 0x000fe20003040000 */
[----:B------:R-:W-:Y:S02]  /*b6b0*/  @!UP1 UIMAD UR20, UR15, UR20, UR14 ;  /* 0x000000140f1492a4 */ /* 0x000fe4000f8e020e */
[----:B------:R-:W-:Y:S01]  /*b6c0*/  MOV R22, UR18 ;  /* 0x0000001200167c02 */ /* 0x000fe20008000f00 */
[----:B------:R-:W-:Y:S01]  /*b6d0*/  VOTEU.ALL UP0, P3 ;  /* 0x00000000003f7886 */ /* 0x000fe20001800000 */
[----:B------:R-:W-:Y:S01]  /*b6e0*/  @!UP2 UIMAD UR5, UR15, UR5, UR14 ;  /* 0x000000050f05a2a4 */ /* 0x000fe2000f8e020e */
[----:B------:R-:W-:Y:S01]  /*b6f0*/  MOV R23, UR19 ;  /* 0x0000001300177c02 */ /* 0x000fe20008000f00 */
[----:B------:R-:W-:Y:S02]  /*b700*/  @!UP1 UIMAD.WIDE.U32 UR20, UR20, 0x8, UR6 ;  /* 0x00000008141498a5 */ /* 0x000fe4000f8e0006 */
[----:B------:R-:W-:Y:S02]  /*b710*/  @!UP2 UIMAD.WIDE.U32 UR18, UR5, 0x8, UR6 ;  /* 0x000000080512a8a5 */ /* 0x000fe4000f8e0006 */
[----:B------:R-:W-:Y:S01]  /*b720*/  @!UP0 UIMAD UR5, UR15, UR29, UR14 ;  /* 0x0000001d0f0582a4 */ /* 0x000fe2000f8e020e */
[----:B------:R-:W2:Y:S01]  /*b730*/  @!P0 LDG.E.64 R22, desc[UR22][R22.64] ;  /* 0x0000001616168981 */ /* 0x000ea2000c1e1b00 */
[----:B------:R-:W-:-:S02]  /*b740*/  MOV R20, UR20 ;  /* 0x0000001400147c02 */ /* 0x000fc40008000f00 */
[----:B------:R-:W-:Y:S02]  /*b750*/  MOV R21, UR21 ;  /* 0x0000001500157c02 */ /* 0x000fe40008000f00 */
        /* <DEDUP_REMOVED lines=20> */
.L_x_583:
[----:B------:R-:W-:-:S13]  /*b8a0*/  ISETP.NE.OR P0, PT, RZ, UR17, P0 ;  /* 0x00000011ff007c0c */ /* 0x000fda0008705670 */
[----:B------:R-:W-:Y:S05]  /*b8b0*/  @!P0 BRA `(.L_x_579) ;  /* 0x0000000000b08947 */ /* 0x000fea0003800000 */
.L_x_580:
        /* <DEDUP_REMOVED lines=9> */
[----:B------:R-:W2:Y:S01]  /*b950*/  @!P3 LDG.E.64 R20, desc[UR22][R20.64] ;  /* 0x000000161414b981 */ /* 0x000ea2000c1e1b00 */
[----:B------:R-:W-:Y:S02]  /*b960*/  UIADD3 UR20, UR5, 0x2, URZ ;  /* 0x0000000205147890 */ /* 0x000fe4000fffe03f */
[----:B------:R-:W-:-:S04]  /*b970*/  UIADD3 UR21, UR5, 0x3, URZ ;  /* 0x0000000305157890 */ /* 0x000fc8000fffe03f */
[C---:B------:R-:W-:Y:S02]  /*b980*/  ISETP.EQ.OR P6, PT, R15.reuse, UR20, P2 ;  /* 0x000000140f007c0c */ /* 0x040fe400097c2670 */
[----:B------:R-:W-:-:S03]  /*b990*/  ISETP.EQ.OR P0, PT, R15, UR21, P2 ;  /* 0x000000150f007c0c */ /* 0x000fc60009702670 */
        /* <DEDUP_REMOVED lines=30> */
.L_x_579:
        /* <DEDUP_REMOVED lines=14> */
.L_x_585:
[----:B------:R-:W-:Y:S05]  /*bc60*/  BSYNC B0 ;  /* 0x0000000000007941 */ /* 0x000fea0003800000 */
.L_x_584:
        /* <DEDUP_REMOVED lines=12> */
[----:B------:R-:W2:Y:S01]  /*bd30*/  @!P3 LDG.E.64 R18, desc[UR22][R18.64] ;  /* 0x000000161212b981 */ /* 0x000ea2000c1e1b00 */
[----:B------:R-:W-:-:S04]  /*bd40*/  MOV R15, UR18 ;  /* 0x00000012000f7c02 */ /* 0x000fc80008000f00 */
[----:B------:R-:W-:-:S13]  /*bd50*/  ISETP.EQ.OR P0, PT, R15, 0x2, P0 ;  /* 0x000000020f00780c */ /* 0x000fda0000702670 */
[----:B------:R-:W-:-:S05]  /*bd60*/  VOTEU.ALL UP0, P0 ;  /* 0x00000000003f7886 */ /* 0x000fca0000000000 */
[----:B------:R-:W-:-:S04]  /*bd70*/  @!UP0 UIMAD UR14, UR5, UR15, UR14 ;  /* 0x0000000f050e82a4 */ /* 0x000fc8000f8e020e */
[----:B------:R-:W-:Y:S01]  /*bd80*/  @!UP0 UIMAD.WIDE.U32 UR6, UR14, 0x8, UR6 ;  /* 0x000000080e0688a5 */ /* 0x000fe2000f8e0006 */
[----:B--2--5:R-:W-:Y:S01]  /*bd90*/  @!P3 FADD.FTZ R10, R10, R18 ;  /* 0x000000120a0ab221 */ /* 0x024fe20000010000 */
[----:B------:R-:W-:-:S04]  /*bda0*/  @!P3 FADD.FTZ R11, R11, R19 ;  /* 0x000000130b0bb221 */ /* 0x000fc80000010000 */
[----:B------:R-:W-:Y:S02]  /*bdb0*/  MOV R18, UR6 ;  /* 0x0000000600127c02 */ /* 0x000fe40008000f00 */
[----:B------:R-:W-:-:S06]  /*bdc0*/  MOV R19, UR7 ;  /* 0x0000000700137c02 */ /* 0x000fcc0008000f00 */
[----:B------:R-:W2:Y:S02]  /*bdd0*/  @!P0 LDG.E.64 R18, desc[UR22][R18.64] ;  /* 0x0000001612128981 */ /* 0x000ea4000c1e1b00 */
[----:B--2---:R-:W-:Y:S01]  /*bde0*/  @!P0 FADD.FTZ R10, R10, R18 ;  /* 0x000000120a0a8221 */ /* 0x004fe20000010000 */
[----:B------:R-:W-:-:S07]  /*bdf0*/  @!P0 FADD.FTZ R11, R11, R19 ;  /* 0x000000130b0b8221 */ /* 0x000fce0000010000 */
.L_x_576:
[----:B------:R-:W2:Y:S04]  /*be00*/  LDL.LU R15, [R1+0x3c] ;  /* 0x00003c00010f7983 */ /* 0x000ea80000300800 */
[----:B------:R-:W3:Y:S04]  /*be10*/  LDL.LU R19, [R1+0x18] ;  /* 0x0000180001137983 */ /* 0x000ee80000300800 */
        /* <DEDUP_REMOVED lines=39> */
.L_x_586:
[----:B------:R-:W-:Y:S04]  /*c090*/  BSSY B0, `(.L_x_587) ;  /* 0x0000017000007945 */ /* 0x000fe80003800000 */
[----:B------:R-:W-:Y:S05]  /*c0a0*/  @!P1 BRA `(.L_x_588) ;  /* 0x0000000000549947 */ /* 0x000fea0003800000 */
[----:B------:R-:W-:Y:S01]  /*c0b0*/  MOV R18, UR5 ;  /* 0x0000000500127c02 */ /* 0x000fe20008000f00 */
[----:B------:R-:W-:Y:S01]  /*c0c0*/  ULDC.64 UR6, c[0x0][0x288] ;  /* 0x0000a20000067ab9 */ /* 0x000fe20000000a00 */
[----:B------:R-:W-:-:S03]  /*c0d0*/  SHF.R.S32.HI R19, RZ, 0x1f, R2 ;  /* 0x0000001fff137819 */ /* 0x000fc60000011402 */
[----:B------:R-:W-:-:S04]  /*c0e0*/  FFMA.FTZ R18, R15, R18, UR14 ;  /* 0x0000000e0f127e23 */ /* 0x000fc80008010012 */
[----:B------:R-:W-:Y:S01]  /*c0f0*/  FFMA.FTZ R18, R10, R3, -R18 ;  /* 0x000000030a127223 */ /* 0x000fe20000010812 */
[----:B------:R-:W-:-:S03]  /*c100*/  MOV R10, UR5 ;  /* 0x00000005000a7c02 */ /* 0x000fc60008000f00 */
[----:B------:R-:W-:Y:S02]  /*c110*/  FMUL.FTZ R15, R18, UR27 ;  /* 0x0000001b120f7c20 */ /* 0x000fe40008410000 */
[----:B------:R-:W-:Y:S01]  /*c120*/  FFMA.FTZ R10, R11, R10, UR14 ;  /* 0x0000000e0b0a7e23 */ /* 0x000fe2000801000a */
[----:B------:R-:W-:-:S03]  /*c130*/  MOV R11, R9 ;  /* 0x00000009000b7202 */ /* 0x000fc60000000f00 */
[----:B------:R-:W-:Y:S01]  /*c140*/  FFMA.FTZ R10, R17, R16, -R10 ;  /* 0x00000010110a7223 */ /* 0x000fe2000001080a */
[----:B------:R-:W-:-:S03]  /*c150*/  IMAD R17, R19, UR6, RZ ;  /* 0x0000000613117c24 */ /* 0x000fc6000f8e02ff */
[----:B------:R-:W-:Y:S01]  /*c160*/  FMUL.FTZ R10, R10, UR27 ;  /* 0x0000001b0a0a7c20 */ /* 0x000fe20008410000 */
[----:B------:R-:W-:-:S04]  /*c170*/  IMAD R17, R2, UR7, R17 ;  /* 0x0000000702117c24 */ /* 0x000fc8000f8e0211 */
        /* <DEDUP_REMOVED lines=8> */
.L_x_588:
[----:B------:R-:W-:Y:S05]  /*c200*/  BSYNC B0 ;  /* 0x0000000000007941 */ /* 0x000fea0003800000 */
.L_x_587:
[----:B------:R-:W2:Y:S01]  /*c210*/  LDL.LU R11, [R1+0x40] ;  /* 0x00004000010b7983 */ /* 0x000ea20000300800 */
[C---:B------:R-:W-:Y:S01]  /*c220*/  IADD3 R20, R2.reuse, 0x10, RZ ;  /* 0x0000001002147810 */ /* 0x040fe20007ffe0ff */
[----:B------:R-:W-:Y:S02]  /*c230*/  ULDC.64 UR6, c[0x0][0x290] ;  /* 0x0000a40000067ab9 */ /* 0x000fe40000000a00 */
[----:B------:R-:W3:Y:S01]  /*c240*/  LDL.LU R10, [R1+0x58] ;  /* 0x00005800010a7983 */ /* 0x000ee20000300800 */
[----:B0-----:R-:W-:Y:S02]  /*c250*/  IADD3 R19, R2, 0x10, RZ ;  /* 0x0000001002137810 */ /* 0x001fe40007ffe0ff */
[----:B------:R-:W-:Y:S02]  /*c260*/  SHF.R.S32.HI R20, RZ, 0x1f, R20 ;  /* 0x0000001fff147819 */ /* 0x000fe40000011414 */
[----:B------:R-:W-:Y:S02]  /*c270*/  ISETP.GE.U32.AND P0, PT, R19, UR6, PT ;  /* 0x0000000613007c0c */ /* 0x000fe4000bf06070 */
[----:B------:R-:W-:-:S02]  /*c280*/  SHF.L.U32 R26, R26, 0x10, RZ ;  /* 0x000000101a1a7819 */ /* 0x000fc400000006ff */
[----:B------:R-:W-:-:S04]  /*c290*/  ISETP.GE.AND.EX P0, PT, R20, UR7, PT, P0 ;  /* 0x0000000714007c0c */ /* 0x000fc8000bf06300 */
[----:B------:R-:W-:Y:S02]  /*c2a0*/  ISETP.GT.U32.OR P0, PT, R0, 0x2ff, P0 ;  /* 0x000002ff0000780c */ /* 0x000fe40000704470 */
[----:B--2---:R-:W-:Y:S02]  /*c2b0*/  SHF.L.U32 R15, R11, 0x10, RZ ;  /* 0x000000100b0f7819 */ /* 0x004fe400000006ff */
[----:B------:R-:W-:Y:S02]  /*c2c0*/  SHF.L.U32 R11, R27, 0x10, RZ ;  /* 0x000000101b0b7819 */ /* 0x000fe400000006ff */
[----:B---3--:R-:W-:Y:S01]  /*c2d0*/  SHF.L.U32 R10, R10, 0x10, RZ ;  /* 0x000000100a0a7819 */ /* 0x008fe200000006ff */
        /* <DEDUP_REMOVED lines=23> */
.L_x_589:
[----:B------:R-:W-:Y:S04]  /*c450*/  BSSY B0, `(.L_x_590) ;  /* 0x0000016000007945 */ /* 0x000fe80003800000 */
[----:B------:R-:W-:Y:S05]  /*c460*/  @P0 BRA `(.L_x_591) ;  /* 0x0000000000500947 */ /* 0x000fea0003800000 */
[----:B------:R-:W-:Y:S01]  /*c470*/  MOV R17, UR5 ;  /* 0x0000000500117c02 */ /* 0x000fe20008000f00 */
[----:B------:R-:W-:-:S04]  /*c480*/  ULDC.64 UR16, c[0x0][0x288] ;  /* 0x0000a20000107ab9 */ /* 0x000fc80000000a00 */
[----:B------:R-:W-:-:S04]  /*c490*/  FFMA.FTZ R17, R15, R17, UR14 ;  /* 0x0000000e0f117e23 */ /* 0x000fc80008010011 */
[----:B------:R-:W-:Y:S01]  /*c4a0*/  FFMA.FTZ R17, R10, R3, -R17 ;  /* 0x000000030a117223 */ /* 0x000fe20000010811 */
[----:B------:R-:W-:-:S03]  /*c4b0*/  MOV R10, UR5 ;  /* 0x00000005000a7c02 */ /* 0x000fc60008000f00 */
[----:B------:R-:W-:Y:S01]  /*c4c0*/  FMUL.FTZ R15, R17, UR27 ;  /* 0x0000001b110f7c20 */ /* 0x000fe20008410000 */
[----:B------:R-:W-:Y:S02]  /*c4d0*/  IMAD R17, R20, UR16, RZ ;  /* 0x0000001014117c24 */ /* 0x000fe4000f8e02ff */
[----:B------:R-:W-:Y:S01]  /*c4e0*/  FFMA.FTZ R10, R11, R10, UR14 ;  /* 0x0000000e0b0a7e23 */ /* 0x000fe2000801000a */
[----:B------:R-:W-:Y:S01]  /*c4f0*/  MOV R11, R9 ;  /* 0x00000009000b7202 */ /* 0x000fe20000000f00 */
[----:B------:R-:W-:Y:S02]  /*c500*/  IMAD R17, R19, UR17, R17 ;  /* 0x0000001113117c24 */ /* 0x000fe4000f8e0211 */
        /* <DEDUP_REMOVED lines=10> */
.L_x_591:
[----:B------:R-:W-:Y:S05]  /*c5b0*/  BSYNC B0 ;  /* 0x0000000000007941 */ /* 0x000fea0003800000 */
.L_x_590:
[----:B------:R-:W2:Y:S04]  /*c5c0*/  LDL.LU R11, [R1+0x38] ;  /* 0x00003800010b7983 */ /* 0x000ea80000300800 */
[----:B------:R-:W3:Y:S01]  /*c5d0*/  LDL.LU R10, [R1+0x74] ;  /* 0x00007400010a7983 */ /* 0x000ee20000300800 */
[C---:B------:R-:W-:Y:S02]  /*c5e0*/  IADD3 R21, R2.reuse, 0x20, RZ ;  /* 0x0000002002157810 */ /* 0x040fe40007ffe0ff */
[----:B0-----:R-:W-:Y:S02]  /*c5f0*/  IADD3 R19, R2, 0x20, RZ ;  /* 0x0000002002137810 */ /* 0x001fe40007ffe0ff */
[----:B------:R-:W-:Y:S02]  /*c600*/  SHF.R.S32.HI R21, RZ, 0x1f, R21 ;  /* 0x0000001fff157819 */ /* 0x000fe40000011415 */
[----:B------:R-:W-:-:S02]  /*c610*/  ISETP.GE.U32.AND P0, PT, R19, UR6, PT ;  /* 0x0000000613007c0c */ /* 0x000fc4000bf06070 */
[----:B------:R-:W-:Y:S02]  /*c620*/  IADD3 R20, R2, 0x30, RZ ;  /* 0x0000003002147810 */ /* 0x000fe40007ffe0ff */
[----:B------:R-:W-:Y:S02]  /*c630*/  ISETP.GE.AND.EX P0, PT, R21, UR7, PT, P0 ;  /* 0x0000000715007c0c */ /* 0x000fe4000bf06300 */
[----:B------:R-:W-:Y:S02]  /*c640*/  ISETP.GE.U32.AND P2, PT, R20, UR6, PT ;  /* 0x0000000614007c0c */ /* 0x000fe4000bf46070 */
[----:B------:R-:W-:Y:S02]  /*c650*/  ISETP.GT.U32.OR P0, PT, R0, 0x2ff, P0 ;  /* 0x000002ff0000780c */ /* 0x000fe40000704470 */
[----:B------:R-:W-:Y:S02]  /*c660*/  SHF.L.U32 R29, R29, 0x10, RZ ;  /* 0x000000101d1d7819 */ /* 0x000fe400000006ff */
[----:B--2---:R-:W-:-:S02]  /*c670*/  SHF.L.U32 R15, R11, 0x10, RZ ;  /* 0x000000100b0f7819 */ /* 0x004fc400000006ff */
[----:B------:R-:W-:Y:S02]  /*c680*/  SHF.L.U32 R11, R30, 0x10, RZ ;  /* 0x000000101e0b7819 */ /* 0x000fe400000006ff */
[----:B---3--:R-:W-:Y:S01]  /*c690*/  SHF.L.U32 R10, R10, 0x10, RZ ;  /* 0x000000100a0a7819 */ /* 0x008fe200000006ff */
        /* <DEDUP_REMOVED lines=23> */
.L_x_592:
        /* <DEDUP_REMOVED lines=22> */
.L_x_594:
[----:B------:R-:W-:Y:S05]  /*c970*/  BSYNC B0 ;  /* 0x0000000000007941 */ /* 0x000fea0003800000 */
.L_x_593:
        /* <DEDUP_REMOVED lines=36> */
.L_x_595:
        /* <DEDUP_REMOVED lines=22> */
.L_x_597:
[----:B------:R-:W-:Y:S05]  /*cd20*/  BSYNC B0 ;  /* 0x0000000000007941 */ /* 0x000fea0003800000 */
.L_x_596:
[----:B------:R-:W2:Y:S04]  /*cd30*/  LDL.LU R10, [R1+0x8c] ;  /* 0x00008c00010a7983 */ /* 0x000ea80000300800 */
[----:B0-----:R-:W3:Y:S01]  /*cd40*/  LDL.LU R17, [R1+0x80] ;  /* 0x0000800001117983 */ /* 0x001ee20000300800 */
[C---:B------:R-:W-:Y:S01]  /*cd50*/  IADD3 R19, R2.reuse, 0x40, RZ ;  /* 0x0000004002137810 */ /* 0x040fe20007ffe0ff */
[----:B------:R-:W-:Y:S01]  /*cd60*/  FADD.FTZ R15, R15, -UR26 ;  /* 0x8000001a0f0f7e21 */ /* 0x000fe20008010000 */
[----:B------:R-:W-:Y:S01]  /*cd70*/  IADD3 R21, R2, 0x50, RZ ;  /* 0x0000005002157810 */ /* 0x000fe20007ffe0ff */
[----:B------:R-:W-:Y:S01]  /*cd80*/  FADD.FTZ R11, R12, -UR26 ;  /* 0x8000001a0c0b7e21 */ /* 0x000fe20008010000 */
[C---:B------:R-:W-:Y:S01]  /*cd90*/  IADD3 R24, R2.reuse, 0x50, RZ ;  /* 0x0000005002187810 */ /* 0x040fe20007ffe0ff */
[----:B------:R-:W-:Y:S01]  /*cda0*/  FMUL.FTZ R15, R15, UR27 ;  /* 0x0000001b0f0f7c20 */ /* 0x000fe20008410000 */
[----:B------:R-:W-:Y:S01]  /*cdb0*/  IADD3 R25, R2, 0x40, RZ ;  /* 0x0000004002197810 */ /* 0x000fe20007ffe0ff */
[----:B------:R-:W-:Y:S01]  /*cdc0*/  FMUL.FTZ R11, R11, UR27 ;  /* 0x0000001b0b0b7c20 */ /* 0x000fe20008410000 */
[----:B------:R-:W-:-:S02]  /*cdd0*/  ISETP.GE.U32.AND P4, PT, R19, UR6, PT ;  /* 0x0000000613007c0c */ /* 0x000fc4000bf86070 */
[C---:B------:R-:W-:Y:S02]  /*cde0*/  IADD3 R22, R2.reuse, 0x60, RZ ;  /* 0x0000006002167810 */ /* 0x040fe40007ffe0ff */
        /* <DEDUP_REMOVED lines=36> */
.L_x_598:
        /* <DEDUP_REMOVED lines=22> */
.L_x_600:
[----:B------:R-:W-:Y:S05]  /*d190*/  BSYNC B0 ;  /* 0x0000000000007941 */ /* 0x000fea0003800000 */
.L_x_599:
[----:B------:R-:W2:Y:S01]  /*d1a0*/  LDL.LU R10, [R1+0x98] ;  /* 0x00009800010a7983 */ /* 0x000ea20000300800 */
[----:B------:R-:W-:Y:S01]  /*d1b0*/  FADD.FTZ R12, R12, -UR26 ;  /* 0x8000001a0c0c7e21 */ /* 0x000fe20008010000 */
[----:B------:R-:W-:Y:S01]  /*d1c0*/  FADD.FTZ R11, R32, -UR26 ;  /* 0x8000001a200b7e21 */ /* 0x000fe20008010000 */
[----:B------:R-:W-:Y:S02]  /*d1d0*/  SHF.L.U32 R34, R34, 0x10, RZ ;  /* 0x0000001022227819 */ /* 0x000fe400000006ff */
[----:B------:R-:W-:Y:S01]  /*d1e0*/  FMUL.FTZ R12, R12, UR27 ;  /* 0x0000001b0c0c7c20 */ /* 0x000fe20008410000 */
[----:B------:R-:W-:Y:S01]  /*d1f0*/  FMUL.FTZ R11, R11, UR27 ;  /* 0x0000001b0b0b7c20 */ /* 0x000fe20008410000 */
[----:B--2---:R-:W-:Y:S01]  /*d200*/  SHF.L.U32 R10, R10, 0x10, RZ ;  /* 0x000000100a0a7819 */ /* 0x004fe200000006ff */
        /* <DEDUP_REMOVED lines=19> */
.L_x_601:
[----:B------:R-:W-:Y:S04]  /*d340*/  BSSY B0, `(.L_x_602) ;  /* 0x0000016000007945 */ /* 0x000fe80003800000 */
[----:B------:R-:W-:Y:S05]  /*d350*/  @P2 BRA `(.L_x_603) ;  /* 0x0000000000502947 */ /* 0x000fea0003800000 */
[----:B0-----:R-:W-:Y:S01]  /*d360*/  MOV R15, UR5 ;  /* 0x00000005000f7c02 */ /* 0x001fe20008000f00 */
        /* <DEDUP_REMOVED lines=19> */
.L_x_603:
[----:B------:R-:W-:Y:S05]  /*d4a0*/  BSYNC B0 ;  /* 0x0000000000007941 */ /* 0x000fea0003800000 */
.L_x_602:
[----:B------:R-:W0:Y:S04]  /*d4b0*/  LDL.LU R11, [R1+0x9c] ;  /* 0x00009c00010b7983 */ /* 0x000e280000300800 */
[----:B------:R-:W2:Y:S04]  /*d4c0*/  LDL.LU R10, [R1+0xa0] ;  /* 0x0000a000010a7983 */ /* 0x000ea80000300800 */
[----:B-1----:R-:W3:Y:S01]  /*d4d0*/  LDL.LU R12, [R1+0x90] ;  /* 0x00009000010c7983 */ /* 0x002ee20000300800 */
[----:B------:R-:W-:Y:S02]  /*d4e0*/  IADD3 R21, R2, 0x70, RZ ;  /* 0x0000007002157810 */ /* 0x000fe40007ffe0ff */
[----:B------:R-:W-:-:S02]  /*d4f0*/  ISETP.GT.U32.OR P3, PT, R0, 0x2ff, P3 ;  /* 0x000002ff0000780c */ /* 0x000fc40001f64470 */
[----:B------:R-:W-:Y:S02]  /*d500*/  SHF.R.S32.HI R21, RZ, 0x1f, R21 ;  /* 0x0000001fff157819 */ /* 0x000fe40000011415 */
[----:B------:R-:W-:Y:S02]  /*d510*/  SHF.L.U32 R35, R35, 0x10, RZ ;  /* 0x0000001023237819 */ /* 0x000fe400000006ff */
[----:B------:R-:W-:Y:S02]  /*d520*/  ISETP.GE.AND.EX P0, PT, R21, UR7, PT, P0 ;  /* 0x0000000715007c0c */ /* 0x000fe4000bf06300 */
[----:B0-----:R-:W-:Y:S02]  /*d530*/  SHF.L.U32 R15, R11, 0x10, RZ ;  /* 0x000000100b0f7819 */ /* 0x001fe400000006ff */
[----:B------:R-:W-:Y:S02]  /*d540*/  SHF.L.U32 R11, R36, 0x10, RZ ;  /* 0x00000010240b7819 */ /* 0x000fe400000006ff */
[----:B--2---:R-:W-:Y:S01]  /*d550*/  SHF.L.U32 R10, R10, 0x10, RZ ;  /* 0x000000100a0a7819 */ /* 0x004fe200000006ff */
[----:B------:R-:W-:-:S02]  /*d560*/  FADD.FTZ R15, R15, -UR26 ;  /* 0x8000001a0f0f7e21 */ /* 0x000fc40008010000 */
[----:B------:R-:W-:Y:S01]  /*d570*/  FADD.FTZ R11, R11, -UR26 ;  /* 0x8000001a0b0b7e21 */ /* 0x000fe20008010000 */
[----:B---3--:R-:W-:Y:S01]  /*d580*/  SHF.L.U32 R12, R12, 0x10, RZ ;  /* 0x000000100c0c7819 */ /* 0x008fe200000006ff */
        /* <DEDUP_REMOVED lines=21> */
.L_x_604:
        /* <DEDUP_REMOVED lines=22> */
.L_x_606:
[----:B------:R-:W-:Y:S05]  /*d840*/  BSYNC B0 ;  /* 0x0000000000007941 */ /* 0x000fea0003800000 */
.L_x_605:
[----:B0-----:R-:W2:Y:S04]  /*d850*/  LDL.LU R15, [R1+0x4] ;  /* 0x00000400010f7983 */ /* 0x001ea80000300800 */
[----:B------:R-:W3:Y:S04]  /*d860*/  LDL.LU R10, [R1+0xa4] ;  /* 0x0000a400010a7983 */ /* 0x000ee80000300800 */
[----:B------:R-:W4:Y:S04]  /*d870*/  LDL.LU R11, [R1] ;  /* 0x00000000010b7983 */ /* 0x000f280000300800 */
[----:B------:R-:W5:Y:S01]  /*d880*/  LDL.LU R18, [R1+0x78] ;  /* 0x0000780001127983 */ /* 0x000f620000300800 */
[----:B------:R-:W-:Y:S01]  /*d890*/  FADD.FTZ R17, R12, -UR26 ;  /* 0x8000001a0c117e21 */ /* 0x000fe20008010000 */
[----:B------:R-:W-:-:S02]  /*d8a0*/  ISETP.GT.U32.OR P0, PT, R0, 0x2ff, P0 ;  /* 0x000002ff0000780c */ /* 0x000fc40000704470 */
[----:B------:R-:W-:Y:S01]  /*d8b0*/  SHF.L.U32 R37, R37, 0x10, RZ ;  /* 0x0000001025257819 */ /* 0x000fe200000006ff */
[----:B------:R-:W-:Y:S01]  /*d8c0*/  FMUL.FTZ R17, R17, UR27 ;  /* 0x0000001b11117c20 */ /* 0x000fe20008410000 */
[----:B--2---:R-:W-:Y:S02]  /*d8d0*/  SHF.L.U32 R15, R15, 0x10, RZ ;  /* 0x000000100f0f7819 */ /* 0x004fe400000006ff */
[----:B---3--:R-:W-:-:S03]  /*d8e0*/  SHF.L.U32 R10, R10, 0x10, RZ ;  /* 0x000000100a0a7819 */ /* 0x008fc600000006ff */
[----:B------:R-:W-:Y:S01]  /*d8f0*/  FADD.FTZ R15, R15, -UR26 ;  /* 0x8000001a0f0f7e21 */ /* 0x000fe20008010000 */
[----:B----4-:R-:W-:-:S03]  /*d900*/  SHF.L.U32 R11, R11, 0x10, RZ ;  /* 0x000000100b0b7819 */ /* 0x010fc600000006ff */
[----:B------:R-:W-:Y:S01]  /*d910*/  FMUL.FTZ R15, R15, UR27 ;  /* 0x0000001b0f0f7c20 */ /* 0x000fe20008410000 */
        /* <DEDUP_REMOVED lines=20> */
.L_x_607:
        /* <DEDUP_REMOVED lines=8> */
[----:B------:R-:W-:-:S04]  /*dae0*/  IMAD R17, R20, UR17, R17 ;  /* 0x0000001114117c24 */ /* 0x000fc8000f8e0211 */
[----:B------:R-:W-:Y:S01]  /*daf0*/  FFMA.FTZ R10, R15, R10, UR14 ;  /* 0x0000000e0f0a7e23 */ /* 0x000fe2000801000a */
[----:B------:R-:W-:-:S03]  /*db00*/  FMUL.FTZ R15, R18, UR27 ;  /* 0x0000001b120f7c20 */ /* 0x000fc60008410000 */
        /* <DEDUP_REMOVED lines=11> */
.L_x_609:
[----:B------:R-:W-:Y:S05]  /*dbc0*/  BSYNC B0 ;  /* 0x0000000000007941 */ /* 0x000fea0003800000 */
.L_x_608:
[----:B------:R-:W2:Y:S04]  /*dbd0*/  LDL.LU R10, [R1+0x94] ;  /* 0x00009400010a7983 */ /* 0x000ea80000300800 */
[----:B------:R-:W3:Y:S04]  /*dbe0*/  LDL.LU R11, [R1+0xc] ;  /* 0x00000c00010b7983 */ /* 0x000ee80000300800 */
[----:B0-----:R-:W4:Y:S04]  /*dbf0*/  LDL.LU R18, [R1+0x7c] ;  /* 0x00007c0001127983 */ /* 0x001f280000300800 */
[----:B------:R-:W5:Y:S01]  /*dc00*/  LDL.LU R15, [R1+0x8] ;  /* 0x00000800010f7983 */ /* 0x000f620000300800 */
[----:B------:R-:W-:Y:S01]  /*dc10*/  IADD3 R25, R2, 0x80, RZ ;  /* 0x0000008002197810 */ /* 0x000fe20007ffe0ff */
[----:B------:R-:W-:Y:S01]  /*dc20*/  FADD.FTZ R17, R12, -UR26 ;  /* 0x8000001a0c117e21 */ /* 0x000fe20008010000 */
[C---:B------:R-:W-:Y:S01]  /*dc30*/  IADD3 R22, R2.reuse, 0x90, RZ ;  /* 0x0000009002167810 */ /* 0x040fe20007ffe0ff */
[----:B------:R-:W-:Y:S01]  /*dc40*/  FADD.FTZ R37, R37, -UR26 ;  /* 0x8000001a25257e21 */ /* 0x000fe20008010000 */
[C---:B------:R-:W-:Y:S01]  /*dc50*/  IADD3 R24, R2.reuse, 0x90, RZ ;  /* 0x0000009002187810 */ /* 0x040fe20007ffe0ff */
        /* <DEDUP_REMOVED lines=41> */
.L_x_610:
        /* <DEDUP_REMOVED lines=9> */
[----:B------:R-:W-:Y:S02]  /*df80*/  FFMA.FTZ R10, R37, R10, UR14 ;  /* 0x0000000e250a7e23 */ /* 0x000fe4000801000a */
[----:B------:R-:W-:Y:S02]  /*df90*/  IMAD R18, R25, UR17, R18 ;  /* 0x0000001119127c24 */ /* 0x000fe4000f8e0212 */
        /* <DEDUP_REMOVED lines=11> */
.L_x_612:
[----:B------:R-:W-:Y:S05]  /*e050*/  BSYNC B0 ;  /* 0x0000000000007941 */ /* 0x000fea0003800000 */
.L_x_611:
        /* <DEDUP_REMOVED lines=27> */
.L_x_613:
[----:B------:R-:W-:Y:S04]  /*e210*/  BSSY B0, `(.L_x_614) ;  /* 0x0000016000007945 */ /* 0x000fe80003800000 */
[----:B------:R-:W-:Y:S05]  /*e220*/  @P2 BRA `(.L_x_615) ;  /* 0x0000000000502947 */ /* 0x000fea0003800000 */
[----:B0-----:R-:W-:Y:S01]  /*e230*/  MOV R17, UR5 ;  /* 0x0000000500117c02 */ /* 0x001fe20008000f00 */
        /* <DEDUP_REMOVED lines=19> */
.L_x_615:
[----:B------:R-:W-:Y:S05]  /*e370*/  BSYNC B0 ;  /* 0x0000000000007941 */ /* 0x000fea0003800000 */
.L_x_614:
[----:B0-----:R-:W2:Y:S04]  /*e380*/  LDL.LU R17, [R1+0x50] ;  /* 0x0000500001117983 */ /* 0x001ea80000300800 */
[----:B------:R-:W3:Y:S04]  /*e390*/  LDL.LU R11, [R1+0x1c] ;  /* 0x00001c00010b7983 */ /* 0x000ee80000300800 */
[----:B------:R-:W4:Y:S04]  /*e3a0*/  LDL.LU R10, [R1+0x54] ;  /* 0x00005400010a7983 */ /* 0x000f280000300800 */
[----:B------:R-:W5:Y:S04]  /*e3b0*/  LDL.LU R15, [R1+0x14] ;  /* 0x00001400010f7983 */ /* 0x000f680000300800 */
[----:B-1----:R-:W5:Y:S01]  /*e3c0*/  LDL.LU R12, [R1+0x34] ;  /* 0x00003400010c7983 */ /* 0x002f620000300800 */
[----:B------:R-:W-:-:S02]  /*e3d0*/  IADD3 R22, R2, 0xb0, RZ ;  /* 0x000000b002167810 */ /* 0x000fc40007ffe0ff */
[----:B------:R-:W-:Y:S02]  /*e3e0*/  ISETP.GT.U32.OR P3, PT, R0, 0x2ff, P3 ;  /* 0x000002ff0000780c */ /* 0x000fe40001f64470 */
[----:B------:R-:W-:-:S04]  /*e3f0*/  SHF.R.S32.HI R22, RZ, 0x1f, R22 ;  /* 0x0000001fff167819 */ /* 0x000fc80000011416 */
[----:B------:R-:W-:Y:S02]  /*e400*/  ISETP.GE.AND.EX P0, PT, R22, UR7, PT, P0 ;  /* 0x0000000716007c0c */ /* 0x000fe4000bf06300 */
[----:B--2---:R-:W-:Y:S02]  /*e410*/  SHF.L.U32 R17, R17, 0x10, RZ ;  /* 0x0000001011117819 */ /* 0x004fe400000006ff */
[----:B---3--:R-:W-:-:S03]  /*e420*/  SHF.L.U32 R11, R11, 0x10, RZ ;  /* 0x000000100b0b7819 */ /* 0x008fc600000006ff */
[----:B------:R-:W-:Y:S01]  /*e430*/  FADD.FTZ R17, R17, -UR26 ;  /* 0x8000001a11117e21 */ /* 0x000fe20008010000 */
[----:B----4-:R-:W-:Y:S01]  /*e440*/  SHF.L.U32 R10, R10, 0x10, RZ ;  /* 0x000000100a0a7819 */ /* 0x010fe200000006ff */
[----:B------:R-:W-:Y:S02]  /*e450*/  FADD.FTZ R11, R11, -UR26 ;  /* 0x8000001a0b0b7e21 */ /* 0x000fe40008010000 */
[----:B------:R-:W-:Y:S01]  /*e460*/  FMUL.FTZ R17, R17, UR27 ;  /* 0x0000001b11117c20 */ /* 0x000fe20008410000 */
[----:B-----5:R-:W-:Y:S01]  /*e470*/  SHF.L.U32 R15, R15, 0x10, RZ ;  /* 0x000000100f0f7819 */ /* 0x020fe200000006ff */
        /* <DEDUP_REMOVED lines=21> */
.L_x_616:
        /* <DEDUP_REMOVED lines=10> */
[----:B------:R-:W-:-:S03]  /*e670*/  MOV R11, R9 ;  /* 0x00000009000b7202 */ /* 0x000fc60000000f00 */
[----:B------:R-:W-:Y:S01]  /*e680*/  FFMA.FTZ R10, R15, R16, -R10 ;  /* 0x000000100f0a7223 */ /* 0x000fe2000001080a */
[----:B------:R-:W-:-:S03]  /*e690*/  FMUL.FTZ R15, R18, UR27 ;  /* 0x0000001b120f7c20 */ /* 0x000fc60008410000 */
        /* <DEDUP_REMOVED lines=9> */
.L_x_618:
[----:B------:R-:W-:Y:S05]  /*e730*/  BSYNC B0 ;  /* 0x0000000000007941 */ /* 0x000fea0003800000 */
.L_x_617:
        /* <DEDUP_REMOVED lines=31> */
.L_x_619:
        /* <DEDUP_REMOVED lines=22> */
.L_x_621:
[----:B------:R-:W-:Y:S05]  /*ea90*/  BSYNC B0 ;  /* 0x0000000000007941 */ /* 0x000fea0003800000 */
.L_x_620:
        /* <DEDUP_REMOVED lines=36> */
.L_x_622:
        /* <DEDUP_REMOVED lines=22> */
.L_x_624:
[----:B------:R-:W-:Y:S05]  /*ee40*/  BSYNC B0 ;  /* 0x0000000000007941 */ /* 0x000fea0003800000 */
.L_x_623:
        /* <DEDUP_REMOVED lines=36> */
.L_x_625:
        /* <DEDUP_REMOVED lines=22> */
.L_x_627:
[----:B------:R-:W-:Y:S05]  /*f1f0*/  BSYNC B0 ;  /* 0x0000000000007941 */ /* 0x000fea0003800000 */
.L_x_626:
        /* <DEDUP_REMOVED lines=36> */
.L_x_628:
        /* <DEDUP_REMOVED lines=22> */
.L_x_630:
[----:B------:R-:W-:Y:S05]  /*f5a0*/  BSYNC B0 ;  /* 0x0000000000007941 */ /* 0x000fea0003800000 */
.L_x_629:
        /* <DEDUP_REMOVED lines=36> */
.L_x_631:
        /* <DEDUP_REMOVED lines=22> */
.L_x_633:
[----:B------:R-:W-:Y:S05]  /*f950*/  BSYNC B0 ;  /* 0x0000000000007941 */ /* 0x000fea0003800000 */
.L_x_632:
        /* <DEDUP_REMOVED lines=36> */
.L_x_634:
        /* <DEDUP_REMOVED lines=18> */
[C---:B------:R-:W-:Y:S02]  /*fcc0*/  LEA R12, P2, R10.reuse, UR16, 0x1 ;  /* 0x000000100a0c7c11 */ /* 0x040fe4000f8408ff */
[----:B------:R-:W-:Y:S02]  /*fcd0*/  F2FP.BF16.F32.PACK_AB R15, R15, R19 ;  /* 0x000000130f0f723e */ /* 0x000fe400000010ff */
[----:B------:R-:W-:-:S05]  /*fce0*/  LEA.HI.X R13, R10, UR17, R18, 0x1, P2 ;  /* 0x000000110a0d7c11 */ /* 0x000fca00090f0c12 */
[----:B------:R0:W-:Y:S04]  /*fcf0*/  STG.E desc[UR22][R12.64], R15 ;  /* 0x0000000f0c007986 */ /* 0x0001e8000c101916 */
.L_x_636:
[----:B------:R-:W-:Y:S05]  /*fd00*/  BSYNC B0 ;  /* 0x0000000000007941 */ /* 0x000fea0003800000 */
.L_x_635:
        /* <DEDUP_REMOVED lines=36> */
.L_x_637:
        /* <DEDUP_REMOVED lines=22> */
.L_x_639:
[----:B------:R-:W-:Y:S05]  /*100b0*/  BSYNC B0 ;  /* 0x0000000000007941 */ /* 0x000fea0003800000 */
.L_x_638:
        /* <DEDUP_REMOVED lines=36> */
.L_x_640:
        /* <DEDUP_REMOVED lines=22> */
.L_x_642:
[----:B------:R-:W-:Y:S05]  /*10460*/  BSYNC B0 ;  /* 0x0000000000007941 */ /* 0x000fea0003800000 */
.L_x_641:
        /* <DEDUP_REMOVED lines=36> */
.L_x_643:
        /* <DEDUP_REMOVED lines=22> */
.L_x_645:
[----:B------:R-:W-:Y:S05]  /*10810*/  BSYNC B0 ;  /* 0x0000000000007941 */ /* 0x000fea0003800000 */
.L_x_644:
        /* <DEDUP_REMOVED lines=36> */
.L_x_646:
        /* <DEDUP_REMOVED lines=22> */
.L_x_648:
[----:B------:R-:W-:Y:S05]  /*10bc0*/  BSYNC B0 ;  /* 0x0000000000007941 */ /* 0x000fea0003800000 */
.L_x_647:
        /* <DEDUP_REMOVED lines=36> */
.L_x_649:
        /* <DEDUP_REMOVED lines=22> */
.L_x_651:
[----:B------:R-:W-:Y:S05]  /*10f70*/  BSYNC B0 ;  /* 0x0000000000007941 */ /* 0x000fea0003800000 */
.L_x_650:
        /* <DEDUP_REMOVED lines=36> */
.L_x_652:
        /* <DEDUP_REMOVED lines=22> */
.L_x_654:
[----:B------:R-:W-:Y:S05]  /*11320*/  BSYNC B0 ;  /* 0x0000000000007941 */ /* 0x000fea0003800000 */
.L_x_653:
        /* <DEDUP_REMOVED lines=36> */
.L_x_655:
        /* <DEDUP_REMOVED lines=22> */
.L_x_657:
[----:B------:R-:W-:Y:S05]  /*116d0*/  BSYNC B0 ;  /* 0x0000000000007941 */ /* 0x000fea0003800000 */
.L_x_656:
        /* <DEDUP_REMOVED lines=36> */
.L_x_658:
        /* <DEDUP_REMOVED lines=22> */
.L_x_660:
[----:B------:R-:W-:Y:S05]  /*11a80*/  BSYNC B0 ;  /* 0x0000000000007941 */ /* 0x000fea0003800000 */
.L_x_659:
        /* <DEDUP_REMOVED lines=36> */
.L_x_661:
        /* <DEDUP_REMOVED lines=22> */
.L_x_663:
[----:B------:R-:W-:Y:S05]  /*11e30*/  BSYNC B0 ;  /* 0x0000000000007941 */ /* 0x000fea0003800000 */
.L_x_662:
        /* <DEDUP_REMOVED lines=36> */
.L_x_664:
        /* <DEDUP_REMOVED lines=22> */
.L_x_666:
[----:B------:R-:W-:Y:S05]  /*121e0*/  BSYNC B0 ;  /* 0x0000000000007941 */ /* 0x000fea0003800000 */
.L_x_665:
        /* <DEDUP_REMOVED lines=36> */
.L_x_667:
        /* <DEDUP_REMOVED lines=22> */
.L_x_669:
[----:B------:R-:W-:Y:S05]  /*12590*/  BSYNC B0 ;  /* 0x0000000000007941 */ /* 0x000fea0003800000 */
.L_x_668:
        /* <DEDUP_REMOVED lines=12> */
[C---:B----4-:R-:W-:Y:S01]  /*12660*/  PRMT R17, R14.reuse, 0x7632, R17 ;  /* 0x000076320e117816 */ /* 0x050fe20000000011 */
        /* <DEDUP_REMOVED lines=23> */
.L_x_670:
        /* <DEDUP_REMOVED lines=22> */
.L_x_672:
[----:B------:R-:W-:Y:S05]  /*12940*/  BSYNC B0 ;  /* 0x0000000000007941 */ /* 0x000fea0003800000 */
.L_x_671:
        /* <DEDUP_REMOVED lines=41> */
.L_x_673:
        /* <DEDUP_REMOVED lines=22> */
.L_x_675:
[----:B------:R-:W-:Y:S05]  /*12d40*/  BSYNC B0 ;  /* 0x0000000000007941 */ /* 0x000fea0003800000 */
.L_x_674:
[----:B------:R-:W2:Y:S04]  /*12d50*/  LDL.LU R11, [R1+0xe8] ;  /* 0x0000e800010b7983 */ /* 0x000ea80000300800 */
[----:B------:R-:W3:Y:S04]  /*12d60*/  LDL.LU R10, [R1+0xf4] ;  /* 0x0000f400010a7983 */ /* 0x000ee80000300800 */
[----:B0-----:R-:W4:Y:S01]  /*12d70*/  LDL.LU R17, [R1+0x30] ;  /* 0x0000300001117983 */ /* 0x001f220000300800 */
[----:B------:R-:W-:Y:S02]  /*12d80*/  ISETP.GT.U32.OR P0, PT, R0, 0x2ff, P0 ;  /* 0x000002ff0000780c */ /* 0x000fe40000704470 */
[----:B--2---:R-:W-:-:S02]  /*12d90*/  PRMT R13, R11, 0x7632, R13 ;  /* 0x000076320b0d7816 */ /* 0x004fc4000000000d */
[----:B------:R-:W-:Y:S02]  /*12da0*/  SHF.L.U32 R11, R11, 0x10, RZ ;  /* 0x000000100b0b7819 */ /* 0x000fe400000006ff */
[----:B------:R-:W-:Y:S02]  /*12db0*/  SHF.L.U32 R13, R13, 0x10, RZ ;  /* 0x000000100d0d7819 */ /* 0x000fe400000006ff */
[C---:B---3--:R-:W-:Y:S01]  /*12dc0*/  PRMT R12, R10.reuse, 0x7632, R12 ;  /* 0x000076320a0c7816 */ /* 0x048fe2000000000c */
[----:B------:R-:W-:Y:S01]  /*12dd0*/  FADD.FTZ R11, R11, -UR26 ;  /* 0x8000001a0b0b7e21 */ /* 0x000fe20008010000 */
[----:B----4-:R-:W-:Y:S01]  /*12de0*/  PRMT R18, R17, 0x7632, R18 ;  /* 0x0000763211127816 */ /* 0x010fe20000000012 */
        /* <DEDUP_REMOVED lines=26> */
.L_x_676:
        /* <DEDUP_REMOVED lines=22> */
.L_x_678:
[----:B------:R-:W-:Y:S05]  /*130f0*/  BSYNC B0 ;  /* 0x0000000000007941 */ /* 0x000fea0003800000 */
.L_x_677:
        /* <DEDUP_REMOVED lines=28> */
.L_x_679:
        /* <DEDUP_REMOVED lines=14> */
[----:B------:R-:W-:Y:S02]  /*133a0*/  FMUL.FTZ R3, R3, UR27 ;  /* 0x0000001b03037c20 */ /* 0x000fe40008410000 */
[----:B------:R-:W-:Y:S01]  /*133b0*/  FMUL.FTZ R8, R5, UR27 ;  /* 0x0000001b05087c20 */ /* 0x000fe20008410000 */
[----:B------:R-:W-:Y:S02]  /*133c0*/  LEA R4, P0, R6, UR6, 0x1 ;  /* 0x0000000606047c11 */ /* 0x000fe4000f8008ff */
[----:B------:R-:W-:Y:S02]  /*133d0*/  IADD3 R9, R7, R9, RZ ;  /* 0x0000000907097210 */ /* 0x000fe40007ffe0ff */
[----:B------:R-:W-:Y:S02]  /*133e0*/  F2FP.BF16.F32.PACK_AB R3, R8, R3 ;  /* 0x000000030803723e */ /* 0x000fe400000010ff */
[----:B------:R-:W-:-:S05]  /*133f0*/  LEA.HI.X R5, R6, UR7, R9, 0x1, P0 ;  /* 0x0000000706057c11 */ /* 0x000fca00080f0c09 */
[----:B------:R0:W-:Y:S02]  /*13400*/  STG.E desc[UR22][R4.64], R3 ;  /* 0x0000000304007986 */ /* 0x0001e4000c101916 */
.L_x_681:
[----:B------:R-:W-:Y:S05]  /*13410*/  BSYNC B0 ;  /* 0x0000000000007941 */ /* 0x000fea0003800000 */
.L_x_680:
[----:B------:R-:W-:Y:S01]  /*13420*/  ULDC UR5, c[0x0][0x10] ;  /* 0x0000040000057ab9 */ /* 0x000fe20000000800 */
[----:B------:R-:W-:Y:S02]  /*13430*/  UIADD3 UR4, UR4, 0x1, URZ ;  /* 0x0000000104047890 */ /* 0x000fe4000fffe03f */
[----:B------:R-:W-:-:S04]  /*13440*/  UIADD3 UR9, UR5, UR9, URZ ;  /* 0x0000000905097290 */ /* 0x000fc8000fffe03f */
[----:B------:R-:W-:-:S06]  /*13450*/  UISETP.GE.AND UP0, UPT, UR9, UR8, UPT ;  /* 0x000000080900728c */ /* 0x000fcc000bf06270 */
[----:B------:R-:W-:-:S13]  /*13460*/  PLOP3.LUT P0, PT, PT, PT, UP0, 0x80, 0x0 ;  /* 0x000000000000781c */ /* 0x000fda0003f0f008 */
[----:B------:R-:W-:Y:S05]  /*13470*/  @!P0 BRA `(.L_x_682) ;  /* 0xfffffecc00fc8947 */ /* 0x000fea000383ffff */
.L_x_535:
        /* <DEDUP_REMOVED lines=19> */
.L_x_684:
[----:B------:R-:W-:Y:S05]  /*135b0*/  BSYNC B0 ;  /* 0x0000000000007941 */ /* 0x000fea0003800000 */
.L_x_683:
        /* <DEDUP_REMOVED lines=11> */
.L_x_686:
[----:B------:R-:W2:Y:S04]  /*13670*/  LDG.E.STRONG.GPU R5, desc[UR22][R2.64] ;  /* 0x0000001602057981 */ /* 0x000ea8000c1ef900 */
[----:B--2---:R-:W-:Y:S01]  /*13680*/  CCTL.IVALL ;  /* 0x00000000ff00798f */ /* 0x004fe20002000000 */
[----:B------:R-:W-:Y:S05]  /*13690*/  YIELD ;  /* 0x0000000000007946 */ /* 0x000fea0003800000 */
[----:B------:R-:W-:-:S13]  /*136a0*/  ISETP.NE.AND P0, PT, R5, R4, PT ;  /* 0x000000040500720c */ /* 0x000fda0003f05270 */
[----:B------:R-:W-:Y:S05]  /*136b0*/  @P0 BRA `(.L_x_686) ;  /* 0xfffffffc00ec0947 */ /* 0x000fea000383ffff */
.L_x_685:
        /* <DEDUP_REMOVED lines=20> */
[----:B------:R-:W-:-:S02]  /*13800*/  IADD3.X R11, RZ, R15, RZ, P0, !PT ;  /* 0x0000000fff0b7210 */ /* 0x000fc400007fe4ff */
[----:B------:R-:W-:Y:S02]  /*13810*/  MOV R15, R13 ;  /* 0x0000000d000f7202 */ /* 0x000fe40000000f00 */
[--C-:B------:R-:W-:Y:S02]  /*13820*/  SHF.R.S64 R27, R10, 0x1, R11.reuse ;  /* 0x000000010a1b7819 */ /* 0x100fe4000000100b */
[----:B------:R-:W-:-:S04]  /*13830*/  SHF.R.S32.HI R10, RZ, 0x1, R11 ;  /* 0x00000001ff0a7819 */ /* 0x000fc8000001140b */
[----:B------:R-:W-:-:S07]  /*13840*/  SHF.L.U64.HI R29, R27, 0x2, R10 ;  /* 0x000000021b1d7819 */ /* 0x000fce000001020a */
.L_x_687:
        /* <DEDUP_REMOVED lines=18> */
[----:B------:R-:W-:Y:S02]  /*13970*/  ISETP.GT.AND.EX P0, PT, R8, R15, PT, P0 ;  /* 0x0000000f0800720c */ /* 0x000fe40003f04300 */
[----:B---3--:R-:W-:Y:S02]  /*13980*/  F2FP.BF16.F32.PACK_AB R3, R16, R3 ;  /* 0x000000031003723e */ /* 0x008fe400000010ff */
[----:B----4-:R-:W-:-:S03]  /*13990*/  F2FP.BF16.F32.PACK_AB R23, R21, R18 ;  /* 0x000000121517723e */ /* 0x010fc600000010ff */
[----:B------:R2:W-:Y:S04]  /*139a0*/  STG.E desc[UR22][R10.64], R3 ;  /* 0x000000030a007986 */ /* 0x0005e8000c101916 */
[----:B------:R2:W-:Y:S02]  /*139b0*/  STG.E desc[UR22][R12.64], R23 ;  /* 0x000000170c007986 */ /* 0x0005e4000c101916 */
[----:B------:R-:W-:Y:S05]  /*139c0*/  @P0 BRA `(.L_x_687) ;  /* 0xfffffffc00a00947 */ /* 0x000fea000383ffff */
[----:B------:R-:W-:Y:S05]  /*139d0*/  EXIT ;  /* 0x000000000000794d */ /* 0x000fea0003800000 */
.L_x_688:
        /* <DEDUP_REMOVED lines=10> */
.L_x_5121:


//--------------------- .text._Z35group_norm_nhwc_bwd_one_pass_kernelI11Bf16IOFp16WLi64ELi96ELi768EEv26Group_norm_nhwc_bwd_params --------------------------
	.section	.text._Z35group_norm_nhwc_bwd_one_pass_kernelI11Bf16IOFp16WLi64ELi96ELi768EEv26Group_norm_nhwc_bwd_params,"ax",@progbits
	.align	128
        .global         _Z35group_norm_nhwc_bwd_one_pass_kernelI11Bf16IOFp16WLi64ELi96ELi768EEv26Group_norm_nhwc_bwd_params
        .type           _Z35group_norm_nhwc_bwd_one_pass_kernelI11Bf16IOFp16WLi64ELi96ELi768EEv26Group_norm_nhwc_bwd_params,@function
        .size           _Z35group_norm_nhwc_bwd_one_pass_kernelI11Bf16IOFp16WLi64ELi96ELi768EEv26Group_norm_nhwc_bwd_params,(.L_x_5122 - _Z35group_norm_nhwc_bwd_one_pass_kernelI11Bf16IOFp16WLi64ELi96ELi768EEv26Group_norm_nhwc_bwd_params)
        .other          _Z35group_norm_nhwc_bwd_one_pass_kernelI11Bf16IOFp16WLi64ELi96ELi768EEv26Group_norm_nhwc_bwd_params,@"STO_CUDA_ENTRY STV_DEFAULT"
_Z35group_norm_nhwc_bwd_one_pass_kernelI11Bf16IOFp16WLi64ELi96ELi768EEv26Group_norm_nhwc_bwd_params:
.text._Z35group_norm_nhwc_bwd_one_pass_kernelI11Bf16IOFp16WLi64ELi96ELi768EEv26Group_norm_nhwc_bwd_params:
        /* <DEDUP_REMOVED lines=48> */
.L_x_724:
        /* <DEDUP_REMOVED lines=152> */
[----:B--2---:R-:W-:Y:S02]  /*0c80*/  HADD2.F32 R54, -RZ, R54.H0_H0 ;  /* 0x20000036ff367230 */ /* 0x004fe40000004100 */
[----:B---3--:R-:W-:Y:S02]  /*0c90*/  HADD2.F32 R15, -RZ, R15.H0_H0 ;  /* 0x2000000fff0f7230 */ /* 0x008fe40000004100 */
[----:B----4-:R-:W-:Y:S02]  /*0ca0*/  @P2 HADD2.F32 R53, -RZ, R21.H0_H0 ;  /* 0x20000015ff352230 */ /* 0x010fe40000004100 */
[----:B------:R-:W-:-:S07]  /*0cb0*/  @P2 HADD2.F32 R52, -RZ, R20.H0_H0 ;  /* 0x20000014ff342230 */ /* 0x000fce0000004100 */
.L_x_691:
[----:B------:R-:W-:Y:S05]  /*0cc0*/  BSYNC B0 ;  /* 0x0000000000007941 */ /* 0x000fea0003800000 */
.L_x_690:
        /* <DEDUP_REMOVED lines=39> */
.L_x_692:
        /* <DEDUP_REMOVED lines=26> */
.L_x_693:
        /* <DEDUP_REMOVED lines=34> */
.L_x_694:
        /* <DEDUP_REMOVED lines=37> */
.L_x_695:
        /* <DEDUP_REMOVED lines=119> */
.L_x_697:
[----:B------:R-:W-:Y:S05]  /*1cc0*/  BSYNC B0 ;  /* 0x0000000000007941 */ /* 0x000fea0003800000 */
.L_x_696:
        /* <DEDUP_REMOVED lines=78> */
.L_x_699:
[----:B------:R-:W-:Y:S05]  /*21b0*/  BSYNC B0 ;  /* 0x0000000000007941 */ /* 0x000fea0003800000 */
.L_x_698:
        /* <DEDUP_REMOVED lines=19> */
.L_x_701:
[----:B------:R-:W-:Y:S05]  /*22f0*/  BSYNC B0 ;  /* 0x0000000000007941 */ /* 0x000fea0003800000 */
.L_x_700:
        /* <DEDUP_REMOVED lines=39> */
.L_x_704:
[----:B--2---:R-:W2:Y:S04]  /*2570*/  LDG.E.STRONG.GPU R18, desc[UR8][R16.64] ;  /* 0x0000000810127981 */ /* 0x004ea8000c1ef900 */
[----:B--2---:R-:W-:Y:S01]  /*2580*/  CCTL.IVALL ;  /* 0x00000000ff00798f */ /* 0x004fe20002000000 */
[----:B------:R-:W-:Y:S05]  /*2590*/  YIELD ;  /* 0x0000000000007946 */ /* 0x000fea0003800000 */
[----:B------:R-:W-:-:S13]  /*25a0*/  ISETP.NE.AND P0, PT, R18, R33, PT ;  /* 0x000000211200720c */ /* 0x000fda0003f05270 */
[----:B------:R-:W-:Y:S05]  /*25b0*/  @P0 BRA `(.L_x_704) ;  /* 0xfffffffc00ec0947 */ /* 0x000fea000383ffff */
.L_x_703:
        /* <DEDUP_REMOVED lines=17> */
.L_x_708:
        /* <DEDUP_REMOVED lines=115> */
.L_x_707:
        /* <DEDUP_REMOVED lines=61> */
.L_x_709:
[----:B------:R-:W-:-:S13]  /*31d0*/  ISETP.NE.OR P0, PT, R32, RZ, P0 ;  /* 0x000000ff2000720c */ /* 0x000fda0000705670 */
[----:B------:R-:W-:Y:S05]  /*31e0*/  @!P0 BRA `(.L_x_705) ;  /* 0x00000000007c8947 */ /* 0x000fea0003800000 */
.L_x_706:
        /* <DEDUP_REMOVED lines=31> */
.L_x_705:
        /* <DEDUP_REMOVED lines=11> */
.L_x_711:
[----:B------:R-:W-:Y:S05]  /*3490*/  BSYNC B0 ;  /* 0x0000000000007941 */ /* 0x000fea0003800000 */
.L_x_710:
        /* <DEDUP_REMOVED lines=16> */
.L_x_702:
        /* <DEDUP_REMOVED lines=58> */
.L_x_712:
        /* <DEDUP_REMOVED lines=20> */
.L_x_714:
[----:B------:R-:W-:Y:S05]  /*3a80*/  BSYNC B0 ;  /* 0x0000000000007941 */ /* 0x000fea0003800000 */
.L_x_713:
        /* <DEDUP_REMOVED lines=23> */
.L_x_715:
        /* <DEDUP_REMOVED lines=20> */
.L_x_717:
[----:B------:R-:W-:Y:S05]  /*3d40*/  BSYNC B0 ;  /* 0x0000000000007941 */ /* 0x000fea0003800000 */
.L_x_716:
        /* <DEDUP_REMOVED lines=23> */
.L_x_718:
        /* <DEDUP_REMOVED lines=20> */
.L_x_720:
[----:B------:R-:W-:Y:S05]  /*4000*/  BSYNC B0 ;  /* 0x0000000000007941 */ /* 0x000fea0003800000 */
.L_x_719:
        /* <DEDUP_REMOVED lines=23> */
.L_x_721:
        /* <DEDUP_REMOVED lines=19> */
.L_x_723:
[----:B------:R-:W-:Y:S05]  /*42b0*/  BSYNC B0 ;  /* 0x0000000000007941 */ /* 0x000fea0003800000 */
.L_x_722:
[----:B0-----:R-:W0:Y:S01]  /*42c0*/  LDC R8, c[0x0][0x10] ;  /* 0x00000400ff087b82 */ /* 0x001e220000000800 */
[----:B------:R-:W-:Y:S02]  /*42d0*/  IADD3 R44, R44, 0x1, RZ ;  /* 0x000000012c2c7810 */ /* 0x000fe40007ffe0ff */
[----:B0-----:R-:W-:-:S04]  /*42e0*/  IADD3 R49, R8, R49, RZ ;  /* 0x0000003108317210 */ /* 0x001fc80007ffe0ff */
[----:B------:R-:W-:-:S13]  /*42f0*/  ISETP.GE.AND P0, PT, R49, UR4, PT ;  /* 0x0000000431007c0c */ /* 0x000fda000bf06270 */
[----:B------:R-:W-:Y:S05]  /*4300*/  @!P0 BRA `(.L_x_724) ;  /* 0xffffffbc00fc8947 */ /* 0x000fea000383ffff */
.L_x_689:
        /* <DEDUP_REMOVED lines=19> */
.L_x_726:
[----:B------:R-:W-:Y:S05]  /*4440*/  BSYNC B0 ;  /* 0x0000000000007941 */ /* 0x000fea0003800000 */
.L_x_725:
        /* <DEDUP_REMOVED lines=11> */
.L_x_728:
[----:B------:R-:W2:Y:S04]  /*4500*/  LDG.E.STRONG.GPU R5, desc[UR8][R2.64] ;  /* 0x0000000802057981 */ /* 0x000ea8000c1ef900 */
[----:B--2---:R-:W-:Y:S01]  /*4510*/  CCTL.IVALL ;  /* 0x00000000ff00798f */ /* 0x004fe20002000000 */
[----:B------:R-:W-:Y:S05]  /*4520*/  YIELD ;  /* 0x0000000000007946 */ /* 0x000fea0003800000 */
[----:B------:R-:W-:-:S13]  /*4530*/  ISETP.NE.AND P0, PT, R5, R0, PT ;  /* 0x000000000500720c */ /* 0x000fda0003f05270 */
[----:B------:R-:W-:Y:S05]  /*4540*/  @P0 BRA `(.L_x_728) ;  /* 0xfffffffc00ec0947 */ /* 0x000fea000383ffff */
.L_x_727:
        /* <DEDUP_REMOVED lines=24> */
.L_x_729:
        /* <DEDUP_REMOVED lines=17> */
[----:B--2---:R-:W-:Y:S02]  /*47e0*/  F2FP.F16.F32.PACK_AB R19, R9, R0 ;  /* 0x000000000913723e */ /* 0x004fe400000000ff */
[----:B------:R-:W-:Y:S02]  /*47f0*/  SHF.R.S32.HI R0, RZ, 0x1f, R51 ;  /* 0x0000001fff007819 */ /* 0x000fe40000011433 */
[----:B---3--:R-:W-:Y:S01]  /*4800*/  F2FP.F16.F32.PACK_AB R21, R13, R10 ;  /* 0x0000000a0d15723e */ /* 0x008fe200000000ff */
[----:B------:R2:W-:Y:S04]  /*4810*/  STG.E desc[UR8][R2.64], R19 ;  /* 0x0000001302007986 */ /* 0x0005e8000c101908 */
[----:B------:R2:W-:Y:S01]  /*4820*/  STG.E desc[UR8][R4.64], R21 ;  /* 0x0000001504007986 */ /* 0x0005e2000c101908 */
[----:B------:R-:W-:-:S13]  /*4830*/  ISETP.GT.AND.EX P0, PT, R25, R0, PT, P0 ;  /* 0x000000001900720c */ /* 0x000fda0003f04300 */
[----:B--2---:R-:W-:Y:S05]  /*4840*/  @P0 BRA `(.L_x_729) ;  /* 0xfffffffc00a00947 */ /* 0x004fea000383ffff */
[----:B------:R-:W-:Y:S05]  /*4850*/  EXIT ;  /* 0x000000000000794d */ /* 0x000fea0003800000 */
.L_x_730:
        /* <DEDUP_REMOVED lines=10> */
.L_x_5122:


//--------------------- .text._Z35group_norm_nhwc_bwd_one_pass_kernelI11Bf16IOFp16WLi128ELi96ELi768EEv26Group_norm_nhwc_bwd_params --------------------------
	.section	.text._Z35group_norm_nhwc_bwd_one_pass_kernelI11Bf16IOFp16WLi128ELi96ELi768EEv26Group_norm_nhwc_bwd_params,"ax",@progbits
	.align	128
        .global         _Z35group_norm_nhwc_bwd_one_pass_kernelI11Bf16IOFp16WLi128ELi96ELi768EEv26Group_norm_nhwc_bwd_params
        .type           _Z35group_norm_nhwc_bwd_one_pass_kernelI11Bf16IOFp16WLi128ELi96ELi768EEv26Group_norm_nhwc_bwd_params,@function
        .size           _Z35group_norm_nhwc_bwd_one_pass_kernelI11Bf16IOFp16WLi128ELi96ELi768EEv26Group_norm_nhwc_bwd_params,(.L_x_5123 - _Z35group_norm_nhwc_bwd_one_pass_kernelI11Bf16IOFp16WLi128ELi96ELi768EEv26Group_norm_nhwc_bwd_params)
        .other          _Z35group_norm_nhwc_bwd_one_pass_kernelI11Bf16IOFp16WLi128ELi96ELi768EEv26Group_norm_nhwc_bwd_params,@"STO_CUDA_ENTRY STV_DEFAULT"
_Z35group_norm_nhwc_bwd_one_pass_kernelI11Bf16IOFp16WLi128ELi96ELi768EEv26Group_norm_nhwc_bwd_params:
.text._Z35group_norm_nhwc_bwd_one_pass_kernelI11Bf16IOFp16WLi128ELi96ELi768EEv26Group_norm_nhwc_bwd_params:
        /* <DEDUP_REMOVED lines=53> */
.L_x_782:
        /* <DEDUP_REMOVED lines=250> */
[----:B--2---:R-:W-:-:S02]  /*12f0*/  HADD2.F32 R8, -RZ, R8.H0_H0 ;  /* 0x20000008ff087230 */ /* 0x004fc40000004100 */
[----:B---3--:R-:W-:Y:S02]  /*1300*/  @P0 HADD2.F32 R9, -RZ, R19.H0_H0 ;  /* 0x20000013ff090230 */ /* 0x008fe40000004100 */
[----:B----4-:R-:W-:Y:S02]  /*1310*/  @P0 HADD2.F32 R10, -RZ, R18.H0_H0 ;  /* 0x20000012ff0a0230 */ /* 0x010fe40000004100 */
[----:B------:R-:W-:-:S07]  /*1320*/  HADD2.F32 R11, -RZ, R11.H0_H0 ;  /* 0x2000000bff0b7230 */ /* 0x000fce0000004100 */
.L_x_733:
[----:B------:R-:W-:Y:S05]  /*1330*/  BSYNC B0 ;  /* 0x0000000000007941 */ /* 0x000fea0003800000 */
.L_x_732:
        /* <DEDUP_REMOVED lines=38> */
.L_x_734:
        /* <DEDUP_REMOVED lines=26> */
.L_x_735:
        /* <DEDUP_REMOVED lines=43> */
.L_x_736:
        /* <DEDUP_REMOVED lines=38> */
.L_x_737:
        /* <DEDUP_REMOVED lines=35> */
.L_x_738:
        /* <DEDUP_REMOVED lines=34> */
.L_x_739:
        /* <DEDUP_REMOVED lines=37> */
.L_x_740:
        /* <DEDUP_REMOVED lines=36> */
.L_x_741:
        /* <DEDUP_REMOVED lines=125> */
.L_x_743:
[----:B------:R-:W-:Y:S05]  /*2d00*/  BSYNC B0 ;  /* 0x0000000000007941 */ /* 0x000fea0003800000 */
.L_x_742:
        /* <DEDUP_REMOVED lines=78> */
.L_x_745:
[----:B------:R-:W-:Y:S05]  /*31f0*/  BSYNC B0 ;  /* 0x0000000000007941 */ /* 0x000fea0003800000 */
.L_x_744:
        /* <DEDUP_REMOVED lines=21> */
.L_x_747:
[----:B------:R-:W-:Y:S05]  /*3350*/  BSYNC B0 ;  /* 0x0000000000007941 */ /* 0x000fea0003800000 */
.L_x_746:
        /* <DEDUP_REMOVED lines=47> */
.L_x_750:
[----:B------:R-:W2:Y:S04]  /*3650*/  LDG.E.STRONG.GPU R18, desc[UR14][R16.64] ;  /* 0x0000000e10127981 */ /* 0x000ea8000c1ef900 */
[----:B--2---:R-:W-:Y:S01]  /*3660*/  CCTL.IVALL ;  /* 0x00000000ff00798f */ /* 0x004fe20002000000 */
[----:B------:R-:W-:Y:S05]  /*3670*/  YIELD ;  /* 0x0000000000007946 */ /* 0x000fea0003800000 */
[----:B------:R-:W-:-:S13]  /*3680*/  ISETP.NE.AND P0, PT, R18, R21, PT ;  /* 0x000000151200720c */ /* 0x000fda0003f05270 */
[----:B------:R-:W-:Y:S05]  /*3690*/  @P0 BRA `(.L_x_750) ;  /* 0xfffffffc00ec0947 */ /* 0x000fea000383ffff */
.L_x_749:
        /* <DEDUP_REMOVED lines=17> */
.L_x_754:
        /* <DEDUP_REMOVED lines=115> */
.L_x_753:
        /* <DEDUP_REMOVED lines=61> */
.L_x_755:
[----:B------:R-:W-:-:S13]  /*42b0*/  ISETP.NE.OR P0, PT, R38, RZ, P0 ;  /* 0x000000ff2600720c */ /* 0x000fda0000705670 */
[----:B------:R-:W-:Y:S05]  /*42c0*/  @!P0 BRA `(.L_x_751) ;  /* 0x00000000007c8947 */ /* 0x000fea0003800000 */
.L_x_752:
        /* <DEDUP_REMOVED lines=31> */
.L_x_751:
        /* <DEDUP_REMOVED lines=11> */
.L_x_757:
[----:B------:R-:W-:Y:S05]  /*4570*/  BSYNC B0 ;  /* 0x0000000000007941 */ /* 0x000fea0003800000 */
.L_x_756:
        /* <DEDUP_REMOVED lines=16> */
.L_x_748:
        /* <DEDUP_REMOVED lines=43> */
.L_x_758:
        /* <DEDUP_REMOVED lines=20> */
.L_x_760:
[----:B------:R-:W-:Y:S05]  /*4a70*/  BSYNC B0 ;  /* 0x0000000000007941 */ /* 0x000fea0003800000 */
.L_x_759:
        /* <DEDUP_REMOVED lines=29> */
.L_x_761:
        /* <DEDUP_REMOVED lines=20> */
.L_x_763:
[----:B------:R-:W-:Y:S05]  /*4d90*/  BSYNC B0 ;  /* 0x0000000000007941 */ /* 0x000fea0003800000 */
.L_x_762:
        /* <DEDUP_REMOVED lines=33> */
.L_x_764:
        /* <DEDUP_REMOVED lines=20> */
.L_x_766:
[----:B------:R-:W-:Y:S05]  /*50f0*/  BSYNC B0 ;  /* 0x0000000000007941 */ /* 0x000fea0003800000 */
.L_x_765:
        /* <DEDUP_REMOVED lines=29> */
.L_x_767:
        /* <DEDUP_REMOVED lines=20> */
.L_x_769:
[----:B------:R-:W-:Y:S05]  /*5410*/  BSYNC B0 ;  /* 0x0000000000007941 */ /* 0x000fea0003800000 */
.L_x_768:
        /* <DEDUP_REMOVED lines=41> */
.L_x_770:
        /* <DEDUP_REMOVED lines=20> */
.L_x_772:
[----:B------:R-:W-:Y:S05]  /*57f0*/  BSYNC B0 ;  /* 0x0000000000007941 */ /* 0x000fea0003800000 */
.L_x_771:
        /* <DEDUP_REMOVED lines=25> */
.L_x_773:
        /* <DEDUP_REMOVED lines=20> */
.L_x_775:
[----:B------:R-:W-:Y:S05]  /*5ad0*/  BSYNC B0 ;  /* 0x0000000000007941 */ /* 0x000fea0003800000 */
.L_x_774:
        /* <DEDUP_REMOVED lines=31> */
.L_x_776:
        /* <DEDUP_REMOVED lines=20> */
.L_x_778:
[----:B------:R-:W-:Y:S05]  /*5e10*/  BSYNC B0 ;  /* 0x0000000000007941 */ /* 0x000fea0003800000 */
.L_x_777:
        /* <DEDUP_REMOVED lines=25> */
.L_x_779:
        /* <DEDUP_REMOVED lines=19> */
.L_x_781:
[----:B------:R-:W-:Y:S05]  /*60e0*/  BSYNC B0 ;  /* 0x0000000000007941 */ /* 0x000fea0003800000 */
.L_x_780:
[----:B------:R-:W-:Y:S01]  /*60f0*/  ULDC UR11, c[0x0][0x10] ;  /* 0x00000400000b7ab9 */ /* 0x000fe20000000800 */
[----:B------:R-:W-:Y:S02]  /*6100*/  UIADD3 UR4, UR4, 0x1, URZ ;  /* 0x0000000104047890 */ /* 0x000fe4000fffe03f */
[----:B------:R-:W-:-:S04]  /*6110*/  UIADD3 UR6, UR11, UR6, URZ ;  /* 0x000000060b067290 */ /* 0x000fc8000fffe03f */
[----:B------:R-:W-:-:S06]  /*6120*/  UISETP.GE.AND UP0, UPT, UR6, UR5, UPT ;  /* 0x000000050600728c */ /* 0x000fcc000bf06270 */
[----:B------:R-:W-:-:S13]  /*6130*/  PLOP3.LUT P0, PT, PT, PT, UP0, 0x80, 0x0 ;  /* 0x000000000000781c */ /* 0x000fda0003f0f008 */
[----:B------:R-:W-:Y:S05]  /*6140*/  @!P0 BRA `(.L_x_782) ;  /* 0xffffffa000808947 */ /* 0x000fea000383ffff */
.L_x_731:
        /* <DEDUP_REMOVED lines=19> */
.L_x_784:
[----:B------:R-:W-:Y:S05]  /*6280*/  BSYNC B0 ;  /* 0x0000000000007941 */ /* 0x000fea0003800000 */
.L_x_783:
        /* <DEDUP_REMOVED lines=11> */
.L_x_786:
[----:B------:R-:W2:Y:S04]  /*6340*/  LDG.E.STRONG.GPU R5, desc[UR14][R2.64] ;  /* 0x0000000e02057981 */ /* 0x000ea8000c1ef900 */
[----:B--2---:R-:W-:Y:S01]  /*6350*/  CCTL.IVALL ;  /* 0x00000000ff00798f */ /* 0x004fe20002000000 */
[----:B------:R-:W-:Y:S05]  /*6360*/  YIELD ;  /* 0x0000000000007946 */ /* 0x000fea0003800000 */
[----:B------:R-:W-:-:S13]  /*6370*/  ISETP.NE.AND P0, PT, R5, R0, PT ;  /* 0x000000000500720c */ /* 0x000fda0003f05270 */
[----:B------:R-:W-:Y:S05]  /*6380*/  @P0 BRA `(.L_x_786) ;  /* 0xfffffffc00ec0947 */ /* 0x000fea000383ffff */
.L_x_785:
        /* <DEDUP_REMOVED lines=24> */
.L_x_787:
        /* <DEDUP_REMOVED lines=25> */
.L_x_788:
        /* <DEDUP_REMOVED lines=14> */
.L_x_5123:


//--------------------- .text._Z35group_norm_nhwc_bwd_one_pass_kernelI11Bf16IOFp16WLi256ELi96ELi768EEv26Group_norm_nhwc_bwd_params --------------------------
	.section	.text._Z35group_norm_nhwc_bwd_one_pass_kernelI11Bf16IOFp16WLi256ELi96ELi768EEv26Group_norm_nhwc_bwd_params,"ax",@progbits
	.align	128
        .global         _Z35group_norm_nhwc_bwd_one_pass_kernelI11Bf16IOFp16WLi256ELi96ELi768EEv26Group_norm_nhwc_bwd_params
        .type           _Z35group_norm_nhwc_bwd_one_pass_kernelI11Bf16IOFp16WLi256ELi96ELi768EEv26Group_norm_nhwc_bwd_params,@function
        .size           _Z35group_norm_nhwc_bwd_one_pass_kernelI11Bf16IOFp16WLi256ELi96ELi768EEv26Group_norm_nhwc_bwd_params,(.L_x_5124 - _Z35group_norm_nhwc_bwd_one_pass_kernelI11Bf16IOFp16WLi256ELi96ELi768EEv26Group_norm_nhwc_bwd_params)
        .other          _Z35group_norm_nhwc_bwd_one_pass_kernelI11Bf16IOFp16WLi256ELi96ELi768EEv26Group_norm_nhwc_bwd_params,@"STO_CUDA_ENTRY STV_DEFAULT"
_Z35group_norm_nhwc_bwd_one_pass_kernelI11Bf16IOFp16WLi256ELi96ELi768EEv26Group_norm_nhwc_bwd_params:
.text._Z35group_norm_nhwc_bwd_one_pass_kernelI11Bf16IOFp16WLi256ELi96ELi768EEv26Group_norm_nhwc_bwd_params:
        /* <DEDUP_REMOVED lines=51> */
.L_x_872:
        /* <DEDUP_REMOVED lines=449> */
.L_x_791:
[----:B------:R-:W-:Y:S05]  /*1f40*/  BSYNC B0 ;  /* 0x0000000000007941 */ /* 0x000fea0003800000 */
.L_x_790:
        /* <DEDUP_REMOVED lines=38> */
.L_x_792:
        /* <DEDUP_REMOVED lines=26> */
.L_x_793:
        /* <DEDUP_REMOVED lines=43> */
.L_x_794:
        /* <DEDUP_REMOVED lines=39> */
.L_x_795:
        /* <DEDUP_REMOVED lines=39> */
.L_x_796:
        /* <DEDUP_REMOVED lines=39> */
.L_x_797:
        /* <DEDUP_REMOVED lines=39> */
.L_x_798:
        /* <DEDUP_REMOVED lines=39> */
.L_x_799:
        /* <DEDUP_REMOVED lines=39> */
.L_x_800:
        /* <DEDUP_REMOVED lines=39> */
.L_x_801:
        /* <DEDUP_REMOVED lines=41> */
.L_x_802:
        /* <DEDUP_REMOVED lines=34> */
.L_x_803:
        /* <DEDUP_REMOVED lines=36> */
.L_x_804:
        /* <DEDUP_REMOVED lines=34> */
.L_x_805:
        /* <DEDUP_REMOVED lines=37> */
.L_x_806:
        /* <DEDUP_REMOVED lines=35> */
.L_x_807:
        /* <DEDUP_REMOVED lines=130> */
.L_x_809:
[----:B------:R-:W-:Y:S05]  /*4cc0*/  BSYNC B0 ;  /* 0x0000000000007941 */ /* 0x000fea0003800000 */
.L_x_808:
        /* <DEDUP_REMOVED lines=78> */
.L_x_811:
[----:B------:R-:W-:Y:S05]  /*51b0*/  BSYNC B0 ;  /* 0x0000000000007941 */ /* 0x000fea0003800000 */
.L_x_810:
        /* <DEDUP_REMOVED lines=21> */
.L_x_813:
[----:B------:R-:W-:Y:S05]  /*5310*/  BSYNC B0 ;  /* 0x0000000000007941 */ /* 0x000fea0003800000 */
.L_x_812:
        /* <DEDUP_REMOVED lines=45> */
.L_x_816:
[----:B------:R-:W2:Y:S04]  /*55f0*/  LDG.E.STRONG.GPU R25, desc[UR14][R22.64] ;  /* 0x0000000e16197981 */ /* 0x000ea8000c1ef900 */
[----:B--2---:R-:W-:Y:S01]  /*5600*/  CCTL.IVALL ;  /* 0x00000000ff00798f */ /* 0x004fe20002000000 */
[----:B------:R-:W-:Y:S05]  /*5610*/  YIELD ;  /* 0x0000000000007946 */ /* 0x000fea0003800000 */
[----:B------:R-:W-:-:S13]  /*5620*/  ISETP.NE.AND P0, PT, R25, R24, PT ;  /* 0x000000181900720c */ /* 0x000fda0003f05270 */
[----:B------:R-:W-:Y:S05]  /*5630*/  @P0 BRA `(.L_x_816) ;  /* 0xfffffffc00ec0947 */ /* 0x000fea000383ffff */
.L_x_815:
        /* <DEDUP_REMOVED lines=17> */
.L_x_820:
        /* <DEDUP_REMOVED lines=115> */
.L_x_819:
        /* <DEDUP_REMOVED lines=61> */
.L_x_821:
[----:B------:R-:W-:-:S13]  /*6250*/  ISETP.NE.OR P0, PT, R22, RZ, P0 ;  /* 0x000000ff1600720c */ /* 0x000fda0000705670 */
[----:B------:R-:W-:Y:S05]  /*6260*/  @!P0 BRA `(.L_x_817) ;  /* 0x00000000007c8947 */ /* 0x000fea0003800000 */
.L_x_818:
        /* <DEDUP_REMOVED lines=31> */
.L_x_817:
        /* <DEDUP_REMOVED lines=11> */
.L_x_823:
[----:B------:R-:W-:Y:S05]  /*6510*/  BSYNC B0 ;  /* 0x0000000000007941 */ /* 0x000fea0003800000 */
.L_x_822:
        /* <DEDUP_REMOVED lines=16> */
.L_x_814:
        /* <DEDUP_REMOVED lines=44> */
.L_x_824:
        /* <DEDUP_REMOVED lines=21> */
.L_x_826:
[----:B------:R-:W-:Y:S05]  /*6a30*/  BSYNC B0 ;  /* 0x0000000000007941 */ /* 0x000fea0003800000 */
.L_x_825:
        /* <DEDUP_REMOVED lines=29> */
.L_x_827:
        /* <DEDUP_REMOVED lines=20> */
.L_x_829:
[----:B------:R-:W-:Y:S05]  /*6d50*/  BSYNC B0 ;  /* 0x0000000000007941 */ /* 0x000fea0003800000 */
.L_x_828:
        /* <DEDUP_REMOVED lines=41> */
.L_x_830:
        /* <DEDUP_REMOVED lines=20> */
.L_x_832:
[----:B------:R-:W-:Y:S05]  /*7130*/  BSYNC B0 ;  /* 0x0000000000007941 */ /* 0x000fea0003800000 */
.L_x_831:
        /* <DEDUP_REMOVED lines=25> */
.L_x_833:
        /* <DEDUP_REMOVED lines=20> */
.L_x_835:
[----:B------:R-:W-:Y:S05]  /*7410*/  BSYNC B0 ;  /* 0x0000000000007941 */ /* 0x000fea0003800000 */
.L_x_834:
        /* <DEDUP_REMOVED lines=31> */
.L_x_836:
        /* <DEDUP_REMOVED lines=20> */
.L_x_838:
[----:B------:R-:W-:Y:S05]  /*7750*/  BSYNC B0 ;  /* 0x0000000000007941 */ /* 0x000fea0003800000 */
.L_x_837:
        /* <DEDUP_REMOVED lines=29> */
.L_x_839:
        /* <DEDUP_REMOVED lines=20> */
.L_x_841:
[----:B------:R-:W-:Y:S05]  /*7a70*/  BSYNC B0 ;  /* 0x0000000000007941 */ /* 0x000fea0003800000 */
.L_x_840:
        /* <DEDUP_REMOVED lines=34> */
.L_x_842:
        /* <DEDUP_REMOVED lines=20> */
.L_x_844:
[----:B------:R-:W-:Y:S05]  /*7de0*/  BSYNC B0 ;  /* 0x0000000000007941 */ /* 0x000fea0003800000 */
.L_x_843:
        /* <DEDUP_REMOVED lines=34> */
.L_x_845:
        /* <DEDUP_REMOVED lines=20> */
.L_x_847:
[----:B------:R-:W-:Y:S05]  /*8150*/  BSYNC B0 ;  /* 0x0000000000007941 */ /* 0x000fea0003800000 */
.L_x_846:
        /* <DEDUP_REMOVED lines=34> */
.L_x_848:
        /* <DEDUP_REMOVED lines=20> */
.L_x_850:
[----:B------:R-:W-:Y:S05]  /*84c0*/  BSYNC B0 ;  /* 0x0000000000007941 */ /* 0x000fea0003800000 */
.L_x_849:
        /* <DEDUP_REMOVED lines=34> */
.L_x_851:
        /* <DEDUP_REMOVED lines=20> */
.L_x_853:
[----:B------:R-:W-:Y:S05]  /*8830*/  BSYNC B0 ;  /* 0x0000000000007941 */ /* 0x000fea0003800000 */
.L_x_852:
        /* <DEDUP_REMOVED lines=34> */
.L_x_854:
        /* <DEDUP_REMOVED lines=20> */
.L_x_856:
[----:B------:R-:W-:Y:S05]  /*8ba0*/  BSYNC B0 ;  /* 0x0000000000007941 */ /* 0x000fea0003800000 */
.L_x_855:
        /* <DEDUP_REMOVED lines=34> */
.L_x_857:
        /* <DEDUP_REMOVED lines=20> */
.L_x_859:
[----:B------:R-:W-:Y:S05]  /*8f10*/  BSYNC B0 ;  /* 0x0000000000007941 */ /* 0x000fea0003800000 */
.L_x_858:
        /* <DEDUP_REMOVED lines=33> */
.L_x_860:
        /* <DEDUP_REMOVED lines=20> */
.L_x_862:
[----:B------:R-:W-:Y:S05]  /*9270*/  BSYNC B0 ;  /* 0x0000000000007941 */ /* 0x000fea0003800000 */
.L_x_861:
        /* <DEDUP_REMOVED lines=40> */
.L_x_863:
        /* <DEDUP_REMOVED lines=20> */
.L_x_865:
[----:B------:R-:W-:Y:S05]  /*9640*/  BSYNC B0 ;  /* 0x0000000000007941 */ /* 0x000fea0003800000 */
.L_x_864:
        /* <DEDUP_REMOVED lines=33> */
.L_x_866:
        /* <DEDUP_REMOVED lines=20> */
.L_x_868:
[----:B------:R-:W-:Y:S05]  /*99a0*/  BSYNC B0 ;  /* 0x0000000000007941 */ /* 0x000fea0003800000 */
.L_x_867:
        /* <DEDUP_REMOVED lines=27> */
.L_x_869:
        /* <DEDUP_REMOVED lines=19> */
.L_x_871:
[----:B------:R-:W-:Y:S05]  /*9c90*/  BSYNC B0 ;  /* 0x0000000000007941 */ /* 0x000fea0003800000 */
.L_x_870:
[----:B------:R-:W-:Y:S01]  /*9ca0*/  ULDC UR11, c[0x0][0x10] ;  /* 0x00000400000b7ab9 */ /* 0x000fe20000000800 */
[----:B------:R-:W-:Y:S02]  /*9cb0*/  UIADD3 UR4, UR4, 0x1, URZ ;  /* 0x0000000104047890 */ /* 0x000fe4000fffe03f */
[----:B------:R-:W-:-:S04]  /*9cc0*/  UIADD3 UR6, UR11, UR6, URZ ;  /* 0x000000060b067290 */ /* 0x000fc8000fffe03f */
[----:B------:R-:W-:-:S06]  /*9cd0*/  UISETP.GE.AND UP0, UPT, UR6, UR5, UPT ;  /* 0x000000050600728c */ /* 0x000fcc000bf06270 */
[----:B------:R-:W-:-:S13]  /*9ce0*/  PLOP3.LUT P0, PT, PT, PT, UP0, 0x80, 0x0 ;  /* 0x000000000000781c */ /* 0x000fda0003f0f008 */
[----:B------:R-:W-:Y:S05]  /*9cf0*/  @!P0 BRA `(.L_x_872) ;  /* 0xffffff64008c8947 */ /* 0x000fea000383ffff */
.L_x_789:
        /* <DEDUP_REMOVED lines=19> */
.L_x_874:
[----:B------:R-:W-:Y:S05]  /*9e30*/  BSYNC B0 ;  /* 0x0000000000007941 */ /* 0x000fea0003800000 */
.L_x_873:
        /* <DEDUP_REMOVED lines=11> */
.L_x_876:
[----:B------:R-:W2:Y:S04]  /*9ef0*/  LDG.E.STRONG.GPU R5, desc[UR14][R2.64] ;  /* 0x0000000e02057981 */ /* 0x000ea8000c1ef900 */
[----:B--2---:R-:W-:Y:S01]  /*9f00*/  CCTL.IVALL ;  /* 0x00000000ff00798f */ /* 0x004fe20002000000 */
[----:B------:R-:W-:Y:S05]  /*9f10*/  YIELD ;  /* 0x0000000000007946 */ /* 0x000fea0003800000 */
[----:B------:R-:W-:-:S13]  /*9f20*/  ISETP.NE.AND P0, PT, R5, R4, PT ;  /* 0x000000040500720c */ /* 0x000fda0003f05270 */
[----:B------:R-:W-:Y:S05]  /*9f30*/  @P0 BRA `(.L_x_876) ;  /* 0xfffffffc00ec0947 */ /* 0x000fea000383ffff */
.L_x_875:
        /* <DEDUP_REMOVED lines=25> */
.L_x_877:
        /* <DEDUP_REMOVED lines=17> */
[----:B---3--:R-:W-:Y:S01]  /*a1e0*/  F2FP.F16.F32.PACK_AB R19, R9, R2 ;  /* 0x000000020913723e */ /* 0x008fe200000000ff */
[----:B0-----:R-:W-:-:S04]  /*a1f0*/  IMAD.WIDE R2, R5, 0x2, R14 ;  /* 0x0000000205027825 */ /* 0x001fc800078e020e */
[----:B-1----:R-:W-:Y:S01]  /*a200*/  IMAD.WIDE R4, R5, 0x2, R16 ;  /* 0x0000000205047825 */ /* 0x002fe200078e0210 */
[----:B----4-:R-:W-:Y:S01]  /*a210*/  F2FP.F16.F32.PACK_AB R21, R13, R10 ;  /* 0x0000000a0d15723e */ /* 0x010fe200000000ff */
[----:B------:R2:W-:Y:S04]  /*a220*/  STG.E desc[UR14][R2.64], R19 ;  /* 0x0000001302007986 */ /* 0x0005e8000c10190e */
[----:B------:R2:W-:Y:S01]  /*a230*/  STG.E desc[UR14][R4.64], R21 ;  /* 0x0000001504007986 */ /* 0x0005e2000c10190e */
[----:B------:R-:W-:Y:S05]  /*a240*/  @P0 BRA `(.L_x_877) ;  /* 0xfffffffc00a00947 */ /* 0x000fea000383ffff */
[----:B------:R-:W-:Y:S05]  /*a250*/  EXIT ;  /* 0x000000000000794d */ /* 0x000fea0003800000 */
.L_x_878:
        /* <DEDUP_REMOVED lines=10> */
.L_x_5124:


//--------------------- .text._Z35group_norm_nhwc_bwd_one_pass_kernelI11Bf16IOFp16WLi512ELi96ELi768EEv26Group_norm_nhwc_bwd_params --------------------------
	.section	.text._Z35group_norm_nhwc_bwd_one_pass_kernelI11Bf16IOFp16WLi512ELi96ELi768EEv26Group_norm_nhwc_bwd_params,"ax",@progbits
	.align	128
        .global         _Z35group_norm_nhwc_bwd_one_pass_kernelI11Bf16IOFp16WLi512ELi96ELi768EEv26Group_norm_nhwc_bwd_params
        .type           _Z35group_norm_nhwc_bwd_one_pass_kernelI11Bf16IOFp16WLi512ELi96ELi768EEv26Group_norm_nhwc_bwd_params,@function
        .size           _Z35group_norm_nhwc_bwd_one_pass_kernelI11Bf16IOFp16WLi512ELi96ELi768EEv26Group_norm_nhwc_bwd_params,(.L_x_5125 - _Z35group_norm_nhwc_bwd_one_pass_kernelI11Bf16IOFp16WLi512ELi96ELi768EEv26Group_norm_nhwc_bwd_params)
        .other          _Z35group_norm_nhwc_bwd_one_pass_kernelI11Bf16IOFp16WLi512ELi96ELi768EEv26Group_norm_nhwc_bwd_params,@"STO_CUDA_ENTRY STV_DEFAULT"
_Z35group_norm_nhwc_bwd_one_pass_kernelI11Bf16IOFp16WLi512ELi96ELi768EEv26Group_norm_nhwc_bwd_params:
.text._Z35group_norm_nhwc_bwd_one_pass_kernelI11Bf16IOFp16WLi512ELi96ELi768EEv26Group_norm_nhwc_bwd_params:
        /* <DEDUP_REMOVED lines=71> */
.L_x_1026:
        /* <DEDUP_REMOVED lines=909> */
[----:B--2---:R-:W-:Y:S02]  /*3d40*/  @P0 HADD2.F32 R4, -RZ, R12.H0_H0 ;  /* 0x2000000cff040230 */ /* 0x004fe40000004100 */
[----:B---3--:R-:W-:Y:S02]  /*3d50*/  @P0 HADD2.F32 R5, -RZ, R13.H0_H0 ;  /* 0x2000000dff050230 */ /* 0x008fe40000004100 */
[----:B----4-:R-:W-:Y:S02]  /*3d60*/  HADD2.F32 R3, -RZ, R3.H0_H0 ;  /* 0x20000003ff037230 */ /* 0x010fe40000004100 */
[----:B------:R-:W-:-:S07]  /*3d70*/  HADD2.F32 R16, -RZ, R10.H0_H0 ;  /* 0x2000000aff107230 */ /* 0x000fce0000004100 */
.L_x_881:
[----:B------:R-:W-:Y:S05]  /*3d80*/  BSYNC B0 ;  /* 0x0000000000007941 */ /* 0x000fea0003800000 */
.L_x_880:
        /* <DEDUP_REMOVED lines=41> */
.L_x_882:
        /* <DEDUP_REMOVED lines=26> */
.L_x_883:
        /* <DEDUP_REMOVED lines=45> */
.L_x_884:
        /* <DEDUP_REMOVED lines=41> */
.L_x_885:
        /* <DEDUP_REMOVED lines=41> */
.L_x_886:
        /* <DEDUP_REMOVED lines=41> */
.L_x_887:
        /* <DEDUP_REMOVED lines=41> */
.L_x_888:
        /* <DEDUP_REMOVED lines=41> */
.L_x_889:
        /* <DEDUP_REMOVED lines=41> */
.L_x_890:
        /* <DEDUP_REMOVED lines=41> */
.L_x_891:
        /* <DEDUP_REMOVED lines=41> */
.L_x_892:
        /* <DEDUP_REMOVED lines=39> */
.L_x_893:
        /* <DEDUP_REMOVED lines=41> */
.L_x_894:
        /* <DEDUP_REMOVED lines=41> */
.L_x_895:
        /* <DEDUP_REMOVED lines=41> */
.L_x_896:
        /* <DEDUP_REMOVED lines=41> */
.L_x_897:
        /* <DEDUP_REMOVED lines=41> */
.L_x_898:
        /* <DEDUP_REMOVED lines=41> */
.L_x_899:
        /* <DEDUP_REMOVED lines=40> */
.L_x_900:
        /* <DEDUP_REMOVED lines=39> */
.L_x_901:
        /* <DEDUP_REMOVED lines=41> */
.L_x_902:
        /* <DEDUP_REMOVED lines=41> */
.L_x_903:
        /* <DEDUP_REMOVED lines=41> */
.L_x_904:
        /* <DEDUP_REMOVED lines=47> */
.L_x_905:
        /* <DEDUP_REMOVED lines=39> */
.L_x_906:
        /* <DEDUP_REMOVED lines=40> */
.L_x_907:
        /* <DEDUP_REMOVED lines=36> */
.L_x_908:
        /* <DEDUP_REMOVED lines=40> */
.L_x_909:
        /* <DEDUP_REMOVED lines=35> */
.L_x_910:
        /* <DEDUP_REMOVED lines=38> */
.L_x_911:
        /* <DEDUP_REMOVED lines=35> */
.L_x_912:
        /* <DEDUP_REMOVED lines=40> */
.L_x_913:
        /* <DEDUP_REMOVED lines=182> */
.L_x_915:
[----:B------:R-:W-:Y:S05]  /*98c0*/  BSYNC B0 ;  /* 0x0000000000007941 */ /* 0x000fea0003800000 */
.L_x_914:
        /* <DEDUP_REMOVED lines=78> */
.L_x_917:
[----:B------:R-:W-:Y:S05]  /*9db0*/  BSYNC B0 ;  /* 0x0000000000007941 */ /* 0x000fea0003800000 */
.L_x_916:
        /* <DEDUP_REMOVED lines=16> */
.L_x_919:
[----:B------:R-:W-:Y:S05]  /*9ec0*/  BSYNC B0 ;  /* 0x0000000000007941 */ /* 0x000fea0003800000 */
.L_x_918:
        /* <DEDUP_REMOVED lines=135> */
.L_x_922:
[----:B------:R-:W-:Y:S02]  /*a740*/  MOV R18, UR20 ;  /* 0x0000001400127c02 */ /* 0x000fe40008000f00 */
[----:B------:R-:W-:-:S05]  /*a750*/  MOV R19, UR21 ;  /* 0x0000001500137c02 */ /* 0x000fca0008000f00 */
[----:B------:R-:W2:Y:S04]  /*a760*/  LDG.E.STRONG.GPU R18, desc[UR22][R18.64] ;  /* 0x0000001612127981 */ /* 0x000ea8000c1ef900 */
[----:B--2---:R-:W-:Y:S01]  /*a770*/  CCTL.IVALL ;  /* 0x00000000ff00798f */ /* 0x004fe20002000000 */
[----:B------:R-:W-:Y:S05]  /*a780*/  YIELD ;  /* 0x0000000000007946 */ /* 0x000fea0003800000 */
[----:B------:R-:W-:-:S13]  /*a790*/  ISETP.NE.AND P0, PT, R18, R15, PT ;  /* 0x0000000f1200720c */ /* 0x000fda0003f05270 */
[----:B------:R-:W-:Y:S05]  /*a7a0*/  @P0 BRA `(.L_x_922) ;  /* 0xfffffffc00e40947 */ /* 0x000fea000383ffff */
.L_x_921:
        /* <DEDUP_REMOVED lines=19> */
.L_x_926:
        /* <DEDUP_REMOVED lines=165> */
.L_x_925:
        /* <DEDUP_REMOVED lines=87> */
.L_x_927:
[----:B------:R-:W-:-:S13]  /*b8a0*/  ISETP.NE.OR P0, PT, RZ, UR17, P0 ;  /* 0x00000011ff007c0c */ /* 0x000fda0008705670 */
[----:B------:R-:W-:Y:S05]  /*b8b0*/  @!P0 BRA `(.L_x_923) ;  /* 0x0000000000b08947 */ /* 0x000fea0003800000 */
.L_x_924:
        /* <DEDUP_REMOVED lines=44> */
.L_x_923:
        /* <DEDUP_REMOVED lines=14> */
.L_x_929:
[----:B------:R-:W-:Y:S05]  /*bc60*/  BSYNC B0 ;  /* 0x0000000000007941 */ /* 0x000fea0003800000 */
.L_x_928:
        /* <DEDUP_REMOVED lines=25> */
.L_x_920:
        /* <DEDUP_REMOVED lines=41> */
.L_x_930:
        /* <DEDUP_REMOVED lines=23> */
.L_x_932:
[----:B------:R-:W-:Y:S05]  /*c200*/  BSYNC B0 ;  /* 0x0000000000007941 */ /* 0x000fea0003800000 */
.L_x_931:
        /* <DEDUP_REMOVED lines=36> */
.L_x_933:
        /* <DEDUP_REMOVED lines=22> */
.L_x_935:
[----:B------:R-:W-:Y:S05]  /*c5b0*/  BSYNC B0 ;  /* 0x0000000000007941 */ /* 0x000fea0003800000 */
.L_x_934:
        /* <DEDUP_REMOVED lines=37> */
.L_x_936:
        /* <DEDUP_REMOVED lines=22> */
.L_x_938:
[----:B------:R-:W-:Y:S05]  /*c970*/  BSYNC B0 ;  /* 0x0000000000007941 */ /* 0x000fea0003800000 */
.L_x_937:
        /* <DEDUP_REMOVED lines=36> */
.L_x_939:
        /* <DEDUP_REMOVED lines=22> */
.L_x_941:
[----:B------:R-:W-:Y:S05]  /*cd20*/  BSYNC B0 ;  /* 0x0000000000007941 */ /* 0x000fea0003800000 */
.L_x_940:
        /* <DEDUP_REMOVED lines=48> */
.L_x_942:
        /* <DEDUP_REMOVED lines=22> */
.L_x_944:
[----:B------:R-:W-:Y:S05]  /*d190*/  BSYNC B0 ;  /* 0x0000000000007941 */ /* 0x000fea0003800000 */
.L_x_943:
        /* <DEDUP_REMOVED lines=26> */
.L_x_945:
        /* <DEDUP_REMOVED lines=22> */
.L_x_947:
[----:B------:R-:W-:Y:S05]  /*d4a0*/  BSYNC B0 ;  /* 0x0000000000007941 */ /* 0x000fea0003800000 */
.L_x_946:
        /* <DEDUP_REMOVED lines=35> */
.L_x_948:
        /* <DEDUP_REMOVED lines=22> */
.L_x_950:
[----:B------:R-:W-:Y:S05]  /*d840*/  BSYNC B0 ;  /* 0x0000000000007941 */ /* 0x000fea0003800000 */
.L_x_949:
        /* <DEDUP_REMOVED lines=33> */
.L_x_951:
        /* <DEDUP_REMOVED lines=22> */
.L_x_953:
[----:B------:R-:W-:Y:S05]  /*dbc0*/  BSYNC B0 ;  /* 0x0000000000007941 */ /* 0x000fea0003800000 */
.L_x_952:
        /* <DEDUP_REMOVED lines=50> */
.L_x_954:
        /* <DEDUP_REMOVED lines=22> */
.L_x_956:
[----:B------:R-:W-:Y:S05]  /*e050*/  BSYNC B0 ;  /* 0x0000000000007941 */ /* 0x000fea0003800000 */
.L_x_955:
        /* <DEDUP_REMOVED lines=27> */
.L_x_957:
        /* <DEDUP_REMOVED lines=22> */
.L_x_959:
[----:B------:R-:W-:Y:S05]  /*e370*/  BSYNC B0 ;  /* 0x0000000000007941 */ /* 0x000fea0003800000 */
.L_x_958:
        /* <DEDUP_REMOVED lines=37> */
.L_x_960:
        /* <DEDUP_REMOVED lines=22> */
.L_x_962:
[----:B------:R-:W-:Y:S05]  /*e730*/  BSYNC B0 ;  /* 0x0000000000007941 */ /* 0x000fea0003800000 */
.L_x_961:
        /* <DEDUP_REMOVED lines=31> */
.L_x_963:
        /* <DEDUP_REMOVED lines=22> */
.L_x_965:
[----:B------:R-:W-:Y:S05]  /*ea90*/  BSYNC B0 ;  /* 0x0000000000007941 */ /* 0x000fea0003800000 */
.L_x_964:
        /* <DEDUP_REMOVED lines=36> */
.L_x_966:
        /* <DEDUP_REMOVED lines=22> */
.L_x_968:
[----:B------:R-:W-:Y:S05]  /*ee40*/  BSYNC B0 ;  /* 0x0000000000007941 */ /* 0x000fea0003800000 */
.L_x_967:
        /* <DEDUP_REMOVED lines=36> */
.L_x_969:
        /* <DEDUP_REMOVED lines=22> */
.L_x_971:
[----:B------:R-:W-:Y:S05]  /*f1f0*/  BSYNC B0 ;  /* 0x0000000000007941 */ /* 0x000fea0003800000 */
.L_x_970:
        /* <DEDUP_REMOVED lines=36> */
.L_x_972:
        /* <DEDUP_REMOVED lines=22> */
.L_x_974:
[----:B------:R-:W-:Y:S05]  /*f5a0*/  BSYNC B0 ;  /* 0x0000000000007941 */ /* 0x000fea0003800000 */
.L_x_973:
        /* <DEDUP_REMOVED lines=36> */
.L_x_975:
        /* <DEDUP_REMOVED lines=22> */
.L_x_977:
[----:B------:R-:W-:Y:S05]  /*f950*/  BSYNC B0 ;  /* 0x0000000000007941 */ /* 0x000fea0003800000 */
.L_x_976:
        /* <DEDUP_REMOVED lines=36> */
.L_x_978:
        /* <DEDUP_REMOVED lines=22> */
.L_x_980:
[----:B------:R-:W-:Y:S05]  /*fd00*/  BSYNC B0 ;  /* 0x0000000000007941 */ /* 0x000fea0003800000 */
.L_x_979:
        /* <DEDUP_REMOVED lines=36> */
.L_x_981:
        /* <DEDUP_REMOVED lines=22> */
.L_x_983:
[----:B------:R-:W-:Y:S05]  /*100b0*/  BSYNC B0 ;  /* 0x0000000000007941 */ /* 0x000fea0003800000 */
.L_x_982:
        /* <DEDUP_REMOVED lines=36> */
.L_x_984:
        /* <DEDUP_REMOVED lines=22> */
.L_x_986:
[----:B------:R-:W-:Y:S05]  /*10460*/  BSYNC B0 ;  /* 0x0000000000007941 */ /* 0x000fea0003800000 */
.L_x_985:
        /* <DEDUP_REMOVED lines=36> */
.L_x_987:
        /* <DEDUP_REMOVED lines=22> */
.L_x_989:
[----:B------:R-:W-:Y:S05]  /*10810*/  BSYNC B0 ;  /* 0x0000000000007941 */ /* 0x000fea0003800000 */
.L_x_988:
        /* <DEDUP_REMOVED lines=36> */
.L_x_990:
        /* <DEDUP_REMOVED lines=22> */
.L_x_992:
[----:B------:R-:W-:Y:S05]  /*10bc0*/  BSYNC B0 ;  /* 0x0000000000007941 */ /* 0x000fea0003800000 */
.L_x_991:
        /* <DEDUP_REMOVED lines=36> */
.L_x_993:
        /* <DEDUP_REMOVED lines=22> */
.L_x_995:
[----:B------:R-:W-:Y:S05]  /*10f70*/  BSYNC B0 ;  /* 0x0000000000007941 */ /* 0x000fea0003800000 */
.L_x_994:
        /* <DEDUP_REMOVED lines=36> */
.L_x_996:
        /* <DEDUP_REMOVED lines=22> */
.L_x_998:
[----:B------:R-:W-:Y:S05]  /*11320*/  BSYNC B0 ;  /* 0x0000000000007941 */ /* 0x000fea0003800000 */
.L_x_997:
        /* <DEDUP_REMOVED lines=36> */
.L_x_999:
        /* <DEDUP_REMOVED lines=22> */
.L_x_1001:
[----:B------:R-:W-:Y:S05]  /*116d0*/  BSYNC B0 ;  /* 0x0000000000007941 */ /* 0x000fea0003800000 */
.L_x_1000:
        /* <DEDUP_REMOVED lines=36> */
.L_x_1002:
        /* <DEDUP_REMOVED lines=22> */
.L_x_1004:
[----:B------:R-:W-:Y:S05]  /*11a80*/  BSYNC B0 ;  /* 0x0000000000007941 */ /* 0x000fea0003800000 */
.L_x_1003:
        /* <DEDUP_REMOVED lines=36> */
.L_x_1005:
        /* <DEDUP_REMOVED lines=22> */
.L_x_1007:
[----:B------:R-:W-:Y:S05]  /*11e30*/  BSYNC B0 ;  /* 0x0000000000007941 */ /* 0x000fea0003800000 */
.L_x_1006:
        /* <DEDUP_REMOVED lines=36> */
.L_x_1008:
        /* <DEDUP_REMOVED lines=22> */
.L_x_1010:
[----:B------:R-:W-:Y:S05]  /*121e0*/  BSYNC B0 ;  /* 0x0000000000007941 */ /* 0x000fea0003800000 */
.L_x_1009:
        /* <DEDUP_REMOVED lines=36> */
.L_x_1011:
        /* <DEDUP_REMOVED lines=22> */
.L_x_1013:
[----:B------:R-:W-:Y:S05]  /*12590*/  BSYNC B0 ;  /* 0x0000000000007941 */ /* 0x000fea0003800000 */
.L_x_1012:
        /* <DEDUP_REMOVED lines=36> */
.L_x_1014:
        /* <DEDUP_REMOVED lines=22> */
.L_x_1016:
[----:B------:R-:W-:Y:S05]  /*12940*/  BSYNC B0 ;  /* 0x0000000000007941 */ /* 0x000fea0003800000 */
.L_x_1015:
        /* <DEDUP_REMOVED lines=41> */
.L_x_1017:
        /* <DEDUP_REMOVED lines=22> */
.L_x_1019:
[----:B------:R-:W-:Y:S05]  /*12d40*/  BSYNC B0 ;  /* 0x0000000000007941 */ /* 0x000fea0003800000 */
.L_x_1018:
        /* <DEDUP_REMOVED lines=36> */
.L_x_1020:
        /* <DEDUP_REMOVED lines=22> */
.L_x_1022:
[----:B------:R-:W-:Y:S05]  /*130f0*/  BSYNC B0 ;  /* 0x0000000000007941 */ /* 0x000fea0003800000 */
.L_x_1021:
        /* <DEDUP_REMOVED lines=28> */
.L_x_1023:
        /* <DEDUP_REMOVED lines=21> */
.L_x_1025:
[----:B------:R-:W-:Y:S05]  /*13410*/  BSYNC B0 ;  /* 0x0000000000007941 */ /* 0x000fea0003800000 */
.L_x_1024:
[----:B------:R-:W-:Y:S01]  /*13420*/  ULDC UR5, c[0x0][0x10] ;  /* 0x0000040000057ab9 */ /* 0x000fe20000000800 */
[----:B------:R-:W-:Y:S02]  /*13430*/  UIADD3 UR4, UR4, 0x1, URZ ;  /* 0x0000000104047890 */ /* 0x000fe4000fffe03f */
[----:B------:R-:W-:-:S04]  /*13440*/  UIADD3 UR9, UR5, UR9, URZ ;  /* 0x0000000905097290 */ /* 0x000fc8000fffe03f */
[----:B------:R-:W-:-:S06]  /*13450*/  UISETP.GE.AND UP0, UPT, UR9, UR8, UPT ;  /* 0x000000080900728c */ /* 0x000fcc000bf06270 */
[----:B------:R-:W-:-:S13]  /*13460*/  PLOP3.LUT P0, PT, PT, PT, UP0, 0x80, 0x0 ;  /* 0x000000000000781c */ /* 0x000fda0003f0f008 */
[----:B------:R-:W-:Y:S05]  /*13470*/  @!P0 BRA `(.L_x_1026) ;  /* 0xfffffecc00fc8947 */ /* 0x000fea000383ffff */
.L_x_879:
        /* <DEDUP_REMOVED lines=19> */
.L_x_1028:
[----:B------:R-:W-:Y:S05]  /*135b0*/  BSYNC B0 ;  /* 0x0000000000007941 */ /* 0x000fea0003800000 */
.L_x_1027:
        /* <DEDUP_REMOVED lines=11> */
.L_x_1030:
[----:B------:R-:W2:Y:S04]  /*13670*/  LDG.E.STRONG.GPU R5, desc[UR22][R2.64] ;  /* 0x0000001602057981 */ /* 0x000ea8000c1ef900 */
[----:B--2---:R-:W-:Y:S01]  /*13680*/  CCTL.IVALL ;  /* 0x00000000ff00798f */ /* 0x004fe20002000000 */
[----:B------:R-:W-:Y:S05]  /*13690*/  YIELD ;  /* 0x0000000000007946 */ /* 0x000fea0003800000 */
[----:B------:R-:W-:-:S13]  /*136a0*/  ISETP.NE.AND P0, PT, R5, R4, PT ;  /* 0x000000040500720c */ /* 0x000fda0003f05270 */
[----:B------:R-:W-:Y:S05]  /*136b0*/  @P0 BRA `(.L_x_1030) ;  /* 0xfffffffc00ec0947 */ /* 0x000fea000383ffff */
.L_x_1029:
        /* <DEDUP_REMOVED lines=25> */
.L_x_1031:
        /* <DEDUP_REMOVED lines=19> */
[----:B---3--:R-:W-:Y:S02]  /*13980*/  F2FP.F16.F32.PACK_AB R3, R16, R3 ;  /* 0x000000031003723e */ /* 0x008fe400000000ff */
[----:B----4-:R-:W-:-:S03]  /*13990*/  F2FP.F16.F32.PACK_AB R23, R21, R18 ;  /* 0x000000121517723e */ /* 0x010fc600000000ff */
[----:B------:R2:W-:Y:S04]  /*139a0*/  STG.E desc[UR22][R10.64], R3 ;  /* 0x000000030a007986 */ /* 0x0005e8000c101916 */
[----:B------:R2:W-:Y:S02]  /*139b0*/  STG.E desc[UR22][R12.64], R23 ;  /* 0x000000170c007986 */ /* 0x0005e4000c101916 */
[----:B------:R-:W-:Y:S05]  /*139c0*/  @P0 BRA `(.L_x_1031) ;  /* 0xfffffffc00a00947 */ /* 0x000fea000383ffff */
[----:B------:R-:W-:Y:S05]  /*139d0*/  EXIT ;  /* 0x000000000000794d */ /* 0x000fea0003800000 */
.L_x_1032:
        /* <DEDUP_REMOVED lines=10> */
.L_x_5125:


//--------------------- .text._Z35group_norm_nhwc_bwd_one_pass_kernelI11Fp16IOFp32WLi64ELi96ELi768EEv26Group_norm_nhwc_bwd_params --------------------------
	.section	.text._Z35group_norm_nhwc_bwd_one_pass_kernelI11Fp16IOFp32WLi64ELi96ELi768EEv26Group_norm_nhwc_bwd_params,"ax",@progbits
	.align	128
        .global         _Z35group_norm_nhwc_bwd_one_pass_kernelI11Fp16IOFp32WLi64ELi96ELi768EEv26Group_norm_nhwc_bwd_params
        .type           _Z35group_norm_nhwc_bwd_one_pass_kernelI11Fp16IOFp32WLi64ELi96ELi768EEv26Group_norm_nhwc_bwd_params,@function
        .size           _Z35group_norm_nhwc_bwd_one_pass_kernelI11Fp16IOFp32WLi64ELi96ELi768EEv26Group_norm_nhwc_bwd_params,(.L_x_5126 - _Z35group_norm_nhwc_bwd_one_pass_kernelI11Fp16IOFp32WLi64ELi96ELi768EEv26Group_norm_nhwc_bwd_params)
        .other          _Z35group_norm_nhwc_bwd_one_pass_kernelI11Fp16IOFp32WLi64ELi96ELi768EEv26Group_norm_nhwc_bwd_params,@"STO_CUDA_ENTRY STV_DEFAULT"
_Z35group_norm_nhwc_bwd_one_pass_kernelI11Fp16IOFp32WLi64ELi96ELi768EEv26Group_norm_nhwc_bwd_params:
.text._Z35group_norm_nhwc_bwd_one_pass_kernelI11Fp16IOFp32WLi64ELi96ELi768EEv26Group_norm_nhwc_bwd_params:
        /* <DEDUP_REMOVED lines=13> */
[----:B------:R-:W-:Y:S01]  /*00d0*/  ULDC.64 UR12, c[0x0][0x288] ;  /* 0x0000a200000c7ab9 */ /* 0x000fe20000000a00 */
[----:B------:R-:W-:Y:S01]  /*00e0*/  UMOV UR4, 0x400 ;  /* 0x0000040000047882 */ /* 0x000fe20000000000 */
[----:B------:R-:W-:Y:S02]  /*00f0*/  UIMAD.WIDE.U32 UR8, UR12, 0x3, URZ ;  /* 0x000000030c0878a5 */ /* 0x000fe4000f8e003f */
[----:B------:R-:W-:Y:S01]  /*0100*/  SHF.R.U32.HI R3, RZ, 0x5, R3 ;  /* 0x00000005ff037819 */ /* 0x000fe20000011603 */
[----:B------:R-:W-:Y:S01]  /*0110*/  UIMAD UR10, UR13, 0x3, URZ ;  /* 0x000000030d0a78a4 */ /* 0x000fe2000f8e023f */
[----:B------:R-:W0:Y:S01]  /*0120*/  LDC R0, c[0x0][0x2ac] ;  /* 0x0000ab00ff007b82 */ /* 0x000e220000000800 */
[----:B------:R-:W-:Y:S02]  /*0130*/  ULEA.HI UR11, UP0, UR13, UR12, URZ, 0x1 ;  /* 0x0000000c0d0b7291 */ /* 0x000fe4000f81083f */
[----:B------:R-:W-:Y:S01]  /*0140*/  IMAD R35, R3, -0x30, R24 ;  /* 0xffffffd003237824 */ /* 0x000fe200078e0218 */
[----:B------:R-:W-:-:S02]  /*0150*/  UIADD3 UR10, UR9, UR10, URZ ;  /* 0x0000000a090a7290 */ /* 0x000fc4000fffe03f */
[----:B------:R-:W-:Y:S02]  /*0160*/  UIADD3.X UR12, URZ, UR13, URZ, UP0, !UPT ;  /* 0x0000000d3f0c7290 */ /* 0x000fe400087fe43f */
[----:B------:R-:W1:Y:S01]  /*0170*/  S2UR UR7, SR_CgaCtaId ;  /* 0x00000000000779c3 */ /* 0x000e620000008800 */
[----:B------:R-:W-:Y:S01]  /*0180*/  ULDC.64 UR18, c[0x0][0x290] ;  /* 0x0000a40000127ab9 */ /* 0x000fe20000000a00 */
[----:B------:R-:W-:Y:S01]  /*0190*/  ULEA.HI UR8, UP0, UR10, UR8, URZ, 0x1 ;  /* 0x000000080a087291 */ /* 0x000fe2000f81083f */
[----:B------:R-:W-:Y:S01]  /*01a0*/  SHF.L.U32 R35, R35, 0x1, RZ ;  /* 0x0000000123237819 */ /* 0x000fe200000006ff */
[----:B------:R-:W-:Y:S02]  /*01b0*/  USHF.R.S32.HI UR9, URZ, 0x1, UR12 ;  /* 0x000000013f097899 */ /* 0x000fe4000801140c */
[----:B------:R-:W-:-:S04]  /*01c0*/  UIADD3.X UR10, URZ, UR10, URZ, UP0, !UPT ;  /* 0x0000000a3f0a7290 */ /* 0x000fc800087fe43f */
[----:B------:R-:W-:Y:S02]  /*01d0*/  USHF.R.S64 UR8, UR8, 0x1, UR10 ;  /* 0x0000000108087899 */ /* 0x000fe4000800100a */
[----:B------:R-:W-:Y:S01]  /*01e0*/  USHF.R.S32.HI UR10, URZ, 0x1, UR10 ;  /* 0x000000013f0a7899 */ /* 0x000fe2000801140a */
[----:B0-----:R-:W-:Y:S01]  /*01f0*/  IMAD R25, R0, UR16, R3 ;  /* 0x0000001000197c24 */ /* 0x001fe2000f8e0203 */
[----:B------:R-:W-:Y:S02]  /*0200*/  SHF.R.S32.HI R3, RZ, 0x1f, R24 ;  /* 0x0000001fff037819 */ /* 0x000fe40000011418 */
[----:B------:R-:W-:Y:S02]  /*0210*/  USHF.L.U64.HI UR10, UR8, 0x2, UR10 ;  /* 0x00000002080a7899 */ /* 0x000fe4000801020a */
[----:B------:R-:W-:Y:S02]  /*0220*/  LEA.HI R3, R3, R24, RZ, 0x5 ;  /* 0x0000001803037211 */ /* 0x000fe400078f28ff */
[C---:B------:R-:W-:Y:S01]  /*0230*/  ISETP.GE.U32.AND P1, PT, R25.reuse, UR18, PT ;  /* 0x0000001219007c0c */ /* 0x040fe2000bf26070 */
[----:B-1----:R-:W-:Y:S01]  /*0240*/  ULEA UR4, UR7, UR4, 0x18 ;  /* 0x0000000407047291 */ /* 0x002fe2000f8ec03f */
[----:B------:R-:W-:Y:S01]  /*0250*/  SHF.R.S32.HI R3, RZ, 0x5, R3 ;  /* 0x00000005ff037819 */ /* 0x000fe20000011403 */
[----:B------:R-:W-:Y:S01]  /*0260*/  USHF.R.S64 UR7, UR11, 0x1, UR12 ;  /* 0x000000010b077899 */ /* 0x000fe2000800100c */
[----:B------:R-:W-:Y:S01]  /*0270*/  SHF.R.S32.HI R2, RZ, 0x1f, R25 ;  /* 0x0000001fff027819 */ /* 0x000fe20000011419 */
[----:B------:R-:W-:Y:S01]  /*0280*/  ULDC.U8 UR18, c[0x0][0x2a4] ;  /* 0x0000a90000127ab9 */ /* 0x000fe20000000000 */
[----:B------:R-:W-:Y:S01]  /*0290*/  IADD3 R37, R25, 0x10, RZ ;  /* 0x0000001019257810 */ /* 0x000fe20007ffe0ff */
[----:B------:R-:W-:Y:S01]  /*02a0*/  USHF.L.U64.HI UR9, UR7, 0x2, UR9 ;  /* 0x0000000207097899 */ /* 0x000fe20008010209 */
[----:B------:R-:W-:Y:S01]  /*02b0*/  LEA R0, R3, UR4, 0x3 ;  /* 0x0000000403007c11 */ /* 0x000fe2000f8e18ff */
[----:B------:R-:W-:Y:S01]  /*02c0*/  UMOV UR4, URZ ;  /* 0x0000003f00047c82 */ /* 0x000fe20008000000 */
[----:B------:R-:W-:-:S02]  /*02d0*/  ISETP.GE.AND.EX P1, PT, R2, UR19, PT, P1 ;  /* 0x0000001302007c0c */ /* 0x000fc4000bf26310 */
[C---:B------:R-:W-:Y:S01]  /*02e0*/  IADD3 R36, R25.reuse, 0x20, RZ ;  /* 0x0000002019247810 */ /* 0x040fe20007ffe0ff */
[----:B------:R0:W-:Y:S01]  /*02f0*/  STL [R1], R0 ;  /* 0x0000000001007387 */ /* 0x0001e20000100800 */
[----:B------:R-:W-:Y:S02]  /*0300*/  ISETP.LT.U32.AND P1, PT, R24, 0x300, !P1 ;  /* 0x000003001800780c */ /* 0x000fe40004f21070 */
[----:B0-----:R-:W-:-:S11]  /*0310*/  IADD3 R0, R25, 0x30, RZ ;  /* 0x0000003019007810 */ /* 0x001fd60007ffe0ff */
.L_x_1068:
[----:B0-----:R-:W0:Y:S01]  /*0320*/  LDC R6, c[0x0][0x2a0] ;  /* 0x0000a800ff067b82 */ /* 0x001e220000000800 */
[----:B------:R-:W-:Y:S01]  /*0330*/  ISETP.LE.AND P2, PT, RZ, UR6, PT ;  /* 0x00000006ff007c0c */ /* 0x000fe2000bf43270 */
[----:B------:R-:W-:Y:S01]  /*0340*/  ULDC.64 UR12, c[0x0][0x248] ;  /* 0x00009200000c7ab9 */ /* 0x000fe20000000a00 */
[----:B------:R-:W-:Y:S01]  /*0350*/  ULDC.64 UR22, c[0x0][0x290] ;  /* 0x0000a40000167ab9 */ /* 0x000fe20000000a00 */
[----:B------:R-:W-:Y:S01]  /*0360*/  UIMAD.WIDE UR12, UR6, 0x8, UR12 ;  /* 0x00000008060c78a5 */ /* 0x000fe2000f8e020c */
[----:B------:R-:W-:Y:S01]  /*0370*/  SHF.R.S32.HI R18, RZ, 0x1f, R37 ;  /* 0x0000001fff127819 */ /* 0x000fe20000011425 */
[----:B------:R-:W-:Y:S01]  /*0380*/  ULDC.64 UR20, c[0x0][0x298] ;  /* 0x0000a60000147ab9 */ /* 0x000fe20000000a00 */
[----:B------:R-:W-:Y:S01]  /*0390*/  SHF.R.S32.HI R28, RZ, 0x1f, R36 ;  /* 0x0000001fff1c7819 */ /* 0x000fe20000011424 */
[----:B------:R-:W1:Y:S01]  /*03a0*/  @P1 LDC.64 R16, c[0x0][0x288] ;  /* 0x0000a200ff101b82 */ /* 0x000e620000000a00 */
[----:B------:R-:W-:Y:S02]  /*03b0*/  IADD3 R27, R25, 0x30, RZ ;  /* 0x00000030191b7810 */ /* 0x000fe40007ffe0ff */
[----:B------:R-:W-:-:S02]  /*03c0*/  MOV R8, UR12 ;  /* 0x0000000c00087c02 */ /* 0x000fc40008000f00 */
[----:B------:R-:W-:Y:S02]  /*03d0*/  MOV R9, UR13 ;  /* 0x0000000d00097c02 */ /* 0x000fe40008000f00 */
[----:B------:R-:W-:Y:S01]  /*03e0*/  SHF.R.S32.HI R14, RZ, 0x1f, R25 ;  /* 0x0000001fff0e7819 */ /* 0x000fe20000011419 */
[----:B------:R-:W2:Y:S03]  /*03f0*/  @P1 LDC.64 R12, c[0x0][0x230] ;  /* 0x00008c00ff0c1b82 */ /* 0x000ea60000000a00 */
[----:B------:R-:W3:Y:S01]  /*0400*/  LDG.E.64 R8, desc[UR14][R8.64] ;  /* 0x0000000e08087981 */ /* 0x000ee2000c1e1b00 */
[----:B0-----:R-:W-:-:S04]  /*0410*/  IABS R5, R6 ;  /* 0x0000000600057213 */ /* 0x001fc80000000000 */
[----:B------:R-:W0:Y:S01]  /*0420*/  @P1 LDC.64 R10, c[0x0][0x228] ;  /* 0x00008a00ff0a1b82 */ /* 0x000e220000000a00 */
[----:B------:R-:W4:Y:S08]  /*0430*/  I2F.RP R0, R5 ;  /* 0x0000000500007306 */ /* 0x000f300000209400 */
[----:B----4-:R-:W4:Y:S02]  /*0440*/  MUFU.RCP R0, R0 ;  /* 0x0000000000007308 */ /* 0x010f240000001000 */
[----:B----45:R-:W-:-:S06]  /*0450*/  IADD3 R2, R0, 0xffffffe, RZ ;  /* 0x0ffffffe00027810 */ /* 0x030fcc0007ffe0ff */
[----:B------:R4:W1:Y:S02]  /*0460*/  F2I.FTZ.U32.TRUNC.NTZ R3, R2 ;  /* 0x0000000200037305 */ /* 0x000864000021f000 */
[----:B----4-:R-:W-:Y:S01]  /*0470*/  HFMA2.MMA R2, -RZ, RZ, 0, 0 ;  /* 0x00000000ff027435 */ /* 0x010fe200000001ff */
[----:B-1----:R-:W-:-:S05]  /*0480*/  IADD3 R4, RZ, -R3, RZ ;  /* 0x80000003ff047210 */ /* 0x002fca0007ffe0ff */
        /* <DEDUP_REMOVED lines=15> */
[----:B------:R-:W-:-:S04]  /*0580*/  SEL R0, R5, R0, !P5 ;  /* 0x0000000005007207 */ /* 0x000fc80006800000 */
[----:B------:R-:W-:Y:S02]  /*0590*/  @!P2 IADD3 R0, -R0, RZ, RZ ;  /* 0x000000ff0000a210 */ /* 0x000fe40007ffe1ff */
[----:B------:R-:W-:Y:S02]  /*05a0*/  @P0 IADD3 R3, R3, 0x1, RZ ;  /* 0x0000000103030810 */ /* 0x000fe40007ffe0ff */
[----:B------:R-:W-:Y:S02]  /*05b0*/  ISETP.GE.U32.AND P0, PT, R37, UR22, PT ;  /* 0x0000001625007c0c */ /* 0x000fe4000bf06070 */
[----:B------:R-:W-:Y:S02]  /*05c0*/  MOV R2, R3 ;  /* 0x0000000300027202 */ /* 0x000fe40000000f00 */
[----:B------:R-:W-:Y:S02]  /*05d0*/  LOP3.LUT R3, RZ, R6, RZ, 0x33, !PT ;  /* 0x00000006ff037212 */ /* 0x000fe400078e33ff */
[----:B------:R-:W-:-:S02]  /*05e0*/  ISETP.GE.AND.EX P0, PT, R18, UR23, PT, P0 ;  /* 0x0000001712007c0c */ /* 0x000fc4000bf06300 */
[C---:B------:R-:W-:Y:S02]  /*05f0*/  SEL R34, R3.reuse, R0, !P4 ;  /* 0x0000000003227207 */ /* 0x040fe40006000000 */
[----:B------:R-:W-:Y:S02]  /*0600*/  ISETP.GT.U32.OR P0, PT, R24, 0x2ff, P0 ;  /* 0x000002ff1800780c */ /* 0x000fe40000704470 */
[----:B------:R-:W-:Y:S01]  /*0610*/  @!P3 IADD3 R2, -R2, RZ, RZ ;  /* 0x000000ff0202b210 */ /* 0x000fe20007ffe1ff */
[----:B------:R-:W-:Y:S01]  /*0620*/  IMAD R0, R34, 0x60, RZ ;  /* 0x0000006022007824 */ /* 0x000fe200078e02ff */
[----:B------:R-:W-:Y:S02]  /*0630*/  ISETP.GE.U32.AND P2, PT, R36, UR22, PT ;  /* 0x0000001624007c0c */ /* 0x000fe4000bf46070 */
[----:B------:R-:W-:Y:S02]  /*0640*/  SEL R5, R3, R2, !P4 ;  /* 0x0000000203057207 */ /* 0x000fe40006000000 */
[----:B------:R-:W-:-:S02]  /*0650*/  SHF.R.S32.HI R3, RZ, 0x1f, R35 ;  /* 0x0000001fff037819 */ /* 0x000fc40000011423 */
[----:B------:R-:W-:Y:S02]  /*0660*/  SHF.R.S32.HI R4, RZ, 0x1f, R5 ;  /* 0x0000001fff047819 */ /* 0x000fe40000011405 */
[----:B------:R-:W-:Y:S01]  /*0670*/  IADD3 R2, P3, R35, R0, RZ ;  /* 0x0000000023027210 */ /* 0x000fe20007f7e0ff */
[----:B------:R-:W1:Y:S01]  /*0680*/  @!P0 LDC.64 R6, c[0x0][0x288] ;  /* 0x0000a200ff068b82 */ /* 0x000e620000000a00 */
[----:B------:R-:W-:Y:S01]  /*0690*/  ISETP.GE.AND.EX P2, PT, R28, UR23, PT, P2 ;  /* 0x000000171c007c0c */ /* 0x000fe2000bf46320 */
[----:B------:R-:W-:Y:S01]  /*06a0*/  IMAD R4, R4, UR20, RZ ;  /* 0x0000001404047c24 */ /* 0x000fe2000f8e02ff */
[----:B------:R-:W-:Y:S02]  /*06b0*/  LEA.HI.X.SX32 R3, R0, R3, 0x1, P3 ;  /* 0x0000000300037211 */ /* 0x000fe400018f0eff */
[----:B------:R-:W-:Y:S01]  /*06c0*/  ISETP.GT.U32.OR P2, PT, R24, 0x2ff, P2 ;  /* 0x000002ff1800780c */ /* 0x000fe20001744470 */
[C---:B------:R-:W-:Y:S02]  /*06d0*/  IMAD R15, R5.reuse, UR21, R4 ;  /* 0x00000015050f7c24 */ /* 0x040fe4000f8e0204 */
[----:B------:R-:W-:Y:S01]  /*06e0*/  IMAD.WIDE.U32 R2, R5, UR20, R2 ;  /* 0x0000001405027c25 */ /* 0x000fe2000f8e0002 */
[----:B------:R-:W-:Y:S01]  /*06f0*/  SHF.R.S32.HI R29, RZ, 0x1f, R27 ;  /* 0x0000001fff1d7819 */ /* 0x000fe2000001141b */
[----:B------:R-:W4:Y:S02]  /*0700*/  @!P0 LDC.64 R20, c[0x0][0x228] ;  /* 0x00008a00ff148b82 */ /* 0x000f240000000a00 */
[----:B------:R-:W-:Y:S01]  /*0710*/  @P1 IMAD R4, R14, R16, RZ ;  /* 0x000000100e041224 */ /* 0x000fe200078e02ff */
[----:B------:R-:W-:-:S03]  /*0720*/  IADD3 R5, R3, R15, RZ ;  /* 0x0000000f03057210 */ /* 0x000fc60007ffe0ff */
[----:B------:R-:W-:Y:S01]  /*0730*/  @P1 IMAD R19, R25, R17, R4 ;  /* 0x0000001119131224 */ /* 0x000fe200078e0204 */
[----:B------:R-:W-:Y:S01]  /*0740*/  @P1 MOV R4, R2 ;  /* 0x0000000200041202 */ /* 0x000fe20000000f00 */
[----:B------:R-:W4:Y:S01]  /*0750*/  @!P2 LDC.64 R22, c[0x0][0x288] ;  /* 0x0000a200ff16ab82 */ /* 0x000f220000000a00 */
[----:B------:R-:W-:-:S03]  /*0760*/  ISETP.GE.U32.AND P3, PT, R27, UR22, PT ;  /* 0x000000161b007c0c */ /* 0x000fc6000bf66070 */
[----:B------:R-:W-:Y:S01]  /*0770*/  @P1 IMAD.WIDE.U32 R16, R25, R16, R4 ;  /* 0x0000001019101225 */ /* 0x000fe200078e0004 */
[----:B------:R-:W-:-:S03]  /*0780*/  ISETP.GE.AND.EX P3, PT, R29, UR23, PT, P3 ;  /* 0x000000171d007c0c */ /* 0x000fc6000bf66330 */
[----:B-1----:R-:W-:Y:S01]  /*0790*/  @!P0 IMAD R18, R18, R6, RZ ;  /* 0x0000000612128224 */ /* 0x002fe200078e02ff */
[----:B------:R-:W-:Y:S01]  /*07a0*/  @P1 IADD3 R17, R17, R19, RZ ;  /* 0x0000001311111210 */ /* 0x000fe20007ffe0ff */
[----:B------:R-:W1:Y:S01]  /*07b0*/  @!P0 LDC.64 R14, c[0x0][0x230] ;  /* 0x00008c00ff0e8b82 */ /* 0x000e620000000a00 */
[----:B------:R-:W-:Y:S02]  /*07c0*/  @P1 SHF.L.U32 R26, R16, 0x1, RZ ;  /* 0x00000001101a1819 */ /* 0x000fe400000006ff */
[----:B------:R-:W-:Y:S02]  /*07d0*/  ISETP.GT.U32.OR P3, PT, R24, 0x2ff, P3 ;  /* 0x000002ff1800780c */ /* 0x000fe40001f64470 */
[----:B------:R-:W-:Y:S02]  /*07e0*/  @P1 SHF.L.U64.HI R16, R16, 0x1, R17 ;  /* 0x0000000110101819 */ /* 0x000fe40000010211 */
[----:B--2---:R-:W-:Y:S01]  /*07f0*/  @P1 IADD3 R12, P4, R26, R12, RZ ;  /* 0x0000000c1a0c1210 */ /* 0x004fe20007f9e0ff */
[----:B------:R-:W-:Y:S01]  /*0800*/  @!P0 IMAD R17, R37, R7, R18 ;  /* 0x0000000725118224 */ /* 0x000fe200078e0212 */
[----:B------:R-:W-:-:S02]  /*0810*/  @!P0 MOV R18, R2 ;  /* 0x0000000200128202 */ /* 0x000fc40000000f00 */
[----:B------:R-:W-:Y:S02]  /*0820*/  @!P0 MOV R19, R5 ;  /* 0x0000000500138202 */ /* 0x000fe40000000f00 */
[----:B------:R-:W-:Y:S02]  /*0830*/  @P1 IADD3.X R13, R16, R13, RZ, P4, !PT ;  /* 0x0000000d100d1210 */ /* 0x000fe400027fe4ff */
[----:B0-----:R-:W-:Y:S02]  /*0840*/  @P1 IADD3 R10, P4, R26, R10, RZ ;  /* 0x0000000a1a0a1210 */ /* 0x001fe40007f9e0ff */
[----:B------:R-:W-:Y:S01]  /*0850*/  CS2R R32, SRZ ;  /* 0x0000000000207805 */ /* 0x000fe2000001ff00 */
[----:B------:R-:W-:Y:S01]  /*0860*/  @!P0 IMAD.WIDE.U32 R6, R37, R6, R18 ;  /* 0x0000000625068225 */ /* 0x000fe200078e0012 */
[----:B------:R-:W-:Y:S01]  /*0870*/  @P1 IADD3.X R11, R16, R11, RZ, P4, !PT ;  /* 0x0000000b100b1210 */ /* 0x000fe200027fe4ff */
[----:B------:R-:W0:Y:S03]  /*0880*/  @!P3 LDC.64 R18, c[0x0][0x288] ;  /* 0x0000a200ff12bb82 */ /* 0x000e260000000a00 */
[----:B------:R-:W-:Y:S01]  /*0890*/  @!P0 IADD3 R17, R7, R17, RZ ;  /* 0x0000001107118210 */ /* 0x000fe20007ffe0ff */
[----:B----4-:R-:W-:Y:S01]  /*08a0*/  @!P2 IMAD R7, R28, R22, RZ ;  /* 0x000000161c07a224 */ /* 0x010fe200078e02ff */
[----:B------:R2:W5:Y:S01]  /*08b0*/  @P1 LDG.E R32, desc[UR14][R10.64] ;  /* 0x0000000e0a201981 */ /* 0x000562000c1e1900 */
[----:B------:R-:W-:-:S02]  /*08c0*/  @!P0 SHF.L.U32 R26, R6, 0x1, RZ ;  /* 0x00000001061a8819 */ /* 0x000fc400000006ff */
[----:B------:R-:W-:Y:S01]  /*08d0*/  @!P2 IMAD R7, R36, R23, R7 ;  /* 0x000000172407a224 */ /* 0x000fe200078e0207 */
[----:B------:R-:W-:Y:S02]  /*08e0*/  @!P0 SHF.L.U64.HI R6, R6, 0x1, R17 ;  /* 0x0000000106068819 */ /* 0x000fe40000010211 */
[----:B------:R-:W-:Y:S01]  /*08f0*/  CS2R R30, SRZ ;  /* 0x00000000001e7805 */ /* 0x000fe2000001ff00 */
[----:B------:R-:W4:Y:S01]  /*0900*/  @!P2 LDC.64 R16, c[0x0][0x230] ;  /* 0x00008c00ff10ab82 */ /* 0x000f220000000a00 */
[----:B------:R0:W3:Y:S01]  /*0910*/  @P1 LDG.E R33, desc[UR14][R12.64] ;  /* 0x0000000e0c211981 */ /* 0x0000e2000c1e1900 */
[----:B--2---:R-:W-:Y:S02]  /*0920*/  @!P2 MOV R10, R2 ;  /* 0x00000002000aa202 */ /* 0x004fe40000000f00 */
[----:B------:R-:W-:-:S03]  /*0930*/  @!P2 MOV R11, R5 ;  /* 0x00000005000ba202 */ /* 0x000fc60000000f00 */
[----:B------:R-:W-:Y:S01]  /*0940*/  @!P2 IMAD.WIDE.U32 R22, R36, R22, R10 ;  /* 0x000000162416a225 */ /* 0x000fe200078e000a */
[----:B-1----:R-:W-:Y:S02]  /*0950*/  @!P0 IADD3 R14, P4, R26, R14, RZ ;  /* 0x0000000e1a0e8210 */ /* 0x002fe40007f9e0ff */
[----:B------:R-:W1:Y:S02]  /*0960*/  @!P2 LDC.64 R10, c[0x0][0x228] ;  /* 0x00008a00ff0aab82 */ /* 0x000e640000000a00 */
[----:B------:R-:W-:Y:S02]  /*0970*/  @!P0 IADD3.X R15, R6, R15, RZ, P4, !PT ;  /* 0x0000000f060f8210 */ /* 0x000fe400027fe4ff */
[----:B------:R-:W-:Y:S02]  /*0980*/  @!P0 IADD3 R20, P4, R26, R20, RZ ;  /* 0x000000141a148210 */ /* 0x000fe40007f9e0ff */
[----:B------:R-:W-:Y:S01]  /*0990*/  @!P2 IADD3 R7, R23, R7, RZ ;  /* 0x000000071707a210 */ /* 0x000fe20007ffe0ff */
[----:B------:R-:W-:Y:S01]  /*09a0*/  HFMA2.MMA R28, -RZ, RZ, 0, 0 ;  /* 0x00000000ff1c7435 */ /* 0x000fe200000001ff */
[----:B------:R-:W-:Y:S01]  /*09b0*/  @!P0 IADD3.X R21, R6, R21, RZ, P4, !PT ;  /* 0x0000001506158210 */ /* 0x000fe200027fe4ff */
[----:B0-----:R-:W-:Y:S01]  /*09c0*/  @!P3 IMAD R26, R29, R18, RZ ;  /* 0x000000121d1ab224 */ /* 0x001fe200078e02ff */
[C---:B------:R-:W-:Y:S01]  /*09d0*/  @!P2 SHF.L.U32 R6, R22.reuse, 0x1, RZ ;  /* 0x000000011606a819 */ /* 0x040fe200000006ff */
[----:B------:R-:W0:Y:S01]  /*09e0*/  @!P3 LDC.64 R12, c[0x0][0x230] ;  /* 0x00008c00ff0cbb82 */ /* 0x000e220000000a00 */
[----:B------:R-:W-:Y:S01]  /*09f0*/  @!P2 SHF.L.U64.HI R7, R22, 0x1, R7 ;  /* 0x000000011607a819 */ /* 0x000fe20000010207 */
[----:B------:R2:W5:Y:S01]  /*0a00*/  @!P0 LDG.E R31, desc[UR14][R20.64] ;  /* 0x0000000e141f8981 */ /* 0x000562000c1e1900 */
[----:B------:R-:W-:-:S02]  /*0a10*/  @!P3 MOV R22, R2 ;  /* 0x000000020016b202 */ /* 0x000fc40000000f00 */
[----:B------:R-:W-:Y:S01]  /*0a20*/  @!P3 MOV R23, R5 ;  /* 0x000000050017b202 */ /* 0x000fe20000000f00 */
[C---:B------:R-:W-:Y:S01]  /*0a30*/  @!P3 IMAD R26, R27.reuse, R19, R26 ;  /* 0x000000131b1ab224 */ /* 0x040fe200078e021a */
[----:B------:R2:W5:Y:S01]  /*0a40*/  @!P0 LDG.E R28, desc[UR14][R14.64] ;  /* 0x0000000e0e1c8981 */ /* 0x000562000c1e1900 */
[----:B------:R-:W-:Y:S01]  /*0a50*/  @!P3 IMAD.WIDE.U32 R18, R27, R18, R22 ;  /* 0x000000121b12b225 */ /* 0x000fe200078e0016 */
[C---:B----4-:R-:W-:Y:S02]  /*0a60*/  @!P2 IADD3 R16, P4, R6.reuse, R16, RZ ;  /* 0x000000100610a210 */ /* 0x050fe40007f9e0ff */
[----:B-1----:R-:W-:Y:S02]  /*0a70*/  @!P2 IADD3 R10, P0, R6, R10, RZ ;  /* 0x0000000a060aa210 */ /* 0x002fe40007f1e0ff */
[----:B--2---:R-:W-:Y:S02]  /*0a80*/  @!P3 IADD3 R20, R19, R26, RZ ;  /* 0x0000001a1314b210 */ /* 0x004fe40007ffe0ff */
[----:B------:R-:W-:-:S02]  /*0a90*/  CS2R R26, SRZ ;  /* 0x00000000001a7805 */ /* 0x000fc4000001ff00 */
[C---:B------:R-:W-:Y:S01]  /*0aa0*/  @!P2 IADD3.X R17, R7.reuse, R17, RZ, P4, !PT ;  /* 0x000000110711a210 */ /* 0x040fe200027fe4ff */
[----:B------:R-:W1:Y:S01]  /*0ab0*/  @!P3 LDC.64 R14, c[0x0][0x228] ;  /* 0x00008a00ff0ebb82 */ /* 0x000e620000000a00 */
[----:B------:R-:W-:-:S03]  /*0ac0*/  @!P2 IADD3.X R11, R7, R11, RZ, P0, !PT ;  /* 0x0000000b070ba210 */ /* 0x000fc600007fe4ff */
[----:B------:R-:W5:Y:S04]  /*0ad0*/  @!P2 LDG.E R26, desc[UR14][R16.64] ;  /* 0x0000000e101aa981 */ /* 0x000f68000c1e1900 */
[----:B------:R-:W5:Y:S01]  /*0ae0*/  @!P2 LDG.E R30, desc[UR14][R10.64] ;  /* 0x0000000e0a1ea981 */ /* 0x000f62000c1e1900 */
[----:B---3--:R-:W-:-:S13]  /*0af0*/  R2UR UR19, R8 ;  /* 0x00000000081372ca */ /* 0x008fda00000e0000 */
[----:B------:R-:W-:-:S05]  /*0b00*/  MOV R8, UR19 ;  /* 0x0000001300087c02 */ /* 0x000fca0008000f00 */
[----:B------:R-:W-:-:S05]  /*0b10*/  FFMA.FTZ R9, -R8, UR19, R9 ;  /* 0x0000001308097c23 */ /* 0x000fca0008010109 */
[----:B------:R-:W-:Y:S02]  /*0b20*/  FSETP.GTU.FTZ.AND P0, PT, R9, RZ, PT ;  /* 0x000000ff0900720b */ /* 0x000fe40003f1c000 */
[----:B------:R-:W-:-:S11]  /*0b30*/  @!P3 SHF.L.U32 R19, R18, 0x1, RZ ;  /* 0x000000011213b819 */ /* 0x000fd600000006ff */
[----:B------:R-:W-:Y:S01]  /*0b40*/  VOTEU.ANY UP0, P0 ;  /* 0x00000000003f7886 */ /* 0x000fe20000000100 */
[----:B------:R-:W-:Y:S02]  /*0b50*/  PLOP3.LUT P0, PT, PT, PT, UP0, 0x80, 0x0 ;  /* 0x000000000000781c */ /* 0x000fe40003f0f008 */
[----:B-1----:R-:W-:Y:S02]  /*0b60*/  @!P3 IADD3 R6, P5, R19, R14, RZ ;  /* 0x0000000e1306b210 */ /* 0x002fe40007fbe0ff */
[----:B------:R-:W-:-:S09]  /*0b70*/  @UP0 ULDC UR11, c[0x0][0x250] ;  /* 0x00009400000b0ab9 */ /* 0x000fd20000000800 */
[----:B------:R-:W-:-:S06]  /*0b80*/  @P0 FADD.FTZ R14, R9, UR11 ;  /* 0x0000000b090e0e21 */ /* 0x000fcc0008010000 */
[----:B------:R-:W1:Y:S01]  /*0b90*/  @P0 MUFU.RSQ R14, R14 ;  /* 0x0000000e000e0308 */ /* 0x000e620000001400 */
[----:B------:R-:W-:Y:S01]  /*0ba0*/  HFMA2.MMA R29, -RZ, RZ, 0, 0 ;  /* 0x00000000ff1d7435 */ /* 0x000fe200000001ff */
[----:B------:R-:W-:Y:S02]  /*0bb0*/  @!P3 SHF.L.U64.HI R18, R18, 0x1, R20 ;  /* 0x000000011212b819 */ /* 0x000fe40000010214 */
[----:B0-----:R-:W-:Y:S02]  /*0bc0*/  @!P3 IADD3 R12, P4, R19, R12, RZ ;  /* 0x0000000c130cb210 */ /* 0x001fe40007f9e0ff */
[----:B------:R-:W-:Y:S02]  /*0bd0*/  @!P3 IADD3.X R7, R18, R15, RZ, P5, !PT ;  /* 0x0000000f1207b210 */ /* 0x000fe40002ffe4ff */
[----:B-1----:R-:W-:Y:S01]  /*0be0*/  @P0 R2UR UR11, R14 ;  /* 0x000000000e0b02ca */ /* 0x002fe200000e0000 */
[----:B------:R-:W-:Y:S01]  /*0bf0*/  UMOV UR13, 0x3f800000 ;  /* 0x3f800000000d7882 */ /* 0x000fe20000000000 */
[----:B------:R-:W-:Y:S01]  /*0c00*/  ISETP.GT.U32.AND P0, PT, R24, 0x2ff, PT ;  /* 0x000002ff1800780c */ /* 0x000fe20003f04070 */
[----:B------:R-:W-:Y:S01]  /*0c10*/  BSSY B0, `(.L_x_1034) ;  /* 0x0000015000007945 */ /* 0x000fe20003800000 */
[----:B------:R-:W-:Y:S01]  /*0c20*/  @!P3 IADD3.X R13, R18, R13, RZ, P4, !PT ;  /* 0x0000000d120db210 */ /* 0x000fe200027fe4ff */
[----:B------:R0:W5:Y:S01]  /*0c30*/  @!P3 LDG.E R29, desc[UR14][R6.64] ;  /* 0x0000000e061db981 */ /* 0x000162000c1e1900 */
[----:B------:R-:W-:-:S03]  /*0c40*/  CS2R R8, SRZ ;  /* 0x0000000000087805 */ /* 0x000fc6000001ff00 */
[----:B------:R1:W5:Y:S01]  /*0c50*/  @!P3 LDG.E R27, desc[UR14][R12.64] ;  /* 0x0000000e0c1bb981 */ /* 0x000362000c1e1900 */
[----:B------:R-:W-:-:S03]  /*0c60*/  ISETP.NE.AND P3, PT, RZ, UR18, PT ;  /* 0x00000012ff007c0c */ /* 0x000fc6000bf65270 */
[----:B------:R-:W-:Y:S01]  /*0c70*/  @UP0 UMOV UR13, UR11 ;  /* 0x0000000b000d0c82 */ /* 0x000fe20008000000 */
[----:B0-----:R-:W-:Y:S01]  /*0c80*/  CS2R R6, SRZ ;  /* 0x0000000000067805 */ /* 0x001fe2000001ff00 */
[--C-:B-1----:R-:W-:Y:S02]  /*0c90*/  HADD2.F32 R13, -RZ, R33.reuse.H0_H0 ;  /* 0x20000021ff0d7230 */ /* 0x102fe40000004100 */
[----:B------:R-:W-:Y:S01]  /*0ca0*/  HADD2.F32 R12, -RZ, R33.H1_H1 ;  /* 0x30000021ff0c7230 */ /* 0x000fe20000004100 */
[----:B------:R-:W-:Y:S06]  /*0cb0*/  @P0 BRA `(.L_x_1035) ;  /* 0x0000000000280947 */ /* 0x000fec0003800000 */
[----:B------:R-:W-:Y:S01]  /*0cc0*/  ISETP.NE.AND P0, PT, RZ, UR18, PT ;  /* 0x00000012ff007c0c */ /* 0x000fe2000bf05270 */
[----:B------:R-:W0:Y:S01]  /*0cd0*/  LDC.64 R6, c[0x0][0x238] ;  /* 0x00008e00ff067b82 */ /* 0x000e220000000a00 */
[----:B------:R-:W-:-:S04]  /*0ce0*/  IADD3 R0, R35, R0, RZ ;  /* 0x0000000023007210 */ /* 0x000fc80007ffe0ff */
[----:B------:R-:W-:-:S07]  /*0cf0*/  SHF.R.S32.HI R14, RZ, 0x1f, R0 ;  /* 0x0000001fff0e7819 */ /* 0x000fce0000011400 */
[----:B------:R-:W1:Y:S01]  /*0d00*/  @P0 LDC.64 R10, c[0x0][0x240] ;  /* 0x00009000ff0a0b82 */ /* 0x000e620000000a00 */
[----:B0-----:R-:W-:-:S06]  /*0d10*/  IMAD.WIDE R6, R0, 0x4, R6 ;  /* 0x0000000400067825 */ /* 0x001fcc00078e0206 */
[----:B------:R-:W5:Y:S01]  /*0d20*/  LDG.E.64 R6, desc[UR14][R6.64] ;  /* 0x0000000e06067981 */ /* 0x000f62000c1e1b00 */
[----:B-1----:R-:W-:-:S04]  /*0d30*/  @P0 LEA R10, P2, R0, R10, 0x2 ;  /* 0x0000000a000a0211 */ /* 0x002fc800078410ff */
[----:B------:R-:W-:-:S05]  /*0d40*/  @P0 LEA.HI.X R11, R0, R11, R14, 0x2, P2 ;  /* 0x0000000b000b0211 */ /* 0x000fca00010f140e */
[----:B------:R0:W5:Y:S04]  /*0d50*/  @P0 LDG.E.64 R8, desc[UR14][R10.64] ;  /* 0x0000000e0a080981 */ /* 0x000168000c1e1b00 */
.L_x_1035:
[----:B------:R-:W-:Y:S05]  /*0d60*/  BSYNC B0 ;  /* 0x0000000000007941 */ /* 0x000fea0003800000 */
.L_x_1034:
[----:B------:R-:W-:Y:S01]  /*0d70*/  FADD.FTZ R13, R13, -UR19 ;  /* 0x800000130d0d7e21 */ /* 0x000fe20008010000 */
[----:B------:R-:W-:Y:S01]  /*0d80*/  FADD.FTZ R0, R12, -UR19 ;  /* 0x800000130c007e21 */ /* 0x000fe20008010000 */
[--C-:B0----5:R-:W-:Y:S02]  /*0d90*/  HADD2.F32 R10, -RZ, R32.reuse.H0_H0 ;  /* 0x20000020ff0a7230 */ /* 0x121fe40000004100 */
[----:B------:R-:W-:Y:S02]  /*0da0*/  HADD2.F32 R11, -RZ, R32.H1_H1 ;  /* 0x30000020ff0b7230 */ /* 0x000fe40000004100 */
[----:B------:R-:W-:Y:S01]  /*0db0*/  FMUL.FTZ R16, R13, UR13 ;  /* 0x0000000d0d107c20 */ /* 0x000fe20008410000 */
[----:B------:R-:W-:Y:S01]  /*0dc0*/  FMUL.FTZ R0, R0, UR13 ;  /* 0x0000000d00007c20 */ /* 0x000fe20008410000 */
[----:B------:R-:W-:Y:S06]  /*0dd0*/  @!P3 BRA `(.L_x_1036) ;  /* 0x000000000048b947 */ /* 0x000fec0003800000 */
[----:B------:R-:W-:Y:S01]  /*0de0*/  FFMA.FTZ R12, R16, R6, R8 ;  /* 0x00000006100c7223 */ /* 0x000fe20000010008 */
[----:B------:R-:W-:-:S03]  /*0df0*/  FFMA.FTZ R13, R0, R7, R9 ;  /* 0x00000007000d7223 */ /* 0x000fc60000010009 */
[----:B------:R-:W-:Y:S01]  /*0e00*/  FMUL.FTZ R19, R12, -1.4426950216293334961 ;  /* 0xbfb8aa3b0c137820 */ /* 0x000fe20000410000 */
[----:B------:R-:W-:-:S03]  /*0e10*/  FMUL.FTZ R20, R13, -1.4426950216293334961 ;  /* 0xbfb8aa3b0d147820 */ /* 0x000fc60000410000 */
        /* <DEDUP_REMOVED lines=14> */
.L_x_1036:
[----:B------:R-:W-:Y:S01]  /*0f00*/  FMUL.FTZ R17, R10, R6 ;  /* 0x000000060a117220 */ /* 0x000fe20000410000 */
[--C-:B------:R-:W-:Y:S02]  /*0f10*/  HADD2.F32 R15, -RZ, R28.reuse.H0_H0 ;  /* 0x2000001cff0f7230 */ /* 0x100fe40000004100 */
[----:B------:R-:W-:Y:S01]  /*0f20*/  FMUL.FTZ R13, R11, R7 ;  /* 0x000000070b0d7220 */ /* 0x000fe20000410000 */
[----:B------:R-:W-:Y:S02]  /*0f30*/  HADD2.F32 R14, -RZ, R28.H1_H1 ;  /* 0x3000001cff0e7230 */ /* 0x000fe40000004100 */
[----:B------:R-:W-:Y:S01]  /*0f40*/  FFMA.FTZ R12, R16, R17, RZ ;  /* 0x00000011100c7223 */ /* 0x000fe200000100ff */
[----:B------:R-:W-:Y:S01]  /*0f50*/  FADD.FTZ R17, RZ, R17 ;  /* 0x00000011ff117221 */ /* 0x000fe20000010000 */
[----:B------:R-:W-:Y:S01]  /*0f60*/  FADD.FTZ R15, R15, -UR19 ;  /* 0x800000130f0f7e21 */ /* 0x000fe20008010000 */
[--C-:B------:R-:W-:Y:S02]  /*0f70*/  HADD2.F32 R21, -RZ, R31.reuse.H0_H0 ;  /* 0x2000001fff157230 */ /* 0x100fe40000004100 */
[----:B------:R-:W-:Y:S01]  /*0f80*/  FADD.FTZ R14, R14, -UR19 ;  /* 0x800000130e0e7e21 */ /* 0x000fe20008010000 */
[----:B------:R-:W-:Y:S01]  /*0f90*/  FFMA.FTZ R12, R0, R13, R12 ;  /* 0x0000000d000c7223 */ /* 0x000fe2000001000c */
[----:B------:R-:W-:Y:S01]  /*0fa0*/  FADD.FTZ R13, R13, R17 ;  /* 0x000000110d0d7221 */ /* 0x000fe20000010000 */
[----:B------:R-:W-:-:S02]  /*0fb0*/  HADD2.F32 R20, -RZ, R31.H1_H1 ;  /* 0x3000001fff147230 */ /* 0x000fc40000004100 */
[----:B------:R-:W-:Y:S01]  /*0fc0*/  FMUL.FTZ R15, R15, UR13 ;  /* 0x0000000d0f0f7c20 */ /* 0x000fe20008410000 */
[----:B------:R-:W-:Y:S01]  /*0fd0*/  FFMA.FTZ R16, R16, R10, RZ ;  /* 0x0000000a10107223 */ /* 0x000fe200000100ff */
        /* <DEDUP_REMOVED lines=20> */
.L_x_1037:
[----:B------:R-:W-:Y:S01]  /*1120*/  FADD.FTZ R17, RZ, R10 ;  /* 0x0000000aff117221 */ /* 0x000fe20000010000 */
[----:B------:R-:W-:Y:S01]  /*1130*/  FMUL.FTZ R10, R21, R6 ;  /* 0x00000006150a7220 */ /* 0x000fe20000410000 */
[----:B------:R-:W-:Y:S01]  /*1140*/  FFMA.FTZ R16, R15, R21, R16 ;  /* 0x000000150f107223 */ /* 0x000fe20000010010 */
[----:B------:R-:W-:Y:S01]  /*1150*/  FFMA.FTZ R0, R0, R11, RZ ;  /* 0x0000000b00007223 */ /* 0x000fe200000100ff */
[----:B------:R-:W-:Y:S01]  /*1160*/  FADD.FTZ R21, R17, R21 ;  /* 0x0000001511157221 */ /* 0x000fe20000010000 */
[----:B------:R-:W-:Y:S01]  /*1170*/  FFMA.FTZ R12, R15, R10, R12 ;  /* 0x0000000a0f0c7223 */ /* 0x000fe2000001000c */
[----:B------:R-:W-:Y:S01]  /*1180*/  FADD.FTZ R10, R13, R10 ;  /* 0x0000000a0d0a7221 */ /* 0x000fe20000010000 */
[----:B------:R-:W-:Y:S01]  /*1190*/  FADD.FTZ R17, RZ, R11 ;  /* 0x0000000bff117221 */ /* 0x000fe20000010000 */
[--C-:B------:R-:W-:Y:S02]  /*11a0*/  HADD2.F32 R13, -RZ, R26.reuse.H0_H0 ;  /* 0x2000001aff0d7230 */ /* 0x100fe40000004100 */
[----:B------:R-:W-:Y:S01]  /*11b0*/  FMUL.FTZ R15, R20, R7 ;  /* 0x00000007140f7220 */ /* 0x000fe20000410000 */
[----:B------:R-:W-:-:S02]  /*11c0*/  HADD2.F32 R11, -RZ, R26.H1_H1 ;  /* 0x3000001aff0b7230 */ /* 0x000fc40000004100 */
[C---:B------:R-:W-:Y:S01]  /*11d0*/  FFMA.FTZ R0, R14.reuse, R20, R0 ;  /* 0x000000140e007223 */ /* 0x040fe20000010000 */
[----:B------:R-:W-:Y:S01]  /*11e0*/  FADD.FTZ R20, R17, R20 ;  /* 0x0000001411147221 */ /* 0x000fe20000010000 */
[----:B------:R-:W-:Y:S01]  /*11f0*/  FFMA.FTZ R14, R14, R15, R12 ;  /* 0x0000000f0e0e7223 */ /* 0x000fe2000001000c */
[----:B------:R-:W-:Y:S01]  /*1200*/  FADD.FTZ R12, R13, -UR19 ;  /* 0x800000130d0c7e21 */ /* 0x000fe20008010000 */
[----:B------:R-:W-:Y:S01]  /*1210*/  FADD.FTZ R11, R11, -UR19 ;  /* 0x800000130b0b7e21 */ /* 0x000fe20008010000 */
[----:B------:R-:W-:Y:S01]  /*1220*/  FADD.FTZ R10, R15, R10 ;  /* 0x0000000a0f0a7221 */ /* 0x000fe20000010000 */
[--C-:B------:R-:W-:Y:S02]  /*1230*/  HADD2.F32 R19, -RZ, R30.reuse.H0_H0 ;  /* 0x2000001eff137230 */ /* 0x100fe40000004100 */
[----:B------:R-:W-:Y:S01]  /*1240*/  FMUL.FTZ R12, R12, UR13 ;  /* 0x0000000d0c0c7c20 */ /* 0x000fe20008410000 */
[----:B------:R-:W-:Y:S02]  /*1250*/  HADD2.F32 R18, -RZ, R30.H1_H1 ;  /* 0x3000001eff127230 */ /* 0x000fe40000004100 */
        /* <DEDUP_REMOVED lines=20> */
.L_x_1038:
[----:B------:R-:W-:Y:S01]  /*13a0*/  FMUL.FTZ R13, R19, R6 ;  /* 0x00000006130d7220 */ /* 0x000fe20000410000 */
[----:B------:R-:W-:Y:S01]  /*13b0*/  FADD.FTZ R21, R21, R19 ;  /* 0x0000001315157221 */ /* 0x000fe20000010000 */
[C---:B------:R-:W-:Y:S01]  /*13c0*/  FFMA.FTZ R19, R12.reuse, R19, R16 ;  /* 0x000000130c137223 */ /* 0x040fe20000010010 */
[--C-:B------:R-:W-:Y:S02]  /*13d0*/  HADD2.F32 R15, -RZ, R27.reuse.H1_H1 ;  /* 0x3000001bff0f7230 */ /* 0x100fe40000004100 */
[----:B------:R-:W-:Y:S01]  /*13e0*/  FFMA.FTZ R14, R12, R13, R14 ;  /* 0x0000000d0c0e7223 */ /* 0x000fe2000001000e */
[----:B------:R-:W-:Y:S02]  /*13f0*/  HADD2.F32 R12, -RZ, R27.H0_H0 ;  /* 0x2000001bff0c7230 */ /* 0x000fe40000004100 */
[----:B------:R-:W-:Y:S01]  /*1400*/  FADD.FTZ R16, R10, R13 ;  /* 0x0000000d0a107221 */ /* 0x000fe20000010000 */
[----:B------:R-:W-:Y:S01]  /*1410*/  FMUL.FTZ R17, R18, R7 ;  /* 0x0000000712117220 */ /* 0x000fe20000410000 */
[----:B------:R-:W-:Y:S01]  /*1420*/  FADD.FTZ R13, R15, -UR19 ;  /* 0x800000130f0d7e21 */ /* 0x000fe20008010000 */
[----:B------:R-:W-:-:S02]  /*1430*/  HADD2.F32 R15, -RZ, R29.H1_H1 ;  /* 0x3000001dff0f7230 */ /* 0x000fc40000004100 */
[----:B------:R-:W-:Y:S01]  /*1440*/  FADD.FTZ R12, R12, -UR19 ;  /* 0x800000130c0c7e21 */ /* 0x000fe20008010000 */
[----:B------:R-:W-:Y:S01]  /*1450*/  FFMA.FTZ R10, R11, R17, R14 ;  /* 0x000000110b0a7223 */ /* 0x000fe2000001000e */
[----:B------:R-:W-:Y:S01]  /*1460*/  FADD.FTZ R16, R17, R16 ;  /* 0x0000001011107221 */ /* 0x000fe20000010000 */
[----:B------:R-:W-:Y:S02]  /*1470*/  HADD2.F32 R14, -RZ, R29.H0_H0 ;  /* 0x2000001dff0e7230 */ /* 0x000fe40000004100 */
[----:B------:R-:W-:Y:S01]  /*1480*/  FMUL.FTZ R12, R12, UR13 ;  /* 0x0000000d0c0c7c20 */ /* 0x000fe20008410000 */
        /* <DEDUP_REMOVED lines=20> */
.L_x_1039:
[----:B------:R0:W-:Y:S01]  /*15d0*/  STL [R1+0x4], R2 ;  /* 0x0000040201007387 */ /* 0x0001e20000100800 */
[----:B------:R-:W-:-:S03]  /*15e0*/  FMUL.FTZ R17, R14, R6 ;  /* 0x000000060e117220 */ /* 0x000fc60000410000 */
[----:B------:R-:W2:Y:S01]  /*15f0*/  LDL R23, [R1] ;  /* 0x0000000001177983 */ /* 0x000ea20000100800 */
[----:B------:R-:W-:Y:S01]  /*1600*/  FFMA.FTZ R10, R12, R17, R10 ;  /* 0x000000110c0a7223 */ /* 0x000fe2000001000a */
[----:B------:R-:W-:Y:S01]  /*1610*/  FADD.FTZ R16, R16, R17 ;  /* 0x0000001110107221 */ /* 0x000fe20000010000 */
[----:B------:R-:W-:Y:S01]  /*1620*/  FMUL.FTZ R17, R15, R7 ;  /* 0x000000070f117220 */ /* 0x000fe20000410000 */
[----:B------:R-:W1:Y:S01]  /*1630*/  S2UR UR17, SR_CgaCtaId ;  /* 0x00000000001179c3 */ /* 0x000e620000008800 */
[----:B0-----:R-:W0:Y:S02]  /*1640*/  S2R R2, SR_LANEID ;  /* 0x0000000000027919 */ /* 0x001e240000000000 */
[----:B------:R-:W-:Y:S01]  /*1650*/  FFMA.FTZ R10, R13, R17, R10 ;  /* 0x000000110d0a7223 */ /* 0x000fe2000001000a */
[----:B------:R-:W-:-:S04]  /*1660*/  FADD.FTZ R16, R17, R16 ;  /* 0x0000001011107221 */ /* 0x000fc80000010000 */
[----:B------:R-:W3:Y:S04]  /*1670*/  SHFL.DOWN PT, R17, R10, 0x1, 0x1f ;  /* 0x08201f000a117f89 */ /* 0x000ee800000e0000 */
[----:B------:R-:W4:Y:S01]  /*1680*/  SHFL.DOWN PT, R22, R16, 0x1, 0x1f ;  /* 0x08201f0010167f89 */ /* 0x000f2200000e0000 */
[----:B0-----:R-:W-:-:S13]  /*1690*/  ISETP.GT.AND P0, PT, R2, 0x1e, PT ;  /* 0x0000001e0200780c */ /* 0x001fda0003f04270 */
[----:B---3--:R-:W-:Y:S01]  /*16a0*/  @!P0 FADD.FTZ R10, R10, R17 ;  /* 0x000000110a0a8221 */ /* 0x008fe20000010000 */
[----:B----4-:R-:W-:Y:S01]  /*16b0*/  @!P0 FADD.FTZ R16, R16, R22 ;  /* 0x0000001610108221 */ /* 0x010fe20000010000 */
[----:B------:R-:W-:-:S03]  /*16c0*/  ISETP.GT.AND P0, PT, R2, 0x1d, PT ;  /* 0x0000001d0200780c */ /* 0x000fc60003f04270 */
[----:B------:R-:W0:Y:S04]  /*16d0*/  SHFL.DOWN PT, R17, R10, 0x2, 0x1f ;  /* 0x08401f000a117f89 */ /* 0x000e2800000e0000 */
[----:B------:R-:W3:Y:S06]  /*16e0*/  SHFL.DOWN PT, R22, R16, 0x2, 0x1f ;  /* 0x08401f0010167f89 */ /* 0x000eec00000e0000 */
[----:B0-----:R-:W-:Y:S01]  /*16f0*/  @!P0 FADD.FTZ R10, R10, R17 ;  /* 0x000000110a0a8221 */ /* 0x001fe20000010000 */
[----:B---3--:R-:W-:-:S04]  /*1700*/  @!P0 FADD.FTZ R16, R16, R22 ;  /* 0x0000001610108221 */ /* 0x008fc80000010000 */
[----:B------:R-:W0:Y:S01]  /*1710*/  SHFL.DOWN PT, R17, R10, 0x4, 0x1f ;  /* 0x08801f000a117f89 */ /* 0x000e2200000e0000 */
[----:B------:R-:W-:-:S03]  /*1720*/  ISETP.GT.AND P0, PT, R2, 0x1b, PT ;  /* 0x0000001b0200780c */ /* 0x000fc60003f04270 */
[----:B------:R-:W3:Y:S10]  /*1730*/  SHFL.DOWN PT, R22, R16, 0x4, 0x1f ;  /* 0x08801f0010167f89 */ /* 0x000ef400000e0000 */
[----:B0-----:R-:W-:Y:S01]  /*1740*/  @!P0 FADD.FTZ R10, R10, R17 ;  /* 0x000000110a0a8221 */ /* 0x001fe20000010000 */
[----:B---3--:R-:W-:-:S04]  /*1750*/  @!P0 FADD.FTZ R16, R16, R22 ;  /* 0x0000001610108221 */ /* 0x008fc80000010000 */
[----:B------:R-:W0:Y:S01]  /*1760*/  SHFL.DOWN PT, R17, R10, 0x8, 0x1f ;  /* 0x09001f000a117f89 */ /* 0x000e2200000e0000 */
[----:B------:R-:W-:-:S03]  /*1770*/  ISETP.GT.AND P0, PT, R2, 0x17, PT ;  /* 0x000000170200780c */ /* 0x000fc60003f04270 */
[----:B------:R-:W3:Y:S10]  /*1780*/  SHFL.DOWN PT, R22, R16, 0x8, 0x1f ;  /* 0x09001f0010167f89 */ /* 0x000ef400000e0000 */
[----:B0-----:R-:W-:Y:S01]  /*1790*/  @!P0 FADD.FTZ R10, R10, R17 ;  /* 0x000000110a0a8221 */ /* 0x001fe20000010000 */
[----:B---3--:R-:W-:Y:S01]  /*17a0*/  @!P0 FADD.FTZ R16, R16, R22 ;  /* 0x0000001610108221 */ /* 0x008fe20000010000 */
[----:B------:R-:W-:Y:S01]  /*17b0*/  ISETP.GT.AND P0, PT, R2, 0xf, PT ;  /* 0x0000000f0200780c */ /* 0x000fe20003f04270 */
[----:B------:R-:W-:Y:S01]  /*17c0*/  FFMA.FTZ R0, R11, R18, R0 ;  /* 0x000000120b007223 */ /* 0x000fe20000010000 */
[----:B------:R0:W5:Y:S01]  /*17d0*/  LDL.LU R2, [R1+0x4] ;  /* 0x0000040001027983 */ /* 0x0001620000300800 */
[----:B------:R-:W3:Y:S03]  /*17e0*/  S2R R11, SR_LANEID ;  /* 0x00000000000b7919 */ /* 0x000ee60000000000 */
[----:B------:R-:W4:Y:S04]  /*17f0*/  SHFL.DOWN PT, R22, R10, 0x10, 0x1f ;  /* 0x0a001f000a167f89 */ /* 0x000f2800000e0000 */
[----:B------:R-:W0:Y:S01]  /*1800*/  SHFL.DOWN PT, R17, R16, 0x10, 0x1f ;  /* 0x0a001f0010117f89 */ /* 0x000e2200000e0000 */
[----:B------:R-:W-:-:S02]  /*1810*/  UMOV UR12, 0x400 ;  /* 0x00000400000c7882 */ /* 0x000fc40000000000 */
[----:B------:R-:W-:Y:S01]  /*1820*/  UIADD3 UR11, UR12, 0xf0, URZ ;  /* 0x000000f00c0b7890 */ /* 0x000fe2000fffe03f */
[----:B------:R-:W-:Y:S01]  /*1830*/  ISETP.NE.AND P2, PT, R24, RZ, PT ;  /* 0x000000ff1800720c */ /* 0x000fe20003f45270 */
[----:B------:R-:W-:Y:S02]  /*1840*/  FADD.FTZ R20, R20, R18 ;  /* 0x0000001214147221 */ /* 0x000fe40000010000 */
[----:B-1----:R-:W-:Y:S01]  /*1850*/  ULEA UR11, UR17, UR11, 0x18 ;  /* 0x0000000b110b7291 */ /* 0x002fe2000f8ec03f */
[----:B------:R-:W-:Y:S01]  /*1860*/  FFMA.FTZ R12, R12, R14, R19 ;  /* 0x0000000e0c0c7223 */ /* 0x000fe20000010013 */
[----:B------:R-:W-:Y:S01]  /*1870*/  FFMA.FTZ R13, R13, R15, R0 ;  /* 0x0000000f0d0d7223 */ /* 0x000fe20000010000 */
[----:B------:R-:W-:Y:S01]  /*1880*/  FADD.FTZ R14, R21, R14 ;  /* 0x0000000e150e7221 */ /* 0x000fe20000010000 */
[----:B------:R-:W-:Y:S01]  /*1890*/  FADD.FTZ R15, R20, R15 ;  /* 0x0000000f140f7221 */ /* 0x000fe20000010000 */
[----:B----4-:R-:W-:Y:S01]  /*18a0*/  @!P0 FADD.FTZ R10, R10, R22 ;  /* 0x000000160a0a8221 */ /* 0x010fe20000010000 */
[----:B0-----:R-:W-:Y:S01]  /*18b0*/  @!P0 FADD.FTZ R16, R16, R17 ;  /* 0x0000001110108221 */ /* 0x001fe20000010000 */
[----:B---3--:R-:W-:-:S02]  /*18c0*/  ISETP.NE.AND P0, PT, R11, RZ, PT ;  /* 0x000000ff0b00720c */ /* 0x008fc40003f05270 */
[C---:B------:R-:W-:Y:S02]  /*18d0*/  LEA R0, R24.reuse, UR11, 0x4 ;  /* 0x0000000b18007c11 */ /* 0x040fe4000f8e20ff */
[----:B------:R-:W-:Y:S01]  /*18e0*/  MOV R11, R16 ;  /* 0x00000010000b7202 */ /* 0x000fe20000000f00 */
[----:B------:R-:W-:Y:S02]  /*18f0*/  BSSY B0, `(.L_x_1040) ;  /* 0x0000041000007945 */ /* 0x000fe40003800000 */
[----:B------:R0:W-:Y:S01]  /*1900*/  STS.128 [R0], R12 ;  /* 0x0000000c00007388 */ /* 0x0001e20000000c00 */
[----:B------:R-:W-:-:S05]  /*1910*/  ISETP.GT.U32.AND P4, PT, R24, 0x2f, PT ;  /* 0x0000002f1800780c */ /* 0x000fca0003f84070 */
[----:B--2---:R0:W-:Y:S01]  /*1920*/  @!P0 STS.64 [R23+0x18], R10 ;  /* 0x0000180a17008388 */ /* 0x0041e20000000a00 */
[----:B------:R-:W-:Y:S06]  /*1930*/  BAR.SYNC.DEFER_BLOCKING 0x0 ;  /* 0x0000000000007b1d */ /* 0x000fec0000010000 */
[----:B------:R-:W-:Y:S05]  /*1940*/  @P2 BRA `(.L_x_1041) ;  /* 0x0000000000ec2947 */ /* 0x000fea0003800000 */
[----:B------:R-:W-:-:S09]  /*1950*/  ULEA UR11, UR17, UR12, 0x18 ;  /* 0x0000000c110b7291 */ /* 0x000fd2000f8ec03f */
[----:B0-----:R-:W0:Y:S04]  /*1960*/  LDS.128 R20, [UR11+0x20] ;  /* 0x0000200bff147984 */ /* 0x001e280008000c00 */
[----:B------:R-:W1:Y:S01]  /*1970*/  LDS.128 R16, [UR11+0x30] ;  /* 0x0000300bff107984 */ /* 0x000e620008000c00 */
[----:B0-----:R-:W-:Y:S01]  /*1980*/  FADD.FTZ R20, R10, R20 ;  /* 0x000000140a147221 */ /* 0x001fe20000010000 */
[----:B------:R-:W-:-:S03]  /*1990*/  FADD.FTZ R10, R11, R21 ;  /* 0x000000150b0a7221 */ /* 0x000fc60000010000 */
[----:B------:R-:W-:Y:S01]  /*19a0*/  FADD.FTZ R20, R20, R22 ;  /* 0x0000001614147221 */ /* 0x000fe20000010000 */
[----:B------:R-:W-:-:S03]  /*19b0*/  FADD.FTZ R10, R10, R23 ;  /* 0x000000170a0a7221 */ /* 0x000fc60000010000 */
[----:B-1----:R-:W-:Y:S01]  /*19c0*/  FADD.FTZ R16, R20, R16 ;  /* 0x0000001014107221 */ /* 0x002fe20000010000 */
[----:B------:R-:W-:Y:S01]  /*19d0*/  FADD.FTZ R10, R10, R17 ;  /* 0x000000110a0a7221 */ /* 0x000fe20000010000 */
[----:B------:R-:W0:Y:S02]  /*19e0*/  LDS.128 R20, [UR11+0x40] ;  /* 0x0000400bff147984 */ /* 0x000e240008000c00 */
[----:B------:R-:W-:Y:S01]  /*19f0*/  FADD.FTZ R16, R16, R18 ;  /* 0x0000001210107221 */ /* 0x000fe20000010000 */
[----:B------:R-:W-:-:S03]  /*1a00*/  FADD.FTZ R10, R10, R19 ;  /* 0x000000130a0a7221 */ /* 0x000fc60000010000 */
[----:B0-----:R-:W-:Y:S01]  /*1a10*/  FADD.FTZ R20, R16, R20 ;  /* 0x0000001410147221 */ /* 0x001fe20000010000 */
        /* <DEDUP_REMOVED lines=38> */
[----:B------:R-:W-:Y:S01]  /*1c80*/  FADD.FTZ R17, R17, R19 ;  /* 0x0000001311117221 */ /* 0x000fe20000010000 */
[----:B------:R-:W1:Y:S02]  /*1c90*/  LDS.64 R10, [UR11+0xd0] ;  /* 0x0000d00bff0a7984 */ /* 0x000e640008000a00 */
[----:B0-----:R-:W-:Y:S01]  /*1ca0*/  FADD.FTZ R16, R16, R20 ;  /* 0x0000001410107221 */ /* 0x001fe20000010000 */
[----:B------:R-:W-:-:S03]  /*1cb0*/  FADD.FTZ R17, R17, R21 ;  /* 0x0000001511117221 */ /* 0x000fc60000010000 */
[----:B------:R-:W-:Y:S01]  /*1cc0*/  FADD.FTZ R16, R16, R22 ;  /* 0x0000001610107221 */ /* 0x000fe20000010000 */
[----:B------:R-:W-:-:S03]  /*1cd0*/  FADD.FTZ R17, R17, R23 ;  /* 0x0000001711117221 */ /* 0x000fc60000010000 */
[----:B-1----:R-:W-:Y:S01]  /*1ce0*/  FADD.FTZ R10, R16, R10 ;  /* 0x0000000a100a7221 */ /* 0x002fe20000010000 */
[----:B------:R-:W-:-:S07]  /*1cf0*/  FADD.FTZ R11, R17, R11 ;  /* 0x0000000b110b7221 */ /* 0x000fce0000010000 */
.L_x_1041:
[----:B------:R-:W-:Y:S05]  /*1d00*/  BSYNC B0 ;  /* 0x0000000000007941 */ /* 0x000fea0003800000 */
.L_x_1040:
[----:B------:R-:W-:Y:S06]  /*1d10*/  BAR.SYNC.DEFER_BLOCKING 0x0 ;  /* 0x0000000000007b1d */ /* 0x000fec0000010000 */
[----:B------:R-:W-:Y:S04]  /*1d20*/  BSSY B0, `(.L_x_1042) ;  /* 0x000004d000007945 */ /* 0x000fe80003800000 */
[----:B------:R-:W-:Y:S05]  /*1d30*/  @P4 BRA `(.L_x_1043) ;  /* 0x00000004002c4947 */ /* 0x000fea0003800000 */
[----:B------:R-:W1:Y:S04]  /*1d40*/  LDS.128 R16, [R0+0x300] ;  /* 0x0003000000107984 */ /* 0x000e680000000c00 */
[----:B0-----:R-:W0:Y:S01]  /*1d50*/  LDS.128 R20, [R0+0x600] ;  /* 0x0006000000147984 */ /* 0x001e220000000c00 */
[----:B-1----:R-:W-:Y:S01]  /*1d60*/  FADD.FTZ R16, R12, R16 ;  /* 0x000000100c107221 */ /* 0x002fe20000010000 */
[----:B------:R-:W-:Y:S01]  /*1d70*/  FADD.FTZ R17, R13, R17 ;  /* 0x000000110d117221 */ /* 0x000fe20000010000 */
[----:B------:R-:W-:Y:S01]  /*1d80*/  FADD.FTZ R18, R14, R18 ;  /* 0x000000120e127221 */ /* 0x000fe20000010000 */
[----:B------:R-:W-:Y:S01]  /*1d90*/  FADD.FTZ R19, R15, R19 ;  /* 0x000000130f137221 */ /* 0x000fe20000010000 */
[----:B0-----:R-:W-:Y:S01]  /*1da0*/  FADD.FTZ R16, R16, R20 ;  /* 0x0000001410107221 */ /* 0x001fe20000010000 */
[----:B------:R-:W0:Y:S01]  /*1db0*/  LDS.128 R12, [R0+0x900] ;  /* 0x00090000000c7984 */ /* 0x000e220000000c00 */
[----:B------:R-:W-:Y:S01]  /*1dc0*/  FADD.FTZ R21, R17, R21 ;  /* 0x0000001511157221 */ /* 0x000fe20000010000 */
[----:B------:R-:W-:Y:S01]  /*1dd0*/  FADD.FTZ R22, R18, R22 ;  /* 0x0000001612167221 */ /* 0x000fe20000010000 */
[----:B------:R-:W-:Y:S01]  /*1de0*/  FADD.FTZ R23, R19, R23 ;  /* 0x0000001713177221 */ /* 0x000fe20000010000 */
[----:B0-----:R-:W-:Y:S01]  /*1df0*/  FADD.FTZ R12, R16, R12 ;  /* 0x0000000c100c7221 */ /* 0x001fe20000010000 */
[----:B------:R-:W-:Y:S01]  /*1e00*/  FADD.FTZ R21, R21, R13 ;  /* 0x0000000d15157221 */ /* 0x000fe20000010000 */
[----:B------:R-:W0:Y:S01]  /*1e10*/  LDS.128 R16, [R0+0xc00] ;  /* 0x000c000000107984 */ /* 0x000e220000000c00 */
        /* <DEDUP_REMOVED lines=51> */
[----:B------:R-:W-:-:S02]  /*2150*/  FADD.FTZ R23, R23, R15 ;  /* 0x0000000f17177221 */ /* 0x000fc40000010000 */
[----:B------:R-:W1:Y:S01]  /*2160*/  LDS.128 R12, [R0+0x2d00] ;  /* 0x002d0000000c7984 */ /* 0x000e620000000c00 */
[----:B0-----:R-:W-:Y:S01]  /*2170*/  FADD.FTZ R16, R20, R16 ;  /* 0x0000001014107221 */ /* 0x001fe20000010000 */
[----:B------:R-:W-:Y:S01]  /*2180*/  FADD.FTZ R17, R21, R17 ;  /* 0x0000001115117221 */ /* 0x000fe20000010000 */
[----:B------:R-:W-:Y:S01]  /*2190*/  FADD.FTZ R18, R22, R18 ;  /* 0x0000001216127221 */ /* 0x000fe20000010000 */
[----:B------:R-:W-:Y:S01]  /*21a0*/  FADD.FTZ R19, R23, R19 ;  /* 0x0000001317137221 */ /* 0x000fe20000010000 */
[----:B-1----:R-:W-:Y:S01]  /*21b0*/  FADD.FTZ R12, R16, R12 ;  /* 0x0000000c100c7221 */ /* 0x002fe20000010000 */
[----:B------:R-:W-:Y:S01]  /*21c0*/  FADD.FTZ R13, R17, R13 ;  /* 0x0000000d110d7221 */ /* 0x000fe20000010000 */
[----:B------:R-:W-:Y:S01]  /*21d0*/  FADD.FTZ R14, R18, R14 ;  /* 0x0000000e120e7221 */ /* 0x000fe20000010000 */
[----:B------:R-:W-:-:S07]  /*21e0*/  FADD.FTZ R15, R19, R15 ;  /* 0x0000000f130f7221 */ /* 0x000fce0000010000 */
.L_x_1043:
[----:B------:R-:W-:Y:S05]  /*21f0*/  BSYNC B0 ;  /* 0x0000000000007941 */ /* 0x000fea0003800000 */
.L_x_1042:
[----:B0-----:R-:W0:Y:S01]  /*2200*/  LDC R0, c[0x0][0xc] ;  /* 0x00000300ff007b82 */ /* 0x001e220000000800 */
[----:B------:R-:W-:Y:S01]  /*2210*/  IMAD R34, R34, 0x30, R24 ;  /* 0x0000003022227824 */ /* 0x000fe200078e0218 */
[----:B------:R-:W-:Y:S06]  /*2220*/  BSSY B0, `(.L_x_1044) ;  /* 0x0000012000007945 */ /* 0x000fec0003800000 */
[----:B------:R-:W1:Y:S01]  /*2230*/  LDC.64 R22, c[0x0][0x268] ;  /* 0x00009a00ff167b82 */ /* 0x000e620000000a00 */
[----:B0-----:R-:W-:Y:S01]  /*2240*/  ISETP.GE.U32.AND P0, PT, R0, 0x2, PT ;  /* 0x000000020000780c */ /* 0x001fe20003f06070 */
[----:B-1----:R-:W-:Y:S01]  /*2250*/  IMAD.WIDE R22, R34, 0x4, R22 ;  /* 0x0000000422167825 */ /* 0x002fe200078e0216 */
[----:B------:R-:W-:Y:S11]  /*2260*/  @P4 BRA `(.L_x_1045) ;  /* 0x0000000000344947 */ /* 0x000ff60003800000 */
[----:B------:R-:W0:Y:S01]  /*2270*/  LDC.64 R20, c[0x0][0x288] ;  /* 0x0000a200ff147b82 */ /* 0x000e220000000a00 */
[----:B------:R-:W-:Y:S01]  /*2280*/  MOV R18, UR7 ;  /* 0x0000000700127c02 */ /* 0x000fe20008000f00 */
[----:B------:R1:W-:Y:S03]  /*2290*/  REDG.E.ADD.F32.FTZ.RN.STRONG.GPU desc[UR14][R22.64], R12 ;  /* 0x0000000c160079a6 */ /* 0x0003e6000c10f38e */
[----:B------:R-:W-:-:S04]  /*22a0*/  LEA R18, P4, R18, R22, 0x2 ;  /* 0x0000001612127211 */ /* 0x000fc800078810ff */
[----:B------:R-:W-:Y:S02]  /*22b0*/  IADD3.X R19, R23, UR9, RZ, P4, !PT ;  /* 0x0000000917137c10 */ /* 0x000fe4000a7fe4ff */
[----:B-1----:R-:W-:-:S03]  /*22c0*/  MOV R12, UR8 ;  /* 0x00000008000c7c02 */ /* 0x002fc60008000f00 */
[----:B------:R1:W-:Y:S01]  /*22d0*/  REDG.E.ADD.F32.FTZ.RN.STRONG.GPU desc[UR14][R18.64], R13 ;  /* 0x0000000d120079a6 */ /* 0x0003e2000c10f38e */
[-C--:B0-----:R-:W-:Y:S02]  /*22e0*/  LEA R16, P5, R20, R22.reuse, 0x2 ;  /* 0x0000001614107211 */ /* 0x081fe400078a10ff */
[----:B------:R-:W-:Y:S02]  /*22f0*/  LEA R22, P6, R12, R22, 0x2 ;  /* 0x000000160c167211 */ /* 0x000fe400078c10ff */
[----:B------:R-:W-:Y:S02]  /*2300*/  LEA.HI.X R17, R20, R23, R21, 0x2, P5 ;  /* 0x0000001714117211 */ /* 0x000fe400028f1415 */
[----:B------:R-:W-:-:S03]  /*2310*/  IADD3.X R23, R23, UR10, RZ, P6, !PT ;  /* 0x0000000a17177c10 */ /* 0x000fc6000b7fe4ff */
[----:B------:R1:W-:Y:S04]  /*2320*/  REDG.E.ADD.F32.FTZ.RN.STRONG.GPU desc[UR14][R16.64], R14 ;  /* 0x0000000e100079a6 */ /* 0x0003e8000c10f38e */
[----:B------:R1:W-:Y:S02]  /*2330*/  REDG.E.ADD.F32.FTZ.RN.STRONG.GPU desc[UR14][R22.64], R15 ;  /* 0x0000000f160079a6 */ /* 0x0003e4000c10f38e */
.L_x_1045:
[----:B------:R-:W-:Y:S05]  /*2340*/  BSYNC B0 ;  /* 0x0000000000007941 */ /* 0x000fea0003800000 */
.L_x_1044:
[----:B------:R-:W-:Y:S05]  /*2350*/  @!P0 BRA `(.L_x_1046) ;  /* 0x0000001000908947 */ /* 0x000fea0003800000 */
[----:B------:R-:W0:Y:S01]  /*2360*/  LDC R12, c[0x0][0x10] ;  /* 0x00000400ff0c7b82 */ /* 0x000e220000000800 */
[----:B-1----:R-:W1:Y:S01]  /*2370*/  S2R R13, SR_CTAID.Y ;  /* 0x00000000000d7919 */ /* 0x002e620000002600 */
        /* <DEDUP_REMOVED lines=12> */
[----:B------:R-:W-:Y:S02]  /*2440*/  ULOP3.LUT UP0, URZ, UR4, 0x2, URZ, 0xc0, !UPT ;  /* 0x00000002043f7892 */ /* 0x000fe4000f80c03f */
[----:B------:R-:W-:Y:S01]  /*2450*/  UFLO.U32 UR17, UR12 ;  /* 0x0000000c001172bd */ /* 0x000fe200080e0000 */
[----:B------:R-:W-:Y:S01]  /*2460*/  UMOV UR11, 0x1 ;  /* 0x00000001000b7882 */ /* 0x000fe20000000000 */
[----:B------:R-:W-:Y:S02]  /*2470*/  UPOPC UR12, UR12 ;  /* 0x0000000c000c72bf */ /* 0x000fe40008000000 */
[----:B------:R-:W-:-:S04]  /*2480*/  USEL UR11, UR11, 0xffffffff, !UP0 ;  /* 0xffffffff0b0b7887 */ /* 0x000fc8000c000000 */
[----:B------:R-:W-:-:S06]  /*2490*/  UIMAD UR11, UR11, UR12, URZ ;  /* 0x0000000c0b0b72a4 */ /* 0x000fcc000f8e023f */
[----:B------:R-:W-:Y:S02]  /*24a0*/  MOV R20, UR11 ;  /* 0x0000000b00147c02 */ /* 0x000fe40008000f00 */
[----:B0-----:R-:W-:Y:S01]  /*24b0*/  ISETP.EQ.U32.AND P0, PT, R18, UR17, PT ;  /* 0x0000001112007c0c */ /* 0x001fe2000bf02070 */
[----:B------:R-:W-:-:S04]  /*24c0*/  IMAD R18, R12, UR16, R13 ;  /* 0x000000100c127c24 */ /* 0x000fc8000f8e020d */
[----:B------:R-:W-:-:S05]  /*24d0*/  IMAD.WIDE.U32 R18, R18, 0x8, R16 ;  /* 0x0000000812127825 */ /* 0x000fca00078e0010 */
[----:B------:R0:W-:Y:S03]  /*24e0*/  STG.E.64 desc[UR14][R18.64], R10 ;  /* 0x0000000a12007986 */ /* 0x0001e6000c101b0e */
[----:B------:R-:W-:Y:S06]  /*24f0*/  @P0 MEMBAR.ALL.GPU ;  /* 0x0000000000000992 */ /* 0x000fec000000a000 */
[----:B------:R-:W-:-:S00]  /*2500*/  @P0 ERRBAR ;  /* 0x00000000000009ab */ /* 0x000fc00000000000 */
[----:B------:R-:W-:Y:S06]  /*2510*/  @P0 CGAERRBAR ;  /* 0x00000000000005ab */ /* 0x000fec0000000000 */
[----:B------:R1:W-:Y:S01]  /*2520*/  @P0 REDG.E.ADD.S32.STRONG.GPU desc[UR14][R14.64], R20 ;  /* 0x000000140e00098e */ /* 0x0003e2000c10e38e */
[----:B------:R-:W-:-:S04]  /*2530*/  PLOP3.LUT P0, PT, PT, PT, UP0, 0x80, 0x0 ;  /* 0x000000000000781c */ /* 0x000fc80003f0f008 */
[----:B0-----:R-:W-:-:S04]  /*2540*/  SEL R18, R0, RZ, !P0 ;  /* 0x000000ff00127207 */ /* 0x001fc80004000000 */
[----:B------:R-:W-:-:S13]  /*2550*/  ISETP.NE.AND P0, PT, R18, -0x1, PT ;  /* 0xffffffff1200780c */ /* 0x000fda0003f05270 */
[----:B-1----:R-:W-:Y:S05]  /*2560*/  @!P0 BRA `(.L_x_1047) ;  /* 0x0000000000148947 */ /* 0x002fea0003800000 */
.L_x_1048:
[----:B------:R-:W2:Y:S04]  /*2570*/  LDG.E.STRONG.GPU R19, desc[UR14][R14.64] ;  /* 0x0000000e0e137981 */ /* 0x000ea8000c1ef900 */
[----:B--2---:R-:W-:Y:S01]  /*2580*/  CCTL.IVALL ;  /* 0x00000000ff00798f */ /* 0x004fe20002000000 */
[----:B------:R-:W-:Y:S05]  /*2590*/  YIELD ;  /* 0x0000000000007946 */ /* 0x000fea0003800000 */
[----:B------:R-:W-:-:S13]  /*25a0*/  ISETP.NE.AND P0, PT, R19, R18, PT ;  /* 0x000000121300720c */ /* 0x000fda0003f05270 */
[----:B------:R-:W-:Y:S05]  /*25b0*/  @P0 BRA `(.L_x_1048) ;  /* 0xfffffffc00ec0947 */ /* 0x000fea000383ffff */
.L_x_1047:
        /* <DEDUP_REMOVED lines=17> */
.L_x_1052:
        /* <DEDUP_REMOVED lines=115> */
.L_x_1051:
        /* <DEDUP_REMOVED lines=15> */
[----:B------:R-:W-:-:S11]  /*2ef0*/  IADD3 R15, R15, 0x4, RZ ;  /* 0x000000040f0f7810 */ /* 0x000fd60007ffe0ff */
[--C-:B------:R-:W-:Y:S02]  /*2f00*/  @!P6 IMAD R22, R12, R22, R13.reuse ;  /* 0x000000160c16e224 */ /* 0x100fe400078e020d */
[----:B--2---:R-:W-:Y:S01]  /*2f10*/  @!P0 FADD.FTZ R10, R10, R20 ;  /* 0x000000140a0a8221 */ /* 0x004fe20000010000 */
[----:B------:R-:W-:Y:S02]  /*2f20*/  @!P5 IMAD R20, R12, R23, R13 ;  /* 0x000000170c14d224 */ /* 0x000fe400078e020d */
[----:B------:R-:W-:Y:S01]  /*2f30*/  @!P0 FADD.FTZ R11, R11, R21 ;  /* 0x000000150b0b8221 */ /* 0x000fe20000010000 */
[----:B------:R-:W-:Y:S01]  /*2f40*/  ISETP.EQ.OR P0, PT, R15, UR16, P2 ;  /* 0x000000100f007c0c */ /* 0x000fe20009702670 */
[----:B------:R-:W-:-:S04]  /*2f50*/  @!P5 IMAD.WIDE.U32 R20, R20, 0x8, R16 ;  /* 0x000000081414d825 */ /* 0x000fc800078e0010 */
[----:B------:R-:W-:Y:S02]  /*2f60*/  @!P6 IMAD.WIDE.U32 R22, R22, 0x8, R16 ;  /* 0x000000081616e825 */ /* 0x000fe400078e0010 */
[----:B------:R-:W2:Y:S02]  /*2f70*/  @!P5 LDG.E.64 R20, desc[UR14][R20.64] ;  /* 0x0000000e1414d981 */ /* 0x000ea4000c1e1b00 */
[----:B---3--:R-:W-:Y:S02]  /*2f80*/  @!P4 FADD.FTZ R10, R10, R18 ;  /* 0x000000120a0ac221 */ /* 0x008fe40000010000 */
[----:B------:R-:W3:Y:S02]  /*2f90*/  @!P6 LDG.E.64 R22, desc[UR14][R22.64] ;  /* 0x0000000e1616e981 */ /* 0x000ee4000c1e1b00 */
[----:B------:R-:W-:Y:S02]  /*2fa0*/  @!P0 IMAD R18, R12, R15, R13 ;  /* 0x0000000f0c128224 */ /* 0x000fe400078e020d */
[----:B------:R-:W-:-:S02]  /*2fb0*/  @!P4 FADD.FTZ R11, R11, R19 ;  /* 0x000000130b0bc221 */ /* 0x000fc40000010000 */
[----:B------:R-:W-:-:S06]  /*2fc0*/  @!P0 IMAD.WIDE.U32 R18, R18, 0x8, R16 ;  /* 0x0000000812128825 */ /* 0x000fcc00078e0010 */
[----:B------:R-:W4:Y:S01]  /*2fd0*/  @!P0 LDG.E.64 R18, desc[UR14][R18.64] ;  /* 0x0000000e12128981 */ /* 0x000f22000c1e1b00 */
[----:B--2---:R-:W-:Y:S01]  /*2fe0*/  @!P5 FADD.FTZ R11, R11, R21 ;  /* 0x000000150b0bd221 */ /* 0x004fe20000010000 */
[C---:B------:R-:W-:Y:S01]  /*2ff0*/  IADD3 R21, R15.reuse, 0x1, RZ ;  /* 0x000000010f157810 */ /* 0x040fe20007ffe0ff */
[----:B------:R-:W-:Y:S01]  /*3000*/  @!P5 FADD.FTZ R10, R10, R20 ;  /* 0x000000140a0ad221 */ /* 0x000fe20000010000 */
[----:B------:R-:W-:Y:S01]  /*3010*/  IADD3 R20, R15, 0x2, RZ ;  /* 0x000000020f147810 */ /* 0x000fe20007ffe0ff */
[----:B---3--:R-:W-:Y:S01]  /*3020*/  @!P6 FADD.FTZ R11, R11, R23 ;  /* 0x000000170b0be221 */ /* 0x008fe20000010000 */
[----:B------:R-:W-:Y:S01]  /*3030*/  ISETP.EQ.OR P5, PT, R21, UR16, P2 ;  /* 0x0000001015007c0c */ /* 0x000fe200097a2670 */
[----:B------:R-:W-:Y:S01]  /*3040*/  @!P6 FADD.FTZ R10, R10, R22 ;  /* 0x000000160a0ae221 */ /* 0x000fe20000010000 */
[----:B------:R-:W-:Y:S02]  /*3050*/  ISETP.EQ.OR P6, PT, R20, UR16, P2 ;  /* 0x0000001014007c0c */ /* 0x000fe400097c2670 */
[----:B------:R-:W-:-:S04]  /*3060*/  IADD3 R22, R15, 0x3, RZ ;  /* 0x000000030f167810 */ /* 0x000fc80007ffe0ff */
[----:B------:R-:W-:Y:S01]  /*3070*/  ISETP.EQ.OR P4, PT, R22, UR16, P2 ;  /* 0x0000001016007c0c */ /* 0x000fe20009782670 */
[----:B----4-:R-:W-:Y:S01]  /*3080*/  @!P0 FADD.FTZ R10, R10, R18 ;  /* 0x000000120a0a8221 */ /* 0x010fe20000010000 */
[----:B------:R-:W-:-:S03]  /*3090*/  @!P0 FADD.FTZ R11, R11, R19 ;  /* 0x000000130b0b8221 */ /* 0x000fc60000010000 */
[C-C-:B------:R-:W-:Y:S02]  /*30a0*/  @!P5 IMAD R21, R12.reuse, R21, R13.reuse ;  /* 0x000000150c15d224 */ /* 0x140fe400078e020d */
[----:B------:R-:W-:Y:S02]  /*30b0*/  @!P6 IMAD R18, R12, R20, R13 ;  /* 0x000000140c12e224 */ /* 0x000fe400078e020d */
[----:B------:R-:W-:-:S04]  /*30c0*/  @!P5 IMAD.WIDE.U32 R20, R21, 0x8, R16 ;  /* 0x000000081514d825 */ /* 0x000fc800078e0010 */
[----:B------:R-:W-:Y:S02]  /*30d0*/  @!P4 IMAD R22, R12, R22, R13 ;  /* 0x000000160c16c224 */ /* 0x000fe400078e020d */
[--C-:B------:R-:W-:Y:S01]  /*30e0*/  @!P6 IMAD.WIDE.U32 R18, R18, 0x8, R16.reuse ;  /* 0x000000081212e825 */ /* 0x100fe200078e0010 */
[----:B------:R-:W2:Y:S03]  /*30f0*/  @!P5 LDG.E.64 R20, desc[UR14][R20.64] ;  /* 0x0000000e1414d981 */ /* 0x000ea6000c1e1b00 */
[----:B------:R-:W-:Y:S02]  /*3100*/  @!P4 IMAD.WIDE.U32 R22, R22, 0x8, R16 ;  /* 0x000000081616c825 */ /* 0x000fe400078e0010 */
[----:B------:R-:W3:Y:S04]  /*3110*/  @!P6 LDG.E.64 R18, desc[UR14][R18.64] ;  /* 0x0000000e1212e981 */ /* 0x000ee8000c1e1b00 */
[----:B------:R-:W4:Y:S01]  /*3120*/  @!P4 LDG.E.64 R22, desc[UR14][R22.64] ;  /* 0x0000000e1616c981 */ /* 0x000f22000c1e1b00 */
[----:B------:R-:W-:-:S02]  /*3130*/  IADD3 R14, R14, -0x4, RZ ;  /* 0xfffffffc0e0e7810 */ /* 0x000fc40007ffe0ff */
[----:B------:R-:W-:Y:S02]  /*3140*/  PLOP3.LUT P0, PT, PT, PT, PT, 0x8, 0x0 ;  /* 0x000000000000781c */ /* 0x000fe40003f0e170 */
        /* <DEDUP_REMOVED lines=8> */
.L_x_1053:
[----:B------:R-:W-:-:S13]  /*31d0*/  ISETP.NE.OR P0, PT, R14, RZ, P0 ;  /* 0x000000ff0e00720c */ /* 0x000fda0000705670 */
[----:B------:R-:W-:Y:S05]  /*31e0*/  @!P0 BRA `(.L_x_1049) ;  /* 0x00000000007c8947 */ /* 0x000fea0003800000 */
.L_x_1050:
        /* <DEDUP_REMOVED lines=10> */
[----:B------:R-:W-:-:S04]  /*3290*/  @!P6 IMAD R20, R12, R20, R13 ;  /* 0x000000140c14e224 */ /* 0x000fc800078e020d */
[----:B------:R-:W-:-:S04]  /*32a0*/  @!P6 IMAD.WIDE.U32 R20, R20, 0x8, R16 ;  /* 0x000000081414e825 */ /* 0x000fc800078e0010 */
[--C-:B------:R-:W-:Y:S02]  /*32b0*/  @!P0 IMAD R22, R12, R22, R13.reuse ;  /* 0x000000160c168224 */ /* 0x100fe400078e020d */
[----:B------:R-:W3:Y:S01]  /*32c0*/  @!P6 LDG.E.64 R20, desc[UR14][R20.64] ;  /* 0x0000000e1414e981 */ /* 0x000ee2000c1e1b00 */
[----:B--2---:R-:W-:Y:S01]  /*32d0*/  @!P5 FADD.FTZ R10, R10, R18 ;  /* 0x000000120a0ad221 */ /* 0x004fe20000010000 */
[----:B------:R-:W-:Y:S02]  /*32e0*/  @!P4 IMAD R18, R12, R23, R13 ;  /* 0x000000170c12c224 */ /* 0x000fe400078e020d */
[----:B------:R-:W-:Y:S02]  /*32f0*/  @!P5 FADD.FTZ R11, R11, R19 ;  /* 0x000000130b0bd221 */ /* 0x000fe40000010000 */
[----:B------:R-:W-:-:S04]  /*3300*/  @!P4 IMAD.WIDE.U32 R18, R18, 0x8, R16 ;  /* 0x000000081212c825 */ /* 0x000fc800078e0010 */
[----:B------:R-:W-:Y:S02]  /*3310*/  @!P0 IMAD.WIDE.U32 R22, R22, 0x8, R16 ;  /* 0x0000000816168825 */ /* 0x000fe400078e0010 */
[----:B------:R-:W2:Y:S04]  /*3320*/  @!P4 LDG.E.64 R18, desc[UR14][R18.64] ;  /* 0x0000000e1212c981 */ /* 0x000ea8000c1e1b00 */
[----:B------:R-:W4:Y:S01]  /*3330*/  @!P0 LDG.E.64 R22, desc[UR14][R22.64] ;  /* 0x0000000e16168981 */ /* 0x000f22000c1e1b00 */
[----:B------:R-:W-:-:S04]  /*3340*/  IADD3 R14, R14, -0x4, RZ ;  /* 0xfffffffc0e0e7810 */ /* 0x000fc80007ffe0ff */
[----:B------:R-:W-:Y:S01]  /*3350*/  ISETP.NE.AND P5, PT, R14, RZ, PT ;  /* 0x000000ff0e00720c */ /* 0x000fe20003fa5270 */
[----:B---3--:R-:W-:Y:S01]  /*3360*/  @!P6 FADD.FTZ R10, R10, R20 ;  /* 0x000000140a0ae221 */ /* 0x008fe20000010000 */
[----:B------:R-:W-:Y:S01]  /*3370*/  @!P6 FADD.FTZ R11, R11, R21 ;  /* 0x000000150b0be221 */ /* 0x000fe20000010000 */
[----:B------:R-:W-:Y:S02]  /*3380*/  IADD3 R15, R15, 0x4, RZ ;  /* 0x000000040f0f7810 */ /* 0x000fe40007ffe0ff */
[----:B--2---:R-:W-:Y:S01]  /*3390*/  @!P4 FADD.FTZ R10, R10, R18 ;  /* 0x000000120a0ac221 */ /* 0x004fe20000010000 */
[----:B------:R-:W-:-:S03]  /*33a0*/  @!P4 FADD.FTZ R11, R11, R19 ;  /* 0x000000130b0bc221 */ /* 0x000fc60000010000 */
[----:B----4-:R-:W-:Y:S01]  /*33b0*/  @!P0 FADD.FTZ R10, R10, R22 ;  /* 0x000000160a0a8221 */ /* 0x010fe20000010000 */
[----:B------:R-:W-:-:S03]  /*33c0*/  @!P0 FADD.FTZ R11, R11, R23 ;  /* 0x000000170b0b8221 */ /* 0x000fc60000010000 */
[----:B------:R-:W-:Y:S05]  /*33d0*/  @P5 BRA `(.L_x_1050) ;  /* 0xfffffffc00845947 */ /* 0x000fea000383ffff */
.L_x_1049:
        /* <DEDUP_REMOVED lines=11> */
.L_x_1055:
[----:B------:R-:W-:Y:S05]  /*3490*/  BSYNC B0 ;  /* 0x0000000000007941 */ /* 0x000fea0003800000 */
.L_x_1054:
        /* <DEDUP_REMOVED lines=16> */
.L_x_1046:
[----:B------:R-:W0:Y:S01]  /*35a0*/  S2UR UR12, SR_CgaCtaId ;  /* 0x00000000000c79c3 */ /* 0x000e220000008800 */
[----:B------:R-:W-:Y:S01]  /*35b0*/  UMOV UR11, 0x400 ;  /* 0x00000400000b7882 */ /* 0x000fe20000000000 */
[C---:B------:R-:W-:Y:S01]  /*35c0*/  IADD3 R34, R25.reuse, 0x30, RZ ;  /* 0x0000003019227810 */ /* 0x040fe20007ffe0ff */
[----:B------:R-:W-:Y:S01]  /*35d0*/  ULDC.64 UR20, c[0x0][0x290] ;  /* 0x0000a40000147ab9 */ /* 0x000fe20000000a00 */
[----:B------:R-:W-:Y:S01]  /*35e0*/  IADD3 R0, R25, 0x30, RZ ;  /* 0x0000003019007810 */ /* 0x000fe20007ffe0ff */
[--C-:B-1----:R-:W-:Y:S01]  /*35f0*/  HADD2.F32 R15, -RZ, R28.reuse.H0_H0 ;  /* 0x2000001cff0f7230 */ /* 0x102fe20000004100 */
[----:B------:R-:W-:Y:S01]  /*3600*/  ISETP.GE.U32.AND P0, PT, R37, UR20, PT ;  /* 0x0000001425007c0c */ /* 0x000fe2000bf06070 */
[----:B------:R-:W-:Y:S01]  /*3610*/  HADD2.F32 R28, -RZ, R28.H1_H1 ;  /* 0x3000001cff1c7230 */ /* 0x000fe20000004100 */
[----:B------:R-:W-:Y:S02]  /*3620*/  SHF.R.S32.HI R13, RZ, 0x1f, R37 ;  /* 0x0000001fff0d7819 */ /* 0x000fe40000011425 */
[----:B------:R-:W-:-:S02]  /*3630*/  SHF.R.S32.HI R12, RZ, 0x1f, R36 ;  /* 0x0000001fff0c7819 */ /* 0x000fc40000011424 */
[----:B------:R-:W-:Y:S02]  /*3640*/  ISETP.GE.U32.AND P5, PT, R34, UR20, PT ;  /* 0x0000001422007c0c */ /* 0x000fe4000bfa6070 */
[----:B------:R-:W-:Y:S02]  /*3650*/  SHF.R.S32.HI R0, RZ, 0x1f, R0 ;  /* 0x0000001fff007819 */ /* 0x000fe40000011400 */
[----:B------:R-:W-:-:S04]  /*3660*/  ISETP.GE.AND.EX P4, PT, R13, UR21, PT, P0 ;  /* 0x000000150d007c0c */ /* 0x000fc8000bf86300 */
[----:B------:R-:W-:Y:S01]  /*3670*/  ISETP.GT.U32.OR P4, PT, R24, 0x2ff, P4 ;  /* 0x000002ff1800780c */ /* 0x000fe20002784470 */
[----:B0-----:R-:W-:-:S09]  /*3680*/  ULEA UR11, UR12, UR11, 0x18 ;  /* 0x0000000b0c0b7291 */ /* 0x001fd2000f8ec03f */
[----:B------:R-:W-:Y:S01]  /*3690*/  @!P2 STS.64 [UR11+0xe0], R10 ;  /* 0x0000e00aff00a988 */ /* 0x000fe20008000a0b */
[----:B------:R-:W-:Y:S01]  /*36a0*/  BAR.SYNC.DEFER_BLOCKING 0x0 ;  /* 0x0000000000007b1d */ /* 0x000fe20000010000 */
[----:B------:R-:W-:-:S04]  /*36b0*/  ISETP.GE.U32.AND P2, PT, R36, UR20, PT ;  /* 0x0000001424007c0c */ /* 0x000fc8000bf46070 */
[----:B------:R-:W-:Y:S02]  /*36c0*/  ISETP.GE.AND.EX P0, PT, R12, UR21, PT, P2 ;  /* 0x000000150c007c0c */ /* 0x000fe4000bf06320 */
[----:B------:R-:W-:Y:S01]  /*36d0*/  ISETP.GE.AND.EX P2, PT, R0, UR21, PT, P5 ;  /* 0x0000001500007c0c */ /* 0x000fe2000bf46350 */
[----:B------:R-:W0:Y:S01]  /*36e0*/  LDS.64 R10, [UR11+0xe0] ;  /* 0x0000e00bff0a7984 */ /* 0x000e220008000a00 */
[----:B------:R-:W-:Y:S02]  /*36f0*/  ULDC UR11, c[0x0][0x2bc] ;  /* 0x0000af00000b7ab9 */ /* 0x000fe40000000800 */
[----:B0-----:R-:W-:Y:S01]  /*3700*/  FMUL.FTZ R14, R11, UR11 ;  /* 0x0000000b0b0e7c20 */ /* 0x001fe20008410000 */
[--C-:B------:R-:W-:Y:S02]  /*3710*/  HADD2.F32 R11, -RZ, R33.reuse.H0_H0 ;  /* 0x20000021ff0b7230 */ /* 0x100fe40000004100 */
[----:B------:R-:W-:Y:S01]  /*3720*/  FMUL.FTZ R0, R10, UR11 ;  /* 0x0000000b0a007c20 */ /* 0x000fe20008410000 */
[----:B------:R-:W-:-:S02]  /*3730*/  HADD2.F32 R33, -RZ, R33.H1_H1 ;  /* 0x30000021ff217230 */ /* 0x000fc40000004100 */
[--C-:B------:R-:W-:Y:S02]  /*3740*/  HADD2.F32 R10, -RZ, R32.reuse.H0_H0 ;  /* 0x20000020ff0a7230 */ /* 0x100fe40000004100 */
[----:B------:R-:W-:Y:S01]  /*3750*/  FADD.FTZ R11, R11, -UR19 ;  /* 0x800000130b0b7e21 */ /* 0x000fe20008010000 */
[----:B------:R-:W-:Y:S02]  /*3760*/  HADD2.F32 R32, -RZ, R32.H1_H1 ;  /* 0x30000020ff207230 */ /* 0x000fe40000004100 */
[----:B------:R-:W-:Y:S01]  /*3770*/  FADD.FTZ R12, R33, -UR19 ;  /* 0x80000013210c7e21 */ /* 0x000fe20008010000 */
[----:B------:R-:W-:-:S03]  /*3780*/  FMUL.FTZ R11, R11, UR13 ;  /* 0x0000000d0b0b7c20 */ /* 0x000fc60008410000 */
        /* <DEDUP_REMOVED lines=20> */
.L_x_1056:
[----:B------:R-:W-:Y:S04]  /*38d0*/  BSSY B0, `(.L_x_1057) ;  /* 0x0000015000007945 */ /* 0x000fe80003800000 */
[----:B------:R-:W-:Y:S05]  /*38e0*/  @!P1 BRA `(.L_x_1058) ;  /* 0x00000000004c9947 */ /* 0x000fea0003800000 */
[C-C-:B------:R-:W-:Y:S01]  /*38f0*/  FFMA.FTZ R11, R0.reuse, R11, R14.reuse ;  /* 0x0000000b000b7223 */ /* 0x140fe2000001000e */
[----:B------:R-:W-:Y:S01]  /*3900*/  SHF.R.S32.HI R16, RZ, 0x1f, R25 ;  /* 0x0000001fff107819 */ /* 0x000fe20000011419 */
[----:B------:R-:W-:Y:S01]  /*3910*/  FFMA.FTZ R13, R0, R12, R14 ;  /* 0x0000000c000d7223 */ /* 0x000fe2000001000e */
[----:B------:R-:W-:Y:S01]  /*3920*/  ULDC.64 UR20, c[0x0][0x288] ;  /* 0x0000a20000147ab9 */ /* 0x000fe20000000a00 */
[----:B------:R-:W-:Y:S01]  /*3930*/  FFMA.FTZ R12, R10, R6, -R11 ;  /* 0x000000060a0c7223 */ /* 0x000fe2000001080b */
[----:B-----5:R-:W-:Y:S01]  /*3940*/  MOV R10, R2 ;  /* 0x00000002000a7202 */ /* 0x020fe20000000f00 */
[----:B------:R-:W-:Y:S01]  /*3950*/  IMAD R16, R16, UR20, RZ ;  /* 0x0000001410107c24 */ /* 0x000fe2000f8e02ff */
[----:B------:R-:W-:Y:S01]  /*3960*/  MOV R11, R5 ;  /* 0x00000005000b7202 */ /* 0x000fe20000000f00 */
[----:B------:R-:W-:Y:S02]  /*3970*/  FFMA.FTZ R32, R32, R7, -R13 ;  /* 0x0000000720207223 */ /* 0x000fe4000001080d */
[----:B------:R-:W-:-:S02]  /*3980*/  IMAD R13, R25, UR21, R16 ;  /* 0x00000015190d7c24 */ /* 0x000fc4000f8e0210 */
[----:B------:R-:W-:Y:S01]  /*3990*/  FMUL.FTZ R16, R12, UR13 ;  /* 0x0000000d0c107c20 */ /* 0x000fe20008410000 */
[----:B------:R-:W-:Y:S01]  /*39a0*/  IMAD.WIDE.U32 R10, R25, UR20, R10 ;  /* 0x00000014190a7c25 */ /* 0x000fe2000f8e000a */
[----:B------:R-:W-:-:S03]  /*39b0*/  ULDC.64 UR20, c[0x0][0x210] ;  /* 0x0000840000147ab9 */ /* 0x000fc60000000a00 */
[----:B------:R-:W-:Y:S01]  /*39c0*/  FMUL.FTZ R17, R32, UR13 ;  /* 0x0000000d20117c20 */ /* 0x000fe20008410000 */
[C---:B------:R-:W-:Y:S02]  /*39d0*/  LEA R12, P5, R10.reuse, UR20, 0x1 ;  /* 0x000000140a0c7c11 */ /* 0x040fe4000f8a08ff */
[----:B------:R-:W-:Y:S02]  /*39e0*/  IADD3 R13, R11, R13, RZ ;  /* 0x0000000d0b0d7210 */ /* 0x000fe40007ffe0ff */
[----:B------:R-:W-:Y:S02]  /*39f0*/  F2FP.F16.F32.PACK_AB R17, R17, R16 ;  /* 0x000000101111723e */ /* 0x000fe400000000ff */
[----:B------:R-:W-:-:S05]  /*3a00*/  LEA.HI.X R13, R10, UR21, R13, 0x1, P5 ;  /* 0x000000150a0d7c11 */ /* 0x000fca000a8f0c0d */
[----:B------:R0:W-:Y:S02]  /*3a10*/  STG.E desc[UR14][R12.64], R17 ;  /* 0x000000110c007986 */ /* 0x0001e4000c10190e */
.L_x_1058:
[----:B------:R-:W-:Y:S05]  /*3a20*/  BSYNC B0 ;  /* 0x0000000000007941 */ /* 0x000fea0003800000 */
.L_x_1057:
[----:B------:R-:W-:Y:S01]  /*3a30*/  FADD.FTZ R11, R15, -UR19 ;  /* 0x800000130f0b7e21 */ /* 0x000fe20008010000 */
[----:B------:R-:W-:Y:S01]  /*3a40*/  FADD.FTZ R10, R28, -UR19 ;  /* 0x800000131c0a7e21 */ /* 0x000fe20008010000 */
[--C-:B0-----:R-:W-:Y:S02]  /*3a50*/  HADD2.F32 R13, -RZ, R31.reuse.H0_H0 ;  /* 0x2000001fff0d7230 */ /* 0x101fe40000004100 */
[----:B------:R-:W-:Y:S02]  /*3a60*/  HADD2.F32 R12, -RZ, R31.H1_H1 ;  /* 0x3000001fff0c7230 */ /* 0x000fe40000004100 */
        /* <DEDUP_REMOVED lines=21> */
.L_x_1059:
[----:B------:R-:W-:Y:S04]  /*3bc0*/  BSSY B0, `(.L_x_1060) ;  /* 0x0000015000007945 */ /* 0x000fe80003800000 */
[----:B------:R-:W-:Y:S05]  /*3bd0*/  @P4 BRA `(.L_x_1061) ;  /* 0x00000000004c4947 */ /* 0x000fea0003800000 */
[----:B------:R-:W-:Y:S01]  /*3be0*/  SHF.R.S32.HI R15, RZ, 0x1f, R37 ;  /* 0x0000001fff0f7819 */ /* 0x000fe20000011425 */
[C-C-:B------:R-:W-:Y:S01]  /*3bf0*/  FFMA.FTZ R16, R0.reuse, R11, R14.reuse ;  /* 0x0000000b00107223 */ /* 0x140fe2000001000e */
[----:B------:R-:W-:Y:S01]  /*3c00*/  FFMA.FTZ R11, R0, R10, R14 ;  /* 0x0000000a000b7223 */ /* 0x000fe2000001000e */
[----:B------:R-:W-:Y:S01]  /*3c10*/  ULDC.64 UR20, c[0x0][0x288] ;  /* 0x0000a20000147ab9 */ /* 0x000fe20000000a00 */
[----:B-----5:R-:W-:Y:S01]  /*3c20*/  MOV R10, R2 ;  /* 0x00000002000a7202 */ /* 0x020fe20000000f00 */
[----:B------:R-:W-:Y:S02]  /*3c30*/  IMAD R18, R15, UR20, RZ ;  /* 0x000000140f127c24 */ /* 0x000fe4000f8e02ff */
        /* <DEDUP_REMOVED lines=13> */
.L_x_1061:
[----:B------:R-:W-:Y:S05]  /*3d10*/  BSYNC B0 ;  /* 0x0000000000007941 */ /* 0x000fea0003800000 */
.L_x_1060:
[--C-:B------:R-:W-:Y:S01]  /*3d20*/  HADD2.F32 R10, -RZ, R26.reuse.H0_H0 ;  /* 0x2000001aff0a7230 */ /* 0x100fe20000004100 */
[C---:B------:R-:W-:Y:S01]  /*3d30*/  ISETP.GT.U32.OR P0, PT, R24.reuse, 0x2ff, P0 ;  /* 0x000002ff1800780c */ /* 0x040fe20000704470 */
[----:B------:R-:W-:Y:S01]  /*3d40*/  HADD2.F32 R26, -RZ, R26.H1_H1 ;  /* 0x3000001aff1a7230 */ /* 0x000fe20000004100 */
[----:B------:R-:W-:Y:S01]  /*3d50*/  ISETP.GT.U32.OR P2, PT, R24, 0x2ff, P2 ;  /* 0x000002ff1800780c */ /* 0x000fe20001744470 */
[--C-:B------:R-:W-:Y:S02]  /*3d60*/  HADD2.F32 R11, -RZ, R30.reuse.H0_H0 ;  /* 0x2000001eff0b7230 */ /* 0x100fe40000004100 */
[----:B------:R-:W-:Y:S01]  /*3d70*/  FADD.FTZ R10, R10, -UR19 ;  /* 0x800000130a0a7e21 */ /* 0x000fe20008010000 */
[----:B0-----:R-:W-:Y:S02]  /*3d80*/  HADD2.F32 R15, -RZ, R27.H0_H0 ;  /* 0x2000001bff0f7230 */ /* 0x001fe40000004100 */
[----:B------:R-:W-:Y:S01]  /*3d90*/  FADD.FTZ R26, R26, -UR19 ;  /* 0x800000131a1a7e21 */ /* 0x000fe20008010000 */
[----:B------:R-:W-:-:S02]  /*3da0*/  HADD2.F32 R30, -RZ, R30.H1_H1 ;  /* 0x3000001eff1e7230 */ /* 0x000fc40000004100 */
        /* <DEDUP_REMOVED lines=22> */
.L_x_1062:
[----:B------:R-:W-:Y:S04]  /*3f10*/  BSSY B0, `(.L_x_1063) ;  /* 0x0000015000007945 */ /* 0x000fe80003800000 */
[----:B------:R-:W-:Y:S05]  /*3f20*/  @P0 BRA `(.L_x_1064) ;  /* 0x00000000004c0947 */ /* 0x000fea0003800000 */
[C---:B------:R-:W-:Y:S01]  /*3f30*/  FFMA.FTZ R12, R0.reuse, R13, R14 ;  /* 0x0000000d000c7223 */ /* 0x040fe2000001000e */
        /* <DEDUP_REMOVED lines=13> */
[----:B------:R-:W-:Y:S02]  /*4010*/  LEA R12, P0, R10, UR20, 0x1 ;  /* 0x000000140a0c7c11 */ /* 0x000fe4000f8008ff */
[----:B------:R-:W-:Y:S02]  /*4020*/  IADD3 R19, R11, R19, RZ ;  /* 0x000000130b137210 */ /* 0x000fe40007ffe0ff */
[----:B------:R-:W-:Y:S02]  /*4030*/  F2FP.F16.F32.PACK_AB R11, R16, R17 ;  /* 0x00000011100b723e */ /* 0x000fe400000000ff */
[----:B------:R-:W-:-:S05]  /*4040*/  LEA.HI.X R13, R10, UR21, R19, 0x1, P0 ;  /* 0x000000150a0d7c11 */ /* 0x000fca00080f0c13 */
[----:B------:R0:W-:Y:S02]  /*4050*/  STG.E desc[UR14][R12.64], R11 ;  /* 0x0000000b0c007986 */ /* 0x0001e4000c10190e */
.L_x_1064:
[----:B------:R-:W-:Y:S05]  /*4060*/  BSYNC B0 ;  /* 0x0000000000007941 */ /* 0x000fea0003800000 */
.L_x_1063:
[----:B0-----:R-:W-:Y:S01]  /*4070*/  FADD.FTZ R13, R15, -UR19 ;  /* 0x800000130f0d7e21 */ /* 0x001fe20008010000 */
[----:B------:R-:W-:Y:S01]  /*4080*/  FADD.FTZ R12, R27, -UR19 ;  /* 0x800000131b0c7e21 */ /* 0x000fe20008010000 */
[--C-:B------:R-:W-:Y:S02]  /*4090*/  HADD2.F32 R11, -RZ, R29.reuse.H0_H0 ;  /* 0x2000001dff0b7230 */ /* 0x100fe40000004100 */
        /* <DEDUP_REMOVED lines=22> */
.L_x_1065:
[----:B------:R-:W-:Y:S04]  /*4200*/  BSSY B0, `(.L_x_1066) ;  /* 0x0000015000007945 */ /* 0x000fe80003800000 */
[----:B------:R-:W-:Y:S05]  /*4210*/  @P2 BRA `(.L_x_1067) ;  /* 0x00000000004c2947 */ /* 0x000fea0003800000 */
[----:B------:R-:W-:Y:S01]  /*4220*/  IADD3 R8, R25, 0x30, RZ ;  /* 0x0000003019087810 */ /* 0x000fe20007ffe0ff */
[C-C-:B------:R-:W-:Y:S01]  /*4230*/  FFMA.FTZ R4, R0.reuse, R13, R14.reuse ;  /* 0x0000000d00047223 */ /* 0x140fe2000001000e */
[----:B------:R-:W-:Y:S01]  /*4240*/  ULDC.64 UR20, c[0x0][0x288] ;  /* 0x0000a20000147ab9 */ /* 0x000fe20000000a00 */
[----:B------:R-:W-:Y:S01]  /*4250*/  MOV R3, R5 ;  /* 0x0000000500037202 */ /* 0x000fe20000000f00 */
[----:B------:R-:W-:Y:S01]  /*4260*/  FFMA.FTZ R9, R0, R12, R14 ;  /* 0x0000000c00097223 */ /* 0x000fe2000001000e */
[----:B------:R-:W-:Y:S01]  /*4270*/  SHF.R.S32.HI R8, RZ, 0x1f, R8 ;  /* 0x0000001fff087819 */ /* 0x000fe20000011408 */
[----:B------:R-:W-:Y:S01]  /*4280*/  FFMA.FTZ R6, R11, R6, -R4 ;  /* 0x000000060b067223 */ /* 0x000fe20000010804 */
[----:B-----5:R-:W-:-:S04]  /*4290*/  IMAD.WIDE.U32 R4, R34, UR20, R2 ;  /* 0x0000001422047c25 */ /* 0x020fc8000f8e0002 */
[----:B------:R-:W-:Y:S01]  /*42a0*/  FFMA.FTZ R9, R10, R7, -R9 ;  /* 0x000000070a097223 */ /* 0x000fe20000010809 */
[----:B------:R-:W-:Y:S01]  /*42b0*/  FMUL.FTZ R6, R6, UR13 ;  /* 0x0000000d06067c20 */ /* 0x000fe20008410000 */
[----:B------:R-:W-:Y:S02]  /*42c0*/  IMAD R0, R8, UR20, RZ ;  /* 0x0000001408007c24 */ /* 0x000fe4000f8e02ff */
[----:B------:R-:W-:Y:S02]  /*42d0*/  FMUL.FTZ R9, R9, UR13 ;  /* 0x0000000d09097c20 */ /* 0x000fe40008410000 */
[----:B------:R-:W-:Y:S01]  /*42e0*/  IMAD R3, R34, UR21, R0 ;  /* 0x0000001522037c24 */ /* 0x000fe2000f8e0200 */
[----:B------:R-:W-:Y:S02]  /*42f0*/  ULDC.64 UR20, c[0x0][0x210] ;  /* 0x0000840000147ab9 */ /* 0x000fe40000000a00 */
[----:B------:R-:W-:Y:S02]  /*4300*/  LEA R2, P0, R4, UR20, 0x1 ;  /* 0x0000001404027c11 */ /* 0x000fe4000f8008ff */
[----:B------:R-:W-:-:S02]  /*4310*/  IADD3 R3, R5, R3, RZ ;  /* 0x0000000305037210 */ /* 0x000fc40007ffe0ff */
[----:B------:R-:W-:Y:S02]  /*4320*/  F2FP.F16.F32.PACK_AB R5, R9, R6 ;  /* 0x000000060905723e */ /* 0x000fe400000000ff */
[----:B------:R-:W-:-:S05]  /*4330*/  LEA.HI.X R3, R4, UR21, R3, 0x1, P0 ;  /* 0x0000001504037c11 */ /* 0x000fca00080f0c03 */
[----:B------:R0:W-:Y:S02]  /*4340*/  STG.E desc[UR14][R2.64], R5 ;  /* 0x0000000502007986 */ /* 0x0001e4000c10190e */
.L_x_1067:
[----:B------:R-:W-:Y:S05]  /*4350*/  BSYNC B0 ;  /* 0x0000000000007941 */ /* 0x000fea0003800000 */
.L_x_1066:
[----:B------:R-:W-:Y:S01]  /*4360*/  ULDC UR11, c[0x0][0x10] ;  /* 0x00000400000b7ab9 */ /* 0x000fe20000000800 */
[----:B------:R-:W-:Y:S02]  /*4370*/  UIADD3 UR4, UR4, 0x1, URZ ;  /* 0x0000000104047890 */ /* 0x000fe4000fffe03f */
[----:B------:R-:W-:-:S04]  /*4380*/  UIADD3 UR6, UR11, UR6, URZ ;  /* 0x000000060b067290 */ /* 0x000fc8000fffe03f */
[----:B------:R-:W-:-:S06]  /*4390*/  UISETP.GE.AND UP0, UPT, UR6, UR5, UPT ;  /* 0x000000050600728c */ /* 0x000fcc000bf06270 */
[----:B------:R-:W-:-:S13]  /*43a0*/  PLOP3.LUT P0, PT, PT, PT, UP0, 0x80, 0x0 ;  /* 0x000000000000781c */ /* 0x000fda0003f0f008 */
[----:B------:R-:W-:Y:S05]  /*43b0*/  @!P0 BRA `(.L_x_1068) ;  /* 0xffffffbc00d88947 */ /* 0x000fea000383ffff */
.L_x_1033:
[----:B------:R-:W1:Y:S01]  /*43c0*/  LDC R4, c[0x0][0xc] ;  /* 0x00000300ff047b82 */ /* 0x000e620000000800 */
[----:B------:R-:W-:Y:S01]  /*43d0*/  ISETP.NE.AND P1, PT, R24, RZ, PT ;  /* 0x000000ff1800720c */ /* 0x000fe20003f25270 */
[----:B------:R-:W-:Y:S06]  /*43e0*/  BSSY B0, `(.L_x_1069) ;  /* 0x0000011000007945 */ /* 0x000fec0003800000 */
[----:B------:R-:W2:Y:S08]  /*43f0*/  LDC R7, c[0x0][0x10] ;  /* 0x00000400ff077b82 */ /* 0x000eb00000000800 */
[----:B0----5:R-:W0:Y:S01]  /*4400*/  LDC.64 R2, c[0x0][0x258] ;  /* 0x00009600ff027b82 */ /* 0x021e220000000a00 */
        /* <DEDUP_REMOVED lines=14> */
.L_x_1070:
[----:B------:R-:W-:Y:S05]  /*44f0*/  BSYNC B0 ;  /* 0x0000000000007941 */ /* 0x000fea0003800000 */
.L_x_1069:
        /* <DEDUP_REMOVED lines=11> */
.L_x_1072:
[----:B------:R-:W2:Y:S04]  /*45b0*/  LDG.E.STRONG.GPU R5, desc[UR14][R2.64] ;  /* 0x0000000e02057981 */ /* 0x000ea8000c1ef900 */
[----:B--2---:R-:W-:Y:S01]  /*45c0*/  CCTL.IVALL ;  /* 0x00000000ff00798f */ /* 0x004fe20002000000 */
[----:B------:R-:W-:Y:S05]  /*45d0*/  YIELD ;  /* 0x0000000000007946 */ /* 0x000fea0003800000 */
[----:B------:R-:W-:-:S13]  /*45e0*/  ISETP.NE.AND P0, PT, R5, R0, PT ;  /* 0x000000000500720c */ /* 0x000fda0003f05270 */
[----:B------:R-:W-:Y:S05]  /*45f0*/  @P0 BRA `(.L_x_1072) ;  /* 0xfffffffc00ec0947 */ /* 0x000fea000383ffff */
.L_x_1071:
        /* <DEDUP_REMOVED lines=25> */
.L_x_1073:
        /* <DEDUP_REMOVED lines=23> */
.L_x_1074:
        /* <DEDUP_REMOVED lines=16> */
.L_x_5126:


//--------------------- .text._Z35group_norm_nhwc_bwd_one_pass_kernelI11Fp16IOFp32WLi128ELi96ELi768EEv26Group_norm_nhwc_bwd_params --------------------------
	.section	.text._Z35group_norm_nhwc_bwd_one_pass_kernelI11Fp16IOFp32WLi128ELi96ELi768EEv26Group_norm_nhwc_bwd_params,"ax",@progbits
	.align	128
        .global         _Z35group_norm_nhwc_bwd_one_pass_kernelI11Fp16IOFp32WLi128ELi96ELi768EEv26Group_norm_nhwc_bwd_params
        .type           _Z35group_norm_nhwc_bwd_one_pass_kernelI11Fp16IOFp32WLi128ELi96ELi768EEv26Group_norm_nhwc_bwd_params,@function
        .size           _Z35group_norm_nhwc_bwd_one_pass_kernelI11Fp16IOFp32WLi128ELi96ELi768EEv26Group_norm_nhwc_bwd_params,(.L_x_5127 - _Z35group_norm_nhwc_bwd_one_pass_kernelI11Fp16IOFp32WLi128ELi96ELi768EEv26Group_norm_nhwc_bwd_params)
        .other          _Z35group_norm_nhwc_bwd_one_pass_kernelI11Fp16IOFp32WLi128ELi96ELi768EEv26Group_norm_nhwc_bwd_params,@"STO_CUDA_ENTRY STV_DEFAULT"
_Z35group_norm_nhwc_bwd_one_pass_kernelI11Fp16IOFp32WLi128ELi96ELi768EEv26Group_norm_nhwc_bwd_params:
.text._Z35group_norm_nhwc_bwd_one_pass_kernelI11Fp16IOFp32WLi128ELi96ELi768EEv26Group_norm_nhwc_bwd_params:
        /* <DEDUP_REMOVED lines=12> */
[----:B------:R-:W-:Y:S01]  /*00c0*/  SHF.R.S32.HI R0, RZ, 0x1f, R53 ;  /* 0x0000001fff007819 */ /* 0x000fe20000011435 */
[----:B------:R-:W-:Y:S01]  /*00d0*/  ULDC.64 UR10, c[0x0][0x290] ;  /* 0x0000a400000a7ab9 */ /* 0x000fe20000000a00 */
[----:B------:R-:W-:Y:S01]  /*00e0*/  UMOV UR5, 0x400 ;  /* 0x0000040000057882 */ /* 0x000fe20000000000 */
[----:B------:R-:W-:Y:S01]  /*00f0*/  SHF.R.U32.HI R2, RZ, 0x5, R3 ;  /* 0x00000005ff027819 */ /* 0x000fe20000011603 */
[----:B------:R-:W-:Y:S01]  /*0100*/  HFMA2.MMA R43, -RZ, RZ, 0, 0 ;  /* 0x00000000ff2b7435 */ /* 0x000fe200000001ff */
[----:B------:R-:W2:Y:S01]  /*0110*/  S2UR UR7, SR_CTAID.X ;  /* 0x00000000000779c3 */ /* 0x000ea20000002500 */
[----:B------:R-:W-:Y:S02]  /*0120*/  LEA.HI R0, R0, R53, RZ, 0x5 ;  /* 0x0000003500007211 */ /* 0x000fe400078f28ff */
[----:B------:R-:W-:-:S02]  /*0130*/  IMAD R54, R2, -0x30, R53 ;  /* 0xffffffd002367824 */ /* 0x000fc400078e0235 */
[----:B------:R-:W-:-:S03]  /*0140*/  SHF.R.S32.HI R0, RZ, 0x5, R0 ;  /* 0x00000005ff007819 */ /* 0x000fc60000011400 */
[----:B------:R-:W2:Y:S01]  /*0150*/  LDC R51, c[0x0][0x2ac] ;  /* 0x0000ab00ff337b82 */ /* 0x000ea20000000800 */
[----:B------:R-:W-:-:S07]  /*0160*/  SHF.L.U32 R54, R54, 0x1, RZ ;  /* 0x0000000136367819 */ /* 0x000fce00000006ff */
[----:B------:R-:W3:Y:S01]  /*0170*/  S2UR UR6, SR_CgaCtaId ;  /* 0x00000000000679c3 */ /* 0x000ee20000008800 */
[----:B0-----:R-:W-:Y:S01]  /*0180*/  IMAD.WIDE.U32 R4, R8, 0x3, RZ ;  /* 0x0000000308047825 */ /* 0x001fe200078e00ff */
[----:B------:R-:W-:-:S04]  /*0190*/  LEA R7, R9, R9, 0x1 ;  /* 0x0000000909077211 */ /* 0x000fc800078e08ff */
[----:B------:R-:W-:-:S04]  /*01a0*/  IADD3 R5, R5, R7, RZ ;  /* 0x0000000705057210 */ /* 0x000fc80007ffe0ff */
[----:B------:R-:W-:Y:S01]  /*01b0*/  LEA.HI R3, P2, R5, R4, RZ, 0x1 ;  /* 0x0000000405037211 */ /* 0x000fe200078508ff */
[----:B--2---:R-:W-:Y:S01]  /*01c0*/  IMAD R51, R51, UR7, R2 ;  /* 0x0000000733337c24 */ /* 0x004fe2000f8e0202 */
[----:B------:R-:W-:Y:S02]  /*01d0*/  LEA.HI R2, P0, R9, R8, RZ, 0x1 ;  /* 0x0000000809027211 */ /* 0x000fe400078108ff */
[----:B------:R-:W-:Y:S02]  /*01e0*/  IADD3.X R8, RZ, R5, RZ, P2, !PT ;  /* 0x00000005ff087210 */ /* 0x000fe400017fe4ff */
[----:B------:R-:W-:Y:S02]  /*01f0*/  IADD3.X R7, RZ, R9, RZ, P0, !PT ;  /* 0x00000009ff077210 */ /* 0x000fe400007fe4ff */
[----:B------:R-:W-:Y:S01]  /*0200*/  ISETP.GE.U32.AND P1, PT, R51, UR10, PT ;  /* 0x0000000a33007c0c */ /* 0x000fe2000bf26070 */
[----:B---3--:R-:W-:Y:S01]  /*0210*/  ULEA UR5, UR6, UR5, 0x18 ;  /* 0x0000000506057291 */ /* 0x008fe2000f8ec03f */
[----:B------:R-:W-:Y:S01]  /*0220*/  SHF.R.S32.HI R41, RZ, 0x1f, R51 ;  /* 0x0000001fff297819 */ /* 0x000fe20000011433 */
[----:B------:R-:W-:Y:S01]  /*0230*/  ULDC.U8 UR10, c[0x0][0x2a4] ;  /* 0x0000a900000a7ab9 */ /* 0x000fe20000000000 */
[----:B------:R-:W-:-:S02]  /*0240*/  SHF.R.S64 R2, R2, 0x1, R7 ;  /* 0x0000000102027819 */ /* 0x000fc40000001007 */
[--C-:B------:R-:W-:Y:S02]  /*0250*/  SHF.R.S64 R3, R3, 0x1, R8.reuse ;  /* 0x0000000103037819 */ /* 0x100fe40000001008 */
[----:B------:R-:W-:Y:S02]  /*0260*/  ISETP.GE.AND.EX P1, PT, R41, UR11, PT, P1 ;  /* 0x0000000b29007c0c */ /* 0x000fe4000bf26310 */
[----:B------:R-:W-:Y:S02]  /*0270*/  SHF.R.S32.HI R7, RZ, 0x1, R7 ;  /* 0x00000001ff077819 */ /* 0x000fe40000011407 */
[----:B------:R-:W-:Y:S02]  /*0280*/  SHF.R.S32.HI R8, RZ, 0x1, R8 ;  /* 0x00000001ff087819 */ /* 0x000fe40000011408 */
[----:B------:R-:W-:Y:S02]  /*0290*/  LEA R0, R0, UR5, 0x3 ;  /* 0x0000000500007c11 */ /* 0x000fe4000f8e18ff */
[----:B------:R-:W-:-:S02]  /*02a0*/  IADD3 R50, R51, 0x10, RZ ;  /* 0x0000001033327810 */ /* 0x000fc40007ffe0ff */
[C---:B------:R-:W-:Y:S02]  /*02b0*/  IADD3 R49, R51.reuse, 0x20, RZ ;  /* 0x0000002033317810 */ /* 0x040fe40007ffe0ff */
[C---:B------:R-:W-:Y:S02]  /*02c0*/  IADD3 R48, R51.reuse, 0x30, RZ ;  /* 0x0000003033307810 */ /* 0x040fe40007ffe0ff */
[C---:B------:R-:W-:Y:S02]  /*02d0*/  IADD3 R47, R51.reuse, 0x40, RZ ;  /* 0x00000040332f7810 */ /* 0x040fe40007ffe0ff */
[----:B------:R-:W-:Y:S02]  /*02e0*/  IADD3 R46, R51, 0x50, RZ ;  /* 0x00000050332e7810 */ /* 0x000fe40007ffe0ff */
[----:B------:R-:W-:Y:S02]  /*02f0*/  ISETP.LT.U32.AND P1, PT, R53, 0x300, !P1 ;  /* 0x000003003500780c */ /* 0x000fe40004f21070 */
[----:B------:R-:W-:-:S02]  /*0300*/  IADD3 R45, R51, 0x60, RZ ;  /* 0x00000060332d7810 */ /* 0x000fc40007ffe0ff */
[----:B------:R-:W-:Y:S02]  /*0310*/  IADD3 R44, R51, 0x70, RZ ;  /* 0x00000070332c7810 */ /* 0x000fe40007ffe0ff */
[----:B------:R-:W-:Y:S02]  /*0320*/  SHF.L.U64.HI R4, R2, 0x2, R7 ;  /* 0x0000000202047819 */ /* 0x000fe40000010207 */
[----:B-1----:R-:W-:-:S07]  /*0330*/  SHF.L.U64.HI R5, R3, 0x2, R8 ;  /* 0x0000000203057819 */ /* 0x002fce0000010208 */
.L_x_1126:
[----:B------:R-:W0:Y:S01]  /*0340*/  LDC R15, c[0x0][0x2a0] ;  /* 0x0000a800ff0f7b82 */ /* 0x000e220000000800 */
[----:B------:R-:W-:Y:S01]  /*0350*/  ISETP.GE.AND P4, PT, R52, RZ, PT ;  /* 0x000000ff3400720c */ /* 0x000fe20003f86270 */
[----:B------:R-:W-:Y:S01]  /*0360*/  ULDC.64 UR14, c[0x0][0x290] ;  /* 0x0000a400000e7ab9 */ /* 0x000fe20000000a00 */
[----:B------:R-:W-:Y:S01]  /*0370*/  ULDC.64 UR12, c[0x0][0x298] ;  /* 0x0000a600000c7ab9 */ /* 0x000fe20000000a00 */
[----:B------:R-:W-:Y:S02]  /*0380*/  ISETP.GE.U32.AND P2, PT, R50, UR14, PT ;  /* 0x0000000e32007c0c */ /* 0x000fe4000bf46070 */
[----:B------:R-:W-:Y:S02]  /*0390*/  MOV R40, RZ ;  /* 0x000000ff00287202 */ /* 0x000fe40000000f00 */
[----:B------:R-:W1:Y:S08]  /*03a0*/  @P1 LDC.64 R18, c[0x0][0x228] ;  /* 0x00008a00ff121b82 */ /* 0x000e700000000a00 */
[----:B------:R-:W2:Y:S01]  /*03b0*/  @P1 LDC.64 R16, c[0x0][0x230] ;  /* 0x00008c00ff101b82 */ /* 0x000ea20000000a00 */
[----:B0-----:R-:W-:-:S04]  /*03c0*/  IABS R11, R15 ;  /* 0x0000000f000b7213 */ /* 0x001fc80000000000 */
[----:B------:R-:W0:Y:S08]  /*03d0*/  I2F.RP R7, R11 ;  /* 0x0000000b00077306 */ /* 0x000e300000209400 */
[----:B0-----:R-:W0:Y:S02]  /*03e0*/  MUFU.RCP R7, R7 ;  /* 0x0000000700077308 */ /* 0x001e240000001000 */
[----:B0-----:R-:W-:-:S06]  /*03f0*/  IADD3 R8, R7, 0xffffffe, RZ ;  /* 0x0ffffffe07087810 */ /* 0x001fcc0007ffe0ff */
[----:B------:R0:W3:Y:S02]  /*0400*/  F2I.FTZ.U32.TRUNC.NTZ R9, R8 ;  /* 0x0000000800097305 */ /* 0x0000e4000021f000 */
[----:B0-----:R-:W-:Y:S02]  /*0410*/  MOV R8, RZ ;  /* 0x000000ff00087202 */ /* 0x001fe40000000f00 */
[----:B---3--:R-:W-:-:S05]  /*0420*/  IADD3 R10, RZ, -R9, RZ ;  /* 0x80000009ff0a7210 */ /* 0x008fca0007ffe0ff */
[----:B------:R-:W-:Y:S01]  /*0430*/  IMAD R13, R10, R11, RZ ;  /* 0x0000000b0a0d7224 */ /* 0x000fe200078e02ff */
[----:B------:R-:W-:-:S03]  /*0440*/  IABS R10, R52 ;  /* 0x00000034000a7213 */ /* 0x000fc60000000000 */
[----:B------:R-:W-:Y:S01]  /*0450*/  IMAD.HI.U32 R9, R9, R13, R8 ;  /* 0x0000000d09097227 */ /* 0x000fe200078e0008 */
[----:B------:R-:W-:Y:S01]  /*0460*/  LOP3.LUT R8, R52, R15, RZ, 0x3c, !PT ;  /* 0x0000000f34087212 */ /* 0x000fe200078e3cff */
[----:B------:R-:W0:Y:S03]  /*0470*/  @P1 LDC.64 R12, c[0x0][0x288] ;  /* 0x0000a200ff0c1b82 */ /* 0x000e260000000a00 */
[----:B------:R-:W-:Y:S01]  /*0480*/  ISETP.GE.AND P6, PT, R8, RZ, PT ;  /* 0x000000ff0800720c */ /* 0x000fe20003fc6270 */
[----:B------:R-:W-:-:S05]  /*0490*/  IMAD.HI.U32 R9, R9, R10, RZ ;  /* 0x0000000a09097227 */ /* 0x000fca00078e00ff */
[----:B------:R-:W-:-:S05]  /*04a0*/  IADD3 R7, -R9, RZ, RZ ;  /* 0x000000ff09077210 */ /* 0x000fca0007ffe1ff */
[----:B------:R-:W-:Y:S01]  /*04b0*/  IMAD R10, R11, R7, R10 ;  /* 0x000000070b0a7224 */ /* 0x000fe200078e020a */
[----:B------:R-:W-:-:S04]  /*04c0*/  SHF.R.S32.HI R7, RZ, 0x1f, R50 ;  /* 0x0000001fff077819 */ /* 0x000fc80000011432 */
[----:B------:R-:W-:Y:S02]  /*04d0*/  ISETP.GT.U32.AND P0, PT, R11, R10, PT ;  /* 0x0000000a0b00720c */ /* 0x000fe40003f04070 */
[----:B------:R-:W-:-:S04]  /*04e0*/  ISETP.GE.AND.EX P2, PT, R7, UR15, PT, P2 ;  /* 0x0000000f07007c0c */ /* 0x000fc8000bf46320 */
[----:B------:R-:W-:-:S07]  /*04f0*/  ISETP.GT.U32.OR P2, PT, R53, 0x2ff, P2 ;  /* 0x000002ff3500780c */ /* 0x000fce0001744470 */
[-C--:B------:R-:W-:Y:S02]  /*0500*/  @!P0 IADD3 R10, R10, -R11.reuse, RZ ;  /* 0x8000000b0a0a8210 */ /* 0x080fe40007ffe0ff */
[----:B------:R-:W-:Y:S02]  /*0510*/  @!P0 IADD3 R9, R9, 0x1, RZ ;  /* 0x0000000109098810 */ /* 0x000fe40007ffe0ff */
[CC--:B------:R-:W-:Y:S02]  /*0520*/  ISETP.GE.U32.AND P3, PT, R10.reuse, R11.reuse, PT ;  /* 0x0000000b0a00720c */ /* 0x0c0fe40003f66070 */
[----:B------:R-:W-:Y:S01]  /*0530*/  ISETP.GT.U32.AND P5, PT, R11, R10, PT ;  /* 0x0000000a0b00720c */ /* 0x000fe20003fa4070 */
[----:B------:R-:W3:Y:S01]  /*0540*/  @!P2 LDC.64 R22, c[0x0][0x288] ;  /* 0x0000a200ff16ab82 */ /* 0x000ee20000000a00 */
[----:B------:R-:W-:Y:S02]  /*0550*/  IADD3 R11, R10, -R11, RZ ;  /* 0x8000000b0a0b7210 */ /* 0x000fe40007ffe0ff */
[----:B------:R-:W-:-:S02]  /*0560*/  ISETP.NE.AND P0, PT, R15, RZ, PT ;  /* 0x000000ff0f00720c */ /* 0x000fc40003f05270 */
[----:B------:R-:W-:Y:S02]  /*0570*/  SEL R10, R11, R10, !P5 ;  /* 0x0000000a0b0a7207 */ /* 0x000fe40006800000 */
[----:B------:R-:W-:Y:S01]  /*0580*/  LOP3.LUT R11, RZ, R15, RZ, 0x33, !PT ;  /* 0x0000000fff0b7212 */ /* 0x000fe200078e33ff */
[----:B------:R-:W4:Y:S01]  /*0590*/  @!P2 LDC.64 R20, c[0x0][0x228] ;  /* 0x00008a00ff14ab82 */ /* 0x000f220000000a00 */
[----:B------:R-:W-:Y:S02]  /*05a0*/  @!P4 IADD3 R10, -R10, RZ, RZ ;  /* 0x000000ff0a0ac210 */ /* 0x000fe40007ffe1ff */
[----:B------:R-:W-:Y:S02]  /*05b0*/  @P3 IADD3 R9, R9, 0x1, RZ ;  /* 0x0000000109093810 */ /* 0x000fe40007ffe0ff */
[----:B------:R-:W-:Y:S02]  /*05c0*/  SEL R64, R11, R10, !P0 ;  /* 0x0000000a0b407207 */ /* 0x000fe40004000000 */
[----:B------:R-:W-:Y:S01]  /*05d0*/  @!P6 IADD3 R9, -R9, RZ, RZ ;  /* 0x000000ff0909e210 */ /* 0x000fe20007ffe1ff */
[----:B------:R-:W4:Y:S01]  /*05e0*/  @!P2 LDC.64 R14, c[0x0][0x230] ;  /* 0x00008c00ff0eab82 */ /* 0x000f220000000a00 */
[----:B------:R-:W-:Y:S01]  /*05f0*/  SHF.R.S32.HI R10, RZ, 0x1f, R54 ;  /* 0x0000001fff0a7819 */ /* 0x000fe20000011436 */
[----:B------:R-:W-:Y:S01]  /*0600*/  IMAD R35, R64, 0x60, RZ ;  /* 0x0000006040237824 */ /* 0x000fe200078e02ff */
[----:B------:R-:W-:-:S02]  /*0610*/  SEL R11, R11, R9, !P0 ;  /* 0x000000090b0b7207 */ /* 0x000fc40004000000 */
[----:B------:R-:W-:Y:S02]  /*0620*/  SHF.R.S32.HI R9, RZ, 0x1f, R49 ;  /* 0x0000001fff097819 */ /* 0x000fe40000011431 */
[----:B------:R-:W-:Y:S02]  /*0630*/  IADD3 R66, P0, R54, R35, RZ ;  /* 0x0000002336427210 */ /* 0x000fe40007f1e0ff */
[----:B------:R-:W-:Y:S02]  /*0640*/  SHF.R.S32.HI R8, RZ, 0x1f, R11 ;  /* 0x0000001fff087819 */ /* 0x000fe4000001140b */
[----:B------:R-:W-:Y:S02]  /*0650*/  ISETP.GE.U32.AND P3, PT, R49, UR14, PT ;  /* 0x0000000e31007c0c */ /* 0x000fe4000bf66070 */
[----:B------:R-:W-:Y:S01]  /*0660*/  LEA.HI.X.SX32 R67, R35, R10, 0x1, P0 ;  /* 0x0000000a23437211 */ /* 0x000fe200000f0eff */
[----:B------:R-:W-:Y:S01]  /*0670*/  IMAD R8, R8, UR12, RZ ;  /* 0x0000000c08087c24 */ /* 0x000fe2000f8e02ff */
[----:B------:R-:W-:-:S02]  /*0680*/  ISETP.GE.AND.EX P3, PT, R9, UR15, PT, P3 ;  /* 0x0000000f09007c0c */ /* 0x000fc4000bf66330 */
[----:B------:R-:W-:Y:S01]  /*0690*/  ISETP.GE.U32.AND P0, PT, R48, UR14, PT ;  /* 0x0000000e30007c0c */ /* 0x000fe2000bf06070 */
[----:B------:R-:W-:Y:S01]  /*06a0*/  IMAD R69, R11, UR13, R8 ;  /* 0x0000000d0b457c24 */ /* 0x000fe2000f8e0208 */
[----:B------:R-:W-:Y:S01]  /*06b0*/  ISETP.GT.U32.OR P3, PT, R53, 0x2ff, P3 ;  /* 0x000002ff3500780c */ /* 0x000fe20001f64470 */
[----:B------:R-:W-:Y:S01]  /*06c0*/  IMAD.WIDE.U32 R66, R11, UR12, R66 ;  /* 0x0000000c0b427c25 */ /* 0x000fe2000f8e0042 */
[----:B------:R-:W-:-:S03]  /*06d0*/  SHF.R.S32.HI R11, RZ, 0x1f, R48 ;  /* 0x0000001fff0b7819 */ /* 0x000fc60000011430 */
[----:B0-----:R-:W-:Y:S01]  /*06e0*/  @P1 IMAD R8, R41, R12, RZ ;  /* 0x0000000c29081224 */ /* 0x001fe200078e02ff */
[----:B------:R-:W-:Y:S02]  /*06f0*/  IADD3 R69, R67, R69, RZ ;  /* 0x0000004543457210 */ /* 0x000fe40007ffe0ff */
[-C--:B------:R-:W-:Y:S01]  /*0700*/  @P1 MOV R68, R66.reuse ;  /* 0x0000004200441202 */ /* 0x080fe20000000f00 */
[----:B------:R-:W-:Y:S01]  /*0710*/  @P1 IMAD R25, R51, R13, R8 ;  /* 0x0000000d33191224 */ /* 0x000fe200078e0208 */
[----:B------:R-:W-:Y:S01]  /*0720*/  @!P2 MOV R24, R66 ;  /* 0x000000420018a202 */ /* 0x000fe20000000f00 */
[----:B---3--:R-:W-:Y:S01]  /*0730*/  @!P2 IMAD R8, R7, R22, RZ ;  /* 0x000000160708a224 */ /* 0x008fe200078e02ff */
[----:B------:R-:W-:Y:S01]  /*0740*/  ISETP.GE.AND.EX P0, PT, R11, UR15, PT, P0 ;  /* 0x0000000f0b007c0c */ /* 0x000fe2000bf06300 */
[----:B------:R-:W-:Y:S01]  /*0750*/  @P1 IMAD.WIDE.U32 R26, R51, R12, R68 ;  /* 0x0000000c331a1225 */ /* 0x000fe200078e0044 */
[----:B------:R-:W0:Y:S02]  /*0760*/  @!P3 LDC.64 R32, c[0x0][0x230] ;  /* 0x00008c00ff20bb82 */ /* 0x000e240000000a00 */
[----:B------:R-:W-:Y:S01]  /*0770*/  ISETP.GT.U32.OR P0, PT, R53, 0x2ff, P0 ;  /* 0x000002ff3500780c */ /* 0x000fe20000704470 */
[----:B------:R-:W-:Y:S01]  /*0780*/  @!P2 IMAD R29, R50, R23, R8 ;  /* 0x00000017321da224 */ /* 0x000fe200078e0208 */
[----:B------:R-:W-:-:S02]  /*0790*/  @P1 IADD3 R27, R27, R25, RZ ;  /* 0x000000191b1b1210 */ /* 0x000fc40007ffe0ff */
[----:B------:R-:W-:Y:S02]  /*07a0*/  @!P2 MOV R25, R69 ;  /* 0x000000450019a202 */ /* 0x000fe40000000f00 */
[----:B------:R-:W3:Y:S01]  /*07b0*/  @!P3 LDC.64 R12, c[0x0][0x288] ;  /* 0x0000a200ff0cbb82 */ /* 0x000ee20000000a00 */
[----:B------:R-:W-:Y:S01]  /*07c0*/  @P1 SHF.L.U32 R23, R26, 0x1, RZ ;  /* 0x000000011a171819 */ /* 0x000fe200000006ff */
[----:B------:R-:W-:Y:S01]  /*07d0*/  @!P2 IMAD.WIDE.U32 R24, R50, R22, R24 ;  /* 0x000000163218a225 */ /* 0x000fe200078e0018 */
[----:B------:R-:W-:Y:S02]  /*07e0*/  @P1 SHF.L.U64.HI R26, R26, 0x1, R27 ;  /* 0x000000011a1a1819 */ /* 0x000fe4000001021b */
[C---:B-1----:R-:W-:Y:S02]  /*07f0*/  @P1 IADD3 R22, P5, R23.reuse, R18, RZ ;  /* 0x0000001217161210 */ /* 0x042fe40007fbe0ff */
[----:B--2---:R-:W-:Y:S01]  /*0800*/  @P1 IADD3 R16, P4, R23, R16, RZ ;  /* 0x0000001017101210 */ /* 0x004fe20007f9e0ff */
[----:B------:R-:W1:Y:S01]  /*0810*/  @!P0 LDC.64 R30, c[0x0][0x288] ;  /* 0x0000a200ff1e8b82 */ /* 0x000e620000000a00 */
[----:B------:R-:W-:-:S02]  /*0820*/  @P1 IADD3.X R23, R26, R19, RZ, P5, !PT ;  /* 0x000000131a171210 */ /* 0x000fc40002ffe4ff */
[----:B------:R-:W-:Y:S02]  /*0830*/  @!P2 IADD3 R25, R25, R29, RZ ;  /* 0x0000001d1919a210 */ /* 0x000fe40007ffe0ff */
[----:B------:R-:W-:Y:S02]  /*0840*/  @!P2 SHF.L.U32 R19, R24, 0x1, RZ ;  /* 0x000000011813a819 */ /* 0x000fe400000006ff */
[----:B------:R-:W-:Y:S02]  /*0850*/  @P1 IADD3.X R17, R26, R17, RZ, P4, !PT ;  /* 0x000000111a111210 */ /* 0x000fe400027fe4ff */
[----:B------:R-:W-:Y:S01]  /*0860*/  @!P2 SHF.L.U64.HI R24, R24, 0x1, R25 ;  /* 0x000000011818a819 */ /* 0x000fe20000010219 */
[----:B------:R-:W2:Y:S01]  /*0870*/  @!P0 LDC.64 R26, c[0x0][0x230] ;  /* 0x00008c00ff1a8b82 */ /* 0x000ea20000000a00 */
[----:B----4-:R-:W-:Y:S01]  /*0880*/  @!P2 IADD3 R28, P4, R19, R14, RZ ;  /* 0x0000000e131ca210 */ /* 0x010fe20007f9e0ff */
[----:B------:R4:W2:Y:S01]  /*0890*/  @P1 LDG.E R40, desc[UR8][R16.64] ;  /* 0x0000000810281981 */ /* 0x0008a2000c1e1900 */
[----:B------:R-:W-:-:S02]  /*08a0*/  MOV R42, RZ ;  /* 0x000000ff002a7202 */ /* 0x000fc40000000f00 */
[C---:B------:R-:W-:Y:S02]  /*08b0*/  @!P2 IADD3.X R29, R24.reuse, R15, RZ, P4, !PT ;  /* 0x0000000f181da210 */ /* 0x040fe400027fe4ff */
[----:B------:R-:W-:Y:S01]  /*08c0*/  @!P2 IADD3 R20, P4, R19, R20, RZ ;  /* 0x000000141314a210 */ /* 0x000fe20007f9e0ff */
[----:B---3--:R-:W-:Y:S01]  /*08d0*/  @!P3 IMAD R8, R9, R12, RZ ;  /* 0x0000000c0908b224 */ /* 0x008fe200078e02ff */
[----:B------:R-:W-:Y:S01]  /*08e0*/  @!P3 MOV R14, R66 ;  /* 0x00000042000eb202 */ /* 0x000fe20000000f00 */
[----:B------:R3:W5:Y:S01]  /*08f0*/  @!P2 LDG.E R42, desc[UR8][R28.64] ;  /* 0x000000081c2aa981 */ /* 0x000762000c1e1900 */
[----:B------:R-:W-:Y:S02]  /*0900*/  @!P2 IADD3.X R21, R24, R21, RZ, P4, !PT ;  /* 0x000000151815a210 */ /* 0x000fe400027fe4ff */
[----:B------:R-:W0:Y:S01]  /*0910*/  @!P3 LDC.64 R24, c[0x0][0x228] ;  /* 0x00008a00ff18bb82 */ /* 0x000e220000000a00 */
[----:B------:R-:W-:Y:S01]  /*0920*/  @!P3 IMAD R19, R49, R13, R8 ;  /* 0x0000000d3113b224 */ /* 0x000fe200078e0208 */
[----:B------:R-:W-:-:S02]  /*0930*/  SHF.R.S32.HI R13, RZ, 0x1f, R47 ;  /* 0x0000001fff0d7819 */ /* 0x000fc4000001142f */
[----:B------:R-:W-:Y:S02]  /*0940*/  ISETP.GE.U32.AND P4, PT, R47, UR14, PT ;  /* 0x0000000e2f007c0c */ /* 0x000fe4000bf86070 */
[----:B----4-:R-:W-:Y:S02]  /*0950*/  MOV R16, RZ ;  /* 0x000000ff00107202 */ /* 0x010fe40000000f00 */
[----:B------:R-:W-:Y:S02]  /*0960*/  @!P3 MOV R15, R69 ;  /* 0x00000045000fb202 */ /* 0x000fe40000000f00 */
[----:B------:R-:W-:Y:S02]  /*0970*/  ISETP.GE.AND.EX P4, PT, R13, UR15, PT, P4 ;  /* 0x0000000f0d007c0c */ /* 0x000fe4000bf86340 */
[----:B------:R4:W5:Y:S01]  /*0980*/  @!P2 LDG.E R16, desc[UR8][R20.64] ;  /* 0x000000081410a981 */ /* 0x000962000c1e1900 */
[----:B------:R-:W-:Y:S01]  /*0990*/  @!P3 IMAD.WIDE.U32 R14, R49, R12, R14 ;  /* 0x0000000c310eb225 */ /* 0x000fe200078e000e */
[----:B------:R-:W-:-:S02]  /*09a0*/  ISETP.GT.U32.OR P2, PT, R53, 0x2ff, P4 ;  /* 0x000002ff3500780c */ /* 0x000fc40002744470 */
[----:B------:R-:W-:Y:S02]  /*09b0*/  MOV R18, RZ ;  /* 0x000000ff00127202 */ /* 0x000fe40000000f00 */
[----:B------:R-:W-:Y:S02]  /*09c0*/  @!P3 IADD3 R15, R15, R19, RZ ;  /* 0x000000130f0fb210 */ /* 0x000fe40007ffe0ff */
[C---:B---3--:R-:W-:Y:S02]  /*09d0*/  @!P3 SHF.L.U32 R29, R14.reuse, 0x1, RZ ;  /* 0x000000010e1db819 */ /* 0x048fe400000006ff */
[----:B------:R-:W-:Y:S01]  /*09e0*/  @!P3 SHF.L.U64.HI R10, R14, 0x1, R15 ;  /* 0x000000010e0ab819 */ /* 0x000fe2000001020f */
[----:B-1----:R-:W-:Y:S01]  /*09f0*/  @!P0 IMAD R8, R11, R30, RZ ;  /* 0x0000001e0b088224 */ /* 0x002fe200078e02ff */
[----:B0-----:R-:W-:Y:S01]  /*0a00*/  @!P3 IADD3 R32, P5, R29, R32, RZ ;  /* 0x000000201d20b210 */ /* 0x001fe20007fbe0ff */
[----:B------:R0:W5:Y:S01]  /*0a10*/  @P1 LDG.E R18, desc[UR8][R22.64] ;  /* 0x0000000816121981 */ /* 0x000162000c1e1900 */
[----:B------:R-:W-:Y:S01]  /*0a20*/  @!P0 MOV R14, R66 ;  /* 0x00000042000e8202 */ /* 0x000fe20000000f00 */
[----:B----4-:R-:W1:Y:S01]  /*0a30*/  @!P2 LDC.64 R20, c[0x0][0x288] ;  /* 0x0000a200ff14ab82 */ /* 0x010e620000000a00 */
[----:B------:R-:W-:-:S02]  /*0a40*/  @!P3 IADD3.X R33, R10, R33, RZ, P5, !PT ;  /* 0x000000210a21b210 */ /* 0x000fc40002ffe4ff */
[----:B------:R-:W-:Y:S02]  /*0a50*/  @!P3 IADD3 R28, P5, R29, R24, RZ ;  /* 0x000000181d1cb210 */ /* 0x000fe40007fbe0ff */
[----:B------:R-:W-:Y:S01]  /*0a60*/  @!P0 MOV R15, R69 ;  /* 0x00000045000f8202 */ /* 0x000fe20000000f00 */
[----:B------:R-:W-:Y:S01]  /*0a70*/  @!P0 IMAD R17, R48, R31, R8 ;  /* 0x0000001f30118224 */ /* 0x000fe200078e0208 */
[----:B------:R-:W-:Y:S01]  /*0a80*/  @!P3 IADD3.X R29, R10, R25, RZ, P5, !PT ;  /* 0x000000190a1db210 */ /* 0x000fe20002ffe4ff */
[----:B0-----:R-:W0:Y:S01]  /*0a90*/  @!P0 LDC.64 R22, c[0x0][0x228] ;  /* 0x00008a00ff168b82 */ /* 0x001e220000000a00 */
[----:B------:R-:W-:Y:S01]  /*0aa0*/  ISETP.GE.U32.AND P4, PT, R46, UR14, PT ;  /* 0x0000000e2e007c0c */ /* 0x000fe2000bf86070 */
[----:B------:R-:W-:Y:S01]  /*0ab0*/  @!P0 IMAD.WIDE.U32 R30, R48, R30, R14 ;  /* 0x0000001e301e8225 */ /* 0x000fe200078e000e */
[----:B------:R-:W-:-:S05]  /*0ac0*/  SHF.R.S32.HI R15, RZ, 0x1f, R46 ;  /* 0x0000001fff0f7819 */ /* 0x000fca000001142e */
[----:B------:R-:W3:Y:S01]  /*0ad0*/  LDC.64 R24, c[0x0][0x248] ;  /* 0x00009200ff187b82 */ /* 0x000ee20000000a00 */
[----:B------:R-:W-:Y:S02]  /*0ae0*/  ISETP.GE.AND.EX P4, PT, R15, UR15, PT, P4 ;  /* 0x0000000f0f007c0c */ /* 0x000fe4000bf86340 */
[----:B------:R-:W-:Y:S02]  /*0af0*/  @!P0 IADD3 R17, R31, R17, RZ ;  /* 0x000000111f118210 */ /* 0x000fe40007ffe0ff */
[----:B------:R-:W-:Y:S02]  /*0b00*/  ISETP.GT.U32.OR P4, PT, R53, 0x2ff, P4 ;  /* 0x000002ff3500780c */ /* 0x000fe40002784470 */
[----:B------:R-:W-:Y:S02]  /*0b10*/  MOV R12, RZ ;  /* 0x000000ff000c7202 */ /* 0x000fe40000000f00 */
[----:B------:R-:W-:Y:S02]  /*0b20*/  MOV R10, RZ ;  /* 0x000000ff000a7202 */ /* 0x000fe40000000f00 */
[----:B------:R-:W-:-:S02]  /*0b30*/  @!P0 SHF.L.U64.HI R8, R30, 0x1, R17 ;  /* 0x000000011e088819 */ /* 0x000fc40000010211 */
[----:B------:R-:W-:Y:S01]  /*0b40*/  SHF.R.S32.HI R17, RZ, 0x1f, R45 ;  /* 0x0000001fff117819 */ /* 0x000fe2000001142d */
[----:B------:R4:W5:Y:S01]  /*0b50*/  @!P3 LDG.E R12, desc[UR8][R32.64] ;  /* 0x00000008200cb981 */ /* 0x000962000c1e1900 */
[----:B------:R-:W-:Y:S01]  /*0b60*/  ISETP.GE.U32.AND P5, PT, R45, UR14, PT ;  /* 0x0000000e2d007c0c */ /* 0x000fe2000bfa6070 */
[----:B-1----:R-:W-:Y:S01]  /*0b70*/  @!P2 IMAD R34, R13, R20, RZ ;  /* 0x000000140d22a224 */ /* 0x002fe200078e02ff */
[----:B------:R-:W-:Y:S01]  /*0b80*/  @!P2 MOV R36, R66 ;  /* 0x000000420024a202 */ /* 0x000fe20000000f00 */
[----:B------:R-:W5:Y:S01]  /*0b90*/  @!P3 LDG.E R10, desc[UR8][R28.64] ;  /* 0x000000081c0ab981 */ /* 0x000f62000c1e1900 */
[----:B------:R-:W-:Y:S02]  /*0ba0*/  @!P2 MOV R37, R69 ;  /* 0x000000450025a202 */ /* 0x000fe40000000f00 */
[----:B------:R-:W-:Y:S02]  /*0bb0*/  ISETP.GE.AND.EX P3, PT, R17, UR15, PT, P5 ;  /* 0x0000000f11007c0c */ /* 0x000fe4000bf66350 */
[----:B------:R-:W-:Y:S01]  /*0bc0*/  @!P0 SHF.L.U32 R39, R30, 0x1, RZ ;  /* 0x000000011e278819 */ /* 0x000fe200000006ff */
[C---:B------:R-:W-:Y:S01]  /*0bd0*/  @!P2 IMAD R55, R47.reuse, R21, R34 ;  /* 0x000000152f37a224 */ /* 0x040fe200078e0222 */
[----:B------:R-:W1:Y:S01]  /*0be0*/  @!P4 LDC.64 R30, c[0x0][0x288] ;  /* 0x0000a200ff1ecb82 */ /* 0x000e620000000a00 */
[----:B------:R-:W-:Y:S01]  /*0bf0*/  @!P2 IMAD.WIDE.U32 R36, R47, R20, R36 ;  /* 0x000000142f24a225 */ /* 0x000fe200078e0024 */
[----:B------:R-:W-:-:S02]  /*0c00*/  ISETP.GT.U32.OR P3, PT, R53, 0x2ff, P3 ;  /* 0x000002ff3500780c */ /* 0x000fc40001f64470 */
[C---:B0-----:R-:W-:Y:S01]  /*0c10*/  @!P0 IADD3 R38, P5, R39.reuse, R22, RZ ;  /* 0x0000001627268210 */ /* 0x041fe20007fbe0ff */
[----:B---3--:R-:W-:Y:S01]  /*0c20*/  IMAD.WIDE R20, R52, 0x8, R24 ;  /* 0x0000000834147825 */ /* 0x008fe200078e0218 */
[----:B--2---:R-:W-:Y:S02]  /*0c30*/  @!P0 IADD3 R26, P6, R39, R26, RZ ;  /* 0x0000001a271a8210 */ /* 0x004fe40007fde0ff */
[----:B----4-:R-:W0:Y:S01]  /*0c40*/  @!P2 LDC.64 R32, c[0x0][0x230] ;  /* 0x00008c00ff20ab82 */ /* 0x010e220000000a00 */
[C---:B------:R-:W-:Y:S02]  /*0c50*/  @!P0 IADD3.X R39, R8.reuse, R23, RZ, P5, !PT ;  /* 0x0000001708278210 */ /* 0x040fe40002ffe4ff */
[----:B------:R-:W-:Y:S01]  /*0c60*/  MOV R14, RZ ;  /* 0x000000ff000e7202 */ /* 0x000fe20000000f00 */
[----:B------:R-:W2:Y:S01]  /*0c70*/  LDG.E.64 R20, desc[UR8][R20.64] ;  /* 0x0000000814147981 */ /* 0x000ea2000c1e1b00 */
[----:B------:R-:W-:-:S03]  /*0c80*/  @!P0 IADD3.X R27, R8, R27, RZ, P6, !PT ;  /* 0x0000001b081b8210 */ /* 0x000fc600037fe4ff */
[----:B------:R-:W3:Y:S02]  /*0c90*/  @!P2 LDC.64 R22, c[0x0][0x228] ;  /* 0x00008a00ff16ab82 */ /* 0x000ee40000000a00 */
[----:B------:R4:W5:Y:S01]  /*0ca0*/  @!P0 LDG.E R14, desc[UR8][R26.64] ;  /* 0x000000081a0e8981 */ /* 0x000962000c1e1900 */
[----:B------:R-:W-:-:S05]  /*0cb0*/  @!P2 IADD3 R37, R37, R55, RZ ;  /* 0x000000372525a210 */ /* 0x000fca0007ffe0ff */
[----:B------:R-:W3:Y:S01]  /*0cc0*/  @!P3 LDC.64 R24, c[0x0][0x288] ;  /* 0x0000a200ff18bb82 */ /* 0x000ee20000000a00 */
[----:B------:R-:W-:-:S07]  /*0cd0*/  MOV R8, RZ ;  /* 0x000000ff00087202 */ /* 0x000fce0000000f00 */
[----:B----4-:R-:W4:Y:S01]  /*0ce0*/  @!P4 LDC.64 R26, c[0x0][0x230] ;  /* 0x00008c00ff1acb82 */ /* 0x010f220000000a00 */
[----:B------:R-:W-:-:S07]  /*0cf0*/  @!P2 SHF.L.U32 R59, R36, 0x1, RZ ;  /* 0x00000001243ba819 */ /* 0x000fce00000006ff */
[----:B------:R-:W4:Y:S01]  /*0d00*/  @!P4 LDC.64 R28, c[0x0][0x228] ;  /* 0x00008a00ff1ccb82 */ /* 0x000f220000000a00 */
[----:B------:R-:W-:Y:S01]  /*0d10*/  @!P2 SHF.L.U64.HI R34, R36, 0x1, R37 ;  /* 0x000000012422a819 */ /* 0x000fe20000010225 */
[----:B-1----:R-:W-:Y:S01]  /*0d20*/  @!P4 IMAD R56, R15, R30, RZ ;  /* 0x0000001e0f38c224 */ /* 0x002fe200078e02ff */
[----:B------:R-:W-:Y:S01]  /*0d30*/  @!P4 MOV R36, R66 ;  /* 0x000000420024c202 */ /* 0x000fe20000000f00 */
[----:B------:R1:W5:Y:S01]  /*0d40*/  @!P0 LDG.E R8, desc[UR8][R38.64] ;  /* 0x0000000826088981 */ /* 0x000362000c1e1900 */
[----:B------:R-:W-:Y:S02]  /*0d50*/  @!P4 MOV R37, R69 ;  /* 0x000000450025c202 */ /* 0x000fe40000000f00 */
[----:B0-----:R-:W-:Y:S01]  /*0d60*/  @!P2 IADD3 R32, P0, R59, R32, RZ ;  /* 0x000000203b20a210 */ /* 0x001fe20007f1e0ff */
[C---:B------:R-:W-:Y:S02]  /*0d70*/  @!P4 IMAD R57, R46.reuse, R31, R56 ;  /* 0x0000001f2e39c224 */ /* 0x040fe400078e0238 */
[----:B------:R-:W-:Y:S01]  /*0d80*/  @!P4 IMAD.WIDE.U32 R36, R46, R30, R36 ;  /* 0x0000001e2e24c225 */ /* 0x000fe200078e0024 */
[----:B------:R-:W-:-:S02]  /*0d90*/  @!P2 IADD3.X R33, R34, R33, RZ, P0, !PT ;  /* 0x000000212221a210 */ /* 0x000fc400007fe4ff */
[----:B---3--:R-:W-:Y:S02]  /*0da0*/  @!P2 IADD3 R58, P0, R59, R22, RZ ;  /* 0x000000163b3aa210 */ /* 0x008fe40007f1e0ff */
[----:B-1----:R-:W-:Y:S02]  /*0db0*/  @!P4 IADD3 R39, R37, R57, RZ ;  /* 0x000000392527c210 */ /* 0x002fe40007ffe0ff */
[----:B------:R-:W-:Y:S02]  /*0dc0*/  CS2R R56, SRZ ;  /* 0x0000000000387805 */ /* 0x000fe4000001ff00 */
[----:B------:R-:W-:Y:S02]  /*0dd0*/  MOV R55, RZ ;  /* 0x000000ff00377202 */ /* 0x000fe40000000f00 */
[----:B------:R-:W-:Y:S02]  /*0de0*/  @!P4 SHF.L.U32 R37, R36, 0x1, RZ ;  /* 0x000000012425c819 */ /* 0x000fe400000006ff */
[----:B------:R-:W-:Y:S01]  /*0df0*/  @!P2 IADD3.X R59, R34, R23, RZ, P0, !PT ;  /* 0x00000017223ba210 */ /* 0x000fe200007fe4ff */
[----:B------:R-:W-:Y:S01]  /*0e00*/  @!P3 IMAD R38, R17, R24, RZ ;  /* 0x000000181126b224 */ /* 0x000fe200078e02ff */
[----:B------:R-:W-:Y:S01]  /*0e10*/  @!P4 SHF.L.U64.HI R34, R36, 0x1, R39 ;  /* 0x000000012422c819 */ /* 0x000fe20000010227 */
[----:B------:R-:W0:Y:S01]  /*0e20*/  @!P3 LDC.64 R22, c[0x0][0x230] ;  /* 0x00008c00ff16bb82 */ /* 0x000e220000000a00 */
[----:B----4-:R-:W-:Y:S01]  /*0e30*/  @!P4 IADD3 R36, P0, R37, R26, RZ ;  /* 0x0000001a2524c210 */ /* 0x010fe20007f1e0ff */
[----:B------:R1:W5:Y:S01]  /*0e40*/  @!P2 LDG.E R55, desc[UR8][R32.64] ;  /* 0x000000082037a981 */ /* 0x000362000c1e1900 */
[----:B------:R-:W-:-:S03]  /*0e50*/  @!P3 IMAD R61, R45, R25, R38 ;  /* 0x000000192d3db224 */ /* 0x000fc600078e0226 */
[----:B------:R3:W5:Y:S01]  /*0e60*/  @!P2 LDG.E R56, desc[UR8][R58.64] ;  /* 0x000000083a38a981 */ /* 0x000762000c1e1900 */
[----:B------:R-:W-:Y:S02]  /*0e70*/  @!P4 IADD3 R28, P2, R37, R28, RZ ;  /* 0x0000001c251cc210 */ /* 0x000fe40007f5e0ff */
[C---:B------:R-:W-:Y:S02]  /*0e80*/  @!P4 IADD3.X R37, R34.reuse, R27, RZ, P0, !PT ;  /* 0x0000001b2225c210 */ /* 0x040fe400007fe4ff */
[----:B------:R-:W4:Y:S01]  /*0e90*/  @!P3 LDC.64 R26, c[0x0][0x228] ;  /* 0x00008a00ff1abb82 */ /* 0x000f220000000a00 */
[----:B------:R-:W-:Y:S02]  /*0ea0*/  @!P3 MOV R38, R66 ;  /* 0x000000420026b202 */ /* 0x000fe40000000f00 */
[----:B------:R-:W-:Y:S01]  /*0eb0*/  @!P3 MOV R39, R69 ;  /* 0x000000450027b202 */ /* 0x000fe20000000f00 */
[----:B------:R3:W5:Y:S02]  /*0ec0*/  @!P4 LDG.E R57, desc[UR8][R36.64] ;  /* 0x000000082439c981 */ /* 0x000764000c1e1900 */
[----:B------:R-:W-:Y:S01]  /*0ed0*/  @!P3 IMAD.WIDE.U32 R38, R45, R24, R38 ;  /* 0x000000182d26b225 */ /* 0x000fe200078e0026 */
[----:B------:R-:W-:-:S04]  /*0ee0*/  @!P4 IADD3.X R29, R34, R29, RZ, P2, !PT ;  /* 0x0000001d221dc210 */ /* 0x000fc800017fe4ff */
[----:B------:R-:W-:-:S04]  /*0ef0*/  @!P3 IADD3 R39, R39, R61, RZ ;  /* 0x0000003d2727b210 */ /* 0x000fc80007ffe0ff */
[C---:B------:R-:W-:Y:S02]  /*0f00*/  @!P3 SHF.L.U64.HI R34, R38.reuse, 0x1, R39 ;  /* 0x000000012622b819 */ /* 0x040fe40000010227 */
[----:B------:R-:W-:-:S04]  /*0f10*/  @!P3 SHF.L.U32 R39, R38, 0x1, RZ ;  /* 0x000000012627b819 */ /* 0x000fc800000006ff */
[----:B0-----:R-:W-:-:S04]  /*0f20*/  @!P3 IADD3 R22, P0, R39, R22, RZ ;  /* 0x000000162716b210 */ /* 0x001fc80007f1e0ff */
[C---:B------:R-:W-:Y:S02]  /*0f30*/  @!P3 IADD3.X R23, R34.reuse, R23, RZ, P0, !PT ;  /* 0x000000172217b210 */ /* 0x040fe400007fe4ff */
[----:B----4-:R-:W-:Y:S02]  /*0f40*/  @!P3 IADD3 R26, P0, R39, R26, RZ ;  /* 0x0000001a271ab210 */ /* 0x010fe40007f1e0ff */
[----:B------:R-:W-:Y:S02]  /*0f50*/  CS2R R60, SRZ ;  /* 0x00000000003c7805 */ /* 0x000fe4000001ff00 */
[----:B------:R-:W-:-:S05]  /*0f60*/  @!P3 IADD3.X R27, R34, R27, RZ, P0, !PT ;  /* 0x0000001b221bb210 */ /* 0x000fca00007fe4ff */
[----:B------:R-:W5:Y:S01]  /*0f70*/  @!P3 LDG.E R60, desc[UR8][R26.64] ;  /* 0x000000081a3cb981 */ /* 0x000f62000c1e1900 */
[----:B------:R-:W-:Y:S02]  /*0f80*/  SHF.R.S32.HI R19, RZ, 0x1f, R44 ;  /* 0x0000001fff137819 */ /* 0x000fe4000001142c */
[----:B------:R-:W-:-:S04]  /*0f90*/  ISETP.GE.U32.AND P6, PT, R44, UR14, PT ;  /* 0x0000000e2c007c0c */ /* 0x000fc8000bfc6070 */
[----:B------:R-:W-:-:S04]  /*0fa0*/  ISETP.GE.AND.EX P5, PT, R19, UR15, PT, P6 ;  /* 0x0000000f13007c0c */ /* 0x000fc8000bfa6360 */
[----:B------:R-:W-:-:S13]  /*0fb0*/  ISETP.GT.U32.OR P5, PT, R53, 0x2ff, P5 ;  /* 0x000002ff3500780c */ /* 0x000fda0002fa4470 */
[----:B------:R-:W3:Y:S08]  /*0fc0*/  @!P5 LDC.64 R30, c[0x0][0x288] ;  /* 0x0000a200ff1edb82 */ /* 0x000ef00000000a00 */
[----:B------:R-:W0:Y:S08]  /*0fd0*/  @!P5 LDC.64 R24, c[0x0][0x230] ;  /* 0x00008c00ff18db82 */ /* 0x000e300000000a00 */
[----:B-1----:R-:W1:Y:S01]  /*0fe0*/  @!P5 LDC.64 R32, c[0x0][0x228] ;  /* 0x00008a00ff20db82 */ /* 0x002e620000000a00 */
[----:B---3--:R-:W-:-:S04]  /*0ff0*/  @!P5 IMAD R58, R19, R30, RZ ;  /* 0x0000001e133ad224 */ /* 0x008fc800078e02ff */
[----:B------:R-:W-:Y:S01]  /*1000*/  @!P5 IMAD R59, R44, R31, R58 ;  /* 0x0000001f2c3bd224 */ /* 0x000fe200078e023a */
[----:B------:R-:W-:-:S06]  /*1010*/  MOV R58, RZ ;  /* 0x000000ff003a7202 */ /* 0x000fcc0000000f00 */
[----:B------:R-:W5:Y:S01]  /*1020*/  @!P4 LDG.E R58, desc[UR8][R28.64] ;  /* 0x000000081c3ac981 */ /* 0x000f62000c1e1900 */
[----:B------:R-:W-:Y:S02]  /*1030*/  @!P5 MOV R36, R66 ;  /* 0x000000420024d202 */ /* 0x000fe40000000f00 */
[----:B------:R-:W-:-:S03]  /*1040*/  @!P5 MOV R37, R69 ;  /* 0x000000450025d202 */ /* 0x000fc60000000f00 */
[----:B------:R-:W-:-:S05]  /*1050*/  @!P5 IMAD.WIDE.U32 R30, R44, R30, R36 ;  /* 0x0000001e2c1ed225 */ /* 0x000fca00078e0024 */
[----:B------:R-:W-:Y:S02]  /*1060*/  @!P5 IADD3 R37, R31, R59, RZ ;  /* 0x0000003b1f25d210 */ /* 0x000fe40007ffe0ff */
[C---:B------:R-:W-:Y:S02]  /*1070*/  @!P5 SHF.L.U32 R31, R30.reuse, 0x1, RZ ;  /* 0x000000011e1fd819 */ /* 0x040fe400000006ff */
[----:B------:R-:W-:Y:S02]  /*1080*/  @!P5 SHF.L.U64.HI R30, R30, 0x1, R37 ;  /* 0x000000011e1ed819 */ /* 0x000fe40000010225 */
[C---:B0-----:R-:W-:Y:S02]  /*1090*/  @!P5 IADD3 R24, P2, R31.reuse, R24, RZ ;  /* 0x000000181f18d210 */ /* 0x041fe40007f5e0ff */
[----:B-1----:R-:W-:Y:S02]  /*10a0*/  @!P5 IADD3 R32, P4, R31, R32, RZ ;  /* 0x000000201f20d210 */ /* 0x002fe40007f9e0ff */
[----:B------:R-:W-:-:S02]  /*10b0*/  MOV R59, RZ ;  /* 0x000000ff003b7202 */ /* 0x000fc40000000f00 */
[----:B------:R-:W-:Y:S02]  /*10c0*/  MOV R62, RZ ;  /* 0x000000ff003e7202 */ /* 0x000fe40000000f00 */
[C---:B------:R-:W-:Y:S02]  /*10d0*/  @!P5 IADD3.X R25, R30.reuse, R25, RZ, P2, !PT ;  /* 0x000000191e19d210 */ /* 0x040fe400017fe4ff */
[----:B------:R-:W-:Y:S01]  /*10e0*/  @!P5 IADD3.X R33, R30, R33, RZ, P4, !PT ;  /* 0x000000211e21d210 */ /* 0x000fe200027fe4ff */
[----:B------:R-:W-:Y:S01]  /*10f0*/  BSSY B0, `(.L_x_1076) ;  /* 0x000001b000007945 */ /* 0x000fe20003800000 */
[----:B------:R0:W5:Y:S04]  /*1100*/  @!P3 LDG.E R59, desc[UR8][R22.64] ;  /* 0x00000008163bb981 */ /* 0x000168000c1e1900 */
[----:B------:R1:W5:Y:S04]  /*1110*/  @!P5 LDG.E R62, desc[UR8][R24.64] ;  /* 0x00000008183ed981 */ /* 0x000368000c1e1900 */
[----:B------:R3:W5:Y:S01]  /*1120*/  @!P5 LDG.E R61, desc[UR8][R32.64] ;  /* 0x00000008203dd981 */ /* 0x000762000c1e1900 */
[----:B------:R-:W-:-:S02]  /*1130*/  ISETP.NE.AND P5, PT, RZ, UR10, PT ;  /* 0x0000000aff007c0c */ /* 0x000fc4000bfa5270 */
[----:B0-----:R-:W-:Y:S02]  /*1140*/  CS2R R22, SRZ ;  /* 0x0000000000167805 */ /* 0x001fe4000001ff00 */
[----:B-1----:R-:W-:Y:S01]  /*1150*/  CS2R R24, SRZ ;  /* 0x0000000000187805 */ /* 0x002fe2000001ff00 */
[--C-:B------:R-:W-:Y:S02]  /*1160*/  HADD2.F32 R31, -RZ, R40.reuse.H0_H0 ;  /* 0x20000028ff1f7230 */ /* 0x100fe40000004100 */
[----:B---3--:R-:W-:Y:S02]  /*1170*/  HADD2.F32 R33, -RZ, R40.H1_H1 ;  /* 0x30000028ff217230 */ /* 0x008fe40000004100 */
[----:B--2---:R-:W-:-:S05]  /*1180*/  FFMA.FTZ R21, -R20, R20, R21 ;  /* 0x0000001414157223 */ /* 0x004fca0000010115 */
[----:B------:R-:W-:-:S13]  /*1190*/  FSETP.GTU.FTZ.AND P0, PT, R21, RZ, PT ;  /* 0x000000ff1500720b */ /* 0x000fda0003f1c000 */
[----:B------:R-:W0:Y:S02]  /*11a0*/  @P0 LDC R28, c[0x0][0x250] ;  /* 0x00009400ff1c0b82 */ /* 0x000e240000000800 */
[----:B0-----:R-:W-:Y:S01]  /*11b0*/  @P0 FADD.FTZ R28, R21, R28 ;  /* 0x0000001c151c0221 */ /* 0x001fe20000010000 */
[----:B------:R-:W-:-:S06]  /*11c0*/  MOV R21, 0x3f800000 ;  /* 0x3f80000000157802 */ /* 0x000fcc0000000f00 */
[----:B------:R0:W1:Y:S01]  /*11d0*/  @P0 MUFU.RSQ R21, R28 ;  /* 0x0000001c00150308 */ /* 0x0000620000001400 */
[----:B------:R-:W-:-:S13]  /*11e0*/  ISETP.GT.U32.AND P0, PT, R53, 0x2ff, PT ;  /* 0x000002ff3500780c */ /* 0x000fda0003f04070 */
[----:B0-----:R-:W-:Y:S05]  /*11f0*/  @P0 BRA `(.L_x_1077) ;  /* 0x0000000000280947 */ /* 0x001fea0003800000 */
[----:B------:R-:W-:Y:S01]  /*1200*/  ISETP.NE.AND P0, PT, RZ, UR10, PT ;  /* 0x0000000aff007c0c */ /* 0x000fe2000bf05270 */
[----:B------:R-:W0:Y:S01]  /*1210*/  LDC.64 R26, c[0x0][0x238] ;  /* 0x00008e00ff1a7b82 */ /* 0x000e220000000a00 */
[----:B------:R-:W-:-:S04]  /*1220*/  IADD3 R35, R54, R35, RZ ;  /* 0x0000002336237210 */ /* 0x000fc80007ffe0ff */
[----:B------:R-:W-:-:S07]  /*1230*/  SHF.R.S32.HI R30, RZ, 0x1f, R35 ;  /* 0x0000001fff1e7819 */ /* 0x000fce0000011423 */
[----:B------:R-:W2:Y:S01]  /*1240*/  @P0 LDC.64 R22, c[0x0][0x240] ;  /* 0x00009000ff160b82 */ /* 0x000ea20000000a00 */
[C---:B0-----:R-:W-:Y:S01]  /*1250*/  IMAD.WIDE R26, R35.reuse, 0x4, R26 ;  /* 0x00000004231a7825 */ /* 0x041fe200078e021a */
[----:B--2---:R-:W-:-:S04]  /*1260*/  @P0 LEA R28, P2, R35, R22, 0x2 ;  /* 0x00000016231c0211 */ /* 0x004fc800078410ff */
[----:B------:R-:W-:Y:S02]  /*1270*/  @P0 LEA.HI.X R29, R35, R23, R30, 0x2, P2 ;  /* 0x00000017231d0211 */ /* 0x000fe400010f141e */
[----:B------:R0:W5:Y:S04]  /*1280*/  LDG.E.64 R22, desc[UR8][R26.64] ;  /* 0x000000081a167981 */ /* 0x000168000c1e1b00 */
[----:B------:R0:W5:Y:S03]  /*1290*/  @P0 LDG.E.64 R24, desc[UR8][R28.64] ;  /* 0x000000081c180981 */ /* 0x000166000c1e1b00 */
.L_x_1077:
[----:B------:R-:W-:Y:S05]  /*12a0*/  BSYNC B0 ;  /* 0x0000000000007941 */ /* 0x000fea0003800000 */
.L_x_1076:
[C---:B0-----:R-:W-:Y:S01]  /*12b0*/  FADD.FTZ R26, -R20.reuse, R31 ;  /* 0x0000001f141a7221 */ /* 0x041fe20000010100 */
[----:B------:R-:W-:Y:S01]  /*12c0*/  FADD.FTZ R30, -R20, R33 ;  /* 0x00000021141e7221 */ /* 0x000fe20000010100 */
[--C-:B-----5:R-:W-:Y:S02]  /*12d0*/  HADD2.F32 R29, -RZ, R18.reuse.H0_H0 ;  /* 0x20000012ff1d7230 */ /* 0x120fe40000004100 */
[-C--:B-1----:R-:W-:Y:S01]  /*12e0*/  FMUL.FTZ R27, R26, R21.reuse ;  /* 0x000000151a1b7220 */ /* 0x082fe20000410000 */
[----:B------:R-:W-:Y:S02]  /*12f0*/  HADD2.F32 R28, -RZ, R18.H1_H1 ;  /* 0x30000012ff1c7230 */ /* 0x000fe40000004100 */
        /* <DEDUP_REMOVED lines=20> */
.L_x_1078:
[----:B------:R-:W-:Y:S01]  /*1440*/  FMUL.FTZ R30, R29, R22 ;  /* 0x000000161d1e7220 */ /* 0x000fe20000410000 */
[--C-:B------:R-:W-:Y:S02]  /*1450*/  HADD2.F32 R35, -RZ, R42.reuse.H0_H0 ;  /* 0x2000002aff237230 */ /* 0x100fe40000004100 */
[----:B------:R-:W-:Y:S01]  /*1460*/  FMUL.FTZ R32, R28, R23 ;  /* 0x000000171c207220 */ /* 0x000fe20000410000 */
[----:B------:R-:W-:Y:S02]  /*1470*/  HADD2.F32 R37, -RZ, R42.H1_H1 ;  /* 0x3000002aff257230 */ /* 0x000fe40000004100 */
[C---:B------:R-:W-:Y:S01]  /*1480*/  FFMA.FTZ R31, R27.reuse, R30, RZ ;  /* 0x0000001e1b1f7223 */ /* 0x040fe200000100ff */
[----:B------:R-:W-:Y:S01]  /*1490*/  FADD.FTZ R33, RZ, R30 ;  /* 0x0000001eff217221 */ /* 0x000fe20000010000 */
[C---:B------:R-:W-:Y:S01]  /*14a0*/  FADD.FTZ R34, -R20.reuse, R35 ;  /* 0x0000002314227221 */ /* 0x040fe20000010100 */
[--C-:B------:R-:W-:Y:S02]  /*14b0*/  HADD2.F32 R35, -RZ, R16.reuse.H0_H0 ;  /* 0x20000010ff237230 */ /* 0x100fe40000004100 */
[----:B------:R-:W-:Y:S01]  /*14c0*/  FADD.FTZ R36, -R20, R37 ;  /* 0x0000002514247221 */ /* 0x000fe20000010100 */
[----:B------:R-:W-:Y:S01]  /*14d0*/  FFMA.FTZ R30, R26, R32, R31 ;  /* 0x000000201a1e7223 */ /* 0x000fe2000001001f */
[----:B------:R-:W-:Y:S01]  /*14e0*/  FADD.FTZ R31, R32, R33 ;  /* 0x00000021201f7221 */ /* 0x000fe20000010000 */
[----:B------:R-:W-:Y:S01]  /*14f0*/  FMUL.FTZ R33, R34, R21 ;  /* 0x0000001522217220 */ /* 0x000fe20000410000 */
[----:B------:R-:W-:Y:S01]  /*1500*/  FFMA.FTZ R34, R27, R29, RZ ;  /* 0x0000001d1b227223 */ /* 0x000fe200000100ff */
[----:B------:R-:W-:Y:S01]  /*1510*/  FMUL.FTZ R32, R36, R21 ;  /* 0x0000001524207220 */ /* 0x000fe20000410000 */
[----:B------:R-:W-:Y:S01]  /*1520*/  HADD2.F32 R27, -RZ, R16.H1_H1 ;  /* 0x30000010ff1b7230 */ /* 0x000fe20000004100 */
[----:B------:R-:W-:Y:S06]  /*1530*/  @!P5 BRA `(.L_x_1079) ;  /* 0x000000000048d947 */ /* 0x000fec0003800000 */
[----:B------:R-:W-:-:S04]  /*1540*/  FFMA.FTZ R36, R33, R22, R24 ;  /* 0x0000001621247223 */ /* 0x000fc80000010018 */
[----:B------:R-:W-:-:S06]  /*1550*/  FMUL.FTZ R37, R36, -1.4426950216293334961 ;  /* 0xbfb8aa3b24257820 */ /* 0x000fcc0000410000 */
[----:B------:R-:W0:Y:S02]  /*1560*/  MUFU.EX2 R37, R37 ;  /* 0x0000002500257308 */ /* 0x000e240000000800 */
[----:B0-----:R-:W-:-:S06]  /*1570*/  FADD.FTZ R38, R37, 1 ;  /* 0x3f80000025267421 */ /* 0x001fcc0000010000 */
[----:B------:R-:W0:Y:S02]  /*1580*/  MUFU.RCP R38, R38 ;  /* 0x0000002600267308 */ /* 0x000e240000001000 */
[----:B0-----:R-:W-:Y:S01]  /*1590*/  FADD.FTZ R39, -R38, 1 ;  /* 0x3f80000026277421 */ /* 0x001fe20000010100 */
[----:B------:R-:W-:Y:S01]  /*15a0*/  FMUL.FTZ R63, R35, R38 ;  /* 0x00000026233f7220 */ /* 0x000fe20000410000 */
[----:B------:R-:W-:Y:S02]  /*15b0*/  FFMA.FTZ R35, R32, R23, R25 ;  /* 0x0000001720237223 */ /* 0x000fe40000010019 */
[----:B------:R-:W-:Y:S02]  /*15c0*/  FFMA.FTZ R72, R36, R39, 1 ;  /* 0x3f80000024487423 */ /* 0x000fe40000010027 */
[----:B------:R-:W-:-:S06]  /*15d0*/  FMUL.FTZ R36, R35, -1.4426950216293334961 ;  /* 0xbfb8aa3b23247820 */ /* 0x000fcc0000410000 */
[----:B------:R-:W0:Y:S02]  /*15e0*/  MUFU.EX2 R36, R36 ;  /* 0x0000002400247308 */ /* 0x000e240000000800 */
[----:B0-----:R-:W-:-:S06]  /*15f0*/  FADD.FTZ R39, R36, 1 ;  /* 0x3f80000024277421 */ /* 0x001fcc0000010000 */
[----:B------:R-:W0:Y:S02]  /*1600*/  MUFU.RCP R70, R39 ;  /* 0x0000002700467308 */ /* 0x000e240000001000 */
[----:B0-----:R-:W-:Y:S01]  /*1610*/  FMUL.FTZ R27, R27, R70 ;  /* 0x000000461b1b7220 */ /* 0x001fe20000410000 */
[----:B------:R-:W-:-:S04]  /*1620*/  FADD.FTZ R70, -R70, 1 ;  /* 0x3f80000046467421 */ /* 0x000fc80000010100 */
[----:B------:R-:W-:Y:S01]  /*1630*/  FFMA.FTZ R70, R35, R70, 1 ;  /* 0x3f80000023467423 */ /* 0x000fe20000010046 */
[----:B------:R-:W-:-:S03]  /*1640*/  FMUL.FTZ R35, R63, R72 ;  /* 0x000000483f237220 */ /* 0x000fc60000410000 */
[----:B------:R-:W-:-:S07]  /*1650*/  FMUL.FTZ R27, R27, R70 ;  /* 0x000000461b1b7220 */ /* 0x000fce0000410000 */
.L_x_1079:
[----:B------:R-:W-:Y:S01]  /*1660*/  FADD.FTZ R36, RZ, R29 ;  /* 0x0000001dff247221 */ /* 0x000fe20000010000 */
[----:B------:R-:W-:Y:S01]  /*1670*/  FMUL.FTZ R37, R35, R22 ;  /* 0x0000001623257220 */ /* 0x000fe20000410000 */
[C---:B------:R-:W-:Y:S02]  /*1680*/  FFMA.FTZ R34, R33.reuse, R35, R34 ;  /* 0x0000002321227223 */ /* 0x040fe40000010022 */
[----:B------:R-:W-:Y:S01]  /*1690*/  FADD.FTZ R29, R36, R35 ;  /* 0x00000023241d7221 */ /* 0x000fe20000010000 */
[----:B------:R-:W-:Y:S01]  /*16a0*/  FFMA.FTZ R35, R26, R28, RZ ;  /* 0x0000001c1a237223 */ /* 0x000fe200000100ff */
[----:B------:R-:W-:Y:S01]  /*16b0*/  FADD.FTZ R28, RZ, R28 ;  /* 0x0000001cff1c7221 */ /* 0x000fe20000010000 */
[----:B------:R-:W-:Y:S01]  /*16c0*/  FFMA.FTZ R33, R33, R37, R30 ;  /* 0x0000002521217223 */ /* 0x000fe2000001001e */
[----:B------:R-:W-:Y:S01]  /*16d0*/  FADD.FTZ R30, R31, R37 ;  /* 0x000000251f1e7221 */ /* 0x000fe20000010000 */
[----:B------:R-:W-:Y:S01]  /*16e0*/  FFMA.FTZ R26, R32, R27, R35 ;  /* 0x0000001b201a7223 */ /* 0x000fe20000010023 */
[----:B------:R-:W-:Y:S01]  /*16f0*/  FADD.FTZ R28, R28, R27 ;  /* 0x0000001b1c1c7221 */ /* 0x000fe20000010000 */
[----:B------:R-:W-:Y:S01]  /*1700*/  FMUL.FTZ R27, R27, R23 ;  /* 0x000000171b1b7220 */ /* 0x000fe20000410000 */
[----:B------:R-:W-:-:S02]  /*1710*/  HADD2.F32 R31, -RZ, R12.H0_H0 ;  /* 0x2000000cff1f7230 */ /* 0x000fc40000004100 */
[----:B------:R-:W-:Y:S02]  /*1720*/  HADD2.F32 R35, -RZ, R10.H0_H0 ;  /* 0x2000000aff237230 */ /* 0x000fe40000004100 */
[----:B------:R-:W-:Y:S01]  /*1730*/  FFMA.FTZ R32, R32, R27, R33 ;  /* 0x0000001b20207223 */ /* 0x000fe20000010021 */
[----:B------:R-:W-:Y:S02]  /*1740*/  HADD2.F32 R33, -RZ, R12.H1_H1 ;  /* 0x3000000cff217230 */ /* 0x000fe40000004100 */
[C---:B------:R-:W-:Y:S01]  /*1750*/  FADD.FTZ R36, -R20.reuse, R31 ;  /* 0x0000001f14247221 */ /* 0x040fe20000010100 */
[----:B------:R-:W-:Y:S01]  /*1760*/  FADD.FTZ R27, R27, R30 ;  /* 0x0000001e1b1b7221 */ /* 0x000fe20000010000 */
[----:B------:R-:W-:Y:S02]  /*1770*/  HADD2.F32 R31, -RZ, R10.H1_H1 ;  /* 0x3000000aff1f7230 */ /* 0x000fe40000004100 */
[----:B------:R-:W-:Y:S01]  /*1780*/  FADD.FTZ R38, -R20, R33 ;  /* 0x0000002114267221 */ /* 0x000fe20000010100 */
[----:B------:R-:W-:-:S03]  /*1790*/  FMUL.FTZ R33, R36, R21 ;  /* 0x0000001524217220 */ /* 0x000fc60000410000 */
[----:B------:R-:W-:Y:S01]  /*17a0*/  FMUL.FTZ R30, R38, R21 ;  /* 0x00000015261e7220 */ /* 0x000fe20000410000 */
        /* <DEDUP_REMOVED lines=19> */
.L_x_1080:
[----:B------:R-:W-:Y:S01]  /*18e0*/  FMUL.FTZ R37, R35, R22 ;  /* 0x0000001623257220 */ /* 0x000fe20000410000 */
[C---:B------:R-:W-:Y:S01]  /*18f0*/  FFMA.FTZ R34, R33.reuse, R35, R34 ;  /* 0x0000002321227223 */ /* 0x040fe20000010022 */
[----:B------:R-:W-:Y:S01]  /*1900*/  FFMA.FTZ R26, R30, R31, R26 ;  /* 0x0000001f1e1a7223 */ /* 0x000fe2000001001a */
[----:B------:R-:W-:Y:S01]  /*1910*/  FADD.FTZ R28, R28, R31 ;  /* 0x0000001f1c1c7221 */ /* 0x000fe20000010000 */
[----:B------:R-:W-:Y:S01]  /*1920*/  FFMA.FTZ R33, R33, R37, R32 ;  /* 0x0000002521217223 */ /* 0x000fe20000010020 */
[----:B------:R-:W-:Y:S01]  /*1930*/  FMUL.FTZ R32, R31, R23 ;  /* 0x000000171f207220 */ /* 0x000fe20000410000 */
[--C-:B------:R-:W-:Y:S02]  /*1940*/  HADD2.F32 R31, -RZ, R14.reuse.H0_H0 ;  /* 0x2000000eff1f7230 */ /* 0x100fe40000004100 */
[----:B------:R-:W-:Y:S01]  /*1950*/  FADD.FTZ R27, R27, R37 ;  /* 0x000000251b1b7221 */ /* 0x000fe20000010000 */
[----:B------:R-:W-:Y:S01]  /*1960*/  FADD.FTZ R29, R29, R35 ;  /* 0x000000231d1d7221 */ /* 0x000fe20000010000 */
[----:B------:R-:W-:Y:S01]  /*1970*/  FFMA.FTZ R30, R30, R32, R33 ;  /* 0x000000201e1e7223 */ /* 0x000fe20000010021 */
[----:B------:R-:W-:-:S02]  /*1980*/  HADD2.F32 R33, -RZ, R14.H1_H1 ;  /* 0x3000000eff217230 */ /* 0x000fc40000004100 */
[----:B------:R-:W-:Y:S01]  /*1990*/  FADD.FTZ R36, -R20, R31 ;  /* 0x0000001f14247221 */ /* 0x000fe20000010100 */
[----:B------:R-:W-:Y:S01]  /*19a0*/  FADD.FTZ R27, R32, R27 ;  /* 0x0000001b201b7221 */ /* 0x000fe20000010000 */
[--C-:B------:R-:W-:Y:S02]  /*19b0*/  HADD2.F32 R35, -RZ, R8.reuse.H0_H0 ;  /* 0x20000008ff237230 */ /* 0x100fe40000004100 */
[----:B------:R-:W-:Y:S01]  /*19c0*/  FADD.FTZ R38, -R20, R33 ;  /* 0x0000002114267221 */ /* 0x000fe20000010100 */
[-C--:B------:R-:W-:Y:S01]  /*19d0*/  FMUL.FTZ R33, R36, R21.reuse ;  /* 0x0000001524217220 */ /* 0x080fe20000410000 */
[----:B------:R-:W-:Y:S02]  /*19e0*/  HADD2.F32 R31, -RZ, R8.H1_H1 ;  /* 0x30000008ff1f7230 */ /* 0x000fe40000004100 */
        /* <DEDUP_REMOVED lines=20> */
.L_x_1081:
        /* <DEDUP_REMOVED lines=37> */
.L_x_1082:
        /* <DEDUP_REMOVED lines=37> */
.L_x_1083:
[----:B------:R-:W-:Y:S01]  /*1fd0*/  FMUL.FTZ R37, R35, R22 ;  /* 0x0000001623257220 */ /* 0x000fe20000410000 */
[C---:B------:R-:W-:Y:S01]  /*1fe0*/  FFMA.FTZ R34, R33.reuse, R35, R34 ;  /* 0x0000002321227223 */ /* 0x040fe20000010022 */
[----:B------:R-:W-:Y:S01]  /*1ff0*/  FADD.FTZ R28, R28, R31 ;  /* 0x0000001f1c1c7221 */ /* 0x000fe20000010000 */
[C---:B------:R-:W-:Y:S01]  /*2000*/  FFMA.FTZ R26, R32.reuse, R31, R26 ;  /* 0x0000001f201a7223 */ /* 0x040fe2000001001a */
        /* <DEDUP_REMOVED lines=33> */
.L_x_1084:
[----:B------:R-:W-:Y:S01]  /*2220*/  FMUL.FTZ R37, R35, R22 ;  /* 0x0000001623257220 */ /* 0x000fe20000410000 */
[----:B------:R-:W-:Y:S01]  /*2230*/  FADD.FTZ R33, R29, R35 ;  /* 0x000000231d217221 */ /* 0x000fe20000010000 */
[C---:B------:R-:W-:Y:S01]  /*2240*/  FFMA.FTZ R34, R31.reuse, R35, R34 ;  /* 0x000000231f227223 */ /* 0x040fe20000010022 */
[----:B------:R-:W-:Y:S01]  /*2250*/  FFMA.FTZ R26, R36, R27, R26 ;  /* 0x0000001b241a7223 */ /* 0x000fe2000001001a */
[----:B------:R-:W-:Y:S01]  /*2260*/  FADD.FTZ R29, R30, R37 ;  /* 0x000000251e1d7221 */ /* 0x000fe20000010000 */
[----:B------:R-:W-:Y:S01]  /*2270*/  FFMA.FTZ R31, R31, R37, R32 ;  /* 0x000000251f1f7223 */ /* 0x000fe20000010020 */
[----:B------:R-:W-:Y:S01]  /*2280*/  FMUL.FTZ R30, R27, R23 ;  /* 0x000000171b1e7220 */ /* 0x000fe20000410000 */
[----:B------:R-:W-:-:S03]  /*2290*/  HADD2.F32 R35, -RZ, R62.H1_H1 ;  /* 0x3000003eff237230 */ /* 0x000fc60000004100 */
[----:B------:R-:W-:Y:S01]  /*22a0*/  FFMA.FTZ R36, R36, R30, R31 ;  /* 0x0000001e24247223 */ /* 0x000fe2000001001f */
[----:B------:R-:W-:Y:S02]  /*22b0*/  HADD2.F32 R31, -RZ, R62.H0_H0 ;  /* 0x2000003eff1f7230 */ /* 0x000fe40000004100 */
[----:B------:R-:W-:Y:S01]  /*22c0*/  FADD.FTZ R29, R30, R29 ;  /* 0x0000001d1e1d7221 */ /* 0x000fe20000010000 */
[C---:B------:R-:W-:Y:S01]  /*22d0*/  FADD.FTZ R32, -R20.reuse, R35 ;  /* 0x0000002314207221 */ /* 0x040fe20000010100 */
[--C-:B------:R-:W-:Y:S02]  /*22e0*/  HADD2.F32 R35, -RZ, R61.reuse.H0_H0 ;  /* 0x2000003dff237230 */ /* 0x100fe40000004100 */
[----:B------:R-:W-:Y:S01]  /*22f0*/  FADD.FTZ R30, -R20, R31 ;  /* 0x0000001f141e7221 */ /* 0x000fe20000010100 */
[----:B------:R-:W-:-:S03]  /*2300*/  HADD2.F32 R31, -RZ, R61.H1_H1 ;  /* 0x3000003dff1f7230 */ /* 0x000fc60000004100 */
[-C--:B------:R-:W-:Y:S01]  /*2310*/  FMUL.FTZ R37, R30, R21.reuse ;  /* 0x000000151e257220 */ /* 0x080fe20000410000 */
        /* <DEDUP_REMOVED lines=20> */
.L_x_1085:
[----:B------:R-:W-:Y:S01]  /*2460*/  FMUL.FTZ R32, R35, R22 ;  /* 0x0000001623207220 */ /* 0x000fe20000410000 */
[C---:B------:R-:W-:Y:S01]  /*2470*/  ISETP.GT.AND P0, PT, R6.reuse, 0x1e, PT ;  /* 0x0000001e0600780c */ /* 0x040fe20003f04270 */
[----:B------:R-:W0:Y:S01]  /*2480*/  S2UR UR11, SR_CgaCtaId ;  /* 0x00000000000b79c3 */ /* 0x000e220000008800 */
[----:B------:R-:W-:Y:S01]  /*2490*/  UMOV UR6, 0x400 ;  /* 0x0000040000067882 */ /* 0x000fe20000000000 */
[----:B------:R-:W-:Y:S01]  /*24a0*/  FFMA.FTZ R39, R37, R32, R36 ;  /* 0x0000002025277223 */ /* 0x000fe20000010024 */
[----:B------:R-:W-:Y:S01]  /*24b0*/  FMUL.FTZ R36, R31, R23 ;  /* 0x000000171f247220 */ /* 0x000fe20000410000 */
[----:B------:R-:W-:Y:S01]  /*24c0*/  FADD.FTZ R29, R29, R32 ;  /* 0x000000201d1d7221 */ /* 0x000fe20000010000 */
[----:B------:R-:W-:Y:S01]  /*24d0*/  UIADD3 UR5, UR6, 0xf0, URZ ;  /* 0x000000f006057890 */ /* 0x000fe2000fffe03f */
[----:B------:R-:W-:Y:S01]  /*24e0*/  ISETP.NE.AND P3, PT, R6, RZ, PT ;  /* 0x000000ff0600720c */ /* 0x000fe20003f65270 */
[----:B------:R-:W-:Y:S01]  /*24f0*/  FFMA.FTZ R32, R30, R36, R39 ;  /* 0x000000241e207223 */ /* 0x000fe20000010027 */
[----:B------:R-:W-:Y:S01]  /*2500*/  FADD.FTZ R36, R36, R29 ;  /* 0x0000001d24247221 */ /* 0x000fe20000010000 */
[----:B------:R-:W-:Y:S01]  /*2510*/  ISETP.NE.AND P2, PT, R53, RZ, PT ;  /* 0x000000ff3500720c */ /* 0x000fe20003f45270 */
[----:B------:R-:W-:Y:S01]  /*2520*/  FADD.FTZ R38, R28, R27 ;  /* 0x0000001b1c267221 */ /* 0x000fe20000010000 */
[----:B------:R-:W-:Y:S01]  /*2530*/  FFMA.FTZ R28, R37, R35, R34 ;  /* 0x00000023251c7223 */ /* 0x000fe20000010022 */
[----:B------:R-:W1:Y:S01]  /*2540*/  SHFL.DOWN PT, R29, R32, 0x1, 0x1f ;  /* 0x08201f00201d7f89 */ /* 0x000e6200000e0000 */
[----:B------:R-:W-:Y:S01]  /*2550*/  BSSY B0, `(.L_x_1086) ;  /* 0x000005f000007945 */ /* 0x000fe20003800000 */
[----:B------:R-:W-:-:S02]  /*2560*/  ISETP.GT.U32.AND P4, PT, R53, 0x2f, PT ;  /* 0x0000002f3500780c */ /* 0x000fc40003f84070 */
[----:B------:R-:W2:Y:S01]  /*2570*/  SHFL.DOWN PT, R39, R36, 0x1, 0x1f ;  /* 0x08201f0024277f89 */ /* 0x000ea200000e0000 */
[----:B0-----:R-:W-:Y:S01]  /*2580*/  ULEA UR5, UR11, UR5, 0x18 ;  /* 0x000000050b057291 */ /* 0x001fe2000f8ec03f */
        /* <DEDUP_REMOVED lines=16> */
[----:B------:R-:W-:Y:S01]  /*2690*/  FFMA.FTZ R29, R30, R31, R26 ;  /* 0x0000001f1e1d7223 */ /* 0x000fe2000001001a */
[----:B------:R-:W-:Y:S01]  /*26a0*/  FADD.FTZ R30, R33, R35 ;  /* 0x00000023211e7221 */ /* 0x000fe20000010000 */
[----:B------:R-:W-:Y:S01]  /*26b0*/  FADD.FTZ R31, R38, R31 ;  /* 0x0000001f261f7221 */ /* 0x000fe20000010000 */
[----:B-1----:R-:W-:Y:S01]  /*26c0*/  @!P0 FADD.FTZ R36, R36, R39 ;  /* 0x0000002724248221 */ /* 0x002fe20000010000 */
[----:B------:R-:W-:Y:S01]  /*26d0*/  ISETP.GT.AND P0, PT, R6, 0xf, PT ;  /* 0x0000000f0600780c */ /* 0x000fe20003f04270 */
[----:B------:R-:W0:Y:S04]  /*26e0*/  SHFL.DOWN PT, R39, R32, 0x10, 0x1f ;  /* 0x0a001f0020277f89 */ /* 0x000e2800000e0000 */
[----:B------:R-:W1:Y:S08]  /*26f0*/  SHFL.DOWN PT, R63, R36, 0x10, 0x1f ;  /* 0x0a001f00243f7f89 */ /* 0x000e7000000e0000 */
[----:B0-----:R-:W-:Y:S01]  /*2700*/  @!P0 FADD.FTZ R32, R32, R39 ;  /* 0x0000002720208221 */ /* 0x001fe20000010000 */
[----:B-1----:R-:W-:Y:S01]  /*2710*/  @!P0 FADD.FTZ R36, R36, R63 ;  /* 0x0000003f24248221 */ /* 0x002fe20000010000 */
[----:B------:R-:W-:-:S03]  /*2720*/  LEA R63, R53, UR5, 0x4 ;  /* 0x00000005353f7c11 */ /* 0x000fc6000f8e20ff */
[----:B------:R-:W-:Y:S02]  /*2730*/  MOV R26, R32 ;  /* 0x00000020001a7202 */ /* 0x000fe40000000f00 */
[----:B------:R-:W-:Y:S01]  /*2740*/  MOV R27, R36 ;  /* 0x00000024001b7202 */ /* 0x000fe20000000f00 */
[----:B------:R0:W-:Y:S04]  /*2750*/  STS.128 [R63], R28 ;  /* 0x0000001c3f007388 */ /* 0x0001e80000000c00 */
[----:B------:R0:W-:Y:S01]  /*2760*/  @!P3 STS.64 [R0+0x18], R26 ;  /* 0x0000181a0000b388 */ /* 0x0001e20000000a00 */
[----:B------:R-:W-:Y:S06]  /*2770*/  BAR.SYNC.DEFER_BLOCKING 0x0 ;  /* 0x0000000000007b1d */ /* 0x000fec0000010000 */
[----:B------:R-:W-:Y:S05]  /*2780*/  @P2 BRA `(.L_x_1087) ;  /* 0x0000000000ec2947 */ /* 0x000fea0003800000 */
[----:B------:R-:W-:-:S09]  /*2790*/  ULEA UR5, UR11, UR6, 0x18 ;  /* 0x000000060b057291 */ /* 0x000fd2000f8ec03f */
[----:B------:R-:W1:Y:S04]  /*27a0*/  LDS.128 R32, [UR5+0x20] ;  /* 0x00002005ff207984 */ /* 0x000e680008000c00 */
[----:B------:R-:W2:Y:S01]  /*27b0*/  LDS.128 R36, [UR5+0x30] ;  /* 0x00003005ff247984 */ /* 0x000ea20008000c00 */
        /* <DEDUP_REMOVED lines=39> */
[----:B------:R-:W1:Y:S02]  /*2a30*/  LDS.128 R36, [UR5+0xb0] ;  /* 0x0000b005ff247984 */ /* 0x000e640008000c00 */
        /* <DEDUP_REMOVED lines=8> */
[----:B------:R-:W-:Y:S01]  /*2ac0*/  FADD.FTZ R65, R65, R38 ;  /* 0x0000002641417221 */ /* 0x000fe20000010000 */
[----:B------:R-:W1:Y:S03]  /*2ad0*/  LDS.64 R26, [UR5+0xd0] ;  /* 0x0000d005ff1a7984 */ /* 0x000e660008000a00 */
[----:B0-----:R-:W-:Y:S01]  /*2ae0*/  FADD.FTZ R65, R65, R32 ;  /* 0x0000002041417221 */ /* 0x001fe20000010000 */
[----:B------:R-:W-:-:S03]  /*2af0*/  FADD.FTZ R36, R36, R33 ;  /* 0x0000002124247221 */ /* 0x000fc60000010000 */
[----:B------:R-:W-:Y:S01]  /*2b00*/  FADD.FTZ R65, R65, R34 ;  /* 0x0000002241417221 */ /* 0x000fe20000010000 */
[----:B------:R-:W-:-:S03]  /*2b10*/  FADD.FTZ R36, R36, R35 ;  /* 0x0000002324247221 */ /* 0x000fc60000010000 */
[----:B-1----:R-:W-:Y:S01]  /*2b20*/  FADD.FTZ R26, R65, R26 ;  /* 0x0000001a411a7221 */ /* 0x002fe20000010000 */
[----:B------:R-:W-:-:S07]  /*2b30*/  FADD.FTZ R27, R36, R27 ;  /* 0x0000001b241b7221 */ /* 0x000fce0000010000 */
.L_x_1087:
[----:B------:R-:W-:Y:S05]  /*2b40*/  BSYNC B0 ;  /* 0x0000000000007941 */ /* 0x000fea0003800000 */
.L_x_1086:
[----:B------:R-:W-:Y:S06]  /*2b50*/  BAR.SYNC.DEFER_BLOCKING 0x0 ;  /* 0x0000000000007b1d */ /* 0x000fec0000010000 */
[----:B------:R-:W-:Y:S04]  /*2b60*/  BSSY B0, `(.L_x_1088) ;  /* 0x000004d000007945 */ /* 0x000fe80003800000 */
[----:B------:R-:W-:Y:S05]  /*2b70*/  @P4 BRA `(.L_x_1089) ;  /* 0x00000004002c4947 */ /* 0x000fea0003800000 */
[----:B------:R-:W1:Y:S04]  /*2b80*/  LDS.128 R32, [R63+0x300] ;  /* 0x000300003f207984 */ /* 0x000e680000000c00 */
[----:B------:R-:W2:Y:S01]  /*2b90*/  LDS.128 R36, [R63+0x600] ;  /* 0x000600003f247984 */ /* 0x000ea20000000c00 */
[----:B-1----:R-:W-:Y:S01]  /*2ba0*/  FADD.FTZ R65, R28, R32 ;  /* 0x000000201c417221 */ /* 0x002fe20000010000 */
[----:B0-----:R-:W-:Y:S01]  /*2bb0*/  FADD.FTZ R28, R29, R33 ;  /* 0x000000211d1c7221 */ /* 0x001fe20000010000 */
[----:B------:R-:W-:Y:S01]  /*2bc0*/  FADD.FTZ R33, R30, R34 ;  /* 0x000000221e217221 */ /* 0x000fe20000010000 */
[----:B------:R-:W-:Y:S01]  /*2bd0*/  FADD.FTZ R32, R31, R35 ;  /* 0x000000231f207221 */ /* 0x000fe20000010000 */
[----:B--2---:R-:W-:Y:S01]  /*2be0*/  FADD.FTZ R65, R65, R36 ;  /* 0x0000002441417221 */ /* 0x004fe20000010000 */
[----:B------:R-:W-:Y:S01]  /*2bf0*/  FADD.FTZ R34, R28, R37 ;  /* 0x000000251c227221 */ /* 0x000fe20000010000 */
[----:B------:R-:W-:Y:S01]  /*2c00*/  FADD.FTZ R37, R33, R38 ;  /* 0x0000002621257221 */ /* 0x000fe20000010000 */
[----:B------:R-:W0:Y:S01]  /*2c10*/  LDS.128 R28, [R63+0x900] ;  /* 0x000900003f1c7984 */ /* 0x000e220000000c00 */
[----:B------:R-:W-:Y:S01]  /*2c20*/  FADD.FTZ R36, R32, R39 ;  /* 0x0000002720247221 */ /* 0x000fe20000010000 */
[----:B0-----:R-:W-:Y:S01]  /*2c30*/  FADD.FTZ R65, R65, R28 ;  /* 0x0000001c41417221 */ /* 0x001fe20000010000 */
        /* <DEDUP_REMOVED lines=63> */
.L_x_1089:
[----:B------:R-:W-:Y:S05]  /*3030*/  BSYNC B0 ;  /* 0x0000000000007941 */ /* 0x000fea0003800000 */
.L_x_1088:
[----:B------:R-:W1:Y:S01]  /*3040*/  LDC R34, c[0x0][0xc] ;  /* 0x00000300ff227b82 */ /* 0x000e620000000800 */
[----:B------:R-:W-:Y:S01]  /*3050*/  IMAD R33, R64, 0x30, R53 ;  /* 0x0000003040217824 */ /* 0x000fe200078e0235 */
[----:B------:R-:W-:Y:S06]  /*3060*/  BSSY B0, `(.L_x_1090) ;  /* 0x0000010000007945 */ /* 0x000fec0003800000 */
        /* <DEDUP_REMOVED lines=15> */
.L_x_1091:
[----:B------:R-:W-:Y:S05]  /*3160*/  BSYNC B0 ;  /* 0x0000000000007941 */ /* 0x000fea0003800000 */
.L_x_1090:
[----:B------:R-:W-:Y:S05]  /*3170*/  @!P0 BRA `(.L_x_1092) ;  /* 0x0000001000888947 */ /* 0x000fea0003800000 */
[----:B--2---:R-:W1:Y:S01]  /*3180*/  LDC R36, c[0x0][0x10] ;  /* 0x00000400ff247b82 */ /* 0x004e620000000800 */
[----:B------:R-:W2:Y:S01]  /*3190*/  S2R R35, SR_CTAID.Y ;  /* 0x0000000000237919 */ /* 0x000ea20000002600 */
[----:B0-----:R-:W-:-:S06]  /*31a0*/  LOP3.LUT R31, R43, 0x1, RZ, 0xc0, !PT ;  /* 0x000000012b1f7812 */ /* 0x001fcc00078ec0ff */
[----:B------:R-:W0:Y:S08]  /*31b0*/  LDC.64 R28, c[0x0][0x258] ;  /* 0x00009600ff1c7b82 */ /* 0x000e300000000a00 */
[----:B------:R-:W3:Y:S01]  /*31c0*/  LDC.64 R64, c[0x0][0x260] ;  /* 0x00009800ff407b82 */ /* 0x000ee20000000a00 */
[----:B-1----:R-:W-:-:S04]  /*31d0*/  IMAD R31, R31, R36, RZ ;  /* 0x000000241f1f7224 */ /* 0x002fc800078e02ff */
[C---:B------:R-:W-:Y:S01]  /*31e0*/  IMAD R30, R31.reuse, R34, RZ ;  /* 0x000000221f1e7224 */ /* 0x040fe200078e02ff */
[----:B--2---:R-:W-:-:S04]  /*31f0*/  IADD3 R31, R31, R35, RZ ;  /* 0x000000231f1f7210 */ /* 0x004fc80007ffe0ff */
[----:B------:R-:W-:Y:S01]  /*3200*/  SHF.L.U32 R33, R30, 0x1, RZ ;  /* 0x000000011e217819 */ /* 0x000fe200000006ff */
[----:B0-----:R-:W-:-:S04]  /*3210*/  IMAD.WIDE.U32 R28, R31, 0x4, R28 ;  /* 0x000000041f1c7825 */ /* 0x001fc800078e001c */
[----:B---3--:R-:W-:Y:S01]  /*3220*/  IMAD.WIDE R64, R33, 0x4, R64 ;  /* 0x0000000421407825 */ /* 0x008fe200078e0240 */
[----:B------:R-:W-:Y:S06]  /*3230*/  @P2 BRA `(.L_x_1093) ;  /* 0x0000000000602947 */ /* 0x000fec0003800000 */
[----:B------:R-:W0:Y:S01]  /*3240*/  S2R R6, SR_LANEID ;  /* 0x0000000000067919 */ /* 0x000e220000000000 */
[----:B------:R-:W-:Y:S01]  /*3250*/  HFMA2.MMA R32, -RZ, RZ, 0, 5.9604644775390625e-08 ;  /* 0x00000001ff207435 */ /* 0x000fe200000001ff */
[----:B------:R-:W-:Y:S01]  /*3260*/  VOTEU.ANY UR5, UPT, PT ;  /* 0x0000000000057886 */ /* 0x000fe200038e0100 */
[----:B------:R-:W-:Y:S01]  /*3270*/  LOP3.LUT P0, RZ, R43, 0x2, RZ, 0xc0, !PT ;  /* 0x000000022bff7812 */ /* 0x000fe2000780c0ff */
[----:B------:R-:W-:Y:S01]  /*3280*/  UFLO.U32 UR6, UR5 ;  /* 0x00000005000672bd */ /* 0x000fe200080e0000 */
[----:B------:R-:W-:Y:S01]  /*3290*/  IMAD R31, R36, UR7, R35 ;  /* 0x00000007241f7c24 */ /* 0x000fe2000f8e0223 */
[----:B------:R-:W-:Y:S01]  /*32a0*/  UPOPC UR5, UR5 ;  /* 0x00000005000572bf */ /* 0x000fe20008000000 */
[----:B------:R-:W-:Y:S02]  /*32b0*/  SEL R37, R34, RZ, !P0 ;  /* 0x000000ff22257207 */ /* 0x000fe40004000000 */
[----:B------:R-:W-:Y:S02]  /*32c0*/  IMAD.WIDE.U32 R30, R31, 0x8, R64 ;  /* 0x000000081f1e7825 */ /* 0x000fe400078e0040 */
[----:B------:R-:W-:-:S02]  /*32d0*/  SEL R32, R32, 0xffffffff, !P0 ;  /* 0xffffffff20207807 */ /* 0x000fc40004000000 */
[----:B------:R-:W-:Y:S01]  /*32e0*/  ISETP.NE.AND P0, PT, R37, -0x1, PT ;  /* 0xffffffff2500780c */ /* 0x000fe20003f05270 */
[----:B------:R1:W-:Y:S02]  /*32f0*/  STG.E.64 desc[UR8][R30.64], R26 ;  /* 0x0000001a1e007986 */ /* 0x0003e4000c101b08 */
[----:B------:R-:W-:Y:S01]  /*3300*/  IMAD R33, R32, UR5, RZ ;  /* 0x0000000520217c24 */ /* 0x000fe2000f8e02ff */
[----:B0-----:R-:W-:-:S13]  /*3310*/  ISETP.EQ.U32.AND P3, PT, R6, UR6, PT ;  /* 0x0000000606007c0c */ /* 0x001fda000bf62070 */
[----:B------:R-:W-:Y:S06]  /*3320*/  @P3 MEMBAR.ALL.GPU ;  /* 0x0000000000003992 */ /* 0x000fec000000a000 */
[----:B------:R-:W-:-:S00]  /*3330*/  @P3 ERRBAR ;  /* 0x00000000000039ab */ /* 0x000fc00000000000 */
[----:B------:R-:W-:Y:S06]  /*3340*/  @P3 CGAERRBAR ;  /* 0x00000000000035ab */ /* 0x000fec0000000000 */
[----:B------:R1:W-:Y:S01]  /*3350*/  @P3 REDG.E.ADD.S32.STRONG.GPU desc[UR8][R28.64], R33 ;  /* 0x000000211c00398e */ /* 0x0003e2000c10e388 */
[----:B------:R-:W-:Y:S05]  /*3360*/  @!P0 BRA `(.L_x_1093) ;  /* 0x0000000000148947 */ /* 0x000fea0003800000 */
.L_x_1094:
[----:B-1----:R-:W2:Y:S04]  /*3370*/  LDG.E.STRONG.GPU R30, desc[UR8][R28.64] ;  /* 0x000000081c1e7981 */ /* 0x002ea8000c1ef900 */
[----:B--2---:R-:W-:Y:S01]  /*3380*/  CCTL.IVALL ;  /* 0x00000000ff00798f */ /* 0x004fe20002000000 */
[----:B------:R-:W-:Y:S05]  /*3390*/  YIELD ;  /* 0x0000000000007946 */ /* 0x000fea0003800000 */
[----:B------:R-:W-:-:S13]  /*33a0*/  ISETP.NE.AND P0, PT, R30, R37, PT ;  /* 0x000000251e00720c */ /* 0x000fda0003f05270 */
[----:B------:R-:W-:Y:S05]  /*33b0*/  @P0 BRA `(.L_x_1094) ;  /* 0xfffffffc00ec0947 */ /* 0x000fea000383ffff */
.L_x_1093:
[----:B------:R-:W-:Y:S01]  /*33c0*/  ISETP.NE.AND P0, PT, R34, RZ, PT ;  /* 0x000000ff2200720c */ /* 0x000fe20003f05270 */
[----:B------:R-:W-:Y:S05]  /*33d0*/  WARPSYNC.ALL ;  /* 0x0000000000007948 */ /* 0x000fea0003800000 */
[----:B------:R-:W-:Y:S07]  /*33e0*/  BAR.SYNC.DEFER_BLOCKING 0x0 ;  /* 0x0000000000007b1d */ /* 0x000fee0000010000 */
[----:B------:R-:W-:Y:S05]  /*33f0*/  @!P0 BRA `(.L_x_1092) ;  /* 0x0000000c00e88947 */ /* 0x000fea0003800000 */
[----:B-1----:R-:W-:Y:S02]  /*3400*/  IADD3 R28, R34, -0x1, RZ ;  /* 0xffffffff221c7810 */ /* 0x002fe40007ffe0ff */
[----:B------:R-:W-:Y:S02]  /*3410*/  MOV R38, RZ ;  /* 0x000000ff00267202 */ /* 0x000fe40000000f00 */
[----:B------:R-:W-:-:S13]  /*3420*/  ISETP.GE.U32.AND P0, PT, R28, 0x3, PT ;  /* 0x000000031c00780c */ /* 0x000fda0003f06070 */
[----:B------:R-:W-:Y:S05]  /*3430*/  @!P0 BRA `(.L_x_1095) ;  /* 0x0000000c00688947 */ /* 0x000fea0003800000 */
[----:B------:R-:W-:Y:S01]  /*3440*/  LOP3.LUT R37, R34, 0x3, RZ, 0xc0, !PT ;  /* 0x0000000322257812 */ /* 0x000fe200078ec0ff */
[----:B------:R-:W-:-:S03]  /*3450*/  HFMA2.MMA R38, -RZ, RZ, 0, 0 ;  /* 0x00000000ff267435 */ /* 0x000fc600000001ff */
[----:B------:R-:W-:-:S04]  /*3460*/  IADD3 R37, -R37, R34, RZ ;  /* 0x0000002225257210 */ /* 0x000fc80007ffe1ff */
[----:B------:R-:W-:-:S13]  /*3470*/  ISETP.GT.AND P0, PT, R37, RZ, PT ;  /* 0x000000ff2500720c */ /* 0x000fda0003f04270 */
[----:B------:R-:W-:Y:S05]  /*3480*/  @!P0 BRA `(.L_x_1096) ;  /* 0x0000000800d88947 */ /* 0x000fea0003800000 */
[----:B------:R-:W-:Y:S02]  /*3490*/  ISETP.GT.AND P3, PT, R37, 0xc, PT ;  /* 0x0000000c2500780c */ /* 0x000fe40003f64270 */
[----:B------:R-:W-:-:S11]  /*34a0*/  PLOP3.LUT P0, PT, PT, PT, PT, 0x80, 0x0 ;  /* 0x000000000000781c */ /* 0x000fd60003f0f070 */
[----:B------:R-:W-:Y:S05]  /*34b0*/  @!P3 BRA `(.L_x_1097) ;  /* 0x0000000400d0b947 */ /* 0x000fea0003800000 */
[----:B------:R-:W-:-:S13]  /*34c0*/  PLOP3.LUT P0, PT, PT, PT, PT, 0x8, 0x0 ;  /* 0x000000000000781c */ /* 0x000fda0003f0e170 */
.L_x_1098:
[----:B------:R-:W-:-:S13]  /*34d0*/  ISETP.EQ.OR P6, PT, R38, UR7, P2 ;  /* 0x0000000726007c0c */ /* 0x000fda00097c2670 */
[----:B------:R-:W-:-:S04]  /*34e0*/  @!P6 IMAD R31, R36, R38, R35 ;  /* 0x00000026241fe224 */ /* 0x000fc800078e0223 */
[----:B------:R-:W-:-:S06]  /*34f0*/  @!P6 IMAD.WIDE.U32 R30, R31, 0x8, R64 ;  /* 0x000000081f1ee825 */ /* 0x000fcc00078e0040 */
[----:B------:R-:W2:Y:S01]  /*3500*/  @!P6 LDG.E.64 R30, desc[UR8][R30.64] ;  /* 0x000000081e1ee981 */ /* 0x000ea2000c1e1b00 */
[----:B------:R-:W-:-:S04]  /*3510*/  IADD3 R29, R38, 0x1, RZ ;  /* 0x00000001261d7810 */ /* 0x000fc80007ffe0ff */
[----:B------:R-:W-:Y:S02]  /*3520*/  ISETP.EQ.OR P3, PT, R29, UR7, P2 ;  /* 0x000000071d007c0c */ /* 0x000fe40009762670 */
[----:B------:R-:W-:-:S04]  /*3530*/  IADD3 R33, R38, 0x2, RZ ;  /* 0x0000000226217810 */ /* 0x000fc80007ffe0ff */
[----:B------:R-:W-:-:S07]  /*3540*/  ISETP.EQ.OR P4, PT, R33, UR7, P2 ;  /* 0x0000000721007c0c */ /* 0x000fce0009782670 */
[----:B------:R-:W-:-:S04]  /*3550*/  @!P3 IMAD R29, R36, R29, R35 ;  /* 0x0000001d241db224 */ /* 0x000fc800078e0223 */
        /* <DEDUP_REMOVED lines=8> */
[----:B------:R-:W-:-:S13]  /*35e0*/  ISETP.EQ.OR P6, PT, R31, UR7, P2 ;  /* 0x000000071f007c0c */ /* 0x000fda00097c2670 */
[----:B------:R-:W-:-:S04]  /*35f0*/  @!P6 IMAD R31, R36, R31, R35 ;  /* 0x0000001f241fe224 */ /* 0x000fc800078e0223 */
[----:B------:R-:W-:-:S06]  /*3600*/  @!P6 IMAD.WIDE.U32 R30, R31, 0x8, R64 ;  /* 0x000000081f1ee825 */ /* 0x000fcc00078e0040 */
[----:B------:R-:W2:Y:S01]  /*3610*/  @!P6 LDG.E.64 R30, desc[UR8][R30.64] ;  /* 0x000000081e1ee981 */ /* 0x000ea2000c1e1b00 */
[----:B---3--:R-:W-:Y:S01]  /*3620*/  @!P3 FADD.FTZ R27, R27, R29 ;  /* 0x0000001d1b1bb221 */ /* 0x008fe20000010000 */
        /* <DEDUP_REMOVED lines=67> */
[C---:B------:R-:W-:Y:S01]  /*3a60*/  IADD3 R32, R38.reuse, 0xe, RZ ;  /* 0x0000000e26207810 */ /* 0x040fe20007ffe0ff */
[----:B------:R-:W-:Y:S01]  /*3a70*/  @!P4 FADD.FTZ R27, R27, R33 ;  /* 0x000000211b1bc221 */ /* 0x000fe20000010000 */
[----:B------:R-:W-:Y:S02]  /*3a80*/  IADD3 R33, R38, 0xf, RZ ;  /* 0x0000000f26217810 */ /* 0x000fe40007ffe0ff */
[----:B------:R-:W-:-:S07]  /*3a90*/  ISETP.EQ.OR P4, PT, R32, UR7, P2 ;  /* 0x0000000720007c0c */ /* 0x000fce0009782670 */
        /* <DEDUP_REMOVED lines=14> */
[----:B------:R-:W-:Y:S02]  /*3b80*/  @!P3 FADD.FTZ R27, R27, R29 ;  /* 0x0000001d1b1bb221 */ /* 0x000fe40000010000 */
[----:B------:R-:W-:Y:S02]  /*3b90*/  ISETP.GT.AND P3, PT, R37, 0xc, PT ;  /* 0x0000000c2500780c */ /* 0x000fe40003f64270 */
[----:B------:R-:W-:Y:S01]  /*3ba0*/  IADD3 R38, R38, 0x10, RZ ;  /* 0x0000001026267810 */ /* 0x000fe20007ffe0ff */
[----:B--2---:R-:W-:Y:S01]  /*3bb0*/  @!P4 FADD.FTZ R26, R26, R30 ;  /* 0x0000001e1a1ac221 */ /* 0x004fe20000010000 */
[----:B------:R-:W-:-:S03]  /*3bc0*/  @!P4 FADD.FTZ R27, R27, R31 ;  /* 0x0000001f1b1bc221 */ /* 0x000fc60000010000 */
[----:B----4-:R-:W-:Y:S01]  /*3bd0*/  @!P6 FADD.FTZ R26, R26, R32 ;  /* 0x000000201a1ae221 */ /* 0x010fe20000010000 */
[----:B------:R-:W-:-:S05]  /*3be0*/  @!P6 FADD.FTZ R27, R27, R33 ;  /* 0x000000211b1be221 */ /* 0x000fca0000010000 */
[----:B------:R-:W-:Y:S05]  /*3bf0*/  @P3 BRA `(.L_x_1098) ;  /* 0xfffffff800343947 */ /* 0x000fea000383ffff */
.L_x_1097:
[----:B------:R-:W-:-:S13]  /*3c00*/  ISETP.GT.AND P3, PT, R37, 0x4, PT ;  /* 0x000000042500780c */ /* 0x000fda0003f64270 */
[----:B------:R-:W-:Y:S05]  /*3c10*/  @!P3 BRA `(.L_x_1099) ;  /* 0x0000000000ecb947 */ /* 0x000fea0003800000 */
[----:B------:R-:W-:-:S13]  /*3c20*/  ISETP.EQ.OR P0, PT, R38, UR7, P2 ;  /* 0x0000000726007c0c */ /* 0x000fda0009702670 */
[----:B------:R-:W-:-:S04]  /*3c30*/  @!P0 IMAD R29, R38, R36, R35 ;  /* 0x00000024261d8224 */ /* 0x000fc800078e0223 */
[----:B------:R-:W-:-:S06]  /*3c40*/  @!P0 IMAD.WIDE.U32 R28, R29, 0x8, R64 ;  /* 0x000000081d1c8825 */ /* 0x000fcc00078e0040 */
[----:B------:R-:W2:Y:S01]  /*3c50*/  @!P0 LDG.E.64 R28, desc[UR8][R28.64] ;  /* 0x000000081c1c8981 */ /* 0x000ea2000c1e1b00 */
[C---:B------:R-:W-:Y:S02]  /*3c60*/  IADD3 R31, R38.reuse, 0x1, RZ ;  /* 0x00000001261f7810 */ /* 0x040fe40007ffe0ff */
[----:B------:R-:W-:Y:S02]  /*3c70*/  IADD3 R33, R38, 0x2, RZ ;  /* 0x0000000226217810 */ /* 0x000fe40007ffe0ff */
[----:B------:R-:W-:Y:S02]  /*3c80*/  ISETP.EQ.OR P4, PT, R31, UR7, P2 ;  /* 0x000000071f007c0c */ /* 0x000fe40009782670 */
[----:B------:R-:W-:-:S11]  /*3c90*/  ISETP.EQ.OR P6, PT, R33, UR7, P2 ;  /* 0x0000000721007c0c */ /* 0x000fd600097c2670 */
[C-C-:B------:R-:W-:Y:S02]  /*3ca0*/  @!P4 IMAD R31, R36.reuse, R31, R35.reuse ;  /* 0x0000001f241fc224 */ /* 0x140fe400078e0223 */
[----:B------:R-:W-:Y:S02]  /*3cb0*/  @!P6 IMAD R33, R36, R33, R35 ;  /* 0x000000212421e224 */ /* 0x000fe400078e0223 */
[----:B------:R-:W-:-:S04]  /*3cc0*/  @!P4 IMAD.WIDE.U32 R30, R31, 0x8, R64 ;  /* 0x000000081f1ec825 */ /* 0x000fc800078e0040 */
[----:B------:R-:W-:Y:S02]  /*3cd0*/  @!P6 IMAD.WIDE.U32 R32, R33, 0x8, R64 ;  /* 0x000000082120e825 */ /* 0x000fe400078e0040 */
[----:B------:R-:W3:Y:S04]  /*3ce0*/  @!P4 LDG.E.64 R30, desc[UR8][R30.64] ;  /* 0x000000081e1ec981 */ /* 0x000ee8000c1e1b00 */
[----:B------:R-:W4:Y:S01]  /*3cf0*/  @!P6 LDG.E.64 R32, desc[UR8][R32.64] ;  /* 0x000000082020e981 */ /* 0x000f22000c1e1b00 */
[----:B--2---:R-:W-:Y:S01]  /*3d00*/  @!P0 FADD.FTZ R27, R27, R29 ;  /* 0x0000001d1b1b8221 */ /* 0x004fe20000010000 */
[----:B------:R-:W-:Y:S01]  /*3d10*/  IADD3 R29, R38, 0x3, RZ ;  /* 0x00000003261d7810 */ /* 0x000fe20007ffe0ff */
[----:B------:R-:W-:-:S03]  /*3d20*/  @!P0 FADD.FTZ R26, R26, R28 ;  /* 0x0000001c1a1a8221 */ /* 0x000fc60000010000 */
[----:B------:R-:W-:Y:S02]  /*3d30*/  ISETP.EQ.OR P3, PT, R29, UR7, P2 ;  /* 0x000000071d007c0c */ /* 0x000fe40009762670 */
[----:B------:R-:W-:-:S11]  /*3d40*/  IADD3 R38, R38, 0x4, RZ ;  /* 0x0000000426267810 */ /* 0x000fd60007ffe0ff */
[----:B------:R-:W-:-:S04]  /*3d50*/  @!P3 IMAD R29, R36, R29, R35 ;  /* 0x0000001d241db224 */ /* 0x000fc800078e0223 */
[----:B------:R-:W-:Y:S01]  /*3d60*/  @!P3 IMAD.WIDE.U32 R28, R29, 0x8, R64 ;  /* 0x000000081d1cb825 */ /* 0x000fe200078e0040 */
[----:B------:R-:W-:-:S05]  /*3d70*/  ISETP.EQ.OR P0, PT, R38, UR7, P2 ;  /* 0x0000000726007c0c */ /* 0x000fca0009702670 */
[----:B------:R-:W2:Y:S01]  /*3d80*/  @!P3 LDG.E.64 R28, desc[UR8][R28.64] ;  /* 0x000000081c1cb981 */ /* 0x000ea2000c1e1b00 */
[----:B---3--:R-:W-:Y:S01]  /*3d90*/  @!P4 FADD.FTZ R27, R27, R31 ;  /* 0x0000001f1b1bc221 */ /* 0x008fe20000010000 */
[----:B------:R-:W-:-:S03]  /*3da0*/  @!P4 FADD.FTZ R26, R26, R30 ;  /* 0x0000001e1a1ac221 */ /* 0x000fc60000010000 */
[----:B----4-:R-:W-:-:S03]  /*3db0*/  @!P6 FADD.FTZ R27, R27, R33 ;  /* 0x000000211b1be221 */ /* 0x010fc60000010000 */
[----:B------:R-:W-:Y:S02]  /*3dc0*/  @!P0 IMAD R33, R36, R38, R35 ;  /* 0x0000002624218224 */ /* 0x000fe400078e0223 */
[----:B------:R-:W-:Y:S02]  /*3dd0*/  @!P6 FADD.FTZ R26, R26, R32 ;  /* 0x000000201a1ae221 */ /* 0x000fe40000010000 */
[----:B------:R-:W-:-:S06]  /*3de0*/  @!P0 IMAD.WIDE.U32 R32, R33, 0x8, R64 ;  /* 0x0000000821208825 */ /* 0x000fcc00078e0040 */
[----:B------:R-:W3:Y:S01]  /*3df0*/  @!P0 LDG.E.64 R32, desc[UR8][R32.64] ;  /* 0x0000000820208981 */ /* 0x000ee2000c1e1b00 */
[----:B------:R-:W-:-:S04]  /*3e00*/  IADD3 R31, R38, 0x1, RZ ;  /* 0x00000001261f7810 */ /* 0x000fc80007ffe0ff */
[----:B------:R-:W-:Y:S02]  /*3e10*/  ISETP.EQ.OR P4, PT, R31, UR7, P2 ;  /* 0x000000071f007c0c */ /* 0x000fe40009782670 */
[----:B------:R-:W-:-:S11]  /*3e20*/  IADD3 R39, R38, 0x3, RZ ;  /* 0x0000000326277810 */ /* 0x000fd60007ffe0ff */
[----:B------:R-:W-:-:S04]  /*3e30*/  @!P4 IMAD R31, R36, R31, R35 ;  /* 0x0000001f241fc224 */ /* 0x000fc800078e0223 */
[----:B------:R-:W-:-:S06]  /*3e40*/  @!P4 IMAD.WIDE.U32 R30, R31, 0x8, R64 ;  /* 0x000000081f1ec825 */ /* 0x000fcc00078e0040 */
[----:B------:R-:W4:Y:S01]  /*3e50*/  @!P4 LDG.E.64 R30, desc[UR8][R30.64] ;  /* 0x000000081e1ec981 */ /* 0x000f22000c1e1b00 */
[----:B--2---:R-:W-:Y:S01]  /*3e60*/  @!P3 FADD.FTZ R27, R27, R29 ;  /* 0x0000001d1b1bb221 */ /* 0x004fe20000010000 */
[----:B------:R-:W-:Y:S01]  /*3e70*/  IADD3 R29, R38, 0x2, RZ ;  /* 0x00000002261d7810 */ /* 0x000fe20007ffe0ff */
[----:B------:R-:W-:-:S03]  /*3e80*/  @!P3 FADD.FTZ R26, R26, R28 ;  /* 0x0000001c1a1ab221 */ /* 0x000fc60000010000 */
[----:B------:R-:W-:Y:S02]  /*3e90*/  ISETP.EQ.OR P6, PT, R29, UR7, P2 ;  /* 0x000000071d007c0c */ /* 0x000fe400097c2670 */
[----:B------:R-:W-:-:S11]  /*3ea0*/  ISETP.EQ.OR P3, PT, R39, UR7, P2 ;  /* 0x0000000727007c0c */ /* 0x000fd60009762670 */
[C---:B------:R-:W-:Y:S02]  /*3eb0*/  @!P6 IMAD R29, R36.reuse, R29, R35 ;  /* 0x0000001d241de224 */ /* 0x040fe400078e0223 */
[----:B---3--:R-:W-:Y:S01]  /*3ec0*/  @!P0 FADD.FTZ R27, R27, R33 ;  /* 0x000000211b1b8221 */ /* 0x008fe20000010000 */
[----:B------:R-:W-:Y:S02]  /*3ed0*/  @!P3 IMAD R33, R36, R39, R35 ;  /* 0x000000272421b224 */ /* 0x000fe400078e0223 */
[----:B------:R-:W-:-:S04]  /*3ee0*/  @!P6 IMAD.WIDE.U32 R28, R29, 0x8, R64 ;  /* 0x000000081d1ce825 */ /* 0x000fc800078e0040 */
[----:B------:R-:W-:Y:S01]  /*3ef0*/  @!P0 FADD.FTZ R26, R26, R32 ;  /* 0x000000201a1a8221 */ /* 0x000fe20000010000 */
[----:B------:R-:W-:Y:S01]  /*3f00*/  @!P3 IMAD.WIDE.U32 R32, R33, 0x8, R64 ;  /* 0x000000082120b825 */ /* 0x000fe200078e0040 */
[----:B------:R-:W2:Y:S05]  /*3f10*/  @!P6 LDG.E.64 R28, desc[UR8][R28.64] ;  /* 0x000000081c1ce981 */ /* 0x000eaa000c1e1b00 */
[----:B------:R-:W3:Y:S01]  /*3f20*/  @!P3 LDG.E.64 R32, desc[UR8][R32.64] ;  /* 0x000000082020b981 */ /* 0x000ee2000c1e1b00 */
[----:B------:R-:W-:Y:S02]  /*3f30*/  IADD3 R37, R37, -0x4, RZ ;  /* 0xfffffffc25257810 */ /* 0x000fe40007ffe0ff */
[----:B------:R-:W-:-:S02]  /*3f40*/  PLOP3.LUT P0, PT, PT, PT, PT, 0x8, 0x0 ;  /* 0x000000000000781c */ /* 0x000fc40003f0e170 */
[----:B------:R-:W-:Y:S01]  /*3f50*/  IADD3 R37, R37, -0x4, RZ ;  /* 0xfffffffc25257810 */ /* 0x000fe20007ffe0ff */
[----:B----4-:R-:W-:Y:S01]  /*3f60*/  @!P4 FADD.FTZ R26, R26, R30 ;  /* 0x0000001e1a1ac221 */ /* 0x010fe20000010000 */
[----:B------:R-:W-:Y:S01]  /*3f70*/  @!P4 FADD.FTZ R27, R27, R31 ;  /* 0x0000001f1b1bc221 */ /* 0x000fe20000010000 */
[----:B------:R-:W-:Y:S02]  /*3f80*/  IADD3 R38, R38, 0x4, RZ ;  /* 0x0000000426267810 */ /* 0x000fe40007ffe0ff */
[----:B--2---:R-:W-:Y:S01]  /*3f90*/  @!P6 FADD.FTZ R26, R26, R28 ;  /* 0x0000001c1a1ae221 */ /* 0x004fe20000010000 */
[----:B------:R-:W-:-:S03]  /*3fa0*/  @!P6 FADD.FTZ R27, R27, R29 ;  /* 0x0000001d1b1be221 */ /* 0x000fc60000010000 */
[----:B---3--:R-:W-:Y:S01]  /*3fb0*/  @!P3 FADD.FTZ R26, R26, R32 ;  /* 0x000000201a1ab221 */ /* 0x008fe20000010000 */
[----:B------:R-:W-:-:S07]  /*3fc0*/  @!P3 FADD.FTZ R27, R27, R33 ;  /* 0x000000211b1bb221 */ /* 0x000fce0000010000 */
.L_x_1099:
[----:B------:R-:W-:-:S13]  /*3fd0*/  ISETP.NE.OR P0, PT, R37, RZ, P0 ;  /* 0x000000ff2500720c */ /* 0x000fda0000705670 */
[----:B------:R-:W-:Y:S05]  /*3fe0*/  @!P0 BRA `(.L_x_1095) ;  /* 0x00000000007c8947 */ /* 0x000fea0003800000 */
.L_x_1096:
[C---:B------:R-:W-:Y:S02]  /*3ff0*/  ISETP.EQ.OR P3, PT, R38.reuse, UR7, P2 ;  /* 0x0000000726007c0c */ /* 0x040fe40009762670 */
[C---:B------:R-:W-:Y:S02]  /*4000*/  IADD3 R29, R38.reuse, 0x1, RZ ;  /* 0x00000001261d7810 */ /* 0x040fe40007ffe0ff */
[----:B------:R-:W-:Y:S02]  /*4010*/  IADD3 R33, R38, 0x2, RZ ;  /* 0x0000000226217810 */ /* 0x000fe40007ffe0ff */
[----:B------:R-:W-:-:S07]  /*4020*/  ISETP.EQ.OR P4, PT, R29, UR7, P2 ;  /* 0x000000071d007c0c */ /* 0x000fce0009782670 */
[----:B------:R-:W-:-:S04]  /*4030*/  @!P3 IMAD R31, R36, R38, R35 ;  /* 0x00000026241fb224 */ /* 0x000fc800078e0223 */
[----:B------:R-:W-:-:S06]  /*4040*/  @!P3 IMAD.WIDE.U32 R30, R31, 0x8, R64 ;  /* 0x000000081f1eb825 */ /* 0x000fcc00078e0040 */
[----:B------:R-:W2:Y:S01]  /*4050*/  @!P3 LDG.E.64 R30, desc[UR8][R30.64] ;  /* 0x000000081e1eb981 */ /* 0x000ea2000c1e1b00 */
[----:B------:R-:W-:Y:S01]  /*4060*/  ISETP.EQ.OR P6, PT, R33, UR7, P2 ;  /* 0x0000000721007c0c */ /* 0x000fe200097c2670 */
[----:B------:R-:W-:Y:S01]  /*4070*/  @!P4 IMAD R29, R36, R29, R35 ;  /* 0x0000001d241dc224 */ /* 0x000fe200078e0223 */
[----:B------:R-:W-:-:S03]  /*4080*/  IADD3 R32, R38, 0x3, RZ ;  /* 0x0000000326207810 */ /* 0x000fc60007ffe0ff */
[----:B------:R-:W-:Y:S01]  /*4090*/  @!P4 IMAD.WIDE.U32 R28, R29, 0x8, R64 ;  /* 0x000000081d1cc825 */ /* 0x000fe200078e0040 */
[----:B------:R-:W-:-:S05]  /*40a0*/  ISETP.EQ.OR P0, PT, R32, UR7, P2 ;  /* 0x0000000720007c0c */ /* 0x000fca0009702670 */
[----:B------:R-:W3:Y:S02]  /*40b0*/  @!P4 LDG.E.64 R28, desc[UR8][R28.64] ;  /* 0x000000081c1cc981 */ /* 0x000ee4000c1e1b00 */
[----:B------:R-:W-:Y:S02]  /*40c0*/  @!P6 IMAD R33, R36, R33, R35 ;  /* 0x000000212421e224 */ /* 0x000fe400078e0223 */
[----:B--2---:R-:W-:Y:S01]  /*40d0*/  @!P3 FADD.FTZ R26, R26, R30 ;  /* 0x0000001e1a1ab221 */ /* 0x004fe20000010000 */
[----:B------:R-:W-:Y:S01]  /*40e0*/  @!P3 FADD.FTZ R27, R27, R31 ;  /* 0x0000001f1b1bb221 */ /* 0x000fe20000010000 */
[----:B------:R-:W-:-:S04]  /*40f0*/  @!P6 IMAD.WIDE.U32 R30, R33, 0x8, R64 ;  /* 0x00000008211ee825 */ /* 0x000fc800078e0040 */
[----:B------:R-:W-:Y:S02]  /*4100*/  @!P0 IMAD R33, R36, R32, R35 ;  /* 0x0000002024218224 */ /* 0x000fe400078e0223 */
[----:B------:R-:W2:Y:S02]  /*4110*/  @!P6 LDG.E.64 R30, desc[UR8][R30.64] ;  /* 0x000000081e1ee981 */ /* 0x000ea4000c1e1b00 */
[----:B------:R-:W-:Y:S01]  /*4120*/  @!P0 IMAD.WIDE.U32 R32, R33, 0x8, R64 ;  /* 0x0000000821208825 */ /* 0x000fe200078e0040 */
[----:B------:R-:W-:-:S03]  /*4130*/  IADD3 R37, R37, -0x4, RZ ;  /* 0xfffffffc25257810 */ /* 0x000fc60007ffe0ff */
[----:B---3--:R-:W-:Y:S02]  /*4140*/  @!P4 FADD.FTZ R26, R26, R28 ;  /* 0x0000001c1a1ac221 */ /* 0x008fe40000010000 */
[----:B------:R-:W3:Y:S01]  /*4150*/  @!P0 LDG.E.64 R32, desc[UR8][R32.64] ;  /* 0x0000000820208981 */ /* 0x000ee2000c1e1b00 */
[----:B------:R-:W-:Y:S01]  /*4160*/  ISETP.NE.AND P3, PT, R37, RZ, PT ;  /* 0x000000ff2500720c */ /* 0x000fe20003f65270 */
[----:B------:R-:W-:Y:S01]  /*4170*/  @!P4 FADD.FTZ R27, R27, R29 ;  /* 0x0000001d1b1bc221 */ /* 0x000fe20000010000 */
[----:B------:R-:W-:Y:S01]  /*4180*/  IADD3 R38, R38, 0x4, RZ ;  /* 0x0000000426267810 */ /* 0x000fe20007ffe0ff */
[----:B--2---:R-:W-:Y:S02]  /*4190*/  @!P6 FADD.FTZ R26, R26, R30 ;  /* 0x0000001e1a1ae221 */ /* 0x004fe40000010000 */
[----:B------:R-:W-:Y:S02]  /*41a0*/  @!P6 FADD.FTZ R27, R27, R31 ;  /* 0x0000001f1b1be221 */ /* 0x000fe40000010000 */
[----:B---3--:R-:W-:-:S02]  /*41b0*/  @!P0 FADD.FTZ R26, R26, R32 ;  /* 0x000000201a1a8221 */ /* 0x008fc40000010000 */
[----:B------:R-:W-:-:S04]  /*41c0*/  @!P0 FADD.FTZ R27, R27, R33 ;  /* 0x000000211b1b8221 */ /* 0x000fc80000010000 */
[----:B------:R-:W-:Y:S05]  /*41d0*/  @P3 BRA `(.L_x_1096) ;  /* 0xfffffffc00843947 */ /* 0x000fea000383ffff */
.L_x_1095:
        /* <DEDUP_REMOVED lines=11> */
.L_x_1101:
[----:B------:R-:W-:Y:S05]  /*4290*/  BSYNC B0 ;  /* 0x0000000000007941 */ /* 0x000fea0003800000 */
.L_x_1100:
        /* <DEDUP_REMOVED lines=16> */
.L_x_1092:
[----:B------:R-:W3:Y:S01]  /*43a0*/  S2UR UR6, SR_CgaCtaId ;  /* 0x00000000000679c3 */ /* 0x000ee20000008800 */
[----:B------:R-:W-:Y:S01]  /*43b0*/  UMOV UR5, 0x400 ;  /* 0x0000040000057882 */ /* 0x000fe20000000000 */
[--C-:B-1----:R-:W-:Y:S01]  /*43c0*/  HADD2.F32 R33, -RZ, R40.reuse.H0_H0 ;  /* 0x20000028ff217230 */ /* 0x102fe20000004100 */
[----:B------:R-:W-:Y:S01]  /*43d0*/  ULDC.64 UR14, c[0x0][0x290] ;  /* 0x0000a400000e7ab9 */ /* 0x000fe20000000a00 */
[----:B------:R-:W-:Y:S01]  /*43e0*/  HADD2.F32 R35, -RZ, R40.H1_H1 ;  /* 0x30000028ff237230 */ /* 0x000fe20000004100 */
[----:B------:R-:W-:Y:S01]  /*43f0*/  ISETP.GE.U32.AND P0, PT, R50, UR14, PT ;  /* 0x0000000e32007c0c */ /* 0x000fe2000bf06070 */
[----:B---3--:R-:W-:-:S09]  /*4400*/  ULEA UR5, UR6, UR5, 0x18 ;  /* 0x0000000506057291 */ /* 0x008fd2000f8ec03f */
[----:B------:R0:W-:Y:S01]  /*4410*/  @!P2 STS.64 [UR5+0xe0], R26 ;  /* 0x0000e01aff00a988 */ /* 0x0001e20008000a05 */
[----:B------:R-:W-:Y:S01]  /*4420*/  BAR.SYNC.DEFER_BLOCKING 0x0 ;  /* 0x0000000000007b1d */ /* 0x000fe20000010000 */
[----:B0-----:R-:W-:Y:S01]  /*4430*/  FADD.FTZ R26, -R20, R33 ;  /* 0x00000021141a7221 */ /* 0x001fe20000010100 */
[----:B------:R-:W-:-:S03]  /*4440*/  HADD2.F32 R33, -RZ, R42.H0_H0 ;  /* 0x2000002aff217230 */ /* 0x000fc60000004100 */
[-C--:B--2---:R-:W-:Y:S01]  /*4450*/  FMUL.FTZ R39, R26, R21.reuse ;  /* 0x000000151a277220 */ /* 0x084fe20000410000 */
[----:B------:R-:W0:Y:S01]  /*4460*/  LDS.64 R28, [UR5+0xe0] ;  /* 0x0000e005ff1c7984 */ /* 0x000e220008000a00 */
[----:B------:R-:W-:Y:S02]  /*4470*/  ULDC UR5, c[0x0][0x2bc] ;  /* 0x0000af0000057ab9 */ /* 0x000fe40000000800 */
[----:B0-----:R-:W-:Y:S01]  /*4480*/  FMUL.FTZ R30, R28, UR5 ;  /* 0x000000051c1e7c20 */ /* 0x001fe20008410000 */
[----:B------:R-:W-:Y:S01]  /*4490*/  FADD.FTZ R28, -R20, R35 ;  /* 0x00000023141c7221 */ /* 0x000fe20000010100 */
[----:B------:R-:W-:Y:S01]  /*44a0*/  FMUL.FTZ R31, R29, UR5 ;  /* 0x000000051d1f7c20 */ /* 0x000fe20008410000 */
[--C-:B------:R-:W-:Y:S02]  /*44b0*/  HADD2.F32 R29, -RZ, R18.reuse.H0_H0 ;  /* 0x20000012ff1d7230 */ /* 0x100fe40000004100 */
        /* <DEDUP_REMOVED lines=21> */
.L_x_1102:
        /* <DEDUP_REMOVED lines=14> */
[----:B------:R-:W-:Y:S02]  /*46f0*/  ULDC.64 UR12, c[0x0][0x210] ;  /* 0x00008400000c7ab9 */ /* 0x000fe40000000a00 */
[----:B------:R-:W-:Y:S02]  /*4700*/  LEA R28, P2, R26, UR12, 0x1 ;  /* 0x0000000c1a1c7c11 */ /* 0x000fe4000f8408ff */
[----:B------:R-:W-:Y:S02]  /*4710*/  IADD3 R29, R27, R29, RZ ;  /* 0x0000001d1b1d7210 */ /* 0x000fe40007ffe0ff */
[----:B------:R-:W-:Y:S02]  /*4720*/  F2FP.F16.F32.PACK_AB R27, R18, R35 ;  /* 0x00000023121b723e */ /* 0x000fe400000000ff */
[----:B------:R-:W-:-:S05]  /*4730*/  LEA.HI.X R29, R26, UR13, R29, 0x1, P2 ;  /* 0x0000000d1a1d7c11 */ /* 0x000fca00090f0c1d */
[----:B------:R0:W-:Y:S02]  /*4740*/  STG.E desc[UR8][R28.64], R27 ;  /* 0x0000001b1c007986 */ /* 0x0001e4000c101908 */
.L_x_1104:
[----:B------:R-:W-:Y:S05]  /*4750*/  BSYNC B0 ;  /* 0x0000000000007941 */ /* 0x000fea0003800000 */
.L_x_1103:
[----:B0-----:R-:W-:Y:S01]  /*4760*/  HADD2.F32 R29, -RZ, R42.H1_H1 ;  /* 0x3000002aff1d7230 */ /* 0x001fe20000004100 */
[----:B------:R-:W-:Y:S01]  /*4770*/  ISETP.GE.U32.AND P2, PT, R49, UR14, PT ;  /* 0x0000000e31007c0c */ /* 0x000fe2000bf46070 */
[C---:B------:R-:W-:Y:S01]  /*4780*/  FADD.FTZ R18, -R20.reuse, R33 ;  /* 0x0000002114127221 */ /* 0x040fe20000010100 */
[----:B------:R-:W-:Y:S01]  /*4790*/  ISETP.GE.AND.EX P3, PT, R7, UR15, PT, P0 ;  /* 0x0000000f07007c0c */ /* 0x000fe2000bf66300 */
[--C-:B------:R-:W-:Y:S01]  /*47a0*/  HADD2.F32 R27, -RZ, R16.reuse.H0_H0 ;  /* 0x20000010ff1b7230 */ /* 0x100fe20000004100 */
[----:B------:R-:W-:Y:S01]  /*47b0*/  ISETP.GE.AND.EX P4, PT, R9, UR15, PT, P2 ;  /* 0x0000000f09007c0c */ /* 0x000fe2000bf86320 */
[----:B------:R-:W-:Y:S01]  /*47c0*/  FADD.FTZ R26, -R20, R29 ;  /* 0x0000001d141a7221 */ /* 0x000fe20000010100 */
[----:B------:R-:W-:Y:S01]  /*47d0*/  ISETP.GE.U32.AND P0, PT, R48, UR14, PT ;  /* 0x0000000e30007c0c */ /* 0x000fe2000bf06070 */
[----:B------:R-:W-:Y:S01]  /*47e0*/  HADD2.F32 R16, -RZ, R16.H1_H1 ;  /* 0x30000010ff107230 */ /* 0x000fe20000004100 */
[----:B------:R-:W-:Y:S01]  /*47f0*/  ISETP.GE.U32.AND P2, PT, R47, UR14, PT ;  /* 0x0000000e2f007c0c */ /* 0x000fe2000bf46070 */
[--C-:B------:R-:W-:Y:S01]  /*4800*/  HADD2.F32 R33, -RZ, R12.reuse.H0_H0 ;  /* 0x2000000cff217230 */ /* 0x100fe20000004100 */
[C---:B------:R-:W-:Y:S01]  /*4810*/  ISETP.GT.U32.OR P3, PT, R53.reuse, 0x2ff, P3 ;  /* 0x000002ff3500780c */ /* 0x040fe20001f64470 */
[----:B------:R-:W-:Y:S01]  /*4820*/  HADD2.F32 R35, -RZ, R12.H1_H1 ;  /* 0x3000000cff237230 */ /* 0x000fe20000004100 */
[----:B------:R-:W-:Y:S01]  /*4830*/  ISETP.GT.U32.OR P4, PT, R53, 0x2ff, P4 ;  /* 0x000002ff3500780c */ /* 0x000fe20002784470 */
[-C--:B------:R-:W-:Y:S01]  /*4840*/  FMUL.FTZ R65, R18, R21.reuse ;  /* 0x0000001512417220 */ /* 0x080fe20000410000 */
[----:B------:R-:W-:Y:S01]  /*4850*/  FMUL.FTZ R34, R26, R21 ;  /* 0x000000151a227220 */ /* 0x000fe20000410000 */
[----:B------:R-:W-:Y:S10]  /*4860*/  @!P5 BRA `(.L_x_1105) ;  /* 0x000000000048d947 */ /* 0x000ff40003800000 */
        /* <DEDUP_REMOVED lines=18> */
.L_x_1105:
[----:B------:R-:W-:Y:S04]  /*4990*/  BSSY B0, `(.L_x_1106) ;  /* 0x0000014000007945 */ /* 0x000fe80003800000 */
[----:B------:R-:W-:Y:S05]  /*49a0*/  @P3 BRA `(.L_x_1107) ;  /* 0x0000000000483947 */ /* 0x000fea0003800000 */
[C-C-:B------:R-:W-:Y:S01]  /*49b0*/  FFMA.FTZ R12, R30.reuse, R65, R31.reuse ;  /* 0x000000411e0c7223 */ /* 0x140fe2000001001f */
[----:B------:R-:W-:Y:S01]  /*49c0*/  ULDC.64 UR12, c[0x0][0x288] ;  /* 0x0000a200000c7ab9 */ /* 0x000fe20000000a00 */
[----:B------:R-:W-:Y:S01]  /*49d0*/  FFMA.FTZ R29, R30, R34, R31 ;  /* 0x000000221e1d7223 */ /* 0x000fe2000001001f */
[----:B------:R-:W-:Y:S01]  /*49e0*/  MOV R26, R66 ;  /* 0x00000042001a7202 */ /* 0x000fe20000000f00 */
[----:B------:R-:W-:Y:S01]  /*49f0*/  FFMA.FTZ R12, R27, R22, -R12 ;  /* 0x000000161b0c7223 */ /* 0x000fe2000001080c */
[----:B------:R-:W-:Y:S01]  /*4a00*/  MOV R27, R69 ;  /* 0x00000045001b7202 */ /* 0x000fe20000000f00 */
[----:B------:R-:W-:Y:S02]  /*4a10*/  IMAD R7, R7, UR12, RZ ;  /* 0x0000000c07077c24 */ /* 0x000fe4000f8e02ff */
[----:B------:R-:W-:Y:S01]  /*4a20*/  FFMA.FTZ R16, R16, R23, -R29 ;  /* 0x0000001710107223 */ /* 0x000fe2000001081d */
[----:B------:R-:W-:Y:S01]  /*4a30*/  FMUL.FTZ R12, R12, R21 ;  /* 0x000000150c0c7220 */ /* 0x000fe20000410000 */
[----:B------:R-:W-:-:S04]  /*4a40*/  IMAD.WIDE.U32 R26, R50, UR12, R26 ;  /* 0x0000000c321a7c25 */ /* 0x000fc8000f8e001a */
[----:B------:R-:W-:Y:S01]  /*4a50*/  IMAD R29, R50, UR13, R7 ;  /* 0x0000000d321d7c24 */ /* 0x000fe2000f8e0207 */
[----:B------:R-:W-:Y:S01]  /*4a60*/  ULDC.64 UR12, c[0x0][0x210] ;  /* 0x00008400000c7ab9 */ /* 0x000fe20000000a00 */
[----:B------:R-:W-:Y:S01]  /*4a70*/  FMUL.FTZ R7, R16, R21 ;  /* 0x0000001510077220 */ /* 0x000fe20000410000 */
[C---:B------:R-:W-:Y:S02]  /*4a80*/  LEA R28, P3, R26.reuse, UR12, 0x1 ;  /* 0x0000000c1a1c7c11 */ /* 0x040fe4000f8608ff */
[----:B------:R-:W-:Y:S02]  /*4a90*/  IADD3 R29, R27, R29, RZ ;  /* 0x0000001d1b1d7210 */ /* 0x000fe40007ffe0ff */
[----:B------:R-:W-:Y:S02]  /*4aa0*/  F2FP.F16.F32.PACK_AB R7, R7, R12 ;  /* 0x0000000c0707723e */ /* 0x000fe400000000ff */
[----:B------:R-:W-:-:S05]  /*4ab0*/  LEA.HI.X R29, R26, UR13, R29, 0x1, P3 ;  /* 0x0000000d1a1d7c11 */ /* 0x000fca00098f0c1d */
[----:B------:R0:W-:Y:S02]  /*4ac0*/  STG.E desc[UR8][R28.64], R7 ;  /* 0x000000071c007986 */ /* 0x0001e4000c101908 */
.L_x_1107:
[----:B------:R-:W-:Y:S05]  /*4ad0*/  BSYNC B0 ;  /* 0x0000000000007941 */ /* 0x000fea0003800000 */
.L_x_1106:
[C---:B------:R-:W-:Y:S01]  /*4ae0*/  FADD.FTZ R12, -R20.reuse, R33 ;  /* 0x00000021140c7221 */ /* 0x040fe20000010100 */
[----:B------:R-:W-:Y:S01]  /*4af0*/  FADD.FTZ R16, -R20, R35 ;  /* 0x0000002314107221 */ /* 0x000fe20000010100 */
[--C-:B0-----:R-:W-:Y:S02]  /*4b00*/  HADD2.F32 R7, -RZ, R10.reuse.H0_H0 ;  /* 0x2000000aff077230 */ /* 0x101fe40000004100 */
[----:B------:R-:W-:Y:S02]  /*4b10*/  HADD2.F32 R10, -RZ, R10.H1_H1 ;  /* 0x3000000aff0a7230 */ /* 0x000fe40000004100 */
        /* <DEDUP_REMOVED lines=21> */
.L_x_1108:
        /* <DEDUP_REMOVED lines=15> */
[----:B------:R-:W-:Y:S02]  /*4d60*/  F2FP.F16.F32.PACK_AB R7, R7, R12 ;  /* 0x0000000c0707723e */ /* 0x000fe400000000ff */
[----:B------:R-:W-:Y:S02]  /*4d70*/  LEA R28, P3, R26, UR12, 0x1 ;  /* 0x0000000c1a1c7c11 */ /* 0x000fe4000f8608ff */
[----:B------:R-:W-:-:S04]  /*4d80*/  IADD3 R9, R27, R9, RZ ;  /* 0x000000091b097210 */ /* 0x000fc80007ffe0ff */
[----:B------:R-:W-:-:S05]  /*4d90*/  LEA.HI.X R29, R26, UR13, R9, 0x1, P3 ;  /* 0x0000000d1a1d7c11 */ /* 0x000fca00098f0c09 */
[----:B------:R0:W-:Y:S02]  /*4da0*/  STG.E desc[UR8][R28.64], R7 ;  /* 0x000000071c007986 */ /* 0x0001e4000c101908 */
.L_x_1110:
[----:B------:R-:W-:Y:S05]  /*4db0*/  BSYNC B0 ;  /* 0x0000000000007941 */ /* 0x000fea0003800000 */
.L_x_1109:
[--C-:B0-----:R-:W-:Y:S01]  /*4dc0*/  HADD2.F32 R7, -RZ, R14.reuse.H0_H0 ;  /* 0x2000000eff077230 */ /* 0x101fe20000004100 */
[----:B------:R-:W-:Y:S01]  /*4dd0*/  ISETP.GE.U32.AND P3, PT, R46, UR14, PT ;  /* 0x0000000e2e007c0c */ /* 0x000fe2000bf66070 */
[----:B------:R-:W-:Y:S01]  /*4de0*/  HADD2.F32 R9, -RZ, R14.H1_H1 ;  /* 0x3000000eff097230 */ /* 0x000fe20000004100 */
[----:B------:R-:W-:Y:S01]  /*4df0*/  ISETP.GE.U32.AND P4, PT, R45, UR14, PT ;  /* 0x0000000e2d007c0c */ /* 0x000fe2000bf86070 */
[----:B------:R-:W-:Y:S01]  /*4e00*/  HADD2.F32 R27, -RZ, R55.H0_H0 ;  /* 0x20000037ff1b7230 */ /* 0x000fe20000004100 */
[----:B------:R-:W-:Y:S01]  /*4e10*/  ISETP.GE.U32.AND P6, PT, R44, UR14, PT ;  /* 0x0000000e2c007c0c */ /* 0x000fe2000bfc6070 */
[----:B------:R-:W-:Y:S01]  /*4e20*/  HADD2.F32 R29, -RZ, R57.H0_H0 ;  /* 0x20000039ff1d7230 */ /* 0x000fe20000004100 */
[----:B------:R-:W-:Y:S01]  /*4e30*/  ISETP.GE.AND.EX P0, PT, R11, UR15, PT, P0 ;  /* 0x0000000f0b007c0c */ /* 0x000fe2000bf06300 */
[----:B------:R-:W-:Y:S01]  /*4e40*/  HADD2.F32 R33, -RZ, R59.H0_H0 ;  /* 0x2000003bff217230 */ /* 0x000fe20000004100 */
[----:B------:R-:W-:Y:S01]  /*4e50*/  ISETP.GE.AND.EX P2, PT, R13, UR15, PT, P2 ;  /* 0x0000000f0d007c0c */ /* 0x000fe2000bf46320 */
[----:B------:R-:W-:Y:S01]  /*4e60*/  HADD2.F32 R55, -RZ, R55.H1_H1 ;  /* 0x30000037ff377230 */ /* 0x000fe20000004100 */
[----:B------:R-:W-:Y:S01]  /*4e70*/  ISETP.GE.AND.EX P3, PT, R15, UR15, PT, P3 ;  /* 0x0000000f0f007c0c */ /* 0x000fe2000bf66330 */
[----:B------:R-:W-:Y:S01]  /*4e80*/  HADD2.F32 R57, -RZ, R57.H1_H1 ;  /* 0x30000039ff397230 */ /* 0x000fe20000004100 */
[----:B------:R-:W-:Y:S01]  /*4e90*/  ISETP.GE.AND.EX P4, PT, R17, UR15, PT, P4 ;  /* 0x0000000f11007c0c */ /* 0x000fe2000bf86340 */
[----:B------:R-:W-:Y:S01]  /*4ea0*/  HADD2.F32 R59, -RZ, R59.H1_H1 ;  /* 0x3000003bff3b7230 */ /* 0x000fe20000004100 */
[----:B------:R-:W-:Y:S01]  /*4eb0*/  ISETP.GE.AND.EX P6, PT, R19, UR15, PT, P6 ;  /* 0x0000000f13007c0c */ /* 0x000fe2000bfc6360 */
[----:B------:R-:W-:-:S02]  /*4ec0*/  HADD2.F32 R35, -RZ, R62.H0_H0 ;  /* 0x2000003eff237230 */ /* 0x000fc40000004100 */
[C---:B------:R-:W-:Y:S01]  /*4ed0*/  FADD.FTZ R10, -R20.reuse, R7 ;  /* 0x00000007140a7221 */ /* 0x040fe20000010100 */
[----:B------:R-:W-:Y:S02]  /*4ee0*/  HADD2.F32 R37, -RZ, R62.H1_H1 ;  /* 0x3000003eff257230 */ /* 0x000fe40000004100 */
[C---:B------:R-:W-:Y:S01]  /*4ef0*/  FADD.FTZ R34, -R20.reuse, R9 ;  /* 0x0000000914227221 */ /* 0x040fe20000010100 */
[C---:B------:R-:W-:Y:S01]  /*4f00*/  FADD.FTZ R32, -R20.reuse, R27 ;  /* 0x0000001b14207221 */ /* 0x040fe20000010100 */
[C---:B------:R-:W-:Y:S01]  /*4f10*/  FADD.FTZ R28, -R20.reuse, R55 ;  /* 0x00000037141c7221 */ /* 0x040fe20000010100 */
[C---:B------:R-:W-:Y:S01]  /*4f20*/  FADD.FTZ R18, -R20.reuse, R29 ;  /* 0x0000001d14127221 */ /* 0x040fe20000010100 */
[C---:B------:R-:W-:Y:S01]  /*4f30*/  FADD.FTZ R26, -R20.reuse, R57 ;  /* 0x00000039141a7221 */ /* 0x040fe20000010100 */
[C---:B------:R-:W-:Y:S01]  /*4f40*/  FADD.FTZ R14, -R20.reuse, R33 ;  /* 0x00000021140e7221 */ /* 0x040fe20000010100 */
[C---:B------:R-:W-:Y:S01]  /*4f50*/  FADD.FTZ R16, -R20.reuse, R59 ;  /* 0x0000003b14107221 */ /* 0x040fe20000010100 */
[C---:B------:R-:W-:Y:S01]  /*4f60*/  FADD.FTZ R12, -R20.reuse, R35 ;  /* 0x00000023140c7221 */ /* 0x040fe20000010100 */
[--C-:B------:R-:W-:Y:S01]  /*4f70*/  HADD2.F32 R7, -RZ, R8.reuse.H0_H0 ;  /* 0x20000008ff077230 */ /* 0x100fe20000004100 */
[C---:B------:R-:W-:Y:S01]  /*4f80*/  ISETP.GT.U32.OR P0, PT, R53.reuse, 0x2ff, P0 ;  /* 0x000002ff3500780c */ /* 0x040fe20000704470 */
[----:B------:R-:W-:Y:S01]  /*4f90*/  FADD.FTZ R20, -R20, R37 ;  /* 0x0000002514147221 */ /* 0x000fe20000010100 */
[C---:B------:R-:W-:Y:S01]  /*4fa0*/  ISETP.GT.U32.OR P2, PT, R53.reuse, 0x2ff, P2 ;  /* 0x000002ff3500780c */ /* 0x040fe20001744470 */
[----:B------:R-:W-:Y:S01]  /*4fb0*/  HADD2.F32 R8, -RZ, R8.H1_H1 ;  /* 0x30000008ff087230 */ /* 0x000fe20000004100 */
[C---:B------:R-:W-:Y:S01]  /*4fc0*/  ISETP.GT.U32.OR P3, PT, R53.reuse, 0x2ff, P3 ;  /* 0x000002ff3500780c */ /* 0x040fe20001f64470 */
[-C--:B------:R-:W-:Y:S01]  /*4fd0*/  FMUL.FTZ R39, R10, R21.reuse ;  /* 0x000000150a277220 */ /* 0x080fe20000410000 */
[C---:B------:R-:W-:Y:S01]  /*4fe0*/  ISETP.GT.U32.OR P4, PT, R53.reuse, 0x2ff, P4 ;  /* 0x000002ff3500780c */ /* 0x040fe20002784470 */
[----:B------:R-:W-:Y:S01]  /*4ff0*/  FMUL.FTZ R38, R34, R21 ;  /* 0x0000001522267220 */ /* 0x000fe20000410000 */
[----:B------:R-:W-:Y:S01]  /*5000*/  ISETP.GT.U32.OR P6, PT, R53, 0x2ff, P6 ;  /* 0x000002ff3500780c */ /* 0x000fe200037c4470 */
        /* <DEDUP_REMOVED lines=19> */
.L_x_1111:
        /* <DEDUP_REMOVED lines=11> */
[-C--:B------:R-:W-:Y:S01]  /*51f0*/  FMUL.FTZ R7, R36, R21.reuse ;  /* 0x0000001524077220 */ /* 0x080fe20000410000 */
[----:B------:R-:W-:Y:S01]  /*5200*/  FMUL.FTZ R34, R10, R21 ;  /* 0x000000150a227220 */ /* 0x000fe20000410000 */
[----:B------:R-:W-:Y:S01]  /*5210*/  IMAD.WIDE.U32 R8, R48, UR12, R8 ;  /* 0x0000000c30087c25 */ /* 0x000fe2000f8e0008 */
[----:B------:R-:W-:-:S03]  /*5220*/  ULDC.64 UR12, c[0x0][0x210] ;  /* 0x00008400000c7ab9 */ /* 0x000fc60000000a00 */
[----:B------:R-:W-:Y:S02]  /*5230*/  F2FP.F16.F32.PACK_AB R7, R7, R34 ;  /* 0x000000220707723e */ /* 0x000fe400000000ff */
[----:B------:R-:W-:Y:S02]  /*5240*/  LEA R10, P0, R8, UR12, 0x1 ;  /* 0x0000000c080a7c11 */ /* 0x000fe4000f8008ff */
[----:B------:R-:W-:-:S04]  /*5250*/  IADD3 R11, R9, R11, RZ ;  /* 0x0000000b090b7210 */ /* 0x000fc80007ffe0ff */
[----:B------:R-:W-:-:S05]  /*5260*/  LEA.HI.X R11, R8, UR13, R11, 0x1, P0 ;  /* 0x0000000d080b7c11 */ /* 0x000fca00080f0c0b */
[----:B------:R0:W-:Y:S02]  /*5270*/  STG.E desc[UR8][R10.64], R7 ;  /* 0x000000070a007986 */ /* 0x0001e4000c101908 */
.L_x_1113:
[----:B------:R-:W-:Y:S05]  /*5280*/  BSYNC B0 ;  /* 0x0000000000007941 */ /* 0x000fea0003800000 */
.L_x_1112:
[--C-:B0-----:R-:W-:Y:S02]  /*5290*/  HADD2.F32 R7, -RZ, R56.reuse.H0_H0 ;  /* 0x20000038ff077230 */ /* 0x101fe40000004100 */
[-C--:B------:R-:W-:Y:S01]  /*52a0*/  FMUL.FTZ R35, R32, R21.reuse ;  /* 0x0000001520237220 */ /* 0x080fe20000410000 */
        /* <DEDUP_REMOVED lines=21> */
.L_x_1114:
        /* <DEDUP_REMOVED lines=10> */
[----:B------:R-:W-:Y:S02]  /*54a0*/  FMUL.FTZ R7, R56, R21 ;  /* 0x0000001538077220 */ /* 0x000fe40000410000 */
[----:B------:R-:W-:-:S02]  /*54b0*/  IMAD R11, R47, UR13, R28 ;  /* 0x0000000d2f0b7c24 */ /* 0x000fc4000f8e021c */
        /* <DEDUP_REMOVED lines=8> */
.L_x_1116:
[----:B------:R-:W-:Y:S05]  /*5540*/  BSYNC B0 ;  /* 0x0000000000007941 */ /* 0x000fea0003800000 */
.L_x_1115:
        /* <DEDUP_REMOVED lines=23> */
.L_x_1117:
        /* <DEDUP_REMOVED lines=15> */
[----:B------:R-:W-:Y:S02]  /*57b0*/  F2FP.F16.F32.PACK_AB R7, R7, R18 ;  /* 0x000000120707723e */ /* 0x000fe400000000ff */
[----:B------:R-:W-:Y:S02]  /*57c0*/  LEA R10, P0, R8, UR12, 0x1 ;  /* 0x0000000c080a7c11 */ /* 0x000fe4000f8008ff */
[----:B------:R-:W-:-:S04]  /*57d0*/  IADD3 R15, R9, R15, RZ ;  /* 0x0000000f090f7210 */ /* 0x000fc80007ffe0ff */
[----:B------:R-:W-:-:S05]  /*57e0*/  LEA.HI.X R11, R8, UR13, R15, 0x1, P0 ;  /* 0x0000000d080b7c11 */ /* 0x000fca00080f0c0f */
[----:B------:R0:W-:Y:S02]  /*57f0*/  STG.E desc[UR8][R10.64], R7 ;  /* 0x000000070a007986 */ /* 0x0001e4000c101908 */
.L_x_1119:
[----:B------:R-:W-:Y:S05]  /*5800*/  BSYNC B0 ;  /* 0x0000000000007941 */ /* 0x000fea0003800000 */
.L_x_1118:
        /* <DEDUP_REMOVED lines=23> */
.L_x_1120:
        /* <DEDUP_REMOVED lines=20> */
.L_x_1122:
[----:B------:R-:W-:Y:S05]  /*5ac0*/  BSYNC B0 ;  /* 0x0000000000007941 */ /* 0x000fea0003800000 */
.L_x_1121:
        /* <DEDUP_REMOVED lines=23> */
.L_x_1123:
        /* <DEDUP_REMOVED lines=16> */
[----:B------:R-:W-:Y:S02]  /*5d40*/  F2FP.F16.F32.PACK_AB R7, R10, R7 ;  /* 0x000000070a07723e */ /* 0x000fe400000000ff */
[----:B------:R-:W-:-:S05]  /*5d50*/  LEA.HI.X R9, R66, UR13, R19, 0x1, P0 ;  /* 0x0000000d42097c11 */ /* 0x000fca00080f0c13 */
[----:B------:R0:W-:Y:S02]  /*5d60*/  STG.E desc[UR8][R8.64], R7 ;  /* 0x0000000708007986 */ /* 0x0001e4000c101908 */
.L_x_1125:
[----:B------:R-:W-:Y:S05]  /*5d70*/  BSYNC B0 ;  /* 0x0000000000007941 */ /* 0x000fea0003800000 */
.L_x_1124:
[----:B0-----:R-:W0:Y:S01]  /*5d80*/  LDC R7, c[0x0][0x10] ;  /* 0x00000400ff077b82 */ /* 0x001e220000000800 */
[----:B------:R-:W-:Y:S02]  /*5d90*/  IADD3 R43, R43, 0x1, RZ ;  /* 0x000000012b2b7810 */ /* 0x000fe40007ffe0ff */
[----:B0-----:R-:W-:-:S04]  /*5da0*/  IADD3 R52, R7, R52, RZ ;  /* 0x0000003407347210 */ /* 0x001fc80007ffe0ff */
[----:B------:R-:W-:-:S13]  /*5db0*/  ISETP.GE.AND P0, PT, R52, UR4, PT ;  /* 0x0000000434007c0c */ /* 0x000fda000bf06270 */
[----:B------:R-:W-:Y:S05]  /*5dc0*/  @!P0 BRA `(.L_x_1126) ;  /* 0xffffffa4005c8947 */ /* 0x000fea000383ffff */
.L_x_1075:
        /* <DEDUP_REMOVED lines=19> */
.L_x_1128:
[----:B------:R-:W-:Y:S05]  /*5f00*/  BSYNC B0 ;  /* 0x0000000000007941 */ /* 0x000fea0003800000 */
.L_x_1127:
        /* <DEDUP_REMOVED lines=11> */
.L_x_1130:
[----:B------:R-:W2:Y:S04]  /*5fc0*/  LDG.E.STRONG.GPU R5, desc[UR8][R2.64] ;  /* 0x0000000802057981 */ /* 0x000ea8000c1ef900 */
[----:B--2---:R-:W-:Y:S01]  /*5fd0*/  CCTL.IVALL ;  /* 0x00000000ff00798f */ /* 0x004fe20002000000 */
[----:B------:R-:W-:Y:S05]  /*5fe0*/  YIELD ;  /* 0x0000000000007946 */ /* 0x000fea0003800000 */
[----:B------:R-:W-:-:S13]  /*5ff0*/  ISETP.NE.AND P0, PT, R5, R0, PT ;  /* 0x000000000500720c */ /* 0x000fda0003f05270 */
[----:B------:R-:W-:Y:S05]  /*6000*/  @P0 BRA `(.L_x_1130) ;  /* 0xfffffffc00ec0947 */ /* 0x000fea000383ffff */
.L_x_1129:
        /* <DEDUP_REMOVED lines=24> */
.L_x_1131:
        /* <DEDUP_REMOVED lines=23> */
.L_x_1132:
        /* <DEDUP_REMOVED lines=16> */
.L_x_5127:


//--------------------- .text._Z35group_norm_nhwc_bwd_one_pass_kernelI11Fp16IOFp32WLi256ELi96ELi768EEv26Group_norm_nhwc_bwd_params --------------------------
	.section	.text._Z35group_norm_nhwc_bwd_one_pass_kernelI11Fp16IOFp32WLi256ELi96ELi768EEv26Group_norm_nhwc_bwd_params,"ax",@progbits
	.align	128
        .global         _Z35group_norm_nhwc_bwd_one_pass_kernelI11Fp16IOFp32WLi256ELi96ELi768EEv26Group_norm_nhwc_bwd_params
        .type           _Z35group_norm_nhwc_bwd_one_pass_kernelI11Fp16IOFp32WLi256ELi96ELi768EEv26Group_norm_nhwc_bwd_params,@function
        .size           _Z35group_norm_nhwc_bwd_one_pass_kernelI11Fp16IOFp32WLi256ELi96ELi768EEv26Group_norm_nhwc_bwd_params,(.L_x_5128 - _Z35group_norm_nhwc_bwd_one_pass_kernelI11Fp16IOFp32WLi256ELi96ELi768EEv26Group_norm_nhwc_bwd_params)
        .other          _Z35group_norm_nhwc_bwd_one_pass_kernelI11Fp16IOFp32WLi256ELi96ELi768EEv26Group_norm_nhwc_bwd_params,@"STO_CUDA_ENTRY STV_DEFAULT"
_Z35group_norm_nhwc_bwd_one_pass_kernelI11Fp16IOFp32WLi256ELi96ELi768EEv26Group_norm_nhwc_bwd_params:
.text._Z35group_norm_nhwc_bwd_one_pass_kernelI11Fp16IOFp32WLi256ELi96ELi768EEv26Group_norm_nhwc_bwd_params:
        /* <DEDUP_REMOVED lines=15> */
[--C-:B------:R-:W-:Y:S01]  /*00f0*/  SHF.R.S32.HI R5, RZ, 0x1f, R58.reuse ;  /* 0x0000001fff057819 */ /* 0x100fe2000001143a */
[----:B------:R-:W-:Y:S01]  /*0100*/  UIMAD UR9, UR11, 0x3, URZ ;  /* 0x000000030b0978a4 */ /* 0x000fe2000f8e023f */
[----:B------:R-:W-:Y:S01]  /*0110*/  SHF.R.U32.HI R3, RZ, 0x5, R3 ;  /* 0x00000005ff037819 */ /* 0x000fe20000011603 */
[----:B------:R-:W0:Y:S01]  /*0120*/  LDC R4, c[0x0][0x2ac] ;  /* 0x0000ab00ff047b82 */ /* 0x000e220000000800 */
[----:B------:R-:W-:Y:S01]  /*0130*/  ULEA.HI UR10, UP0, UR11, UR10, URZ, 0x1 ;  /* 0x0000000a0b0a7291 */ /* 0x000fe2000f81083f */
[----:B------:R-:W-:Y:S01]  /*0140*/  LEA.HI R5, R5, R58, RZ, 0x5 ;  /* 0x0000003a05057211 */ /* 0x000fe200078f28ff */
[----:B------:R-:W-:Y:S01]  /*0150*/  UIADD3 UR9, UR7, UR9, URZ ;  /* 0x0000000907097290 */ /* 0x000fe2000fffe03f */
[----:B------:R-:W-:Y:S01]  /*0160*/  IMAD R59, R3, -0x30, R58 ;  /* 0xffffffd0033b7824 */ /* 0x000fe200078e023a */
[----:B------:R-:W-:Y:S01]  /*0170*/  UIADD3.X UR11, URZ, UR11, URZ, UP0, !UPT ;  /* 0x0000000b3f0b7290 */ /* 0x000fe200087fe43f */
[----:B------:R-:W-:Y:S01]  /*0180*/  SHF.R.S32.HI R2, RZ, 0x5, R5 ;  /* 0x00000005ff027819 */ /* 0x000fe20000011405 */
[----:B------:R-:W-:Y:S01]  /*0190*/  ULDC.64 UR16, c[0x0][0x290] ;  /* 0x0000a40000107ab9 */ /* 0x000fe20000000a00 */
[----:B------:R-:W2:Y:S01]  /*01a0*/  S2UR UR8, SR_CgaCtaId ;  /* 0x00000000000879c3 */ /* 0x000ea20000008800 */
[----:B------:R-:W-:Y:S01]  /*01b0*/  ULEA.HI UR7, UP0, UR9, UR6, URZ, 0x1 ;  /* 0x0000000609077291 */ /* 0x000fe2000f81083f */
[----:B------:R-:W-:Y:S01]  /*01c0*/  SHF.L.U32 R59, R59, 0x1, RZ ;  /* 0x000000013b3b7819 */ /* 0x000fe200000006ff */
[----:B------:R-:W-:Y:S01]  /*01d0*/  UMOV UR4, 0x400 ;  /* 0x0000040000047882 */ /* 0x000fe20000000000 */
[----:B------:R-:W-:-:S02]  /*01e0*/  USHF.R.S64 UR6, UR10, 0x1, UR11 ;  /* 0x000000010a067899 */ /* 0x000fc4000800100b */
[----:B------:R-:W-:-:S04]  /*01f0*/  UIADD3.X UR9, URZ, UR9, URZ, UP0, !UPT ;  /* 0x000000093f097290 */ /* 0x000fc800087fe43f */
[----:B------:R-:W-:Y:S02]  /*0200*/  USHF.R.S64 UR7, UR7, 0x1, UR9 ;  /* 0x0000000107077899 */ /* 0x000fe40008001009 */
[----:B------:R-:W-:Y:S01]  /*0210*/  USHF.R.S32.HI UR9, URZ, 0x1, UR9 ;  /* 0x000000013f097899 */ /* 0x000fe20008011409 */
[----:B0-----:R-:W-:-:S03]  /*0220*/  IMAD R57, R4, UR15, R3 ;  /* 0x0000000f04397c24 */ /* 0x001fc6000f8e0203 */
[----:B------:R-:W-:Y:S02]  /*0230*/  USHF.L.U64.HI UR9, UR7, 0x2, UR9 ;  /* 0x0000000207097899 */ /* 0x000fe40008010209 */
[C---:B------:R-:W-:Y:S01]  /*0240*/  ISETP.GE.U32.AND P1, PT, R57.reuse, UR16, PT ;  /* 0x0000001039007c0c */ /* 0x040fe2000bf26070 */
[----:B------:R-:W-:Y:S01]  /*0250*/  ULDC.U8 UR16, c[0x0][0x2a4] ;  /* 0x0000a90000107ab9 */ /* 0x000fe20000000000 */
[----:B------:R-:W-:Y:S01]  /*0260*/  SHF.R.S32.HI R3, RZ, 0x1f, R57 ;  /* 0x0000001fff037819 */ /* 0x000fe20000011439 */
[----:B--2---:R-:W-:Y:S01]  /*0270*/  ULEA UR4, UR8, UR4, 0x18 ;  /* 0x0000000408047291 */ /* 0x004fe2000f8ec03f */
[----:B------:R-:W-:Y:S01]  /*0280*/  IADD3 R56, R57, 0x10, RZ ;  /* 0x0000001039387810 */ /* 0x000fe20007ffe0ff */
[----:B------:R-:W-:Y:S01]  /*0290*/  USHF.R.S32.HI UR8, URZ, 0x1, UR11 ;  /* 0x000000013f087899 */ /* 0x000fe2000801140b */
[----:B------:R-:W-:Y:S02]  /*02a0*/  ISETP.GE.AND.EX P1, PT, R3, UR17, PT, P1 ;  /* 0x0000001103007c0c */ /* 0x000fe4000bf26310 */
[----:B------:R-:W-:Y:S01]  /*02b0*/  IADD3 R55, R57, 0x20, RZ ;  /* 0x0000002039377810 */ /* 0x000fe20007ffe0ff */
[----:B------:R-:W-:Y:S01]  /*02c0*/  USHF.L.U64.HI UR8, UR6, 0x2, UR8 ;  /* 0x0000000206087899 */ /* 0x000fe20008010208 */
[----:B------:R-:W-:-:S02]  /*02d0*/  ISETP.LT.U32.AND P1, PT, R58, 0x300, !P1 ;  /* 0x000003003a00780c */ /* 0x000fc40004f21070 */
[C---:B------:R-:W-:Y:S02]  /*02e0*/  IADD3 R54, R57.reuse, 0x30, RZ ;  /* 0x0000003039367810 */ /* 0x040fe40007ffe0ff */
[----:B------:R-:W-:Y:S02]  /*02f0*/  IADD3 R53, R57, 0x40, RZ ;  /* 0x0000004039357810 */ /* 0x000fe40007ffe0ff */
[----:B------:R-:W-:Y:S01]  /*0300*/  LEA R2, R2, UR4, 0x3 ;  /* 0x0000000402027c11 */ /* 0x000fe2000f8e18ff */
[----:B-1----:R-:W-:-:S06]  /*0310*/  UMOV UR4, URZ ;  /* 0x0000003f00047c82 */ /* 0x002fcc0008000000 */
.L_x_1216:
[----:B0-----:R-:W0:Y:S01]  /*0320*/  LDC R10, c[0x0][0x2a0] ;  /* 0x0000a800ff0a7b82 */ /* 0x001e220000000800 */
[----:B------:R-:W-:Y:S01]  /*0330*/  ISETP.LE.AND P5, PT, RZ, UR5, PT ;  /* 0x00000005ff007c0c */ /* 0x000fe2000bfa3270 */
[----:B------:R-:W-:Y:S01]  /*0340*/  ULDC.64 UR18, c[0x0][0x290] ;  /* 0x0000a40000127ab9 */ /* 0x000fe20000000a00 */
[C---:B------:R-:W-:Y:S01]  /*0350*/  IADD3 R21, R57.reuse, 0xc0, RZ ;  /* 0x000000c039157810 */ /* 0x040fe20007ffe0ff */
[----:B------:R-:W-:Y:S01]  /*0360*/  ULDC.64 UR10, c[0x0][0x298] ;  /* 0x0000a600000a7ab9 */ /* 0x000fe20000000a00 */
[C---:B------:R-:W-:Y:S01]  /*0370*/  IADD3 R17, R57.reuse, 0xb0, RZ ;  /* 0x000000b039117810 */ /* 0x040fe20007ffe0ff */
[----:B------:R-:W-:Y:S01]  /*0380*/  HFMA2.MMA R52, -RZ, RZ, 0, 0 ;  /* 0x00000000ff347435 */ /* 0x000fe200000001ff */
[----:B------:R-:W-:Y:S01]  /*0390*/  IADD3 R16, R57, 0x60, RZ ;  /* 0x0000006039107810 */ /* 0x000fe20007ffe0ff */
[----:B-1----:R-:W1:Y:S01]  /*03a0*/  @P1 LDC.64 R22, c[0x0][0x230] ;  /* 0x00008c00ff161b82 */ /* 0x002e620000000a00 */
[----:B------:R-:W-:Y:S02]  /*03b0*/  SHF.R.S32.HI R27, RZ, 0x1f, R17 ;  /* 0x0000001fff1b7819 */ /* 0x000fe40000011411 */
[----:B------:R-:W-:-:S02]  /*03c0*/  SHF.R.S32.HI R25, RZ, 0x1f, R16 ;  /* 0x0000001fff197819 */ /* 0x000fc40000011410 */
[----:B------:R-:W-:-:S03]  /*03d0*/  IADD3 R13, R57, 0x70, RZ ;  /* 0x00000070390d7810 */ /* 0x000fc60007ffe0ff */
[----:B------:R-:W2:Y:S01]  /*03e0*/  @P1 LDC.64 R28, c[0x0][0x228] ;  /* 0x00008a00ff1c1b82 */ /* 0x000ea20000000a00 */
        /* <DEDUP_REMOVED lines=12> */
[----:B------:R-:W-:Y:S01]  /*04b0*/  IMAD.HI.U32 R5, R5, R8, RZ ;  /* 0x0000000805057227 */ /* 0x000fe200078e00ff */
[----:B------:R-:W-:-:S04]  /*04c0*/  SHF.R.S32.HI R4, RZ, 0x1f, R21 ;  /* 0x0000001fff047819 */ /* 0x000fc80000011415 */
[----:B------:R-:W-:-:S05]  /*04d0*/  IADD3 R6, -R5, RZ, RZ ;  /* 0x000000ff05067210 */ /* 0x000fca0007ffe1ff */
[C---:B------:R-:W-:Y:S02]  /*04e0*/  IMAD R6, R7.reuse, R6, R8 ;  /* 0x0000000607067224 */ /* 0x040fe400078e0208 */
[----:B------:R-:W0:Y:S03]  /*04f0*/  @P1 LDC.64 R8, c[0x0][0x288] ;  /* 0x0000a200ff081b82 */ /* 0x000e260000000a00 */
        /* <DEDUP_REMOVED lines=8> */
[----:B------:R-:W-:Y:S02]  /*0580*/  LOP3.LUT R7, RZ, R10, RZ, 0x33, !PT ;  /* 0x0000000aff077212 */ /* 0x000fe400078e33ff */
[----:B------:R-:W-:Y:S02]  /*0590*/  @!P5 IADD3 R6, -R6, RZ, RZ ;  /* 0x000000ff0606d210 */ /* 0x000fe40007ffe1ff */
[----:B------:R-:W-:Y:S02]  /*05a0*/  @P3 IADD3 R5, R5, 0x1, RZ ;  /* 0x0000000105053810 */ /* 0x000fe40007ffe0ff */
[----:B------:R-:W-:Y:S02]  /*05b0*/  ISETP.GE.U32.AND P3, PT, R21, UR18, PT ;  /* 0x0000001215007c0c */ /* 0x000fe4000bf66070 */
[----:B------:R-:W-:Y:S01]  /*05c0*/  SEL R71, R7, R6, !P2 ;  /* 0x0000000607477207 */ /* 0x000fe20005000000 */
[----:B0-----:R-:W-:Y:S01]  /*05d0*/  @P1 IMAD R6, R3, R8, RZ ;  /* 0x0000000803061224 */ /* 0x001fe200078e02ff */
[----:B------:R-:W-:-:S02]  /*05e0*/  @!P0 IADD3 R5, -R5, RZ, RZ ;  /* 0x000000ff05058210 */ /* 0x000fc40007ffe1ff */
[----:B------:R-:W-:Y:S01]  /*05f0*/  ISETP.GE.AND.EX P3, PT, R4, UR19, PT, P3 ;  /* 0x0000001304007c0c */ /* 0x000fe2000bf66330 */
[----:B------:R-:W-:Y:S01]  /*0600*/  IMAD R30, R71, 0x60, RZ ;  /* 0x00000060471e7824 */ /* 0x000fe200078e02ff */
[----:B------:R-:W-:Y:S01]  /*0610*/  SEL R5, R7, R5, !P2 ;  /* 0x0000000507057207 */ /* 0x000fe20005000000 */
[----:B------:R-:W-:Y:S01]  /*0620*/  @P1 IMAD R9, R57, R9, R6 ;  /* 0x0000000939091224 */ /* 0x000fe200078e0206 */
[----:B------:R-:W-:Y:S02]  /*0630*/  ISETP.GT.U32.OR P3, PT, R58, 0x2ff, P3 ;  /* 0x000002ff3a00780c */ /* 0x000fe40001f64470 */
[----:B------:R-:W-:Y:S02]  /*0640*/  SHF.R.S32.HI R4, RZ, 0x1f, R5 ;  /* 0x0000001fff047819 */ /* 0x000fe40000011405 */
[----:B------:R-:W-:Y:S02]  /*0650*/  SHF.R.S32.HI R7, RZ, 0x1f, R59 ;  /* 0x0000001fff077819 */ /* 0x000fe4000001143b */
[----:B------:R-:W-:Y:S01]  /*0660*/  IADD3 R74, P0, R59, R30, RZ ;  /* 0x0000001e3b4a7210 */ /* 0x000fe20007f1e0ff */
[----:B------:R-:W-:Y:S01]  /*0670*/  IMAD R4, R4, UR10, RZ ;  /* 0x0000000a04047c24 */ /* 0x000fe2000f8e02ff */
[----:B------:R-:W-:-:S02]  /*0680*/  ISETP.GE.U32.AND P4, PT, R17, UR18, PT ;  /* 0x0000001211007c0c */ /* 0x000fc4000bf86070 */
[----:B------:R-:W-:Y:S01]  /*0690*/  LEA.HI.X.SX32 R75, R30, R7, 0x1, P0 ;  /* 0x000000071e4b7211 */ /* 0x000fe200000f0eff */
[----:B------:R-:W-:Y:S01]  /*06a0*/  IMAD R77, R5, UR11, R4 ;  /* 0x0000000b054d7c24 */ /* 0x000fe2000f8e0204 */
[----:B------:R-:W-:Y:S01]  /*06b0*/  ISETP.GE.AND.EX P4, PT, R27, UR19, PT, P4 ;  /* 0x000000131b007c0c */ /* 0x000fe2000bf86340 */
[----:B------:R-:W0:Y:S01]  /*06c0*/  @!P3 LDC.64 R18, c[0x0][0x230] ;  /* 0x00008c00ff12bb82 */ /* 0x000e220000000a00 */
[----:B------:R-:W-:Y:S01]  /*06d0*/  ISETP.GE.U32.AND P0, PT, R16, UR18, PT ;  /* 0x0000001210007c0c */ /* 0x000fe2000bf06070 */
[----:B------:R-:W-:Y:S01]  /*06e0*/  IMAD.WIDE.U32 R74, R5, UR10, R74 ;  /* 0x0000000a054a7c25 */ /* 0x000fe2000f8e004a */
[----:B------:R-:W-:Y:S02]  /*06f0*/  ISETP.GT.U32.OR P4, PT, R58, 0x2ff, P4 ;  /* 0x000002ff3a00780c */ /* 0x000fe40002784470 */
[----:B------:R-:W-:Y:S02]  /*0700*/  CS2R R40, SRZ ;  /* 0x0000000000287805 */ /* 0x000fe4000001ff00 */
[----:B------:R-:W-:-:S02]  /*0710*/  ISETP.GE.AND.EX P0, PT, R25, UR19, PT, P0 ;  /* 0x0000001319007c0c */ /* 0x000fc4000bf06300 */
[----:B------:R-:W-:Y:S02]  /*0720*/  CS2R R38, SRZ ;  /* 0x0000000000267805 */ /* 0x000fe4000001ff00 */
[----:B------:R-:W-:Y:S01]  /*0730*/  IADD3 R77, R75, R77, RZ ;  /* 0x0000004d4b4d7210 */ /* 0x000fe20007ffe0ff */
[----:B------:R-:W3:Y:S01]  /*0740*/  @!P3 LDC.64 R4, c[0x0][0x288] ;  /* 0x0000a200ff04bb82 */ /* 0x000ee20000000a00 */
[----:B------:R-:W-:Y:S02]  /*0750*/  @P1 MOV R76, R74 ;  /* 0x0000004a004c1202 */ /* 0x000fe40000000f00 */
[----:B------:R-:W-:Y:S02]  /*0760*/  CS2R R46, SRZ ;  /* 0x00000000002e7805 */ /* 0x000fe4000001ff00 */
[----:B------:R-:W-:Y:S02]  /*0770*/  ISETP.GT.U32.OR P0, PT, R58, 0x2ff, P0 ;  /* 0x000002ff3a00780c */ /* 0x000fe40000704470 */
[----:B------:R-:W-:-:S02]  /*0780*/  CS2R R48, SRZ ;  /* 0x0000000000307805 */ /* 0x000fc4000001ff00 */
[----:B------:R-:W-:Y:S01]  /*0790*/  CS2R R44, SRZ ;  /* 0x00000000002c7805 */ /* 0x000fe2000001ff00 */
[----:B------:R-:W-:Y:S01]  /*07a0*/  @P1 IMAD.WIDE.U32 R6, R57, R8, R76 ;  /* 0x0000000839061225 */ /* 0x000fe200078e004c */
[----:B------:R-:W-:Y:S01]  /*07b0*/  CS2R R42, SRZ ;  /* 0x00000000002a7805 */ /* 0x000fe2000001ff00 */
[----:B------:R-:W4:Y:S01]  /*07c0*/  @!P4 LDC.64 R10, c[0x0][0x288] ;  /* 0x0000a200ff0acb82 */ /* 0x000f220000000a00 */
[----:B------:R-:W-:Y:S01]  /*07d0*/  CS2R R50, SRZ ;  /* 0x0000000000327805 */ /* 0x000fe2000001ff00 */
[----:B------:R-:W-:Y:S01]  /*07e0*/  ULDC.64 UR10, c[0x0][0x248] ;  /* 0x00009200000a7ab9 */ /* 0x000fe20000000a00 */
[----:B------:R-:W-:Y:S02]  /*07f0*/  @P1 IADD3 R7, R7, R9, RZ ;  /* 0x0000000907071210 */ /* 0x000fe40007ffe0ff */
[----:B------:R-:W-:Y:S02]  /*0800*/  SHF.R.S32.HI R9, RZ, 0x1f, R21 ;  /* 0x0000001fff097819 */ /* 0x000fe40000011415 */
[----:B------:R-:W-:-:S02]  /*0810*/  @P1 SHF.L.U32 R15, R6, 0x1, RZ ;  /* 0x00000001060f1819 */ /* 0x000fc400000006ff */
[----:B------:R-:W-:Y:S02]  /*0820*/  @P1 SHF.L.U64.HI R12, R6, 0x1, R7 ;  /* 0x00000001060c1819 */ /* 0x000fe40000010207 */
[----:B------:R-:W0:Y:S01]  /*0830*/  @!P3 LDC.64 R6, c[0x0][0x228] ;  /* 0x00008a00ff06bb82 */ /* 0x000e220000000a00 */
[----:B-1----:R-:W-:Y:S01]  /*0840*/  @P1 IADD3 R22, P2, R15, R22, RZ ;  /* 0x000000160f161210 */ /* 0x002fe20007f5e0ff */
[----:B---3--:R-:W-:Y:S01]  /*0850*/  @!P3 IMAD R8, R9, R4, RZ ;  /* 0x000000040908b224 */ /* 0x008fe200078e02ff */
[----:B------:R-:W-:Y:S02]  /*0860*/  @!P3 MOV R9, R77 ;  /* 0x0000004d0009b202 */ /* 0x000fe40000000f00 */
[----:B------:R-:W-:Y:S01]  /*0870*/  @P1 IADD3.X R23, R12, R23, RZ, P2, !PT ;  /* 0x000000170c171210 */ /* 0x000fe200017fe4ff */
[----:B------:R-:W-:Y:S01]  /*0880*/  @!P3 IMAD R5, R21, R5, R8 ;  /* 0x000000051505b224 */ /* 0x000fe200078e0208 */
[----:B------:R-:W-:Y:S02]  /*0890*/  @!P3 MOV R8, R74 ;  /* 0x0000004a0008b202 */ /* 0x000fe40000000f00 */
[----:B------:R-:W-:Y:S01]  /*08a0*/  ISETP.GE.U32.AND P2, PT, R13, UR18, PT ;  /* 0x000000120d007c0c */ /* 0x000fe2000bf46070 */
[----:B----4-:R-:W-:Y:S01]  /*08b0*/  @!P4 IMAD R24, R27, R10, RZ ;  /* 0x0000000a1b18c224 */ /* 0x010fe200078e02ff */
[----:B--2---:R-:W-:Y:S01]  /*08c0*/  @P1 IADD3 R28, P5, R15, R28, RZ ;  /* 0x0000001c0f1c1210 */ /* 0x004fe20007fbe0ff */
[----:B------:R-:W-:Y:S01]  /*08d0*/  @!P3 IMAD.WIDE.U32 R8, R21, R4, R8 ;  /* 0x000000041508b225 */ /* 0x000fe200078e0008 */
[----:B------:R-:W-:Y:S01]  /*08e0*/  SHF.R.S32.HI R21, RZ, 0x1f, R13 ;  /* 0x0000001fff157819 */ /* 0x000fe2000001140d */
[----:B------:R-:W1:Y:S01]  /*08f0*/  @!P4 LDC.64 R14, c[0x0][0x230] ;  /* 0x00008c00ff0ecb82 */ /* 0x000e620000000a00 */
[----:B------:R-:W-:Y:S01]  /*0900*/  @!P4 MOV R26, R74 ;  /* 0x0000004a001ac202 */ /* 0x000fe20000000f00 */
[----:B------:R2:W5:Y:S01]  /*0910*/  @P1 LDG.E R52, desc[UR12][R22.64] ;  /* 0x0000000c16341981 */ /* 0x000562000c1e1900 */
[----:B------:R-:W-:Y:S01]  /*0920*/  @!P3 IADD3 R9, R9, R5, RZ ;  /* 0x000000050909b210 */ /* 0x000fe20007ffe0ff */
[----:B------:R-:W-:Y:S01]  /*0930*/  @!P4 IMAD R11, R17, R11, R24 ;  /* 0x0000000b110bc224 */ /* 0x000fe200078e0218 */
[----:B------:R-:W-:-:S02]  /*0940*/  @!P3 SHF.L.U32 R31, R8, 0x1, RZ ;  /* 0x00000001081fb819 */ /* 0x000fc400000006ff */
[----:B------:R-:W-:Y:S01]  /*0950*/  @!P3 SHF.L.U64.HI R20, R8, 0x1, R9 ;  /* 0x000000010814b819 */ /* 0x000fe20000010209 */
[----:B------:R-:W3:Y:S01]  /*0960*/  @!P0 LDC.64 R4, c[0x0][0x288] ;  /* 0x0000a200ff048b82 */ /* 0x000ee20000000a00 */
[----:B------:R-:W-:Y:S02]  /*0970*/  ISETP.GE.AND.EX P2, PT, R21, UR19, PT, P2 ;  /* 0x0000001315007c0c */ /* 0x000fe4000bf46320 */
[----:B------:R-:W-:Y:S02]  /*0980*/  @!P4 MOV R27, R77 ;  /* 0x0000004d001bc202 */ /* 0x000fe40000000f00 */
[----:B------:R-:W-:Y:S02]  /*0990*/  ISETP.GT.U32.OR P2, PT, R58, 0x2ff, P2 ;  /* 0x000002ff3a00780c */ /* 0x000fe40001744470 */
[----:B------:R-:W-:Y:S01]  /*09a0*/  @P1 IADD3.X R29, R12, R29, RZ, P5, !PT ;  /* 0x0000001d0c1d1210 */ /* 0x000fe20002ffe4ff */
[----:B------:R-:W4:Y:S01]  /*09b0*/  @!P4 LDC.64 R8, c[0x0][0x228] ;  /* 0x00008a00ff08cb82 */ /* 0x000f220000000a00 */
[----:B------:R-:W-:Y:S01]  /*09c0*/  @!P4 IMAD.WIDE.U32 R26, R17, R10, R26 ;  /* 0x0000000a111ac225 */ /* 0x000fe200078e001a */
[----:B------:R-:W-:Y:S01]  /*09d0*/  HFMA2.MMA R12, -RZ, RZ, 0, 0 ;  /* 0x00000000ff0c7435 */ /* 0x000fe200000001ff */
[C---:B0-----:R-:W-:Y:S01]  /*09e0*/  @!P3 IADD3 R18, P6, R31.reuse, R18, RZ ;  /* 0x000000121f12b210 */ /* 0x041fe20007fde0ff */
[----:B------:R-:W-:Y:S01]  /*09f0*/  HFMA2.MMA R10, -RZ, RZ, 0, 0 ;  /* 0x00000000ff0a7435 */ /* 0x000fe200000001ff */
[----:B--2---:R-:W-:-:S02]  /*0a00*/  @!P3 IADD3 R22, P5, R31, R6, RZ ;  /* 0x000000061f16b210 */ /* 0x004fc40007fbe0ff */
[C---:B------:R-:W-:Y:S02]  /*0a10*/  @!P3 IADD3.X R19, R20.reuse, R19, RZ, P6, !PT ;  /* 0x000000131413b210 */ /* 0x040fe400037fe4ff */
[----:B------:R-:W-:Y:S02]  /*0a20*/  @!P3 IADD3.X R23, R20, R7, RZ, P5, !PT ;  /* 0x000000071417b210 */ /* 0x000fe40002ffe4ff */
[----:B------:R-:W-:Y:S01]  /*0a30*/  @!P4 IADD3 R17, R27, R11, RZ ;  /* 0x0000000b1b11c210 */ /* 0x000fe20007ffe0ff */
[----:B------:R-:W0:Y:S01]  /*0a40*/  @!P2 LDC.64 R6, c[0x0][0x288] ;  /* 0x0000a200ff06ab82 */ /* 0x000e220000000a00 */
[C---:B------:R-:W-:Y:S01]  /*0a50*/  @!P4 SHF.L.U32 R11, R26.reuse, 0x1, RZ ;  /* 0x000000011a0bc819 */ /* 0x040fe200000006ff */
[----:B------:R2:W5:Y:S01]  /*0a60*/  @!P3 LDG.E R12, desc[UR12][R18.64] ;  /* 0x0000000c120cb981 */ /* 0x000562000c1e1900 */
[----:B------:R-:W-:Y:S01]  /*0a70*/  @!P4 SHF.L.U64.HI R24, R26, 0x1, R17 ;  /* 0x000000011a18c819 */ /* 0x000fe20000010211 */
[----:B---3--:R-:W-:Y:S02]  /*0a80*/  @!P0 IMAD R25, R25, R4, RZ ;  /* 0x0000000419198224 */ /* 0x008fe400078e02ff */
[----:B------:R-:W5:Y:S01]  /*0a90*/  @!P3 LDG.E R10, desc[UR12][R22.64] ;  /* 0x0000000c160ab981 */ /* 0x000f62000c1e1900 */
[----:B-1----:R-:W-:-:S02]  /*0aa0*/  @!P4 IADD3 R26, P3, R11, R14, RZ ;  /* 0x0000000e0b1ac210 */ /* 0x002fc40007f7e0ff */
[----:B------:R-:W-:Y:S02]  /*0ab0*/  IADD3 R20, R57, 0x80, RZ ;  /* 0x0000008039147810 */ /* 0x000fe40007ffe0ff */
[----:B------:R-:W-:Y:S01]  /*0ac0*/  @!P4 IADD3.X R27, R24, R15, RZ, P3, !PT ;  /* 0x0000000f181bc210 */ /* 0x000fe20001ffe4ff */
[----:B--2---:R-:W1:Y:S01]  /*0ad0*/  @!P0 LDC.64 R18, c[0x0][0x230] ;  /* 0x00008c00ff128b82 */ /* 0x004e620000000a00 */
[----:B----4-:R-:W-:Y:S01]  /*0ae0*/  @!P4 IADD3 R8, P5, R11, R8, RZ ;  /* 0x000000080b08c210 */ /* 0x010fe20007fbe0ff */
[----:B------:R-:W-:Y:S01]  /*0af0*/  @!P0 IMAD R11, R16, R5, R25 ;  /* 0x00000005100b8224 */ /* 0x000fe200078e0219 */
[----:B------:R-:W-:Y:S01]  /*0b00*/  ISETP.GE.U32.AND P3, PT, R20, UR18, PT ;  /* 0x0000001214007c0c */ /* 0x000fe2000bf66070 */
[----:B------:R2:W5:Y:S01]  /*0b10*/  @!P4 LDG.E R41, desc[UR12][R26.64] ;  /* 0x0000000c1a29c981 */ /* 0x000562000c1e1900 */
[----:B------:R-:W-:Y:S02]  /*0b20*/  SHF.R.S32.HI R25, RZ, 0x1f, R20 ;  /* 0x0000001fff197819 */ /* 0x000fe40000011414 */
[----:B------:R-:W-:-:S02]  /*0b30*/  @!P0 MOV R14, R74 ;  /* 0x0000004a000e8202 */ /* 0x000fc40000000f00 */
[----:B------:R-:W-:Y:S02]  /*0b40*/  ISETP.GE.AND.EX P3, PT, R25, UR19, PT, P3 ;  /* 0x0000001319007c0c */ /* 0x000fe4000bf66330 */
[-C--:B------:R-:W-:Y:S02]  /*0b50*/  @!P0 MOV R15, R77.reuse ;  /* 0x0000004d000f8202 */ /* 0x080fe40000000f00 */
[----:B------:R-:W-:Y:S01]  /*0b60*/  ISETP.GT.U32.OR P3, PT, R58, 0x2ff, P3 ;  /* 0x000002ff3a00780c */ /* 0x000fe20001f64470 */
[----:B------:R-:W-:Y:S01]  /*0b70*/  @!P0 IMAD.WIDE.U32 R4, R16, R4, R14 ;  /* 0x0000000410048225 */ /* 0x000fe200078e000e */
[----:B--2---:R-:W-:Y:S02]  /*0b80*/  @!P2 MOV R26, R74 ;  /* 0x0000004a001aa202 */ /* 0x004fe40000000f00 */
[----:B------:R-:W2:Y:S01]  /*0b90*/  @!P0 LDC.64 R14, c[0x0][0x228] ;  /* 0x00008a00ff0e8b82 */ /* 0x000ea20000000a00 */
[----:B------:R-:W-:Y:S01]  /*0ba0*/  @!P2 MOV R27, R77 ;  /* 0x0000004d001ba202 */ /* 0x000fe20000000f00 */
[----:B0-----:R-:W-:Y:S01]  /*0bb0*/  @!P2 IMAD R22, R21, R6, RZ ;  /* 0x000000061516a224 */ /* 0x001fe200078e02ff */
[----:B------:R-:W-:-:S02]  /*0bc0*/  @!P0 IADD3 R5, R5, R11, RZ ;  /* 0x0000000b05058210 */ /* 0x000fc40007ffe0ff */
[----:B------:R-:W-:Y:S01]  /*0bd0*/  IADD3 R11, R57, 0xa0, RZ ;  /* 0x000000a0390b7810 */ /* 0x000fe20007ffe0ff */
[C---:B------:R-:W-:Y:S01]  /*0be0*/  @!P2 IMAD R31, R13.reuse, R7, R22 ;  /* 0x000000070d1fa224 */ /* 0x040fe200078e0216 */
[----:B------:R-:W-:Y:S01]  /*0bf0*/  @!P4 IADD3.X R9, R24, R9, RZ, P5, !PT ;  /* 0x000000091809c210 */ /* 0x000fe20002ffe4ff */
[----:B------:R-:W-:Y:S01]  /*0c00*/  @!P2 IMAD.WIDE.U32 R26, R13, R6, R26 ;  /* 0x000000060d1aa225 */ /* 0x000fe200078e001a */
[----:B------:R-:W-:Y:S01]  /*0c10*/  ISETP.GE.U32.AND P5, PT, R11, UR18, PT ;  /* 0x000000120b007c0c */ /* 0x000fe2000bfa6070 */
[----:B------:R-:W0:Y:S01]  /*0c20*/  @!P3 LDC.64 R6, c[0x0][0x288] ;  /* 0x0000a200ff06bb82 */ /* 0x000e220000000a00 */
[----:B------:R-:W-:Y:S01]  /*0c30*/  SHF.R.S32.HI R13, RZ, 0x1f, R11 ;  /* 0x0000001fff0d7819 */ /* 0x000fe2000001140b */
[----:B------:R3:W5:Y:S03]  /*0c40*/  @!P4 LDG.E R38, desc[UR12][R8.64] ;  /* 0x0000000c0826c981 */ /* 0x000766000c1e1900 */
[----:B------:R-:W-:-:S03]  /*0c50*/  ISETP.GE.AND.EX P5, PT, R13, UR19, PT, P5 ;  /* 0x000000130d007c0c */ /* 0x000fc6000bfa6350 */
[----:B------:R-:W4:Y:S01]  /*0c60*/  @!P2 LDC.64 R16, c[0x0][0x230] ;  /* 0x00008c00ff10ab82 */ /* 0x000f220000000a00 */
[----:B------:R-:W-:Y:S02]  /*0c70*/  ISETP.GT.U32.OR P4, PT, R58, 0x2ff, P5 ;  /* 0x000002ff3a00780c */ /* 0x000fe40002f84470 */
[C---:B------:R-:W-:Y:S02]  /*0c80*/  @!P0 SHF.L.U32 R21, R4.reuse, 0x1, RZ ;  /* 0x0000000104158819 */ /* 0x040fe400000006ff */
[----:B------:R-:W-:-:S03]  /*0c90*/  @!P0 SHF.L.U64.HI R24, R4, 0x1, R5 ;  /* 0x0000000104188819 */ /* 0x000fc60000010205 */
[----:B------:R-:W4:Y:S01]  /*0ca0*/  @!P2 LDC.64 R4, c[0x0][0x228] ;  /* 0x00008a00ff04ab82 */ /* 0x000f220000000a00 */
[C---:B-1----:R-:W-:Y:S02]  /*0cb0*/  @!P0 IADD3 R22, P6, R21.reuse, R18, RZ ;  /* 0x0000001215168210 */ /* 0x042fe40007fde0ff */
[----:B--2---:R-:W-:Y:S02]  /*0cc0*/  @!P0 IADD3 R14, P5, R21, R14, RZ ;  /* 0x0000000e150e8210 */ /* 0x004fe40007fbe0ff */
[----:B------:R-:W-:-:S03]  /*0cd0*/  @!P0 IADD3.X R23, R24, R19, RZ, P6, !PT ;  /* 0x0000001318178210 */ /* 0x000fc600037fe4ff */
[----:B---3--:R-:W1:Y:S01]  /*0ce0*/  @!P4 LDC.64 R8, c[0x0][0x288] ;  /* 0x0000a200ff08cb82 */ /* 0x008e620000000a00 */
[----:B------:R-:W-:Y:S01]  /*0cf0*/  @!P0 IADD3.X R15, R24, R15, RZ, P5, !PT ;  /* 0x0000000f180f8210 */ /* 0x000fe20002ffe4ff */
[----:B0-----:R-:W-:Y:S01]  /*0d00*/  @!P3 IMAD R21, R25, R6, RZ ;  /* 0x000000061915b224 */ /* 0x001fe200078e02ff */
[----:B------:R-:W-:Y:S01]  /*0d10*/  @!P2 IADD3 R19, R27, R31, RZ ;  /* 0x0000001f1b13a210 */ /* 0x000fe20007ffe0ff */
[----:B------:R-:W5:Y:S01]  /*0d20*/  @!P0 LDG.E R48, desc[UR12][R22.64] ;  /* 0x0000000c16308981 */ /* 0x000f62000c1e1900 */
[----:B------:R-:W-:Y:S02]  /*0d30*/  IADD3 R25, R57, 0x50, RZ ;  /* 0x0000005039197810 */ /* 0x000fe40007ffe0ff */
[C---:B------:R-:W-:Y:S01]  /*0d40*/  @!P2 SHF.L.U32 R33, R26.reuse, 0x1, RZ ;  /* 0x000000011a21a819 */ /* 0x040fe200000006ff */
[----:B------:R0:W5:Y:S01]  /*0d50*/  @!P0 LDG.E R47, desc[UR12][R14.64] ;  /* 0x0000000c0e2f8981 */ /* 0x000162000c1e1900 */
[----:B------:R-:W-:Y:S02]  /*0d60*/  @!P2 SHF.L.U64.HI R26, R26, 0x1, R19 ;  /* 0x000000011a1aa819 */ /* 0x000fe40000010213 */
[----:B------:R-:W2:Y:S01]  /*0d70*/  @!P3 LDC.64 R18, c[0x0][0x230] ;  /* 0x00008c00ff12bb82 */ /* 0x000ea20000000a00 */
[----:B------:R-:W-:-:S02]  /*0d80*/  ISETP.GE.U32.AND P0, PT, R25, UR18, PT ;  /* 0x0000001219007c0c */ /* 0x000fc4000bf06070 */
[----:B------:R-:W-:Y:S02]  /*0d90*/  SHF.R.S32.HI R35, RZ, 0x1f, R25 ;  /* 0x0000001fff237819 */ /* 0x000fe40000011419 */
[----:B0-----:R-:W-:Y:S02]  /*0da0*/  @!P3 MOV R14, R74 ;  /* 0x0000004a000eb202 */ /* 0x001fe40000000f00 */
[----:B------:R-:W-:Y:S01]  /*0db0*/  @!P3 MOV R15, R77 ;  /* 0x0000004d000fb202 */ /* 0x000fe20000000f00 */
[C---:B------:R-:W-:Y:S01]  /*0dc0*/  @!P3 IMAD R23, R20.reuse, R7, R21 ;  /* 0x000000071417b224 */ /* 0x040fe200078e0215 */
[----:B------:R-:W-:Y:S02]  /*0dd0*/  ISETP.GE.AND.EX P0, PT, R35, UR19, PT, P0 ;  /* 0x0000001323007c0c */ /* 0x000fe4000bf06300 */
[C---:B----4-:R-:W-:Y:S01]  /*0de0*/  @!P2 IADD3 R16, P6, R33.reuse, R16, RZ ;  /* 0x000000102110a210 */ /* 0x050fe20007fde0ff */
[----:B------:R-:W-:Y:S01]  /*0df0*/  @!P3 IMAD.WIDE.U32 R20, R20, R6, R14 ;  /* 0x000000061414b225 */ /* 0x000fe200078e000e */
[----:B------:R-:W-:Y:S01]  /*0e00*/  @!P2 IADD3 R32, P5, R33, R4, RZ ;  /* 0x000000042120a210 */ /* 0x000fe20007fbe0ff */
[----:B------:R-:W0:Y:S01]  /*0e10*/  @!P3 LDC.64 R6, c[0x0][0x228] ;  /* 0x00008a00ff06bb82 */ /* 0x000e220000000a00 */
[----:B------:R-:W-:-:S02]  /*0e20*/  ISETP.GT.U32.OR P0, PT, R58, 0x2ff, P0 ;  /* 0x000002ff3a00780c */ /* 0x000fc40000704470 */
[C---:B------:R-:W-:Y:S02]  /*0e30*/  @!P2 IADD3.X R17, R26.reuse, R17, RZ, P6, !PT ;  /* 0x000000111a11a210 */ /* 0x040fe400037fe4ff */
[----:B------:R-:W-:Y:S02]  /*0e40*/  @!P3 IADD3 R15, R21, R23, RZ ;  /* 0x00000017150fb210 */ /* 0x000fe40007ffe0ff */
[----:B------:R-:W-:Y:S01]  /*0e50*/  @!P2 IADD3.X R33, R26, R5, RZ, P5, !PT ;  /* 0x000000051a21a210 */ /* 0x000fe20002ffe4ff */
[----:B------:R1:W5:Y:S01]  /*0e60*/  @!P2 LDG.E R49, desc[UR12][R16.64] ;  /* 0x0000000c1031a981 */ /* 0x000362000c1e1900 */
[----:B------:R-:W-:Y:S01]  /*0e70*/  IADD3 R21, R57, 0x90, RZ ;  /* 0x0000009039157810 */ /* 0x000fe20007ffe0ff */
[----:B------:R-:W3:Y:S01]  /*0e80*/  @!P4 LDC.64 R4, c[0x0][0x230] ;  /* 0x00008c00ff04cb82 */ /* 0x000ee20000000a00 */
[C---:B------:R-:W-:Y:S01]  /*0e90*/  @!P3 SHF.L.U32 R31, R20.reuse, 0x1, RZ ;  /* 0x00000001141fb819 */ /* 0x040fe200000006ff */
[----:B------:R-:W5:Y:S01]  /*0ea0*/  @!P2 LDG.E R46, desc[UR12][R32.64] ;  /* 0x0000000c202ea981 */ /* 0x000f62000c1e1900 */
[----:B------:R-:W-:-:S02]  /*0eb0*/  @!P3 SHF.L.U64.HI R20, R20, 0x1, R15 ;  /* 0x000000011414b819 */ /* 0x000fc4000001020f */
[----:B------:R-:W-:Y:S02]  /*0ec0*/  ISETP.GE.U32.AND P2, PT, R21, UR18, PT ;  /* 0x0000001215007c0c */ /* 0x000fe4000bf46070 */
[----:B------:R-:W-:Y:S01]  /*0ed0*/  SHF.R.S32.HI R27, RZ, 0x1f, R21 ;  /* 0x0000001fff1b7819 */ /* 0x000fe20000011415 */
[----:B------:R-:W4:Y:S01]  /*0ee0*/  @!P4 LDC.64 R14, c[0x0][0x228] ;  /* 0x00008a00ff0ecb82 */ /* 0x000f220000000a00 */
[----:B-1----:R-:W-:Y:S01]  /*0ef0*/  @!P4 IMAD R16, R13, R8, RZ ;  /* 0x000000080d10c224 */ /* 0x002fe200078e02ff */
[----:B------:R-:W-:Y:S02]  /*0f00*/  @!P4 MOV R22, R74 ;  /* 0x0000004a0016c202 */ /* 0x000fe40000000f00 */
[----:B------:R-:W-:Y:S01]  /*0f10*/  ISETP.GE.AND.EX P2, PT, R27, UR19, PT, P2 ;  /* 0x000000131b007c0c */ /* 0x000fe2000bf46320 */
[----:B------:R-:W-:Y:S01]  /*0f20*/  @!P4 IMAD R13, R11, R9, R16 ;  /* 0x000000090b0dc224 */ /* 0x000fe200078e0210 */
[----:B------:R-:W-:Y:S02]  /*0f30*/  @!P4 MOV R23, R77 ;  /* 0x0000004d0017c202 */ /* 0x000fe40000000f00 */
[----:B------:R-:W1:Y:S01]  /*0f40*/  @!P0 LDC.64 R16, c[0x0][0x288] ;  /* 0x0000a200ff108b82 */ /* 0x000e620000000a00 */
[----:B--2---:R-:W-:-:S02]  /*0f50*/  @!P3 IADD3 R18, P5, R31, R18, RZ ;  /* 0x000000121f12b210 */ /* 0x004fc40007fbe0ff */
[----:B------:R-:W-:Y:S01]  /*0f60*/  ISETP.GT.U32.OR P2, PT, R58, 0x2ff, P2 ;  /* 0x000002ff3a00780c */ /* 0x000fe20001744470 */
[----:B------:R-:W-:Y:S01]  /*0f70*/  @!P4 IMAD.WIDE.U32 R8, R11, R8, R22 ;  /* 0x000000080b08c225 */ /* 0x000fe200078e0016 */
[C---:B------:R-:W-:Y:S02]  /*0f80*/  @!P3 IADD3.X R19, R20.reuse, R19, RZ, P5, !PT ;  /* 0x000000131413b210 */ /* 0x040fe40002ffe4ff */
[----:B0-----:R-:W-:Y:S02]  /*0f90*/  @!P3 IADD3 R22, P5, R31, R6, RZ ;  /* 0x000000061f16b210 */ /* 0x001fe40007fbe0ff */
[----:B------:R-:W-:Y:S01]  /*0fa0*/  @!P4 IADD3 R9, R9, R13, RZ ;  /* 0x0000000d0909c210 */ /* 0x000fe20007ffe0ff */
[----:B------:R0:W5:Y:S01]  /*0fb0*/  @!P3 LDG.E R44, desc[UR12][R18.64] ;  /* 0x0000000c122cb981 */ /* 0x000162000c1e1900 */
[----:B------:R-:W-:Y:S02]  /*0fc0*/  @!P3 IADD3.X R23, R20, R7, RZ, P5, !PT ;  /* 0x000000071417b210 */ /* 0x000fe40002ffe4ff */
[----:B------:R-:W-:-:S02]  /*0fd0*/  @!P4 SHF.L.U32 R7, R8, 0x1, RZ ;  /* 0x000000010807c819 */ /* 0x000fc400000006ff */
[----:B------:R-:W-:Y:S01]  /*0fe0*/  @!P4 SHF.L.U64.HI R20, R8, 0x1, R9 ;  /* 0x000000010814c819 */ /* 0x000fe20000010209 */
[----:B------:R2:W5:Y:S01]  /*0ff0*/  @!P3 LDG.E R43, desc[UR12][R22.64] ;  /* 0x0000000c162bb981 */ /* 0x000562000c1e1900 */
[----:B------:R-:W-:Y:S01]  /*1000*/  IADD3 R13, R57, 0xd0, RZ ;  /* 0x000000d0390d7810 */ /* 0x000fe20007ffe0ff */
[----:B------:R-:W2:Y:S01]  /*1010*/  @!P2 LDC.64 R8, c[0x0][0x288] ;  /* 0x0000a200ff08ab82 */ /* 0x000ea20000000a00 */
[C---:B---3--:R-:W-:Y:S02]  /*1020*/  @!P4 IADD3 R4, P6, R7.reuse, R4, RZ ;  /* 0x000000040704c210 */ /* 0x048fe40007fde0ff */
[----:B----4-:R-:W-:Y:S02]  /*1030*/  @!P4 IADD3 R14, P5, R7, R14, RZ ;  /* 0x0000000e070ec210 */ /* 0x010fe40007fbe0ff */
[----:B------:R-:W-:Y:S02]  /*1040*/  ISETP.GE.U32.AND P3, PT, R13, UR18, PT ;  /* 0x000000120d007c0c */ /* 0x000fe4000bf66070 */
[----:B------:R-:W-:Y:S01]  /*1050*/  SHF.R.S32.HI R31, RZ, 0x1f, R13 ;  /* 0x0000001fff1f7819 */ /* 0x000fe2000001140d */
[----:B0-----:R-:W0:Y:S01]  /*1060*/  @!P0 LDC.64 R18, c[0x0][0x230] ;  /* 0x00008c00ff128b82 */ /* 0x001e220000000a00 */
[----:B-1----:R-:W-:Y:S01]  /*1070*/  @!P0 IMAD R24, R35, R16, RZ ;  /* 0x0000001023188224 */ /* 0x002fe200078e02ff */
[----:B--2---:R-:W-:-:S02]  /*1080*/  @!P0 MOV R22, R74 ;  /* 0x0000004a00168202 */ /* 0x004fc40000000f00 */
[----:B------:R-:W-:-:S04]  /*1090*/  ISETP.GE.AND.EX P3, PT, R31, UR19, PT, P3 ;  /* 0x000000131f007c0c */ /* 0x000fc8000bf66330 */
[----:B------:R-:W1:Y:S01]  /*10a0*/  @!P0 LDC.64 R6, c[0x0][0x228] ;  /* 0x00008a00ff068b82 */ /* 0x000e620000000a00 */
[----:B------:R-:W-:Y:S02]  /*10b0*/  @!P0 MOV R23, R77 ;  /* 0x0000004d00178202 */ /* 0x000fe40000000f00 */
[----:B------:R-:W-:Y:S01]  /*10c0*/  ISETP.GT.U32.OR P3, PT, R58, 0x2ff, P3 ;  /* 0x000002ff3a00780c */ /* 0x000fe20001f64470 */
[C---:B------:R-:W-:Y:S01]  /*10d0*/  @!P0 IMAD R17, R25.reuse, R17, R24 ;  /* 0x0000001119118224 */ /* 0x040fe200078e0218 */
[C---:B------:R-:W-:Y:S01]  /*10e0*/  @!P4 IADD3.X R5, R20.reuse, R5, RZ, P6, !PT ;  /* 0x000000051405c210 */ /* 0x040fe200037fe4ff */
[----:B------:R-:W-:Y:S01]  /*10f0*/  @!P0 IMAD.WIDE.U32 R22, R25, R16, R22 ;  /* 0x0000001019168225 */ /* 0x000fe200078e0016 */
[----:B------:R-:W-:Y:S01]  /*1100*/  @!P4 IADD3.X R15, R20, R15, RZ, P5, !PT ;  /* 0x0000000f140fc210 */ /* 0x000fe20002ffe4ff */
[----:B------:R-:W2:Y:S01]  /*1110*/  @!P2 LDC.64 R24, c[0x0][0x230] ;  /* 0x00008c00ff18ab82 */ /* 0x000ea20000000a00 */
[----:B------:R-:W-:Y:S01]  /*1120*/  IADD3 R11, R57, 0xe0, RZ ;  /* 0x000000e0390b7810 */ /* 0x000fe20007ffe0ff */
[----:B------:R3:W5:Y:S01]  /*1130*/  @!P4 LDG.E R40, desc[UR12][R4.64] ;  /* 0x0000000c0428c981 */ /* 0x000762000c1e1900 */
[----:B------:R-:W-:-:S03]  /*1140*/  @!P0 IADD3 R17, R23, R17, RZ ;  /* 0x0000001117118210 */ /* 0x000fc60007ffe0ff */
[----:B------:R4:W5:Y:S01]  /*1150*/  @!P4 LDG.E R39, desc[UR12][R14.64] ;  /* 0x0000000c0e27c981 */ /* 0x000962000c1e1900 */
[----:B------:R-:W-:Y:S01]  /*1160*/  ISETP.GE.U32.AND P4, PT, R11, UR18, PT ;  /* 0x000000120b007c0c */ /* 0x000fe2000bf86070 */
[----:B------:R-:W2:Y:S01]  /*1170*/  @!P2 LDC.64 R34, c[0x0][0x228] ;  /* 0x00008a00ff22ab82 */ /* 0x000ea20000000a00 */
[C---:B------:R-:W-:Y:S02]  /*1180*/  @!P0 SHF.L.U32 R23, R22.reuse, 0x1, RZ ;  /* 0x0000000116178819 */ /* 0x040fe400000006ff */
[----:B---3--:R-:W-:Y:S01]  /*1190*/  SHF.R.S32.HI R5, RZ, 0x1f, R11 ;  /* 0x0000001fff057819 */ /* 0x008fe2000001140b */
[----:B------:R-:W-:Y:S01]  /*11a0*/  @!P2 IMAD R20, R27, R8, RZ ;  /* 0x000000081b14a224 */ /* 0x000fe200078e02ff */
[----:B------:R-:W-:-:S03]  /*11b0*/  @!P0 SHF.L.U64.HI R22, R22, 0x1, R17 ;  /* 0x0000000116168819 */ /* 0x000fc60000010211 */
[----:B------:R-:W3:Y:S01]  /*11c0*/  @!P3 LDC.64 R16, c[0x0][0x288] ;  /* 0x0000a200ff10bb82 */ /* 0x000ee20000000a00 */
[----:B------:R-:W-:Y:S02]  /*11d0*/  ISETP.GE.AND.EX P4, PT, R5, UR19, PT, P4 ;  /* 0x0000001305007c0c */ /* 0x000fe4000bf86340 */
[----:B----4-:R-:W-:Y:S02]  /*11e0*/  @!P2 MOV R14, R74 ;  /* 0x0000004a000ea202 */ /* 0x010fe40000000f00 */
[----:B------:R-:W-:Y:S02]  /*11f0*/  @!P2 MOV R15, R77 ;  /* 0x0000004d000fa202 */ /* 0x000fe40000000f00 */
[C---:B0-----:R-:W-:Y:S02]  /*1200*/  @!P0 IADD3 R18, P6, R23.reuse, R18, RZ ;  /* 0x0000001217128210 */ /* 0x041fe40007fde0ff */
[----:B-1----:R-:W-:Y:S01]  /*1210*/  @!P0 IADD3 R6, P5, R23, R6, RZ ;  /* 0x0000000617068210 */ /* 0x002fe20007fbe0ff */
[C---:B------:R-:W-:Y:S01]  /*1220*/  @!P2 IMAD R23, R21.reuse, R9, R20 ;  /* 0x000000091517a224 */ /* 0x040fe200078e0214 */
[----:B------:R-:W-:Y:S01]  /*1230*/  ISETP.GT.U32.OR P4, PT, R58, 0x2ff, P4 ;  /* 0x000002ff3a00780c */ /* 0x000fe20002784470 */
[----:B------:R-:W-:Y:S01]  /*1240*/  @!P2 IMAD.WIDE.U32 R8, R21, R8, R14 ;  /* 0x000000081508a225 */ /* 0x000fe200078e000e */
[C---:B------:R-:W-:Y:S01]  /*1250*/  @!P0 IADD3.X R19, R22.reuse, R19, RZ, P6, !PT ;  /* 0x0000001316138210 */ /* 0x040fe200037fe4ff */
[----:B------:R-:W0:Y:S01]  /*1260*/  @!P3 LDC.64 R14, c[0x0][0x230] ;  /* 0x00008c00ff0ebb82 */ /* 0x000e220000000a00 */
[----:B------:R-:W-:-:S02]  /*1270*/  @!P0 IADD3.X R7, R22, R7, RZ, P5, !PT ;  /* 0x0000000716078210 */ /* 0x000fc40002ffe4ff */
[----:B------:R-:W-:Y:S01]  /*1280*/  @!P2 IADD3 R9, R9, R23, RZ ;  /* 0x000000170909a210 */ /* 0x000fe20007ffe0ff */
[----:B------:R-:W5:Y:S01]  /*1290*/  @!P0 LDG.E R51, desc[UR12][R18.64] ;  /* 0x0000000c12338981 */ /* 0x000f62000c1e1900 */
[C---:B------:R-:W-:Y:S02]  /*12a0*/  @!P2 SHF.L.U32 R21, R8.reuse, 0x1, RZ ;  /* 0x000000010815a819 */ /* 0x040fe400000006ff */
[----:B------:R-:W-:Y:S01]  /*12b0*/  @!P2 SHF.L.U64.HI R4, R8, 0x1, R9 ;  /* 0x000000010804a819 */ /* 0x000fe20000010209 */
[----:B------:R1:W5:Y:S01]  /*12c0*/  @!P0 LDG.E R50, desc[UR12][R6.64] ;  /* 0x0000000c06328981 */ /* 0x000362000c1e1900 */
[----:B--2---:R-:W-:Y:S01]  /*12d0*/  @!P2 IADD3 R24, P0, R21, R24, RZ ;  /* 0x000000181518a210 */ /* 0x004fe20007f1e0ff */
[----:B------:R-:W2:Y:S03]  /*12e0*/  @!P4 LDC.64 R8, c[0x0][0x288] ;  /* 0x0000a200ff08cb82 */ /* 0x000ea60000000a00 */
[----:B------:R-:W-:-:S02]  /*12f0*/  @!P2 IADD3.X R25, R4, R25, RZ, P0, !PT ;  /* 0x000000190419a210 */ /* 0x000fc400007fe4ff */
[----:B------:R-:W-:Y:S02]  /*1300*/  ISETP.GE.U32.AND P0, PT, R56, UR18, PT ;  /* 0x0000001238007c0c */ /* 0x000fe4000bf06070 */
[----:B-1----:R-:W-:Y:S01]  /*1310*/  SHF.R.S32.HI R7, RZ, 0x1f, R56 ;  /* 0x0000001fff077819 */ /* 0x002fe20000011438 */
[----:B---3--:R-:W-:Y:S01]  /*1320*/  @!P3 IMAD R20, R31, R16, RZ ;  /* 0x000000101f14b224 */ /* 0x008fe200078e02ff */
[----:B------:R-:W-:Y:S01]  /*1330*/  @!P3 MOV R18, R74 ;  /* 0x0000004a0012b202 */ /* 0x000fe20000000f00 */
[----:B------:R-:W1:Y:S01]  /*1340*/  @!P3 LDC.64 R22, c[0x0][0x228] ;  /* 0x00008a00ff16bb82 */ /* 0x000e620000000a00 */
[----:B------:R-:W-:Y:S01]  /*1350*/  ISETP.GE.AND.EX P0, PT, R7, UR19, PT, P0 ;  /* 0x0000001307007c0c */ /* 0x000fe2000bf06300 */
[----:B------:R1:W5:Y:S01]  /*1360*/  @!P2 LDG.E R45, desc[UR12][R24.64] ;  /* 0x0000000c182da981 */ /* 0x000362000c1e1900 */
[----:B------:R-:W-:Y:S02]  /*1370*/  @!P3 MOV R19, R77 ;  /* 0x0000004d0013b202 */ /* 0x000fe40000000f00 */
[----:B------:R-:W-:Y:S01]  /*1380*/  @!P2 IADD3 R34, P5, R21, R34, RZ ;  /* 0x000000221522a210 */ /* 0x000fe20007fbe0ff */
[C---:B------:R-:W-:Y:S01]  /*1390*/  @!P3 IMAD R21, R13.reuse, R17, R20 ;  /* 0x000000110d15b224 */ /* 0x040fe200078e0214 */
[----:B------:R-:W-:Y:S01]  /*13a0*/  ISETP.GT.U32.OR P0, PT, R58, 0x2ff, P0 ;  /* 0x000002ff3a00780c */ /* 0x000fe20000704470 */
[----:B------:R-:W-:-:S02]  /*13b0*/  @!P3 IMAD.WIDE.U32 R16, R13, R16, R18 ;  /* 0x000000100d10b225 */ /* 0x000fc400078e0012 */
[----:B------:R-:W3:Y:S03]  /*13c0*/  @!P4 LDC.64 R18, c[0x0][0x228] ;  /* 0x00008a00ff12cb82 */ /* 0x000ee60000000a00 */
[----:B------:R-:W-:Y:S02]  /*13d0*/  @!P3 IADD3 R17, R17, R21, RZ ;  /* 0x000000151111b210 */ /* 0x000fe40007ffe0ff */
[----:B------:R-:W-:Y:S02]  /*13e0*/  @!P3 SHF.L.U32 R13, R16, 0x1, RZ ;  /* 0x00000001100db819 */ /* 0x000fe400000006ff */
[----:B------:R-:W-:Y:S01]  /*13f0*/  @!P2 IADD3.X R35, R4, R35, RZ, P5, !PT ;  /* 0x000000230423a210 */ /* 0x000fe20002ffe4ff */
[----:B------:R-:W4:Y:S01]  /*1400*/  @!P4 LDC.64 R20, c[0x0][0x230] ;  /* 0x00008c00ff14cb82 */ /* 0x000f220000000a00 */
[----:B------:R-:W-:Y:S01]  /*1410*/  @!P3 SHF.L.U64.HI R4, R16, 0x1, R17 ;  /* 0x000000011004b819 */ /* 0x000fe20000010211 */
[----:B--2---:R-:W-:Y:S01]  /*1420*/  @!P4 IMAD R6, R5, R8, RZ ;  /* 0x000000080506c224 */ /* 0x004fe200078e02ff */
[----:B0-----:R-:W-:Y:S01]  /*1430*/  @!P3 IADD3 R32, P5, R13, R14, RZ ;  /* 0x0000000e0d20b210 */ /* 0x001fe20007fbe0ff */
[----:B------:R-:W5:Y:S01]  /*1440*/  @!P2 LDG.E R42, desc[UR12][R34.64] ;  /* 0x0000000c222aa981 */ /* 0x000f62000c1e1900 */
[----:B------:R-:W-:-:S02]  /*1450*/  @!P4 MOV R26, R74 ;  /* 0x0000004a001ac202 */ /* 0x000fc40000000f00 */
[----:B------:R-:W-:Y:S01]  /*1460*/  @!P4 MOV R27, R77 ;  /* 0x0000004d001bc202 */ /* 0x000fe20000000f00 */
[----:B------:R-:W0:Y:S01]  /*1470*/  @!P0 LDC.64 R16, c[0x0][0x288] ;  /* 0x0000a200ff108b82 */ /* 0x000e220000000a00 */
[----:B------:R-:W-:Y:S01]  /*1480*/  @!P3 IADD3.X R33, R4, R15, RZ, P5, !PT ;  /* 0x0000000f0421b210 */ /* 0x000fe20002ffe4ff */
[C---:B------:R-:W-:Y:S02]  /*1490*/  @!P4 IMAD R15, R11.reuse, R9, R6 ;  /* 0x000000090b0fc224 */ /* 0x040fe400078e0206 */
[----:B------:R-:W-:Y:S01]  /*14a0*/  @!P4 IMAD.WIDE.U32 R26, R11, R8, R26 ;  /* 0x000000080b1ac225 */ /* 0x000fe200078e001a */
[----:B-1----:R-:W-:Y:S02]  /*14b0*/  @!P3 IADD3 R24, P5, R13, R22, RZ ;  /* 0x000000160d18b210 */ /* 0x002fe40007fbe0ff */
[----:B------:R-:W-:Y:S02]  /*14c0*/  SHF.R.S32.HI R9, RZ, 0x1f, R55 ;  /* 0x0000001fff097819 */ /* 0x000fe40000011437 */
[----:B------:R-:W-:-:S02]  /*14d0*/  ISETP.GE.U32.AND P2, PT, R55, UR18, PT ;  /* 0x0000001237007c0c */ /* 0x000fc4000bf46070 */
[----:B------:R-:W-:Y:S02]  /*14e0*/  @!P4 IADD3 R13, R27, R15, RZ ;  /* 0x0000000f1b0dc210 */ /* 0x000fe40007ffe0ff */
[C---:B------:R-:W-:Y:S01]  /*14f0*/  @!P4 SHF.L.U32 R11, R26.reuse, 0x1, RZ ;  /* 0x000000011a0bc819 */ /* 0x040fe200000006ff */
[----:B------:R-:W-:Y:S01]  /*1500*/  HFMA2.MMA R8, -RZ, RZ, 0, 0 ;  /* 0x00000000ff087435 */ /* 0x000fe200000001ff */
[----:B------:R-:W-:Y:S02]  /*1510*/  ISETP.GE.AND.EX P2, PT, R9, UR19, PT, P2 ;  /* 0x0000001309007c0c */ /* 0x000fe4000bf46320 */
[----:B------:R-:W-:Y:S02]  /*1520*/  @!P4 SHF.L.U64.HI R26, R26, 0x1, R13 ;  /* 0x000000011a1ac819 */ /* 0x000fe4000001020d */
[----:B---3--:R-:W-:Y:S02]  /*1530*/  @!P4 IADD3 R18, P6, R11, R18, RZ ;  /* 0x000000120b12c210 */ /* 0x008fe40007fde0ff */
[----:B------:R-:W-:-:S02]  /*1540*/  ISETP.GT.U32.OR P2, PT, R58, 0x2ff, P2 ;  /* 0x000002ff3a00780c */ /* 0x000fc40001744470 */
[----:B------:R-:W-:Y:S02]  /*1550*/  @!P4 IADD3.X R19, R26, R19, RZ, P6, !PT ;  /* 0x000000131a13c210 */ /* 0x000fe400037fe4ff */
[----:B------:R-:W-:Y:S02]  /*1560*/  @!P3 IADD3.X R25, R4, R23, RZ, P5, !PT ;  /* 0x000000170419b210 */ /* 0x000fe40002ffe4ff */
[----:B----4-:R-:W-:Y:S01]  /*1570*/  @!P4 IADD3 R20, P5, R11, R20, RZ ;  /* 0x000000140b14c210 */ /* 0x010fe20007fbe0ff */
[----:B------:R1:W5:Y:S01]  /*1580*/  @!P4 LDG.E R8, desc[UR12][R18.64] ;  /* 0x0000000c1208c981 */ /* 0x000362000c1e1900 */
[----:B0-----:R-:W-:Y:S01]  /*1590*/  @!P0 IMAD R11, R7, R16, RZ ;  /* 0x00000010070b8224 */ /* 0x001fe200078e02ff */
[----:B------:R-:W0:Y:S01]  /*15a0*/  @!P0 LDC.64 R22, c[0x0][0x230] ;  /* 0x00008c00ff168b82 */ /* 0x000e220000000a00 */
[----:B------:R-:W-:Y:S02]  /*15b0*/  @!P4 IADD3.X R21, R26, R21, RZ, P5, !PT ;  /* 0x000000151a15c210 */ /* 0x000fe40002ffe4ff */
[----:B------:R-:W-:Y:S01]  /*15c0*/  @!P0 IMAD R15, R56, R17, R11 ;  /* 0x00000011380f8224 */ /* 0x000fe200078e020b */
[----:B-1----:R-:W-:Y:S01]  /*15d0*/  @!P0 MOV R18, R74 ;  /* 0x0000004a00128202 */ /* 0x002fe20000000f00 */
[----:B------:R-:W-:Y:S01]  /*15e0*/  HFMA2.MMA R4, -RZ, RZ, 0, 0 ;  /* 0x00000000ff047435 */ /* 0x000fe200000001ff */
[----:B------:R-:W-:-:S02]  /*15f0*/  @!P0 MOV R19, R77 ;  /* 0x0000004d00138202 */ /* 0x000fc40000000f00 */
[----:B------:R-:W1:Y:S01]  /*1600*/  @!P2 LDC.64 R26, c[0x0][0x288] ;  /* 0x0000a200ff1aab82 */ /* 0x000e620000000a00 */
[----:B------:R-:W-:Y:S01]  /*1610*/  @!P0 IMAD.WIDE.U32 R16, R56, R16, R18 ;  /* 0x0000001038108225 */ /* 0x000fe200078e0012 */
[----:B------:R-:W-:Y:S01]  /*1620*/  UIMAD.WIDE UR10, UR5, 0x8, UR10 ;  /* 0x00000008050a78a5 */ /* 0x000fe2000f8e020a */
[----:B------:R-:W-:-:S04]  /*1630*/  HFMA2.MMA R14, -RZ, RZ, 0, 0 ;  /* 0x00000000ff0e7435 */ /* 0x000fc800000001ff */
[----:B------:R2:W5:Y:S01]  /*1640*/  @!P3 LDG.E R4, desc[UR12][R24.64] ;  /* 0x0000000c1804b981 */ /* 0x000562000c1e1900 */
[----:B------:R-:W-:Y:S01]  /*1650*/  @!P0 IADD3 R17, R17, R15, RZ ;  /* 0x0000000f11118210 */ /* 0x000fe20007ffe0ff */
[----:B------:R-:W3:Y:S01]  /*1660*/  @!P2 LDC.64 R18, c[0x0][0x230] ;  /* 0x00008c00ff12ab82 */ /* 0x000ee20000000a00 */
[C---:B------:R-:W-:Y:S02]  /*1670*/  @!P0 SHF.L.U32 R67, R16.reuse, 0x1, RZ ;  /* 0x0000000110438819 */ /* 0x040fe400000006ff */
[----:B------:R-:W-:Y:S02]  /*1680*/  @!P0 SHF.L.U64.HI R34, R16, 0x1, R17 ;  /* 0x0000000110228819 */ /* 0x000fe40000010211 */
[----:B------:R-:W-:Y:S01]  /*1690*/  MOV R16, UR10 ;  /* 0x0000000a00107c02 */ /* 0x000fe20008000f00 */
[----:B------:R4:W5:Y:S01]  /*16a0*/  @!P3 LDG.E R14, desc[UR12][R32.64] ;  /* 0x0000000c200eb981 */ /* 0x000962000c1e1900 */
[----:B------:R-:W-:Y:S01]  /*16b0*/  MOV R17, UR11 ;  /* 0x0000000b00117c02 */ /* 0x000fe20008000f00 */
[----:B--2---:R-:W2:Y:S01]  /*16c0*/  @!P0 LDC.64 R24, c[0x0][0x228] ;  /* 0x00008a00ff188b82 */ /* 0x004ea20000000a00 */
[----:B------:R-:W-:-:S02]  /*16d0*/  SHF.R.S32.HI R11, RZ, 0x1f, R54 ;  /* 0x0000001fff0b7819 */ /* 0x000fc40000011436 */
[----:B------:R-:W-:Y:S02]  /*16e0*/  ISETP.GE.U32.AND P5, PT, R54, UR18, PT ;  /* 0x0000001236007c0c */ /* 0x000fe4000bfa6070 */
[----:B------:R-:W3:Y:S01]  /*16f0*/  LDG.E.64 R16, desc[UR12][R16.64] ;  /* 0x0000000c10107981 */ /* 0x000ee2000c1e1b00 */
[----:B------:R-:W-:Y:S02]  /*1700*/  MOV R6, RZ ;  /* 0x000000ff00067202 */ /* 0x000fe40000000f00 */
[----:B------:R-:W-:Y:S02]  /*1710*/  SHF.R.S32.HI R13, RZ, 0x1f, R53 ;  /* 0x0000001fff0d7819 */ /* 0x000fe40000011435 */
[----:B------:R-:W-:Y:S02]  /*1720*/  ISETP.GE.U32.AND P3, PT, R53, UR18, PT ;  /* 0x0000001235007c0c */ /* 0x000fe4000bf66070 */
[----:B------:R-:W-:Y:S01]  /*1730*/  ISETP.GE.AND.EX P5, PT, R11, UR19, PT, P5 ;  /* 0x000000130b007c0c */ /* 0x000fe2000bfa6350 */
[----:B------:R1:W5:Y:S01]  /*1740*/  @!P4 LDG.E R6, desc[UR12][R20.64] ;  /* 0x0000000c1406c981 */ /* 0x000362000c1e1900 */
[----:B----4-:R-:W-:-:S02]  /*1750*/  IADD3 R32, R57, 0xf0, RZ ;  /* 0x000000f039207810 */ /* 0x010fc40007ffe0ff */
[----:B------:R-:W-:Y:S02]  /*1760*/  ISETP.GE.AND.EX P3, PT, R13, UR19, PT, P3 ;  /* 0x000000130d007c0c */ /* 0x000fe4000bf66330 */
[----:B------:R-:W-:Y:S02]  /*1770*/  ISETP.GT.U32.OR P5, PT, R58, 0x2ff, P5 ;  /* 0x000002ff3a00780c */ /* 0x000fe40002fa4470 */
[----:B0-----:R-:W-:Y:S01]  /*1780*/  @!P0 IADD3 R36, P6, R67, R22, RZ ;  /* 0x0000001643248210 */ /* 0x001fe20007fde0ff */
[----:B-1----:R-:W-:Y:S01]  /*1790*/  @!P2 IMAD R22, R9, R26, RZ ;  /* 0x0000001a0916a224 */ /* 0x002fe200078e02ff */
[----:B------:R-:W-:Y:S01]  /*17a0*/  ISETP.GE.U32.AND P4, PT, R32, UR18, PT ;  /* 0x0000001220007c0c */ /* 0x000fe2000bf86070 */
[----:B------:R-:W0:Y:S01]  /*17b0*/  @!P2 LDC.64 R20, c[0x0][0x228] ;  /* 0x00008a00ff14ab82 */ /* 0x000e220000000a00 */
[----:B------:R-:W-:Y:S01]  /*17c0*/  SHF.R.S32.HI R15, RZ, 0x1f, R32 ;  /* 0x0000001fff0f7819 */ /* 0x000fe20000011420 */
[----:B------:R-:W-:Y:S01]  /*17d0*/  @!P2 IMAD R31, R55, R27, R22 ;  /* 0x0000001b371fa224 */ /* 0x000fe200078e0216 */
[----:B------:R-:W-:-:S02]  /*17e0*/  ISETP.GT.U32.OR P3, PT, R58, 0x2ff, P3 ;  /* 0x000002ff3a00780c */ /* 0x000fc40001f64470 */
[----:B------:R-:W-:Y:S02]  /*17f0*/  ISETP.GE.AND.EX P4, PT, R15, UR19, PT, P4 ;  /* 0x000000130f007c0c */ /* 0x000fe4000bf86340 */
[----:B------:R-:W-:Y:S02]  /*1800*/  @!P0 IADD3.X R37, R34, R23, RZ, P6, !PT ;  /* 0x0000001722258210 */ /* 0x000fe400037fe4ff */
[----:B------:R-:W-:Y:S02]  /*1810*/  @!P2 MOV R22, R74 ;  /* 0x0000004a0016a202 */ /* 0x000fe40000000f00 */
[----:B------:R-:W-:Y:S02]  /*1820*/  @!P2 MOV R23, R77 ;  /* 0x0000004d0017a202 */ /* 0x000fe40000000f00 */
[----:B------:R-:W-:Y:S02]  /*1830*/  ISETP.GT.U32.OR P4, PT, R58, 0x2ff, P4 ;  /* 0x000002ff3a00780c */ /* 0x000fe40002784470 */
[----:B--2---:R-:W-:Y:S01]  /*1840*/  @!P0 IADD3 R66, P6, R67, R24, RZ ;  /* 0x0000001843428210 */ /* 0x004fe20007fde0ff */
[----:B------:R-:W-:-:S02]  /*1850*/  @!P2 IMAD.WIDE.U32 R26, R55, R26, R22 ;  /* 0x0000001a371aa225 */ /* 0x000fc400078e0016 */
[----:B------:R-:W1:Y:S01]  /*1860*/  @!P5 LDC.64 R22, c[0x0][0x288] ;  /* 0x0000a200ff16db82 */ /* 0x000e620000000a00 */
[----:B------:R-:W-:Y:S02]  /*1870*/  @!P0 IADD3.X R67, R34, R25, RZ, P6, !PT ;  /* 0x0000001922438210 */ /* 0x000fe400037fe4ff */
[----:B------:R-:W-:-:S05]  /*1880*/  @!P2 IADD3 R27, R27, R31, RZ ;  /* 0x0000001f1b1ba210 */ /* 0x000fca0007ffe0ff */
[----:B------:R-:W2:Y:S01]  /*1890*/  @!P3 LDC.64 R24, c[0x0][0x288] ;  /* 0x0000a200ff18bb82 */ /* 0x000ea20000000a00 */
[C---:B------:R-:W-:Y:S02]  /*18a0*/  @!P2 SHF.L.U32 R31, R26.reuse, 0x1, RZ ;  /* 0x000000011a1fa819 */ /* 0x040fe400000006ff */
[----:B------:R-:W-:-:S05]  /*18b0*/  @!P2 SHF.L.U64.HI R64, R26, 0x1, R27 ;  /* 0x000000011a40a819 */ /* 0x000fca000001021b */
[----:B------:R-:W4:Y:S01]  /*18c0*/  @!P4 LDC.64 R26, c[0x0][0x288] ;  /* 0x0000a200ff1acb82 */ /* 0x000f220000000a00 */
[----:B------:R-:W-:Y:S02]  /*18d0*/  CS2R R60, SRZ ;  /* 0x00000000003c7805 */ /* 0x000fe4000001ff00 */
[----:B------:R-:W-:Y:S02]  /*18e0*/  CS2R R62, SRZ ;  /* 0x00000000003e7805 */ /* 0x000fe4000001ff00 */
[C---:B---3--:R-:W-:Y:S02]  /*18f0*/  @!P2 IADD3 R34, P6, R31.reuse, R18, RZ ;  /* 0x000000121f22a210 */ /* 0x048fe40007fde0ff */
[----:B------:R0:W5:Y:S02]  /*1900*/  @!P0 LDG.E R60, desc[UR12][R36.64] ;  /* 0x0000000c243c8981 */ /* 0x000164000c1e1900 */
[----:B------:R-:W-:Y:S02]  /*1910*/  @!P2 IADD3.X R35, R64, R19, RZ, P6, !PT ;  /* 0x000000134023a210 */ /* 0x000fe400037fe4ff */
[----:B------:R-:W3:Y:S01]  /*1920*/  @!P5 LDC.64 R18, c[0x0][0x230] ;  /* 0x00008c00ff12db82 */ /* 0x000ee20000000a00 */
[----:B------:R-:W5:Y:S04]  /*1930*/  @!P0 LDG.E R61, desc[UR12][R66.64] ;  /* 0x0000000c423d8981 */ /* 0x000f68000c1e1900 */
[----:B------:R1:W5:Y:S01]  /*1940*/  @P1 LDG.E R62, desc[UR12][R28.64] ;  /* 0x0000000c1c3e1981 */ /* 0x000362000c1e1900 */
[----:B0-----:R-:W-:Y:S01]  /*1950*/  @!P2 IADD3 R36, P0, R31, R20, RZ ;  /* 0x000000141f24a210 */ /* 0x001fe20007f1e0ff */
[----:B-1----:R-:W-:-:S02]  /*1960*/  @!P5 IMAD R31, R11, R22, RZ ;  /* 0x000000160b1fd224 */ /* 0x002fc400078e02ff */
[----:B------:R0:W5:Y:S01]  /*1970*/  @!P2 LDG.E R63, desc[UR12][R34.64] ;  /* 0x0000000c223fa981 */ /* 0x000162000c1e1900 */
[----:B------:R-:W-:Y:S02]  /*1980*/  @!P2 IADD3.X R37, R64, R21, RZ, P0, !PT ;  /* 0x000000154025a210 */ /* 0x000fe400007fe4ff */
[-C--:B------:R-:W-:Y:S02]  /*1990*/  @!P5 MOV R28, R74.reuse ;  /* 0x0000004a001cd202 */ /* 0x080fe40000000f00 */
[----:B------:R-:W-:Y:S01]  /*19a0*/  @!P5 MOV R29, R77 ;  /* 0x0000004d001dd202 */ /* 0x000fe20000000f00 */
[----:B------:R-:W-:Y:S01]  /*19b0*/  HFMA2.MMA R64, -RZ, RZ, 0, 0 ;  /* 0x00000000ff407435 */ /* 0x000fe200000001ff */
[----:B------:R-:W1:Y:S01]  /*19c0*/  @!P5 LDC.64 R20, c[0x0][0x228] ;  /* 0x00008a00ff14db82 */ /* 0x000e620000000a00 */
[----:B0-----:R-:W-:Y:S01]  /*19d0*/  @!P3 MOV R34, R74 ;  /* 0x0000004a0022b202 */ /* 0x001fe20000000f00 */
[----:B------:R-:W-:Y:S01]  /*19e0*/  @!P5 IMAD R33, R54, R23, R31 ;  /* 0x000000173621d224 */ /* 0x000fe200078e021f */
[----:B------:R-:W-:Y:S01]  /*19f0*/  @!P3 MOV R35, R77 ;  /* 0x0000004d0023b202 */ /* 0x000fe20000000f00 */
[----:B--2---:R-:W-:-:S02]  /*1a00*/  @!P3 IMAD R66, R13, R24, RZ ;  /* 0x000000180d42b224 */ /* 0x004fc400078e02ff */
[----:B------:R-:W-:Y:S02]  /*1a10*/  @!P5 IMAD.WIDE.U32 R28, R54, R22, R28 ;  /* 0x00000016361cd225 */ /* 0x000fe400078e001c */
[----:B------:R-:W0:Y:S01]  /*1a20*/  @!P3 LDC.64 R22, c[0x0][0x230] ;  /* 0x00008c00ff16bb82 */ /* 0x000e220000000a00 */
[----:B------:R2:W5:Y:S01]  /*1a30*/  @!P2 LDG.E R64, desc[UR12][R36.64] ;  /* 0x0000000c2440a981 */ /* 0x000562000c1e1900 */
[C---:B------:R-:W-:Y:S01]  /*1a40*/  @!P3 IMAD R65, R53.reuse, R25, R66 ;  /* 0x000000193541b224 */ /* 0x040fe200078e0242 */
[----:B------:R-:W-:Y:S01]  /*1a50*/  @!P4 MOV R25, R77 ;  /* 0x0000004d0019c202 */ /* 0x000fe20000000f00 */
[----:B------:R-:W-:Y:S01]  /*1a60*/  @!P3 IMAD.WIDE.U32 R34, R53, R24, R34 ;  /* 0x000000183522b225 */ /* 0x000fe200078e0022 */
[----:B------:R-:W-:Y:S02]  /*1a70*/  @!P4 MOV R24, R74 ;  /* 0x0000004a0018c202 */ /* 0x000fe40000000f00 */
[----:B------:R-:W-:Y:S01]  /*1a80*/  @!P5 IADD3 R29, R29, R33, RZ ;  /* 0x000000211d1dd210 */ /* 0x000fe20007ffe0ff */
[----:B----4-:R-:W-:-:S03]  /*1a90*/  @!P4 IMAD R31, R15, R26, RZ ;  /* 0x0000001a0f1fc224 */ /* 0x010fc600078e02ff */
[----:B------:R-:W-:Y:S01]  /*1aa0*/  @!P5 SHF.L.U64.HI R66, R28, 0x1, R29 ;  /* 0x000000011c42d819 */ /* 0x000fe2000001021d */
[----:B------:R-:W-:Y:S01]  /*1ab0*/  @!P4 IMAD R31, R32, R27, R31 ;  /* 0x0000001b201fc224 */ /* 0x000fe200078e021f */
[----:B--2---:R-:W-:Y:S01]  /*1ac0*/  @!P5 SHF.L.U32 R37, R28, 0x1, RZ ;  /* 0x000000011c25d819 */ /* 0x004fe200000006ff */
[----:B------:R-:W-:Y:S01]  /*1ad0*/  @!P4 IMAD.WIDE.U32 R32, R32, R26, R24 ;  /* 0x0000001a2020c225 */ /* 0x000fe200078e0018 */
[----:B------:R-:W2:Y:S08]  /*1ae0*/  @!P4 LDC.64 R28, c[0x0][0x228] ;  /* 0x00008a00ff1ccb82 */ /* 0x000eb00000000a00 */
[----:B------:R-:W4:Y:S08]  /*1af0*/  @!P3 LDC.64 R24, c[0x0][0x228] ;  /* 0x00008a00ff18bb82 */ /* 0x000f300000000a00 */
[----:B------:R-:W2:Y:S01]  /*1b00*/  @!P4 LDC.64 R26, c[0x0][0x230] ;  /* 0x00008c00ff1acb82 */ /* 0x000ea20000000a00 */
[----:B------:R-:W-:-:S02]  /*1b10*/  @!P3 IADD3 R65, R35, R65, RZ ;  /* 0x000000412341b210 */ /* 0x000fc40007ffe0ff */
[C---:B---3--:R-:W-:Y:S02]  /*1b20*/  @!P5 IADD3 R18, P0, R37.reuse, R18, RZ ;  /* 0x000000122512d210 */ /* 0x048fe40007f1e0ff */
[----:B-1----:R-:W-:Y:S02]  /*1b30*/  @!P5 IADD3 R20, P2, R37, R20, RZ ;  /* 0x000000142514d210 */ /* 0x002fe40007f5e0ff */
[C---:B------:R-:W-:Y:S01]  /*1b40*/  @!P3 SHF.L.U64.HI R36, R34.reuse, 0x1, R65 ;  /* 0x000000012224b819 */ /* 0x040fe20000010241 */
[----:B------:R-:W-:Y:S01]  /*1b50*/  HFMA2.MMA R65, -RZ, RZ, 0, 0 ;  /* 0x00000000ff417435 */ /* 0x000fe200000001ff */
[----:B------:R-:W-:Y:S02]  /*1b60*/  @!P3 SHF.L.U32 R35, R34, 0x1, RZ ;  /* 0x000000012223b819 */ /* 0x000fe400000006ff */
[C---:B------:R-:W-:Y:S02]  /*1b70*/  @!P5 IADD3.X R19, R66.reuse, R19, RZ, P0, !PT ;  /* 0x000000134213d210 */ /* 0x040fe400007fe4ff */
[----:B------:R-:W-:-:S02]  /*1b80*/  @!P5 IADD3.X R21, R66, R21, RZ, P2, !PT ;  /* 0x000000154215d210 */ /* 0x000fc400017fe4ff */
[----:B------:R-:W-:Y:S02]  /*1b90*/  CS2R R66, SRZ ;  /* 0x0000000000427805 */ /* 0x000fe4000001ff00 */
[----:B0-----:R-:W-:Y:S02]  /*1ba0*/  @!P3 IADD3 R22, P0, R35, R22, RZ ;  /* 0x000000162316b210 */ /* 0x001fe40007f1e0ff */
[----:B------:R-:W-:Y:S01]  /*1bb0*/  @!P4 IADD3 R33, R33, R31, RZ ;  /* 0x0000001f2121c210 */ /* 0x000fe20007ffe0ff */
[----:B------:R0:W5:Y:S01]  /*1bc0*/  @!P5 LDG.E R65, desc[UR12][R18.64] ;  /* 0x0000000c1241d981 */ /* 0x000162000c1e1900 */
[----:B------:R-:W-:Y:S02]  /*1bd0*/  @!P4 SHF.L.U32 R31, R32, 0x1, RZ ;  /* 0x00000001201fc819 */ /* 0x000fe400000006ff */
[----:B------:R-:W-:Y:S01]  /*1be0*/  @!P3 IADD3.X R23, R36, R23, RZ, P0, !PT ;  /* 0x000000172417b210 */ /* 0x000fe200007fe4ff */
[----:B------:R1:W5:Y:S01]  /*1bf0*/  @!P5 LDG.E R66, desc[UR12][R20.64] ;  /* 0x0000000c1442d981 */ /* 0x000362000c1e1900 */
[----:B----4-:R-:W-:-:S02]  /*1c00*/  @!P3 IADD3 R24, P0, R35, R24, RZ ;  /* 0x000000182318b210 */ /* 0x010fc40007f1e0ff */
[----:B------:R-:W-:Y:S02]  /*1c10*/  @!P4 SHF.L.U64.HI R32, R32, 0x1, R33 ;  /* 0x000000012020c819 */ /* 0x000fe40000010221 */
[----:B------:R-:W-:Y:S02]  /*1c20*/  CS2R R68, SRZ ;  /* 0x0000000000447805 */ /* 0x000fe4000001ff00 */
[C---:B--2---:R-:W-:Y:S01]  /*1c30*/  @!P4 IADD3 R26, P2, R31.reuse, R26, RZ ;  /* 0x0000001a1f1ac210 */ /* 0x044fe20007f5e0ff */
[----:B------:R2:W5:Y:S01]  /*1c40*/  @!P3 LDG.E R67, desc[UR12][R22.64] ;  /* 0x0000000c1643b981 */ /* 0x000562000c1e1900 */
[----:B------:R-:W-:Y:S02]  /*1c50*/  @!P4 IADD3 R28, P5, R31, R28, RZ ;  /* 0x0000001c1f1cc210 */ /* 0x000fe40007fbe0ff */
[----:B------:R-:W-:Y:S02]  /*1c60*/  MOV R70, RZ ;  /* 0x000000ff00467202 */ /* 0x000fe40000000f00 */
[----:B------:R-:W-:-:S02]  /*1c70*/  @!P3 IADD3.X R25, R36, R25, RZ, P0, !PT ;  /* 0x000000192419b210 */ /* 0x000fc400007fe4ff */
[C---:B------:R-:W-:Y:S02]  /*1c80*/  @!P4 IADD3.X R27, R32.reuse, R27, RZ, P2, !PT ;  /* 0x0000001b201bc210 */ /* 0x040fe400017fe4ff */
[----:B------:R-:W-:Y:S01]  /*1c90*/  @!P4 IADD3.X R29, R32, R29, RZ, P5, !PT ;  /* 0x0000001d201dc210 */ /* 0x000fe20002ffe4ff */
[----:B------:R2:W5:Y:S04]  /*1ca0*/  @!P3 LDG.E R68, desc[UR12][R24.64] ;  /* 0x0000000c1844b981 */ /* 0x000568000c1e1900 */
[----:B------:R2:W5:Y:S04]  /*1cb0*/  @!P4 LDG.E R70, desc[UR12][R26.64] ;  /* 0x0000000c1a46c981 */ /* 0x000568000c1e1900 */
[----:B------:R2:W5:Y:S01]  /*1cc0*/  @!P4 LDG.E R69, desc[UR12][R28.64] ;  /* 0x0000000c1c45c981 */ /* 0x000562000c1e1900 */
[----:B------:R-:W-:Y:S01]  /*1cd0*/  UMOV UR17, 0x3f800000 ;  /* 0x3f80000000117882 */ /* 0x000fe20000000000 */
[----:B------:R-:W-:Y:S01]  /*1ce0*/  BSSY B0, `(.L_x_1134) ;  /* 0x000001a000007945 */ /* 0x000fe20003800000 */
[----:B0-----:R-:W-:-:S02]  /*1cf0*/  CS2R R18, SRZ ;  /* 0x0000000000127805 */ /* 0x001fc4000001ff00 */
[----:B------:R-:W-:-:S13]  /*1d00*/  R2UR UR14, R16 ;  /* 0x00000000100e72ca */ /* 0x000fda00000e0000 */
[----:B------:R-:W-:-:S05]  /*1d10*/  MOV R16, UR14 ;  /* 0x0000000e00107c02 */ /* 0x000fca0008000f00 */
[----:B------:R-:W-:-:S05]  /*1d20*/  FFMA.FTZ R17, -R16, UR14, R17 ;  /* 0x0000000e10117c23 */ /* 0x000fca0008010111 */
[----:B------:R-:W-:-:S13]  /*1d30*/  FSETP.GTU.FTZ.AND P0, PT, R17, RZ, PT ;  /* 0x000000ff1100720b */ /* 0x000fda0003f1c000 */
[----:B------:R-:W-:Y:S01]  /*1d40*/  VOTEU.ANY UP0, P0 ;  /* 0x00000000003f7886 */ /* 0x000fe20000000100 */
[----:B------:R-:W-:-:S04]  /*1d50*/  PLOP3.LUT P0, PT, PT, PT, UP0, 0x80, 0x0 ;  /* 0x000000000000781c */ /* 0x000fc80003f0f008 */
[----:B------:R-:W-:-:S09]  /*1d60*/  @UP0 ULDC UR10, c[0x0][0x250] ;  /* 0x00009400000a0ab9 */ /* 0x000fd20000000800 */
[----:B-1----:R-:W-:-:S06]  /*1d70*/  @P0 FADD.FTZ R20, R17, UR10 ;  /* 0x0000000a11140e21 */ /* 0x002fcc0008010000 */
[----:B------:R-:W0:Y:S01]  /*1d80*/  @P0 MUFU.RSQ R20, R20 ;  /* 0x0000001400140308 */ /* 0x000e220000001400 */
[----:B------:R-:W-:Y:S02]  /*1d90*/  CS2R R16, SRZ ;  /* 0x0000000000107805 */ /* 0x000fe4000001ff00 */
[----:B0-----:R-:W-:Y:S02]  /*1da0*/  @P0 R2UR UR10, R20 ;  /* 0x00000000140a02ca */ /* 0x001fe400000e0000 */
[----:B------:R-:W-:-:S11]  /*1db0*/  ISETP.GT.U32.AND P0, PT, R58, 0x2ff, PT ;  /* 0x000002ff3a00780c */ /* 0x000fd60003f04070 */
[----:B------:R-:W-:Y:S02]  /*1dc0*/  @UP0 UMOV UR17, UR10 ;  /* 0x0000000a00110c82 */ /* 0x000fe40008000000 */
[----:B--2---:R-:W-:Y:S05]  /*1dd0*/  @P0 BRA `(.L_x_1135) ;  /* 0x0000000000280947 */ /* 0x004fea0003800000 */
        /* <DEDUP_REMOVED lines=10> */
.L_x_1135:
[----:B------:R-:W-:Y:S05]  /*1e80*/  BSYNC B0 ;  /* 0x0000000000007941 */ /* 0x000fea0003800000 */
.L_x_1134:
[----:B------:R-:W-:Y:S01]  /*1e90*/  ISETP.NE.AND P3, PT, RZ, UR16, PT ;  /* 0x00000010ff007c0c */ /* 0x000fe2000bf65270 */
[--C-:B0----5:R-:W-:Y:S02]  /*1ea0*/  HADD2.F32 R20, -RZ, R52.reuse.H0_H0 ;  /* 0x20000034ff147230 */ /* 0x121fe40000004100 */
[----:B------:R-:W-:Y:S02]  /*1eb0*/  HADD2.F32 R21, -RZ, R52.H1_H1 ;  /* 0x30000034ff157230 */ /* 0x000fe40000004100 */
[--C-:B------:R-:W-:Y:S02]  /*1ec0*/  HADD2.F32 R28, -RZ, R60.reuse.H0_H0 ;  /* 0x2000003cff1c7230 */ /* 0x100fe40000004100 */
[----:B------:R-:W-:Y:S01]  /*1ed0*/  FADD.FTZ R20, R20, -UR14 ;  /* 0x8000000e14147e21 */ /* 0x000fe20008010000 */
[----:B------:R-:W-:Y:S02]  /*1ee0*/  HADD2.F32 R26, -RZ, R60.H1_H1 ;  /* 0x3000003cff1a7230 */ /* 0x000fe40000004100 */
[----:B------:R-:W-:Y:S01]  /*1ef0*/  FADD.FTZ R22, R21, -UR14 ;  /* 0x8000000e15167e21 */ /* 0x000fe20008010000 */
[----:B------:R-:W-:-:S02]  /*1f00*/  HADD2.F32 R27, -RZ, R62.H0_H0 ;  /* 0x2000003eff1b7230 */ /* 0x000fc40000004100 */
[----:B------:R-:W-:Y:S01]  /*1f10*/  FMUL.FTZ R21, R20, UR17 ;  /* 0x0000001114157c20 */ /* 0x000fe20008410000 */
[----:B------:R-:W-:Y:S02]  /*1f20*/  HADD2.F32 R23, -RZ, R62.H1_H1 ;  /* 0x3000003eff177230 */ /* 0x000fe40000004100 */
[----:B------:R-:W-:Y:S01]  /*1f30*/  FADD.FTZ R28, R28, -UR14 ;  /* 0x8000000e1c1c7e21 */ /* 0x000fe20008010000 */
[--C-:B------:R-:W-:Y:S02]  /*1f40*/  HADD2.F32 R25, -RZ, R61.reuse.H0_H0 ;  /* 0x2000003dff197230 */ /* 0x100fe40000004100 */
[----:B------:R-:W-:Y:S01]  /*1f50*/  FADD.FTZ R26, R26, -UR14 ;  /* 0x8000000e1a1a7e21 */ /* 0x000fe20008010000 */
        /* <DEDUP_REMOVED lines=21> */
.L_x_1136:
[----:B------:R-:W-:Y:S01]  /*20b0*/  FMUL.FTZ R22, R27, R16 ;  /* 0x000000101b167220 */ /* 0x000fe20000410000 */
[----:B------:R-:W-:Y:S01]  /*20c0*/  FMUL.FTZ R29, R28, UR17 ;  /* 0x000000111c1d7c20 */ /* 0x000fe20008410000 */
        /* <DEDUP_REMOVED lines=24> */
.L_x_1137:
[----:B------:R-:W-:Y:S01]  /*2250*/  FFMA.FTZ R33, R20, R31, R21 ;  /* 0x0000001f14217223 */ /* 0x000fe20000010015 */
[----:B------:R-:W-:Y:S01]  /*2260*/  FMUL.FTZ R30, R25, R16 ;  /* 0x00000010191e7220 */ /* 0x000fe20000410000 */
[C---:B------:R-:W-:Y:S01]  /*2270*/  FFMA.FTZ R21, R29.reuse, R25, R28 ;  /* 0x000000191d157223 */ /* 0x040fe2000001001c */
[----:B------:R-:W-:Y:S01]  /*2280*/  FADD.FTZ R32, RZ, R27 ;  /* 0x0000001bff207221 */ /* 0x000fe20000010000 */
[----:B------:R-:W-:Y:S01]  /*2290*/  FMUL.FTZ R27, R24, R17 ;  /* 0x00000011181b7220 */ /* 0x000fe20000410000 */
[----:B------:R-:W-:Y:S01]  /*22a0*/  FFMA.FTZ R28, R29, R30, R33 ;  /* 0x0000001e1d1c7223 */ /* 0x000fe20000010021 */
[----:B------:R-:W-:Y:S01]  /*22b0*/  FFMA.FTZ R33, R20, R23, RZ ;  /* 0x0000001714217223 */ /* 0x000fe200000100ff */
[--C-:B------:R-:W-:Y:S02]  /*22c0*/  HADD2.F32 R29, -RZ, R63.reuse.H0_H0 ;  /* 0x2000003fff1d7230 */ /* 0x100fe40000004100 */
[----:B------:R-:W-:Y:S01]  /*22d0*/  FADD.FTZ R23, RZ, R23 ;  /* 0x00000017ff177221 */ /* 0x000fe20000010000 */
[----:B------:R-:W-:-:S02]  /*22e0*/  HADD2.F32 R20, -RZ, R63.H1_H1 ;  /* 0x3000003fff147230 */ /* 0x000fc40000004100 */
[----:B------:R-:W-:Y:S01]  /*22f0*/  FADD.FTZ R31, R31, R22 ;  /* 0x000000161f1f7221 */ /* 0x000fe20000010000 */
[----:B------:R-:W-:Y:S01]  /*2300*/  FFMA.FTZ R22, R26, R24, R33 ;  /* 0x000000181a167223 */ /* 0x000fe20000010021 */
[----:B------:R-:W-:Y:S01]  /*2310*/  FADD.FTZ R29, R29, -UR14 ;  /* 0x8000000e1d1d7e21 */ /* 0x000fe20008010000 */
[----:B------:R-:W-:Y:S01]  /*2320*/  FADD.FTZ R25, R32, R25 ;  /* 0x0000001920197221 */ /* 0x000fe20000010000 */
[----:B------:R-:W-:Y:S01]  /*2330*/  FADD.FTZ R20, R20, -UR14 ;  /* 0x8000000e14147e21 */ /* 0x000fe20008010000 */
[----:B------:R-:W-:Y:S01]  /*2340*/  FADD.FTZ R23, R23, R24 ;  /* 0x0000001817177221 */ /* 0x000fe20000010000 */
[----:B------:R-:W-:Y:S01]  /*2350*/  FFMA.FTZ R26, R26, R27, R28 ;  /* 0x0000001b1a1a7223 */ /* 0x000fe2000001001c */
[----:B------:R-:W-:Y:S01]  /*2360*/  FADD.FTZ R30, R31, R30 ;  /* 0x0000001e1f1e7221 */ /* 0x000fe20000010000 */
[--C-:B------:R-:W-:Y:S02]  /*2370*/  HADD2.F32 R32, -RZ, R64.reuse.H0_H0 ;  /* 0x20000040ff207230 */ /* 0x100fe40000004100 */
[----:B------:R-:W-:Y:S01]  /*2380*/  FMUL.FTZ R29, R29, UR17 ;  /* 0x000000111d1d7c20 */ /* 0x000fe20008410000 */
[----:B------:R-:W-:-:S02]  /*2390*/  HADD2.F32 R24, -RZ, R64.H1_H1 ;  /* 0x30000040ff187230 */ /* 0x000fc40000004100 */
        /* <DEDUP_REMOVED lines=20> */
.L_x_1138:
[----:B------:R-:W-:Y:S01]  /*24e0*/  FMUL.FTZ R31, R32, R16 ;  /* 0x00000010201f7220 */ /* 0x000fe20000410000 */
[----:B------:R-:W-:Y:S01]  /*24f0*/  FADD.FTZ R30, R27, R30 ;  /* 0x0000001e1b1e7221 */ /* 0x000fe20000010000 */
[C---:B------:R-:W-:Y:S01]  /*2500*/  FFMA.FTZ R21, R29.reuse, R32, R21 ;  /* 0x000000201d157223 */ /* 0x040fe20000010015 */
[--C-:B------:R-:W-:Y:S02]  /*2510*/  HADD2.F32 R27, -RZ, R65.reuse.H0_H0 ;  /* 0x20000041ff1b7230 */ /* 0x100fe40000004100 */
[----:B------:R-:W-:Y:S01]  /*2520*/  FFMA.FTZ R26, R29, R31, R26 ;  /* 0x0000001f1d1a7223 */ /* 0x000fe2000001001a */
[----:B------:R-:W-:Y:S02]  /*2530*/  HADD2.F32 R29, -RZ, R65.H1_H1 ;  /* 0x30000041ff1d7230 */ /* 0x000fe40000004100 */
[----:B------:R-:W-:Y:S01]  /*2540*/  FADD.FTZ R20, R25, R32 ;  /* 0x0000002019147221 */ /* 0x000fe20000010000 */
[----:B------:R-:W-:Y:S01]  /*2550*/  FMUL.FTZ R25, R24, R17 ;  /* 0x0000001118197220 */ /* 0x000fe20000410000 */
[----:B------:R-:W-:Y:S01]  /*2560*/  FADD.FTZ R23, R23, R24 ;  /* 0x0000001817177221 */ /* 0x000fe20000010000 */
[----:B------:R-:W-:Y:S01]  /*2570*/  FFMA.FTZ R22, R28, R24, R22 ;  /* 0x000000181c167223 */ /* 0x000fe20000010016 */
[----:B------:R-:W-:Y:S01]  /*2580*/  FADD.FTZ R24, R30, R31 ;  /* 0x0000001f1e187221 */ /* 0x000fe20000010000 */
[----:B------:R-:W-:Y:S01]  /*2590*/  FADD.FTZ R27, R27, -UR14 ;  /* 0x8000000e1b1b7e21 */ /* 0x000fe20008010000 */
[----:B------:R-:W-:Y:S01]  /*25a0*/  FADD.FTZ R31, R29, -UR14 ;  /* 0x8000000e1d1f7e21 */ /* 0x000fe20008010000 */
[----:B------:R-:W-:Y:S01]  /*25b0*/  FFMA.FTZ R28, R28, R25, R26 ;  /* 0x000000191c1c7223 */ /* 0x000fe2000001001a */
[----:B------:R-:W-:-:S02]  /*25c0*/  HADD2.F32 R30, -RZ, R66.H0_H0 ;  /* 0x20000042ff1e7230 */ /* 0x000fc40000004100 */
        /* <DEDUP_REMOVED lines=22> */
.L_x_1139:
[----:B------:R-:W-:Y:S01]  /*2730*/  FMUL.FTZ R31, R30, R16 ;  /* 0x000000101e1f7220 */ /* 0x000fe20000410000 */
[----:B------:R-:W-:Y:S01]  /*2740*/  FFMA.FTZ R21, R29, R30, R21 ;  /* 0x0000001e1d157223 */ /* 0x000fe20000010015 */
[----:B------:R-:W-:Y:S01]  /*2750*/  FADD.FTZ R20, R20, R30 ;  /* 0x0000001e14147221 */ /* 0x000fe20000010000 */
[----:B------:R-:W-:Y:S01]  /*2760*/  FADD.FTZ R32, R25, R24 ;  /* 0x0000001819207221 */ /* 0x000fe20000010000 */
[----:B------:R-:W-:Y:S01]  /*2770*/  FFMA.FTZ R29, R29, R31, R28 ;  /* 0x0000001f1d1d7223 */ /* 0x000fe2000001001c */
[--C-:B------:R-:W-:Y:S02]  /*2780*/  HADD2.F32 R28, -RZ, R67.reuse.H0_H0 ;  /* 0x20000043ff1c7230 */ /* 0x100fe40000004100 */
[----:B------:R-:W-:Y:S01]  /*2790*/  FMUL.FTZ R24, R26, R17 ;  /* 0x000000111a187220 */ /* 0x000fe20000410000 */
[----:B------:R-:W-:Y:S02]  /*27a0*/  HADD2.F32 R30, -RZ, R67.H1_H1 ;  /* 0x30000043ff1e7230 */ /* 0x000fe40000004100 */
[----:B------:R-:W-:Y:S01]  /*27b0*/  FADD.FTZ R25, R32, R31 ;  /* 0x0000001f20197221 */ /* 0x000fe20000010000 */
[C---:B------:R-:W-:Y:S01]  /*27c0*/  FFMA.FTZ R22, R27.reuse, R26, R22 ;  /* 0x0000001a1b167223 */ /* 0x040fe20000010016 */
[----:B------:R-:W-:Y:S01]  /*27d0*/  FADD.FTZ R28, R28, -UR14 ;  /* 0x8000000e1c1c7e21 */ /* 0x000fe20008010000 */
[----:B------:R-:W-:Y:S01]  /*27e0*/  FFMA.FTZ R27, R27, R24, R29 ;  /* 0x000000181b1b7223 */ /* 0x000fe2000001001d */
[----:B------:R-:W-:Y:S01]  /*27f0*/  FADD.FTZ R31, R30, -UR14 ;  /* 0x8000000e1e1f7e21 */ /* 0x000fe20008010000 */
[----:B------:R-:W-:Y:S01]  /*2800*/  FADD.FTZ R23, R23, R26 ;  /* 0x0000001a17177221 */ /* 0x000fe20000010000 */
[----:B------:R-:W-:Y:S01]  /*2810*/  FMUL.FTZ R29, R28, UR17 ;  /* 0x000000111c1d7c20 */ /* 0x000fe20008410000 */
[----:B------:R-:W-:-:S02]  /*2820*/  HADD2.F32 R30, -RZ, R68.H0_H0 ;  /* 0x20000044ff1e7230 */ /* 0x000fc40000004100 */
[----:B------:R-:W-:Y:S01]  /*2830*/  FMUL.FTZ R28, R31, UR17 ;  /* 0x000000111f1c7c20 */ /* 0x000fe20008410000 */
[----:B------:R-:W-:Y:S01]  /*2840*/  HADD2.F32 R26, -RZ, R68.H1_H1 ;  /* 0x30000044ff1a7230 */ /* 0x000fe20000004100 */
        /* <DEDUP_REMOVED lines=19> */
.L_x_1140:
[----:B------:R-:W-:Y:S01]  /*2980*/  FMUL.FTZ R32, R30, R16 ;  /* 0x000000101e207220 */ /* 0x000fe20000410000 */
[----:B------:R-:W-:Y:S01]  /*2990*/  FADD.FTZ R20, R20, R30 ;  /* 0x0000001e14147221 */ /* 0x000fe20000010000 */
[C---:B------:R-:W-:Y:S01]  /*29a0*/  FFMA.FTZ R21, R29.reuse, R30, R21 ;  /* 0x0000001e1d157223 */ /* 0x040fe20000010015 */
        /* <DEDUP_REMOVED lines=8> */
[----:B------:R-:W-:Y:S01]  /*2a30*/  FADD.FTZ R23, R23, R26 ;  /* 0x0000001a17177221 */ /* 0x000fe20000010000 */
[----:B------:R-:W-:Y:S01]  /*2a40*/  FADD.FTZ R31, R29, -UR14 ;  /* 0x8000000e1d1f7e21 */ /* 0x000fe20008010000 */
[----:B------:R-:W-:Y:S01]  /*2a50*/  FFMA.FTZ R28, R28, R25, R30 ;  /* 0x000000191c1c7223 */ /* 0x000fe2000001001e */
        /* <DEDUP_REMOVED lines=23> */
.L_x_1141:
        /* <DEDUP_REMOVED lines=37> */
.L_x_1142:
        /* <DEDUP_REMOVED lines=37> */
.L_x_1143:
        /* <DEDUP_REMOVED lines=37> */
.L_x_1144:
        /* <DEDUP_REMOVED lines=37> */
.L_x_1145:
        /* <DEDUP_REMOVED lines=37> */
.L_x_1146:
        /* <DEDUP_REMOVED lines=37> */
.L_x_1147:
        /* <DEDUP_REMOVED lines=8> */
[----:B------:R-:W-:Y:S01]  /*3a30*/  FFMA.FTZ R25, R27, R26, R22 ;  /* 0x0000001a1b197223 */ /* 0x000fe20000010016 */
[----:B------:R-:W-:Y:S01]  /*3a40*/  FADD.FTZ R21, R23, R26 ;  /* 0x0000001a17157221 */ /* 0x000fe20000010000 */
[----:B------:R-:W-:Y:S01]  /*3a50*/  FFMA.FTZ R27, R27, R28, R29 ;  /* 0x0000001c1b1b7223 */ /* 0x000fe2000001001d */
[----:B------:R-:W-:Y:S01]  /*3a60*/  FADD.FTZ R29, R30, -UR14 ;  /* 0x8000000e1e1d7e21 */ /* 0x000fe20008010000 */
[----:B------:R-:W-:Y:S01]  /*3a70*/  FADD.FTZ R26, R32, -UR14 ;  /* 0x8000000e201a7e21 */ /* 0x000fe20008010000 */
[----:B------:R-:W-:Y:S01]  /*3a80*/  FADD.FTZ R23, R34, R31 ;  /* 0x0000001f22177221 */ /* 0x000fe20000010000 */
        /* <DEDUP_REMOVED lines=23> */
.L_x_1148:
[----:B------:R-:W-:Y:S01]  /*3c00*/  FADD.FTZ R33, R28, R23 ;  /* 0x000000171c217221 */ /* 0x000fe20000010000 */
[----:B------:R-:W-:Y:S01]  /*3c10*/  FMUL.FTZ R30, R31, R16 ;  /* 0x000000101f1e7220 */ /* 0x000fe20000410000 */
[----:B------:R-:W-:Y:S01]  /*3c20*/  FADD.FTZ R23, R20, R31 ;  /* 0x0000001f14177221 */ /* 0x000fe20000010000 */
[C---:B------:R-:W-:Y:S01]  /*3c30*/  FFMA.FTZ R31, R29.reuse, R31, R24 ;  /* 0x0000001f1d1f7223 */ /* 0x040fe20000010018 */
[--C-:B------:R-:W-:Y:S02]  /*3c40*/  HADD2.F32 R24, -RZ, R14.reuse.H0_H0 ;  /* 0x2000000eff187230 */ /* 0x100fe40000004100 */
[----:B------:R-:W-:Y:S01]  /*3c50*/  FFMA.FTZ R27, R29, R30, R27 ;  /* 0x0000001e1d1b7223 */ /* 0x000fe2000001001b */
[----:B------:R-:W-:Y:S02]  /*3c60*/  HADD2.F32 R28, -RZ, R14.H1_H1 ;  /* 0x3000000eff1c7230 */ /* 0x000fe40000004100 */
[----:B------:R-:W-:Y:S01]  /*3c70*/  FMUL.FTZ R20, R22, R17 ;  /* 0x0000001116147220 */ /* 0x000fe20000410000 */
[----:B------:R-:W-:Y:S01]  /*3c80*/  FADD.FTZ R29, R33, R30 ;  /* 0x0000001e211d7221 */ /* 0x000fe20000010000 */
[----:B------:R-:W-:Y:S01]  /*3c90*/  FADD.FTZ R24, R24, -UR14 ;  /* 0x8000000e18187e21 */ /* 0x000fe20008010000 */
[----:B------:R-:W-:Y:S01]  /*3ca0*/  FFMA.FTZ R25, R26, R22, R25 ;  /* 0x000000161a197223 */ /* 0x000fe20000010019 */
[----:B------:R-:W-:Y:S01]  /*3cb0*/  FADD.FTZ R30, R28, -UR14 ;  /* 0x8000000e1c1e7e21 */ /* 0x000fe20008010000 */
[----:B------:R-:W-:Y:S01]  /*3cc0*/  FFMA.FTZ R26, R26, R20, R27 ;  /* 0x000000141a1a7223 */ /* 0x000fe2000001001b */
        /* <DEDUP_REMOVED lines=24> */
.L_x_1149:
[----:B------:R-:W-:Y:S01]  /*3e50*/  FMUL.FTZ R33, R28, R16 ;  /* 0x000000101c217220 */ /* 0x000fe20000410000 */
[----:B------:R-:W-:Y:S01]  /*3e60*/  FADD.FTZ R21, R21, R22 ;  /* 0x0000001615157221 */ /* 0x000fe20000010000 */
[C---:B------:R-:W-:Y:S01]  /*3e70*/  FFMA.FTZ R22, R29.reuse, R28, R31 ;  /* 0x0000001c1d167223 */ /* 0x040fe2000001001f */
[--C-:B------:R-:W-:Y:S02]  /*3e80*/  HADD2.F32 R32, -RZ, R6.reuse.H1_H1 ;  /* 0x30000006ff207230 */ /* 0x100fe40000004100 */
[----:B------:R-:W-:Y:S01]  /*3e90*/  FFMA.FTZ R29, R29, R33, R26 ;  /* 0x000000211d1d7223 */ /* 0x000fe2000001001a */
[----:B------:R-:W-:Y:S01]  /*3ea0*/  FADD.FTZ R26, R27, R33 ;  /* 0x000000211b1a7221 */ /* 0x000fe20000010000 */
[----:B------:R-:W-:Y:S02]  /*3eb0*/  HADD2.F32 R27, -RZ, R6.H0_H0 ;  /* 0x20000006ff1b7230 */ /* 0x000fe40000004100 */
[----:B------:R-:W-:Y:S01]  /*3ec0*/  FMUL.FTZ R31, R20, R17 ;  /* 0x00000011141f7220 */ /* 0x000fe20000410000 */
[----:B------:R-:W-:Y:S01]  /*3ed0*/  FADD.FTZ R23, R23, R28 ;  /* 0x0000001c17177221 */ /* 0x000fe20000010000 */
[----:B------:R-:W-:Y:S01]  /*3ee0*/  FADD.FTZ R28, R32, -UR14 ;  /* 0x8000000e201c7e21 */ /* 0x000fe20008010000 */
[----:B------:R-:W-:Y:S01]  /*3ef0*/  FADD.FTZ R27, R27, -UR14 ;  /* 0x8000000e1b1b7e21 */ /* 0x000fe20008010000 */
[----:B------:R-:W-:Y:S01]  /*3f00*/  FFMA.FTZ R30, R24, R31, R29 ;  /* 0x0000001f181e7223 */ /* 0x000fe2000001001d */
        /* <DEDUP_REMOVED lines=24> */
.L_x_1150:
[----:B------:R-:W-:Y:S01]  /*4090*/  FMUL.FTZ R32, R29, R16 ;  /* 0x000000101d207220 */ /* 0x000fe20000410000 */
[----:B------:R-:W-:-:S03]  /*40a0*/  FMUL.FTZ R34, R26, R17 ;  /* 0x000000111a227220 */ /* 0x000fc60000410000 */
[----:B------:R-:W-:Y:S01]  /*40b0*/  FADD.FTZ R35, R31, R32 ;  /* 0x000000201f237221 */ /* 0x000fe20000010000 */
[----:B------:R-:W-:Y:S01]  /*40c0*/  FFMA.FTZ R31, R24, R20, R25 ;  /* 0x00000014181f7223 */ /* 0x000fe20000010019 */
[--C-:B------:R-:W-:Y:S02]  /*40d0*/  HADD2.F32 R24, -RZ, R70.reuse.H0_H0 ;  /* 0x20000046ff187230 */ /* 0x100fe40000004100 */
[----:B------:R-:W-:Y:S01]  /*40e0*/  FFMA.FTZ R33, R27, R32, R30 ;  /* 0x000000201b217223 */ /* 0x000fe2000001001e */
[----:B------:R-:W-:Y:S02]  /*40f0*/  HADD2.F32 R25, -RZ, R70.H1_H1 ;  /* 0x30000046ff197230 */ /* 0x000fe40000004100 */
[----:B------:R-:W-:Y:S01]  /*4100*/  FADD.FTZ R24, R24, -UR14 ;  /* 0x8000000e18187e21 */ /* 0x000fe20008010000 */
[----:B------:R-:W-:Y:S02]  /*4110*/  FFMA.FTZ R32, R28, R34, R33 ;  /* 0x000000221c207223 */ /* 0x000fe40000010021 */
[----:B------:R-:W-:Y:S01]  /*4120*/  FADD.FTZ R25, R25, -UR14 ;  /* 0x8000000e19197e21 */ /* 0x000fe20008010000 */
[----:B------:R-:W-:Y:S01]  /*4130*/  FADD.FTZ R34, R34, R35 ;  /* 0x0000002322227221 */ /* 0x000fe20000010000 */
[----:B------:R-:W-:Y:S01]  /*4140*/  FMUL.FTZ R33, R24, UR17 ;  /* 0x0000001118217c20 */ /* 0x000fe20008410000 */
[----:B------:R-:W-:-:S02]  /*4150*/  HADD2.F32 R24, -RZ, R69.H1_H1 ;  /* 0x30000045ff187230 */ /* 0x000fc40000004100 */
[----:B------:R-:W-:Y:S01]  /*4160*/  FMUL.FTZ R30, R25, UR17 ;  /* 0x00000011191e7c20 */ /* 0x000fe20008410000 */
[----:B------:R-:W-:Y:S01]  /*4170*/  HADD2.F32 R25, -RZ, R69.H0_H0 ;  /* 0x20000045ff197230 */ /* 0x000fe20000004100 */
        /* <DEDUP_REMOVED lines=19> */
.L_x_1151:
[----:B------:R-:W-:Y:S01]  /*42b0*/  FMUL.FTZ R35, R25, R16 ;  /* 0x0000001019237220 */ /* 0x000fe20000410000 */
[----:B------:R-:W-:Y:S01]  /*42c0*/  ISETP.GT.AND P0, PT, R0, 0x1e, PT ;  /* 0x0000001e0000780c */ /* 0x000fe20003f04270 */
[----:B------:R-:W0:Y:S01]  /*42d0*/  S2UR UR18, SR_CgaCtaId ;  /* 0x00000000001279c3 */ /* 0x000e220000008800 */
[----:B------:R-:W-:Y:S01]  /*42e0*/  UMOV UR11, 0x400 ;  /* 0x00000400000b7882 */ /* 0x000fe20000000000 */
[----:B------:R-:W-:Y:S01]  /*42f0*/  FFMA.FTZ R37, R33, R35, R32 ;  /* 0x0000002321257223 */ /* 0x000fe20000010020 */
[----:B------:R-:W-:Y:S01]  /*4300*/  FMUL.FTZ R32, R24, R17 ;  /* 0x0000001118207220 */ /* 0x000fe20000410000 */
[----:B------:R-:W-:Y:S01]  /*4310*/  FADD.FTZ R35, R34, R35 ;  /* 0x0000002322237221 */ /* 0x000fe20000010000 */
[----:B------:R-:W-:Y:S01]  /*4320*/  UIADD3 UR10, UR11, 0xf0, URZ ;  /* 0x000000f00b0a7890 */ /* 0x000fe2000fffe03f */
[----:B------:R-:W-:Y:S01]  /*4330*/  FADD.FTZ R21, R21, R20 ;  /* 0x0000001415157221 */ /* 0x000fe20000010000 */
[----:B------:R-:W-:Y:S01]  /*4340*/  FFMA.FTZ R36, R30, R32, R37 ;  /* 0x000000201e247223 */ /* 0x000fe20000010025 */
[----:B------:R-:W-:Y:S01]  /*4350*/  FADD.FTZ R37, R32, R35 ;  /* 0x0000002320257221 */ /* 0x000fe20000010000 */
[----:B------:R-:W-:Y:S01]  /*4360*/  FFMA.FTZ R20, R27, R29, R22 ;  /* 0x0000001d1b147223 */ /* 0x000fe20000010016 */
[----:B------:R-:W-:Y:S01]  /*4370*/  FADD.FTZ R22, R23, R29 ;  /* 0x0000001d17167221 */ /* 0x000fe20000010000 */
[----:B------:R-:W-:Y:S01]  /*4380*/  ISETP.NE.AND P2, PT, R58, RZ, PT ;  /* 0x000000ff3a00720c */ /* 0x000fe20003f45270 */
[----:B------:R-:W1:Y:S01]  /*4390*/  SHFL.DOWN PT, R35, R36, 0x1, 0x1f ;  /* 0x08201f0024237f89 */ /* 0x000e6200000e0000 */
[----:B------:R-:W-:Y:S01]  /*43a0*/  FFMA.FTZ R31, R28, R26, R31 ;  /* 0x0000001a1c1f7223 */ /* 0x000fe2000001001f */
[----:B------:R-:W-:Y:S01]  /*43b0*/  FADD.FTZ R23, R21, R26 ;  /* 0x0000001a15177221 */ /* 0x000fe20000010000 */
[----:B------:R-:W-:Y:S01]  /*43c0*/  FFMA.FTZ R20, R33, R25, R20 ;  /* 0x0000001921147223 */ /* 0x000fe20000010014 */
[----:B------:R-:W2:Y:S01]  /*43d0*/  SHFL.DOWN PT, R32, R37, 0x1, 0x1f ;  /* 0x08201f0025207f89 */ /* 0x000ea200000e0000 */
[----:B------:R-:W-:Y:S01]  /*43e0*/  FFMA.FTZ R21, R30, R24, R31 ;  /* 0x000000181e157223 */ /* 0x000fe2000001001f */
[----:B------:R-:W-:Y:S01]  /*43f0*/  FADD.FTZ R22, R22, R25 ;  /* 0x0000001916167221 */ /* 0x000fe20000010000 */
[----:B------:R-:W-:Y:S01]  /*4400*/  FADD.FTZ R23, R23, R24 ;  /* 0x0000001817177221 */ /* 0x000fe20000010000 */
[----:B------:R-:W-:Y:S01]  /*4410*/  BSSY B0, `(.L_x_1152) ;  /* 0x000005a000007945 */ /* 0x000fe20003800000 */
[----:B------:R-:W-:Y:S01]  /*4420*/  ISETP.GT.U32.AND P4, PT, R58, 0x2f, PT ;  /* 0x0000002f3a00780c */ /* 0x000fe20003f84070 */
[----:B0-----:R-:W-:-:S06]  /*4430*/  ULEA UR10, UR18, UR10, 0x18 ;  /* 0x0000000a120a7291 */ /* 0x001fcc000f8ec03f */
[----:B------:R-:W-:-:S05]  /*4440*/  LEA R72, R58, UR10, 0x4 ;  /* 0x0000000a3a487c11 */ /* 0x000fca000f8e20ff */
[----:B------:R-:W-:Y:S01]  /*4450*/  STS.128 [R72], R20 ;  /* 0x0000001448007388 */ /* 0x000fe20000000c00 */
        /* <DEDUP_REMOVED lines=29> */
[----:B------:R-:W3:Y:S01]  /*4630*/  LDS.128 R32, [UR10+0x40] ;  /* 0x0000400aff207984 */ /* 0x000ee20008000c00 */
[----:B-1----:R-:W-:Y:S01]  /*4640*/  FADD.FTZ R73, R36, R24 ;  /* 0x0000001824497221 */ /* 0x002fe20000010000 */
[----:B------:R-:W-:-:S02]  /*4650*/  FADD.FTZ R24, R37, R25 ;  /* 0x0000001925187221 */ /* 0x000fc40000010000 */
[----:B0-----:R-:W-:Y:S01]  /*4660*/  LDS.64 R36, [UR10+0xd0] ;  /* 0x0000d00aff247984 */ /* 0x001fe20008000a00 */
[----:B------:R-:W-:Y:S01]  /*4670*/  FADD.FTZ R73, R73, R26 ;  /* 0x0000001a49497221 */ /* 0x000fe20000010000 */
[----:B------:R-:W-:-:S03]  /*4680*/  FADD.FTZ R24, R24, R27 ;  /* 0x0000001b18187221 */ /* 0x000fc60000010000 */
[----:B--2---:R-:W-:Y:S01]  /*4690*/  FADD.FTZ R73, R73, R28 ;  /* 0x0000001c49497221 */ /* 0x004fe20000010000 */
[----:B------:R-:W-:Y:S02]  /*46a0*/  FADD.FTZ R28, R24, R29 ;  /* 0x0000001d181c7221 */ /* 0x000fe40000010000 */
[----:B------:R-:W0:Y:S01]  /*46b0*/  LDS.128 R24, [UR10+0x50] ;  /* 0x0000500aff187984 */ /* 0x000e220008000c00 */
[----:B------:R-:W-:Y:S01]  /*46c0*/  FADD.FTZ R73, R73, R30 ;  /* 0x0000001e49497221 */ /* 0x000fe20000010000 */
[----:B------:R-:W-:-:S03]  /*46d0*/  FADD.FTZ R28, R28, R31 ;  /* 0x0000001f1c1c7221 */ /* 0x000fc60000010000 */
[----:B---3--:R-:W-:Y:S01]  /*46e0*/  FADD.FTZ R73, R73, R32 ;  /* 0x0000002049497221 */ /* 0x008fe20000010000 */
[----:B------:R-:W-:Y:S02]  /*46f0*/  FADD.FTZ R32, R28, R33 ;  /* 0x000000211c207221 */ /* 0x000fe40000010000 */
[----:B------:R-:W1:Y:S01]  /*4700*/  LDS.128 R28, [UR10+0x60] ;  /* 0x0000600aff1c7984 */ /* 0x000e620008000c00 */
[----:B------:R-:W-:Y:S01]  /*4710*/  FADD.FTZ R73, R73, R34 ;  /* 0x0000002249497221 */ /* 0x000fe20000010000 */
[----:B------:R-:W-:-:S04]  /*4720*/  FADD.FTZ R32, R32, R35 ;  /* 0x0000002320207221 */ /* 0x000fc80000010000 */
[----:B0-----:R-:W-:Y:S01]  /*4730*/  FADD.FTZ R32, R32, R25 ;  /* 0x0000001920207221 */ /* 0x001fe20000010000 */
[----:B------:R-:W-:-:S03]  /*4740*/  FADD.FTZ R73, R73, R24 ;  /* 0x0000001849497221 */ /* 0x000fc60000010000 */
[----:B------:R-:W-:Y:S01]  /*4750*/  FADD.FTZ R24, R32, R27 ;  /* 0x0000001b20187221 */ /* 0x000fe20000010000 */
[----:B------:R-:W-:Y:S01]  /*4760*/  FADD.FTZ R73, R73, R26 ;  /* 0x0000001a49497221 */ /* 0x000fe20000010000 */
[----:B------:R-:W0:Y:S03]  /*4770*/  LDS.128 R32, [UR10+0x70] ;  /* 0x0000700aff207984 */ /* 0x000e260008000c00 */
[----:B-1----:R-:W-:Y:S01]  /*4780*/  FADD.FTZ R73, R73, R28 ;  /* 0x0000001c49497221 */ /* 0x002fe20000010000 */
        /* <DEDUP_REMOVED lines=22> */
[----:B------:R-:W-:Y:S01]  /*48f0*/  FADD.FTZ R73, R73, R34 ;  /* 0x0000002249497221 */ /* 0x000fe20000010000 */
[----:B------:R-:W1:Y:S03]  /*4900*/  LDS.128 R28, [UR10+0xc0] ;  /* 0x0000c00aff1c7984 */ /* 0x000e660008000c00 */
        /* <DEDUP_REMOVED lines=9> */
[----:B------:R-:W-:-:S07]  /*49a0*/  FADD.FTZ R37, R32, R37 ;  /* 0x0000002520257221 */ /* 0x000fce0000010000 */
.L_x_1153:
[----:B------:R-:W-:Y:S05]  /*49b0*/  BSYNC B0 ;  /* 0x0000000000007941 */ /* 0x000fea0003800000 */
.L_x_1152:
        /* <DEDUP_REMOVED lines=26> */
[----:B------:R-:W-:Y:S01]  /*4b60*/  LDS.128 R24, [R72+0x1500] ;  /* 0x0015000048187984 */ /* 0x000fe20000000c00 */
[----:B------:R-:W-:Y:S01]  /*4b70*/  FADD.FTZ R33, R33, R22 ;  /* 0x0000001621217221 */ /* 0x000fe20000010000 */
[----:B------:R-:W-:-:S02]  /*4b80*/  FADD.FTZ R32, R32, R23 ;  /* 0x0000001720207221 */ /* 0x000fc40000010000 */
[----:B------:R-:W1:Y:S02]  /*4b90*/  LDS.128 R28, [R72+0x1200] ;  /* 0x00120000481c7984 */ /* 0x000e640000000c00 */
[----:B-1----:R-:W-:Y:S01]  /*4ba0*/  FADD.FTZ R35, R35, R28 ;  /* 0x0000001c23237221 */ /* 0x002fe20000010000 */
[----:B------:R-:W-:Y:S01]  /*4bb0*/  FADD.FTZ R20, R20, R29 ;  /* 0x0000001d14147221 */ /* 0x000fe20000010000 */
[----:B------:R-:W-:Y:S01]  /*4bc0*/  FADD.FTZ R33, R33, R30 ;  /* 0x0000001e21217221 */ /* 0x000fe20000010000 */
[----:B------:R-:W-:Y:S01]  /*4bd0*/  FADD.FTZ R32, R32, R31 ;  /* 0x0000001f20207221 */ /* 0x000fe20000010000 */
[----:B------:R-:W-:Y:S01]  /*4be0*/  FADD.FTZ R35, R35, R24 ;  /* 0x0000001823237221 */ /* 0x000fe20000010000 */
[----:B------:R-:W1:Y:S01]  /*4bf0*/  LDS.128 R28, [R72+0x1800] ;  /* 0x00180000481c7984 */ /* 0x000e620000000c00 */
[----:B------:R-:W-:Y:S01]  /*4c00*/  FADD.FTZ R24, R20, R25 ;  /* 0x0000001914187221 */ /* 0x000fe20000010000 */
[----:B------:R-:W-:Y:S01]  /*4c10*/  FADD.FTZ R33, R33, R26 ;  /* 0x0000001a21217221 */ /* 0x000fe20000010000 */
[----:B------:R-:W-:Y:S01]  /*4c20*/  FADD.FTZ R32, R32, R27 ;  /* 0x0000001b20207221 */ /* 0x000fe20000010000 */
[----:B------:R-:W2:Y:S01]  /*4c30*/  LDS.128 R20, [R72+0x1b00] ;  /* 0x001b000048147984 */ /* 0x000ea20000000c00 */
        /* <DEDUP_REMOVED lines=21> */
[----:B------:R-:W-:-:S02]  /*4d90*/  FADD.FTZ R35, R35, R28 ;  /* 0x0000001c23237221 */ /* 0x000fc40000010000 */
[----:B------:R-:W1:Y:S01]  /*4da0*/  LDS.128 R24, [R72+0x2a00] ;  /* 0x002a000048187984 */ /* 0x000e620000000c00 */
[----:B------:R-:W-:Y:S01]  /*4db0*/  FADD.FTZ R33, R33, R30 ;  /* 0x0000001e21217221 */ /* 0x000fe20000010000 */
[----:B------:R-:W-:Y:S01]  /*4dc0*/  FADD.FTZ R34, R34, R31 ;  /* 0x0000001f22227221 */ /* 0x000fe20000010000 */
[----:B--2---:R-:W-:Y:S01]  /*4dd0*/  FADD.FTZ R35, R35, R20 ;  /* 0x0000001423237221 */ /* 0x004fe20000010000 */
[----:B------:R-:W2:Y:S01]  /*4de0*/  LDS.128 R28, [R72+0x2d00] ;  /* 0x002d0000481c7984 */ /* 0x000ea20000000c00 */
        /* <DEDUP_REMOVED lines=11> */
.L_x_1155:
[----:B------:R-:W-:Y:S05]  /*4ea0*/  BSYNC B0 ;  /* 0x0000000000007941 */ /* 0x000fea0003800000 */
.L_x_1154:
        /* <DEDUP_REMOVED lines=16> */
[----:B-1----:R-:W-:-:S04]  /*4fb0*/  LEA R30, P5, R24, R26, 0x2 ;  /* 0x0000001a181e7211 */ /* 0x002fc800078a10ff */
[----:B------:R-:W-:-:S05]  /*4fc0*/  LEA.HI.X R31, R24, R27, R25, 0x2, P5 ;  /* 0x0000001b181f7211 */ /* 0x000fca00028f1419 */
[----:B------:R2:W-:Y:S04]  /*4fd0*/  REDG.E.ADD.F32.FTZ.RN.STRONG.GPU desc[UR12][R30.64], R22 ;  /* 0x000000161e0079a6 */ /* 0x0005e8000c10f38c */
[----:B------:R2:W-:Y:S02]  /*4fe0*/  REDG.E.ADD.F32.FTZ.RN.STRONG.GPU desc[UR12][R34.64], R23 ;  /* 0x00000017220079a6 */ /* 0x0005e4000c10f38c */
.L_x_1157:
[----:B------:R-:W-:Y:S05]  /*4ff0*/  BSYNC B0 ;  /* 0x0000000000007941 */ /* 0x000fea0003800000 */
.L_x_1156:
[----:B------:R-:W-:Y:S05]  /*5000*/  @!P0 BRA `(.L_x_1158) ;  /* 0x0000001000908947 */ /* 0x000fea0003800000 */
[----:B--2---:R-:W1:Y:S01]  /*5010*/  LDC R30, c[0x0][0x10] ;  /* 0x00000400ff1e7b82 */ /* 0x004e620000000800 */
[----:B------:R-:W2:Y:S01]  /*5020*/  S2R R29, SR_CTAID.Y ;  /* 0x00000000001d7919 */ /* 0x000ea20000002600 */
[----:B------:R-:W-:-:S06]  /*5030*/  ULOP3.LUT UR10, UR4, 0x1, URZ, 0xc0, !UPT ;  /* 0x00000001040a7892 */ /* 0x000fcc000f8ec03f */
[----:B------:R-:W3:Y:S08]  /*5040*/  LDC.64 R20, c[0x0][0x258] ;  /* 0x00009600ff147b82 */ /* 0x000ef00000000a00 */
[----:B------:R-:W4:Y:S01]  /*5050*/  LDC.64 R34, c[0x0][0x260] ;  /* 0x00009800ff227b82 */ /* 0x000f220000000a00 */
[----:B-1----:R-:W-:-:S04]  /*5060*/  IMAD R22, R30, UR10, RZ ;  /* 0x0000000a1e167c24 */ /* 0x002fc8000f8e02ff */
        /* <DEDUP_REMOVED lines=18> */
[----:B-1----:R-:W-:-:S13]  /*5190*/  ISETP.EQ.U32.AND P0, PT, R0, UR18, PT ;  /* 0x0000001200007c0c */ /* 0x002fda000bf02070 */
[----:B------:R-:W-:Y:S06]  /*51a0*/  @P0 MEMBAR.ALL.GPU ;  /* 0x0000000000000992 */ /* 0x000fec000000a000 */
[----:B------:R-:W-:-:S00]  /*51b0*/  @P0 ERRBAR ;  /* 0x00000000000009ab */ /* 0x000fc00000000000 */
[----:B------:R-:W-:Y:S06]  /*51c0*/  @P0 CGAERRBAR ;  /* 0x00000000000005ab */ /* 0x000fec0000000000 */
[----:B------:R2:W-:Y:S01]  /*51d0*/  @P0 REDG.E.ADD.S32.STRONG.GPU desc[UR12][R20.64], R27 ;  /* 0x0000001b1400098e */ /* 0x0005e2000c10e38c */
[----:B------:R-:W-:-:S04]  /*51e0*/  PLOP3.LUT P0, PT, PT, PT, UP0, 0x80, 0x0 ;  /* 0x000000000000781c */ /* 0x000fc80003f0f008 */
[----:B------:R-:W-:-:S04]  /*51f0*/  SEL R25, R28, RZ, !P0 ;  /* 0x000000ff1c197207 */ /* 0x000fc80004000000 */
[----:B------:R-:W-:-:S13]  /*5200*/  ISETP.NE.AND P0, PT, R25, -0x1, PT ;  /* 0xffffffff1900780c */ /* 0x000fda0003f05270 */
[----:B--2---:R-:W-:Y:S05]  /*5210*/  @!P0 BRA `(.L_x_1159) ;  /* 0x0000000000148947 */ /* 0x004fea0003800000 */
.L_x_1160:
[----:B------:R-:W2:Y:S04]  /*5220*/  LDG.E.STRONG.GPU R22, desc[UR12][R20.64] ;  /* 0x0000000c14167981 */ /* 0x000ea8000c1ef900 */
[----:B--2---:R-:W-:Y:S01]  /*5230*/  CCTL.IVALL ;  /* 0x00000000ff00798f */ /* 0x004fe20002000000 */
[----:B------:R-:W-:Y:S05]  /*5240*/  YIELD ;  /* 0x0000000000007946 */ /* 0x000fea0003800000 */
[----:B------:R-:W-:-:S13]  /*5250*/  ISETP.NE.AND P0, PT, R22, R25, PT ;  /* 0x000000191600720c */ /* 0x000fda0003f05270 */
[----:B------:R-:W-:Y:S05]  /*5260*/  @P0 BRA `(.L_x_1160) ;  /* 0xfffffffc00ec0947 */ /* 0x000fea000383ffff */
.L_x_1159:
        /* <DEDUP_REMOVED lines=17> */
.L_x_1164:
[----:B------:R-:W-:-:S13]  /*5380*/  ISETP.EQ.OR P6, PT, R32, UR15, P2 ;  /* 0x0000000f20007c0c */ /* 0x000fda00097c2670 */
[----:B------:R-:W-:-:S04]  /*5390*/  @!P6 IMAD R21, R30, R32, R29 ;  /* 0x000000201e15e224 */ /* 0x000fc800078e021d */
[----:B------:R-:W-:-:S06]  /*53a0*/  @!P6 IMAD.WIDE.U32 R20, R21, 0x8, R34 ;  /* 0x000000081514e825 */ /* 0x000fcc00078e0022 */
[----:B------:R-:W0:Y:S01]  /*53b0*/  @!P6 LDG.E.64 R20, desc[UR12][R20.64] ;  /* 0x0000000c1414e981 */ /* 0x000e22000c1e1b00 */
[C---:B------:R-:W-:Y:S02]  /*53c0*/  IADD3 R23, R32.reuse, 0x1, RZ ;  /* 0x0000000120177810 */ /* 0x040fe40007ffe0ff */
[C---:B------:R-:W-:Y:S02]  /*53d0*/  IADD3 R25, R32.reuse, 0x2, RZ ;  /* 0x0000000220197810 */ /* 0x040fe40007ffe0ff */
[----:B------:R-:W-:Y:S02]  /*53e0*/  ISETP.EQ.OR P4, PT, R23, UR15, P2 ;  /* 0x0000000f17007c0c */ /* 0x000fe40009782670 */
[----:B------:R-:W-:Y:S02]  /*53f0*/  ISETP.EQ.OR P5, PT, R25, UR15, P2 ;  /* 0x0000000f19007c0c */ /* 0x000fe400097a2670 */
[----:B------:R-:W-:-:S09]  /*5400*/  IADD3 R24, R32, 0x3, RZ ;  /* 0x0000000320187810 */ /* 0x000fd20007ffe0ff */
[C-C-:B------:R-:W-:Y:S02]  /*5410*/  @!P4 IMAD R23, R30.reuse, R23, R29.reuse ;  /* 0x000000171e17c224 */ /* 0x140fe400078e021d */
[----:B------:R-:W-:Y:S02]  /*5420*/  @!P5 IMAD R25, R30, R25, R29 ;  /* 0x000000191e19d224 */ /* 0x000fe400078e021d */
[----:B0-----:R-:W-:Y:S01]  /*5430*/  @!P6 FADD.FTZ R36, R36, R20 ;  /* 0x000000142424e221 */ /* 0x001fe20000010000 */
[----:B------:R-:W-:Y:S01]  /*5440*/  @!P6 FADD.FTZ R37, R37, R21 ;  /* 0x000000152525e221 */ /* 0x000fe20000010000 */
[----:B------:R-:W-:Y:S01]  /*5450*/  ISETP.EQ.OR P6, PT, R24, UR15, P2 ;  /* 0x0000000f18007c0c */ /* 0x000fe200097c2670 */
[----:B------:R-:W-:-:S04]  /*5460*/  @!P4 IMAD.WIDE.U32 R20, R23, 0x8, R34 ;  /* 0x000000081714c825 */ /* 0x000fc800078e0022 */
[----:B------:R-:W-:Y:S02]  /*5470*/  @!P5 IMAD.WIDE.U32 R22, R25, 0x8, R34 ;  /* 0x000000081916d825 */ /* 0x000fe400078e0022 */
[----:B------:R-:W2:Y:S04]  /*5480*/  @!P4 LDG.E.64 R20, desc[UR12][R20.64] ;  /* 0x0000000c1414c981 */ /* 0x000ea8000c1e1b00 */
[----:B------:R-:W3:Y:S02]  /*5490*/  @!P5 LDG.E.64 R22, desc[UR12][R22.64] ;  /* 0x0000000c1616d981 */ /* 0x000ee4000c1e1b00 */
[----:B------:R-:W-:-:S04]  /*54a0*/  @!P6 IMAD R25, R30, R24, R29 ;  /* 0x000000181e19e224 */ /* 0x000fc800078e021d */
[----:B------:R-:W-:-:S06]  /*54b0*/  @!P6 IMAD.WIDE.U32 R24, R25, 0x8, R34 ;  /* 0x000000081918e825 */ /* 0x000fcc00078e0022 */
[----:B------:R-:W4:Y:S01]  /*54c0*/  @!P6 LDG.E.64 R24, desc[UR12][R24.64] ;  /* 0x0000000c1818e981 */ /* 0x000f22000c1e1b00 */
[C---:B------:R-:W-:Y:S02]  /*54d0*/  IADD3 R27, R32.reuse, 0x4, RZ ;  /* 0x00000004201b7810 */ /* 0x040fe40007ffe0ff */
[C---:B------:R-:W-:Y:S02]  /*54e0*/  IADD3 R33, R32.reuse, 0x5, RZ ;  /* 0x0000000520217810 */ /* 0x040fe40007ffe0ff */
[----:B------:R-:W-:Y:S01]  /*54f0*/  IADD3 R26, R32, 0x6, RZ ;  /* 0x00000006201a7810 */ /* 0x000fe20007ffe0ff */
[----:B--2---:R-:W-:Y:S01]  /*5500*/  @!P4 FADD.FTZ R36, R36, R20 ;  /* 0x000000142424c221 */ /* 0x004fe20000010000 */
[----:B------:R-:W-:Y:S01]  /*5510*/  @!P4 FADD.FTZ R37, R37, R21 ;  /* 0x000000152525c221 */ /* 0x000fe20000010000 */
[----:B------:R-:W-:Y:S02]  /*5520*/  ISETP.EQ.OR P4, PT, R27, UR15, P2 ;  /* 0x0000000f1b007c0c */ /* 0x000fe40009782670 */
[----:B---3--:R-:W-:Y:S01]  /*5530*/  @!P5 FADD.FTZ R36, R36, R22 ;  /* 0x000000162424d221 */ /* 0x008fe20000010000 */
[----:B------:R-:W-:Y:S01]  /*5540*/  @!P5 FADD.FTZ R37, R37, R23 ;  /* 0x000000172525d221 */ /* 0x000fe20000010000 */
[----:B------:R-:W-:-:S09]  /*5550*/  ISETP.EQ.OR P5, PT, R33, UR15, P2 ;  /* 0x0000000f21007c0c */ /* 0x000fd200097a2670 */
[----:B------:R-:W-:Y:S02]  /*5560*/  @!P4 IMAD R21, R30, R27, R29 ;  /* 0x0000001b1e15c224 */ /* 0x000fe400078e021d */
[----:B----4-:R-:W-:Y:S01]  /*5570*/  @!P6 FADD.FTZ R36, R36, R24 ;  /* 0x000000182424e221 */ /* 0x010fe20000010000 */
        /* <DEDUP_REMOVED lines=83> */
.L_x_1163:
[----:B------:R-:W-:-:S13]  /*5ab0*/  ISETP.GT.AND P4, PT, R31, 0x4, PT ;  /* 0x000000041f00780c */ /* 0x000fda0003f84270 */
[----:B------:R-:W-:Y:S05]  /*5ac0*/  @!P4 BRA `(.L_x_1165) ;  /* 0x0000000000ecc947 */ /* 0x000fea0003800000 */
[C---:B------:R-:W-:Y:S02]  /*5ad0*/  ISETP.EQ.OR P0, PT, R32.reuse, UR15, P2 ;  /* 0x0000000f20007c0c */ /* 0x040fe40009702670 */
[C---:B------:R-:W-:Y:S02]  /*5ae0*/  IADD3 R23, R32.reuse, 0x1, RZ ;  /* 0x0000000120177810 */ /* 0x040fe40007ffe0ff */
[C---:B------:R-:W-:Y:S02]  /*5af0*/  IADD3 R25, R32.reuse, 0x2, RZ ;  /* 0x0000000220197810 */ /* 0x040fe40007ffe0ff */
[----:B------:R-:W-:Y:S02]  /*5b00*/  ISETP.EQ.OR P6, PT, R23, UR15, P2 ;  /* 0x0000000f17007c0c */ /* 0x000fe400097c2670 */
[----:B------:R-:W-:Y:S02]  /*5b10*/  ISETP.EQ.OR P5, PT, R25, UR15, P2 ;  /* 0x0000000f19007c0c */ /* 0x000fe400097a2670 */
[----:B------:R-:W-:-:S03]  /*5b20*/  IADD3 R26, R32, 0x3, RZ ;  /* 0x00000003201a7810 */ /* 0x000fc60007ffe0ff */
[----:B------:R-:W-:Y:S01]  /*5b30*/  @!P0 IMAD R21, R32, R30, R29 ;  /* 0x0000001e20158224 */ /* 0x000fe200078e021d */
[----:B------:R-:W-:-:S03]  /*5b40*/  ISETP.EQ.OR P4, PT, R26, UR15, P2 ;  /* 0x0000000f1a007c0c */ /* 0x000fc60009782670 */
[----:B------:R-:W-:-:S04]  /*5b50*/  @!P0 IMAD.WIDE.U32 R20, R21, 0x8, R34 ;  /* 0x0000000815148825 */ /* 0x000fc800078e0022 */
[C-C-:B------:R-:W-:Y:S02]  /*5b60*/  @!P6 IMAD R23, R30.reuse, R23, R29.reuse ;  /* 0x000000171e17e224 */ /* 0x140fe400078e021d */
[----:B------:R-:W-:Y:S01]  /*5b70*/  @!P5 IMAD R25, R30, R25, R29 ;  /* 0x000000191e19d224 */ /* 0x000fe200078e021d */
[----:B------:R-:W0:Y:S01]  /*5b80*/  @!P0 LDG.E.64 R20, desc[UR12][R20.64] ;  /* 0x0000000c14148981 */ /* 0x000e22000c1e1b00 */
        /* <DEDUP_REMOVED lines=8> */
[----:B0-----:R-:W-:Y:S01]  /*5c10*/  @!P0 FADD.FTZ R36, R36, R20 ;  /* 0x0000001424248221 */ /* 0x001fe20000010000 */
[----:B------:R-:W-:Y:S02]  /*5c20*/  @!P0 FADD.FTZ R37, R37, R21 ;  /* 0x0000001525258221 */ /* 0x000fe40000010000 */
[----:B------:R-:W-:Y:S01]  /*5c30*/  ISETP.EQ.OR P0, PT, R32, UR15, P2 ;  /* 0x0000000f20007c0c */ /* 0x000fe20009702670 */
[----:B--2---:R-:W-:Y:S01]  /*5c40*/  @!P6 FADD.FTZ R36, R36, R22 ;  /* 0x000000162424e221 */ /* 0x004fe20000010000 */
[----:B------:R-:W-:Y:S01]  /*5c50*/  @!P6 FADD.FTZ R37, R37, R23 ;  /* 0x000000172525e221 */ /* 0x000fe20000010000 */
[----:B------:R-:W-:Y:S02]  /*5c60*/  IADD3 R23, R32, 0x1, RZ ;  /* 0x0000000120177810 */ /* 0x000fe40007ffe0ff */
[----:B---3--:R-:W-:Y:S01]  /*5c70*/  @!P5 FADD.FTZ R36, R36, R24 ;  /* 0x000000182424d221 */ /* 0x008fe20000010000 */
[----:B------:R-:W-:Y:S01]  /*5c80*/  IADD3 R22, R32, 0x2, RZ ;  /* 0x0000000220167810 */ /* 0x000fe20007ffe0ff */
[----:B------:R-:W-:Y:S01]  /*5c90*/  @!P5 FADD.FTZ R37, R37, R25 ;  /* 0x000000192525d221 */ /* 0x000fe20000010000 */
[----:B------:R-:W-:-:S05]  /*5ca0*/  ISETP.EQ.OR P5, PT, R23, UR15, P2 ;  /* 0x0000000f17007c0c */ /* 0x000fca00097a2670 */
[----:B------:R-:W-:Y:S01]  /*5cb0*/  @!P0 IMAD R21, R30, R32, R29 ;  /* 0x000000201e158224 */ /* 0x000fe200078e021d */
[----:B------:R-:W-:Y:S02]  /*5cc0*/  ISETP.EQ.OR P6, PT, R22, UR15, P2 ;  /* 0x0000000f16007c0c */ /* 0x000fe400097c2670 */
[----:B------:R-:W-:Y:S01]  /*5cd0*/  IADD3 R24, R32, 0x3, RZ ;  /* 0x0000000320187810 */ /* 0x000fe20007ffe0ff */
[----:B----4-:R-:W-:Y:S01]  /*5ce0*/  @!P4 FADD.FTZ R36, R36, R26 ;  /* 0x0000001a2424c221 */ /* 0x010fe20000010000 */
[----:B------:R-:W-:Y:S01]  /*5cf0*/  @!P4 FADD.FTZ R37, R37, R27 ;  /* 0x0000001b2525c221 */ /* 0x000fe20000010000 */
[----:B------:R-:W-:Y:S01]  /*5d00*/  @!P0 IMAD.WIDE.U32 R20, R21, 0x8, R34 ;  /* 0x0000000815148825 */ /* 0x000fe200078e0022 */
[----:B------:R-:W-:-:S03]  /*5d10*/  ISETP.EQ.OR P4, PT, R24, UR15, P2 ;  /* 0x0000000f18007c0c */ /* 0x000fc60009782670 */
[C-C-:B------:R-:W-:Y:S02]  /*5d20*/  @!P5 IMAD R23, R30.reuse, R23, R29.reuse ;  /* 0x000000171e17d224 */ /* 0x140fe400078e021d */
[----:B------:R-:W2:Y:S02]  /*5d30*/  @!P0 LDG.E.64 R20, desc[UR12][R20.64] ;  /* 0x0000000c14148981 */ /* 0x000ea4000c1e1b00 */
[----:B------:R-:W-:Y:S02]  /*5d40*/  @!P6 IMAD R25, R30, R22, R29 ;  /* 0x000000161e19e224 */ /* 0x000fe400078e021d */
[----:B------:R-:W-:-:S04]  /*5d50*/  @!P5 IMAD.WIDE.U32 R22, R23, 0x8, R34 ;  /* 0x000000081716d825 */ /* 0x000fc800078e0022 */
[----:B------:R-:W-:Y:S02]  /*5d60*/  @!P4 IMAD R27, R30, R24, R29 ;  /* 0x000000181e1bc224 */ /* 0x000fe400078e021d */
[--C-:B------:R-:W-:Y:S01]  /*5d70*/  @!P6 IMAD.WIDE.U32 R24, R25, 0x8, R34.reuse ;  /* 0x000000081918e825 */ /* 0x100fe200078e0022 */
[----:B------:R-:W3:Y:S03]  /*5d80*/  @!P5 LDG.E.64 R22, desc[UR12][R22.64] ;  /* 0x0000000c1616d981 */ /* 0x000ee6000c1e1b00 */
[----:B------:R-:W-:Y:S02]  /*5d90*/  @!P4 IMAD.WIDE.U32 R26, R27, 0x8, R34 ;  /* 0x000000081b1ac825 */ /* 0x000fe400078e0022 */
[----:B------:R-:W4:Y:S04]  /*5da0*/  @!P6 LDG.E.64 R24, desc[UR12][R24.64] ;  /* 0x0000000c1818e981 */ /* 0x000f28000c1e1b00 */
[----:B------:R-:W5:Y:S01]  /*5db0*/  @!P4 LDG.E.64 R26, desc[UR12][R26.64] ;  /* 0x0000000c1a1ac981 */ /* 0x000f62000c1e1b00 */
[----:B------:R-:W-:-:S02]  /*5dc0*/  IADD3 R31, R31, -0x4, RZ ;  /* 0xfffffffc1f1f7810 */ /* 0x000fc40007ffe0ff */
[----:B------:R-:W-:Y:S02]  /*5dd0*/  IADD3 R32, R32, 0x4, RZ ;  /* 0x0000000420207810 */ /* 0x000fe40007ffe0ff */
[----:B------:R-:W-:Y:S01]  /*5de0*/  IADD3 R31, R31, -0x4, RZ ;  /* 0xfffffffc1f1f7810 */ /* 0x000fe20007ffe0ff */
[----:B--2---:R-:W-:Y:S01]  /*5df0*/  @!P0 FADD.FTZ R36, R36, R20 ;  /* 0x0000001424248221 */ /* 0x004fe20000010000 */
[----:B------:R-:W-:Y:S01]  /*5e00*/  @!P0 FADD.FTZ R37, R37, R21 ;  /* 0x0000001525258221 */ /* 0x000fe20000010000 */
[----:B------:R-:W-:Y:S02]  /*5e10*/  PLOP3.LUT P0, PT, PT, PT, PT, 0x8, 0x0 ;  /* 0x000000000000781c */ /* 0x000fe40003f0e170 */
[----:B---3--:R-:W-:Y:S01]  /*5e20*/  @!P5 FADD.FTZ R36, R36, R22 ;  /* 0x000000162424d221 */ /* 0x008fe20000010000 */
[----:B------:R-:W-:-:S03]  /*5e30*/  @!P5 FADD.FTZ R37, R37, R23 ;  /* 0x000000172525d221 */ /* 0x000fc60000010000 */
[----:B----4-:R-:W-:Y:S01]  /*5e40*/  @!P6 FADD.FTZ R36, R36, R24 ;  /* 0x000000182424e221 */ /* 0x010fe20000010000 */
[----:B------:R-:W-:-:S03]  /*5e50*/  @!P6 FADD.FTZ R37, R37, R25 ;  /* 0x000000192525e221 */ /* 0x000fc60000010000 */
[----:B-----5:R-:W-:Y:S01]  /*5e60*/  @!P4 FADD.FTZ R36, R36, R26 ;  /* 0x0000001a2424c221 */ /* 0x020fe20000010000 */
[----:B------:R-:W-:-:S07]  /*5e70*/  @!P4 FADD.FTZ R37, R37, R27 ;  /* 0x0000001b2525c221 */ /* 0x000fce0000010000 */
.L_x_1165:
[----:B------:R-:W-:-:S13]  /*5e80*/  ISETP.NE.OR P0, PT, R31, RZ, P0 ;  /* 0x000000ff1f00720c */ /* 0x000fda0000705670 */
[----:B------:R-:W-:Y:S05]  /*5e90*/  @!P0 BRA `(.L_x_1161) ;  /* 0x00000000007c8947 */ /* 0x000fea0003800000 */
.L_x_1162:
        /* <DEDUP_REMOVED lines=10> */
[----:B------:R-:W0:Y:S01]  /*5f40*/  @!P5 LDG.E.64 R20, desc[UR12][R20.64] ;  /* 0x0000000c1414d981 */ /* 0x000e22000c1e1b00 */
        /* <DEDUP_REMOVED lines=8> */
[----:B------:R-:W-:Y:S02]  /*5fd0*/  IADD3 R31, R31, -0x4, RZ ;  /* 0xfffffffc1f1f7810 */ /* 0x000fe40007ffe0ff */
[----:B------:R-:W-:Y:S01]  /*5fe0*/  IADD3 R32, R32, 0x4, RZ ;  /* 0x0000000420207810 */ /* 0x000fe20007ffe0ff */
[----:B0-----:R-:W-:Y:S01]  /*5ff0*/  @!P5 FADD.FTZ R36, R36, R20 ;  /* 0x000000142424d221 */ /* 0x001fe20000010000 */
[----:B------:R-:W-:Y:S01]  /*6000*/  @!P5 FADD.FTZ R37, R37, R21 ;  /* 0x000000152525d221 */ /* 0x000fe20000010000 */
[----:B------:R-:W-:Y:S02]  /*6010*/  ISETP.NE.AND P5, PT, R31, RZ, PT ;  /* 0x000000ff1f00720c */ /* 0x000fe40003fa5270 */
[----:B--2---:R-:W-:Y:S01]  /*6020*/  @!P6 FADD.FTZ R36, R36, R22 ;  /* 0x000000162424e221 */ /* 0x004fe20000010000 */
[----:B------:R-:W-:-:S03]  /*6030*/  @!P6 FADD.FTZ R37, R37, R23 ;  /* 0x000000172525e221 */ /* 0x000fc60000010000 */
[----:B---3--:R-:W-:Y:S01]  /*6040*/  @!P4 FADD.FTZ R36, R36, R24 ;  /* 0x000000182424c221 */ /* 0x008fe20000010000 */
[----:B------:R-:W-:-:S03]  /*6050*/  @!P4 FADD.FTZ R37, R37, R25 ;  /* 0x000000192525c221 */ /* 0x000fc60000010000 */
[----:B----4-:R-:W-:Y:S01]  /*6060*/  @!P0 FADD.FTZ R36, R36, R26 ;  /* 0x0000001a24248221 */ /* 0x010fe20000010000 */
[----:B------:R-:W-:Y:S02]  /*6070*/  @!P0 FADD.FTZ R37, R37, R27 ;  /* 0x0000001b25258221 */ /* 0x000fe40000010000 */
[----:B------:R-:W-:Y:S05]  /*6080*/  @P5 BRA `(.L_x_1162) ;  /* 0xfffffffc00845947 */ /* 0x000fea000383ffff */
.L_x_1161:
        /* <DEDUP_REMOVED lines=11> */
.L_x_1167:
[----:B------:R-:W-:Y:S05]  /*6140*/  BSYNC B0 ;  /* 0x0000000000007941 */ /* 0x000fea0003800000 */
.L_x_1166:
        /* <DEDUP_REMOVED lines=16> */
.L_x_1158:
[----:B------:R-:W1:Y:S01]  /*6250*/  S2UR UR11, SR_CgaCtaId ;  /* 0x00000000000b79c3 */ /* 0x000e620000008800 */
[----:B------:R-:W-:Y:S01]  /*6260*/  UMOV UR10, 0x400 ;  /* 0x00000400000a7882 */ /* 0x000fe20000000000 */
[----:B------:R-:W-:Y:S01]  /*6270*/  ULDC UR19, c[0x0][0x2bc] ;  /* 0x0000af0000137ab9 */ /* 0x000fe20000000800 */
[----:B------:R-:W-:Y:S01]  /*6280*/  HADD2.F32 R25, -RZ, R60.H0_H0 ;  /* 0x2000003cff197230 */ /* 0x000fe20000004100 */
[----:B-1----:R-:W-:-:S09]  /*6290*/  ULEA UR10, UR11, UR10, 0x18 ;  /* 0x0000000a0b0a7291 */ /* 0x002fd2000f8ec03f */
[----:B------:R-:W-:Y:S01]  /*62a0*/  @!P2 STS.64 [UR10+0xe0], R36 ;  /* 0x0000e024ff00a988 */ /* 0x000fe20008000a0a */
[----:B------:R-:W-:Y:S06]  /*62b0*/  BAR.SYNC.DEFER_BLOCKING 0x0 ;  /* 0x0000000000007b1d */ /* 0x000fec0000010000 */
[----:B--2---:R-:W1:Y:S01]  /*62c0*/  LDS.64 R20, [UR10+0xe0] ;  /* 0x0000e00aff147984 */ /* 0x004e620008000a00 */
[----:B------:R-:W-:Y:S02]  /*62d0*/  ULDC.64 UR10, c[0x0][0x290] ;  /* 0x0000a400000a7ab9 */ /* 0x000fe40000000a00 */
[----:B------:R-:W-:-:S04]  /*62e0*/  ISETP.GE.U32.AND P0, PT, R56, UR10, PT ;  /* 0x0000000a38007c0c */ /* 0x000fc8000bf06070 */
[----:B------:R-:W-:Y:S01]  /*62f0*/  ISETP.GE.AND.EX P0, PT, R7, UR11, PT, P0 ;  /* 0x0000000b07007c0c */ /* 0x000fe2000bf06300 */
[----:B-1----:R-:W-:Y:S01]  /*6300*/  FMUL.FTZ R22, R20, UR19 ;  /* 0x0000001314167c20 */ /* 0x002fe20008410000 */
[--C-:B------:R-:W-:Y:S02]  /*6310*/  HADD2.F32 R20, -RZ, R52.reuse.H0_H0 ;  /* 0x20000034ff147230 */ /* 0x100fe40000004100 */
[----:B------:R-:W-:Y:S01]  /*6320*/  FMUL.FTZ R24, R21, UR19 ;  /* 0x0000001315187c20 */ /* 0x000fe20008410000 */
[----:B------:R-:W-:Y:S01]  /*6330*/  HADD2.F32 R52, -RZ, R52.H1_H1 ;  /* 0x30000034ff347230 */ /* 0x000fe20000004100 */
[----:B------:R-:W-:Y:S01]  /*6340*/  R2UR UR18, R22 ;  /* 0x00000000161272ca */ /* 0x000fe200000e0000 */
[----:B------:R-:W-:Y:S01]  /*6350*/  FADD.FTZ R20, R20, -UR14 ;  /* 0x8000000e14147e21 */ /* 0x000fe20008010000 */
[--C-:B------:R-:W-:Y:S02]  /*6360*/  HADD2.F32 R21, -RZ, R62.reuse.H0_H0 ;  /* 0x2000003eff157230 */ /* 0x100fe40000004100 */
[----:B------:R-:W-:Y:S01]  /*6370*/  FADD.FTZ R52, R52, -UR14 ;  /* 0x8000000e34347e21 */ /* 0x000fe20008010000 */
[----:B------:R-:W-:-:S02]  /*6380*/  HADD2.F32 R62, -RZ, R62.H1_H1 ;  /* 0x3000003eff3e7230 */ /* 0x000fc40000004100 */
[----:B------:R-:W-:Y:S01]  /*6390*/  FMUL.FTZ R35, R20, UR17 ;  /* 0x0000001114237c20 */ /* 0x000fe20008410000 */
[----:B------:R-:W-:Y:S01]  /*63a0*/  FMUL.FTZ R52, R52, UR17 ;  /* 0x0000001134347c20 */ /* 0x000fe20008410000 */
[----:B------:R-:W-:Y:S06]  /*63b0*/  @!P3 BRA `(.L_x_1168) ;  /* 0x000000000048b947 */ /* 0x000fec0003800000 */
[----:B------:R-:W-:Y:S01]  /*63c0*/  FFMA.FTZ R20, R35, R16, R18 ;  /* 0x0000001023147223 */ /* 0x000fe20000010012 */
[----:B------:R-:W-:-:S03]  /*63d0*/  FFMA.FTZ R22, R52, R17, R19 ;  /* 0x0000001134167223 */ /* 0x000fc60000010013 */
[----:B------:R-:W-:Y:S01]  /*63e0*/  FMUL.FTZ R23, R20, -1.4426950216293334961 ;  /* 0xbfb8aa3b14177820 */ /* 0x000fe20000410000 */
[----:B------:R-:W-:-:S05]  /*63f0*/  FMUL.FTZ R27, R22, -1.4426950216293334961 ;  /* 0xbfb8aa3b161b7820 */ /* 0x000fca0000410000 */
        /* <DEDUP_REMOVED lines=14> */
.L_x_1168:
[----:B------:R-:W-:Y:S04]  /*64e0*/  BSSY B0, `(.L_x_1169) ;  /* 0x0000014000007945 */ /* 0x000fe80003800000 */
[----:B------:R-:W-:Y:S05]  /*64f0*/  @!P1 BRA `(.L_x_1170) ;  /* 0x0000000000489947 */ /* 0x000fea0003800000 */
        /* <DEDUP_REMOVED lines=15> */
[----:B------:R-:W-:Y:S02]  /*65f0*/  F2FP.F16.F32.PACK_AB R21, R26, R27 ;  /* 0x0000001b1a15723e */ /* 0x000fe400000000ff */
[----:B------:R-:W-:-:S05]  /*6600*/  LEA.HI.X R23, R20, UR21, R29, 0x1, P2 ;  /* 0x0000001514177c11 */ /* 0x000fca00090f0c1d */
[----:B------:R1:W-:Y:S02]  /*6610*/  STG.E desc[UR12][R22.64], R21 ;  /* 0x0000001516007986 */ /* 0x0003e4000c10190c */
.L_x_1170:
[----:B------:R-:W-:Y:S05]  /*6620*/  BSYNC B0 ;  /* 0x0000000000007941 */ /* 0x000fea0003800000 */
.L_x_1169:
[----:B------:R-:W-:Y:S02]  /*6630*/  HADD2.F32 R60, -RZ, R60.H1_H1 ;  /* 0x3000003cff3c7230 */ /* 0x000fe40000004100 */
[----:B-1----:R-:W-:Y:S01]  /*6640*/  FADD.FTZ R22, R25, -UR14 ;  /* 0x8000000e19167e21 */ /* 0x002fe20008010000 */
[----:B------:R-:W-:Y:S01]  /*6650*/  HADD2.F32 R25, -RZ, R63.H0_H0 ;  /* 0x2000003fff197230 */ /* 0x000fe20000004100 */
[----:B------:R-:W-:Y:S01]  /*6660*/  ISETP.GT.U32.OR P0, PT, R58, 0x2ff, P0 ;  /* 0x000002ff3a00780c */ /* 0x000fe20000704470 */
[--C-:B------:R-:W-:Y:S02]  /*6670*/  HADD2.F32 R21, -RZ, R61.reuse.H0_H0 ;  /* 0x2000003dff157230 */ /* 0x100fe40000004100 */
[----:B------:R-:W-:Y:S01]  /*6680*/  FADD.FTZ R60, R60, -UR14 ;  /* 0x8000000e3c3c7e21 */ /* 0x000fe20008010000 */
[----:B------:R-:W-:Y:S02]  /*6690*/  HADD2.F32 R20, -RZ, R61.H1_H1 ;  /* 0x3000003dff147230 */ /* 0x000fe40000004100 */
        /* <DEDUP_REMOVED lines=22> */
.L_x_1171:
        /* <DEDUP_REMOVED lines=15> */
[----:B------:R-:W-:Y:S02]  /*68f0*/  F2FP.F16.F32.PACK_AB R7, R7, R26 ;  /* 0x0000001a0707723e */ /* 0x000fe400000000ff */
[----:B------:R-:W-:Y:S02]  /*6900*/  LEA R22, P0, R20, UR20, 0x1 ;  /* 0x0000001414167c11 */ /* 0x000fe4000f8008ff */
[----:B------:R-:W-:-:S04]  /*6910*/  IADD3 R27, R21, R27, RZ ;  /* 0x0000001b151b7210 */ /* 0x000fc80007ffe0ff */
[----:B------:R-:W-:-:S05]  /*6920*/  LEA.HI.X R23, R20, UR21, R27, 0x1, P0 ;  /* 0x0000001514177c11 */ /* 0x000fca00080f0c1b */
[----:B------:R1:W-:Y:S02]  /*6930*/  STG.E desc[UR12][R22.64], R7 ;  /* 0x0000000716007986 */ /* 0x0003e4000c10190c */
.L_x_1173:
[----:B------:R-:W-:Y:S05]  /*6940*/  BSYNC B0 ;  /* 0x0000000000007941 */ /* 0x000fea0003800000 */
.L_x_1172:
[----:B------:R-:W-:Y:S01]  /*6950*/  ISETP.GE.U32.AND P0, PT, R55, UR10, PT ;  /* 0x0000000a37007c0c */ /* 0x000fe2000bf06070 */
[----:B------:R-:W-:Y:S01]  /*6960*/  FADD.FTZ R20, R25, -UR14 ;  /* 0x8000000e19147e21 */ /* 0x000fe20008010000 */
[----:B------:R-:W-:Y:S01]  /*6970*/  ISETP.GE.U32.AND P2, PT, R54, UR10, PT ;  /* 0x0000000a36007c0c */ /* 0x000fe2000bf46070 */
[----:B------:R-:W-:Y:S01]  /*6980*/  FADD.FTZ R63, R63, -UR14 ;  /* 0x8000000e3f3f7e21 */ /* 0x000fe20008010000 */
[----:B-1----:R-:W-:Y:S01]  /*6990*/  IADD3 R7, R57, 0x50, RZ ;  /* 0x0000005039077810 */ /* 0x002fe20007ffe0ff */
[--C-:B------:R-:W-:Y:S01]  /*69a0*/  HADD2.F32 R21, -RZ, R64.reuse.H0_H0 ;  /* 0x20000040ff157230 */ /* 0x100fe20000004100 */
[----:B------:R-:W-:Y:S01]  /*69b0*/  ISETP.GE.AND.EX P4, PT, R9, UR11, PT, P0 ;  /* 0x0000000b09007c0c */ /* 0x000fe2000bf86300 */
[--C-:B------:R-:W-:Y:S01]  /*69c0*/  HADD2.F32 R25, -RZ, R65.reuse.H0_H0 ;  /* 0x20000041ff197230 */ /* 0x100fe20000004100 */
[----:B------:R-:W-:Y:S01]  /*69d0*/  ISETP.GE.AND.EX P5, PT, R11, UR11, PT, P2 ;  /* 0x0000000b0b007c0c */ /* 0x000fe2000bfa6320 */
[----:B------:R-:W-:Y:S01]  /*69e0*/  HADD2.F32 R64, -RZ, R64.H1_H1 ;  /* 0x30000040ff407230 */ /* 0x000fe20000004100 */
[----:B------:R-:W-:Y:S01]  /*69f0*/  ISETP.GE.U32.AND P2, PT, R53, UR10, PT ;  /* 0x0000000a35007c0c */ /* 0x000fe2000bf46070 */
[----:B------:R-:W-:Y:S01]  /*6a00*/  HADD2.F32 R65, -RZ, R65.H1_H1 ;  /* 0x30000041ff417230 */ /* 0x000fe20000004100 */
[----:B------:R-:W-:Y:S01]  /*6a10*/  ISETP.GE.U32.AND P0, PT, R7, UR10, PT ;  /* 0x0000000a07007c0c */ /* 0x000fe2000bf06070 */
[----:B------:R-:W-:Y:S01]  /*6a20*/  FMUL.FTZ R35, R20, UR17 ;  /* 0x0000001114237c20 */ /* 0x000fe20008410000 */
[C---:B------:R-:W-:Y:S01]  /*6a30*/  ISETP.GT.U32.OR P4, PT, R58.reuse, 0x2ff, P4 ;  /* 0x000002ff3a00780c */ /* 0x040fe20002784470 */
[----:B------:R-:W-:Y:S01]  /*6a40*/  FMUL.FTZ R30, R63, UR17 ;  /* 0x000000113f1e7c20 */ /* 0x000fe20008410000 */
[----:B------:R-:W-:Y:S01]  /*6a50*/  ISETP.GT.U32.OR P5, PT, R58, 0x2ff, P5 ;  /* 0x000002ff3a00780c */ /* 0x000fe20002fa4470 */
[----:B------:R-:W-:-:S12]  /*6a60*/  @!P3 BRA `(.L_x_1174) ;  /* 0x000000000048b947 */ /* 0x000fd80003800000 */
        /* <DEDUP_REMOVED lines=18> */
.L_x_1174:
        /* <DEDUP_REMOVED lines=20> */
.L_x_1176:
[----:B------:R-:W-:Y:S05]  /*6cd0*/  BSYNC B0 ;  /* 0x0000000000007941 */ /* 0x000fea0003800000 */
.L_x_1175:
[----:B------:R-:W-:Y:S01]  /*6ce0*/  FADD.FTZ R25, R25, -UR14 ;  /* 0x8000000e19197e21 */ /* 0x000fe20008010000 */
[----:B------:R-:W-:Y:S01]  /*6cf0*/  FADD.FTZ R65, R65, -UR14 ;  /* 0x8000000e41417e21 */ /* 0x000fe20008010000 */
[--C-:B-1----:R-:W-:Y:S02]  /*6d00*/  HADD2.F32 R9, -RZ, R66.reuse.H0_H0 ;  /* 0x20000042ff097230 */ /* 0x102fe40000004100 */
        /* <DEDUP_REMOVED lines=22> */
.L_x_1177:
        /* <DEDUP_REMOVED lines=20> */
.L_x_1179:
[----:B------:R-:W-:Y:S05]  /*6fb0*/  BSYNC B0 ;  /* 0x0000000000007941 */ /* 0x000fea0003800000 */
.L_x_1178:
[--C-:B-1----:R-:W-:Y:S01]  /*6fc0*/  HADD2.F32 R9, -RZ, R67.reuse.H0_H0 ;  /* 0x20000043ff097230 */ /* 0x102fe20000004100 */
[----:B------:R-:W-:Y:S01]  /*6fd0*/  SHF.R.S32.HI R11, RZ, 0x1f, R7 ;  /* 0x0000001fff0b7819 */ /* 0x000fe20000011407 */
[----:B------:R-:W-:Y:S01]  /*6fe0*/  HADD2.F32 R67, -RZ, R67.H1_H1 ;  /* 0x30000043ff437230 */ /* 0x000fe20000004100 */
[----:B------:R-:W-:Y:S01]  /*6ff0*/  ISETP.GE.AND.EX P2, PT, R13, UR11, PT, P2 ;  /* 0x0000000b0d007c0c */ /* 0x000fe2000bf46320 */
[--C-:B------:R-:W-:Y:S02]  /*7000*/  HADD2.F32 R21, -RZ, R68.reuse.H0_H0 ;  /* 0x20000044ff157230 */ /* 0x100fe40000004100 */
[----:B------:R-:W-:Y:S01]  /*7010*/  FADD.FTZ R20, R9, -UR14 ;  /* 0x8000000e09147e21 */ /* 0x000fe20008010000 */
[----:B------:R-:W-:Y:S01]  /*7020*/  ISETP.GE.AND.EX P0, PT, R11, UR11, PT, P0 ;  /* 0x0000000b0b007c0c */ /* 0x000fe2000bf06300 */
[----:B------:R-:W-:Y:S01]  /*7030*/  FADD.FTZ R67, R67, -UR14 ;  /* 0x8000000e43437e21 */ /* 0x000fe20008010000 */
[----:B------:R-:W-:Y:S01]  /*7040*/  ISETP.GT.U32.OR P2, PT, R58, 0x2ff, P2 ;  /* 0x000002ff3a00780c */ /* 0x000fe20001744470 */
[----:B------:R-:W-:Y:S01]  /*7050*/  HADD2.F32 R68, -RZ, R68.H1_H1 ;  /* 0x30000044ff447230 */ /* 0x000fe20000004100 */
[----:B------:R-:W-:Y:S01]  /*7060*/  IADD3 R9, R57, 0x60, RZ ;  /* 0x0000006039097810 */ /* 0x000fe20007ffe0ff */
[----:B------:R-:W-:Y:S01]  /*7070*/  FMUL.FTZ R35, R20, UR17 ;  /* 0x0000001114237c20 */ /* 0x000fe20008410000 */
[----:B------:R-:W-:Y:S01]  /*7080*/  FMUL.FTZ R30, R67, UR17 ;  /* 0x00000011431e7c20 */ /* 0x000fe20008410000 */
[----:B------:R-:W-:Y:S08]  /*7090*/  @!P3 BRA `(.L_x_1180) ;  /* 0x000000000048b947 */ /* 0x000ff00003800000 */
        /* <DEDUP_REMOVED lines=18> */
.L_x_1180:
        /* <DEDUP_REMOVED lines=20> */
.L_x_1182:
[----:B------:R-:W-:Y:S05]  /*7300*/  BSYNC B0 ;  /* 0x0000000000007941 */ /* 0x000fea0003800000 */
.L_x_1181:
[--C-:B-1----:R-:W-:Y:S01]  /*7310*/  HADD2.F32 R13, -RZ, R51.reuse.H0_H0 ;  /* 0x20000033ff0d7230 */ /* 0x102fe20000004100 */
[----:B------:R-:W-:Y:S01]  /*7320*/  ISETP.GE.U32.AND P2, PT, R9, UR10, PT ;  /* 0x0000000a09007c0c */ /* 0x000fe2000bf46070 */
[----:B------:R-:W-:Y:S01]  /*7330*/  HADD2.F32 R51, -RZ, R51.H1_H1 ;  /* 0x30000033ff337230 */ /* 0x000fe20000004100 */
[----:B------:R-:W-:Y:S01]  /*7340*/  ISETP.GT.U32.OR P0, PT, R58, 0x2ff, P0 ;  /* 0x000002ff3a00780c */ /* 0x000fe20000704470 */
[--C-:B------:R-:W-:Y:S02]  /*7350*/  HADD2.F32 R21, -RZ, R50.reuse.H0_H0 ;  /* 0x20000032ff157230 */ /* 0x100fe40000004100 */
[----:B------:R-:W-:Y:S01]  /*7360*/  FADD.FTZ R20, R13, -UR14 ;  /* 0x8000000e0d147e21 */ /* 0x000fe20008010000 */
[----:B------:R-:W-:Y:S02]  /*7370*/  HADD2.F32 R50, -RZ, R50.H1_H1 ;  /* 0x30000032ff327230 */ /* 0x000fe40000004100 */
[----:B------:R-:W-:Y:S01]  /*7380*/  FADD.FTZ R51, R51, -UR14 ;  /* 0x8000000e33337e21 */ /* 0x000fe20008010000 */
[----:B------:R-:W-:Y:S01]  /*7390*/  SHF.R.S32.HI R13, RZ, 0x1f, R9 ;  /* 0x0000001fff0d7819 */ /* 0x000fe20000011409 */
[----:B------:R-:W-:-:S02]  /*73a0*/  FMUL.FTZ R35, R20, UR17 ;  /* 0x0000001114237c20 */ /* 0x000fc40008410000 */
        /* <DEDUP_REMOVED lines=20> */
.L_x_1183:
        /* <DEDUP_REMOVED lines=20> */
.L_x_1185:
[----:B------:R-:W-:Y:S05]  /*7630*/  BSYNC B0 ;  /* 0x0000000000007941 */ /* 0x000fea0003800000 */
.L_x_1184:
[--C-:B-1----:R-:W-:Y:S01]  /*7640*/  HADD2.F32 R7, -RZ, R48.reuse.H0_H0 ;  /* 0x20000030ff077230 */ /* 0x102fe20000004100 */
[----:B------:R-:W-:Y:S01]  /*7650*/  IADD3 R11, R57, 0x70, RZ ;  /* 0x00000070390b7810 */ /* 0x000fe20007ffe0ff */
[----:B------:R-:W-:Y:S01]  /*7660*/  HADD2.F32 R48, -RZ, R48.H1_H1 ;  /* 0x30000030ff307230 */ /* 0x000fe20000004100 */
[----:B------:R-:W-:Y:S01]  /*7670*/  ISETP.GE.AND.EX P2, PT, R13, UR11, PT, P2 ;  /* 0x0000000b0d007c0c */ /* 0x000fe2000bf46320 */
[--C-:B------:R-:W-:Y:S02]  /*7680*/  HADD2.F32 R21, -RZ, R47.reuse.H0_H0 ;  /* 0x2000002fff157230 */ /* 0x100fe40000004100 */
[----:B------:R-:W-:Y:S01]  /*7690*/  FADD.FTZ R22, R7, -UR14 ;  /* 0x8000000e07167e21 */ /* 0x000fe20008010000 */
[----:B------:R-:W-:Y:S01]  /*76a0*/  ISETP.GE.U32.AND P0, PT, R11, UR10, PT ;  /* 0x0000000a0b007c0c */ /* 0x000fe2000bf06070 */
[----:B------:R-:W-:Y:S01]  /*76b0*/  FADD.FTZ R48, R48, -UR14 ;  /* 0x8000000e30307e21 */ /* 0x000fe20008010000 */
[----:B------:R-:W-:Y:S01]  /*76c0*/  ISETP.GT.U32.OR P2, PT, R58, 0x2ff, P2 ;  /* 0x000002ff3a00780c */ /* 0x000fe20001744470 */
[----:B------:R-:W-:Y:S01]  /*76d0*/  HADD2.F32 R20, -RZ, R47.H1_H1 ;  /* 0x3000002fff147230 */ /* 0x000fe20000004100 */
[----:B------:R-:W-:Y:S01]  /*76e0*/  IADD3 R7, R57, 0x80, RZ ;  /* 0x0000008039077810 */ /* 0x000fe20007ffe0ff */
[----:B------:R-:W-:Y:S01]  /*76f0*/  FMUL.FTZ R35, R22, UR17 ;  /* 0x0000001116237c20 */ /* 0x000fe20008410000 */
[----:B------:R-:W-:Y:S01]  /*7700*/  SHF.R.S32.HI R25, RZ, 0x1f, R11 ;  /* 0x0000001fff197819 */ /* 0x000fe2000001140b */
[----:B------:R-:W-:Y:S01]  /*7710*/  FMUL.FTZ R48, R48, UR17 ;  /* 0x0000001130307c20 */ /* 0x000fe20008410000 */
[----:B------:R-:W-:Y:S07]  /*7720*/  @!P3 BRA `(.L_x_1186) ;  /* 0x000000000048b947 */ /* 0x000fee0003800000 */
        /* <DEDUP_REMOVED lines=18> */
.L_x_1186:
        /* <DEDUP_REMOVED lines=20> */
.L_x_1188:
[----:B------:R-:W-:Y:S05]  /*7990*/  BSYNC B0 ;  /* 0x0000000000007941 */ /* 0x000fea0003800000 */
.L_x_1187:
[--C-:B-1----:R-:W-:Y:S01]  /*79a0*/  HADD2.F32 R9, -RZ, R49.reuse.H0_H0 ;  /* 0x20000031ff097230 */ /* 0x102fe20000004100 */
[----:B------:R-:W-:Y:S01]  /*79b0*/  ISETP.GE.U32.AND P2, PT, R7, UR10, PT ;  /* 0x0000000a07007c0c */ /* 0x000fe2000bf46070 */
[----:B------:R-:W-:Y:S01]  /*79c0*/  HADD2.F32 R49, -RZ, R49.H1_H1 ;  /* 0x30000031ff317230 */ /* 0x000fe20000004100 */
[----:B------:R-:W-:Y:S01]  /*79d0*/  SHF.R.S32.HI R13, RZ, 0x1f, R7 ;  /* 0x0000001fff0d7819 */ /* 0x000fe20000011407 */
[--C-:B------:R-:W-:Y:S01]  /*79e0*/  HADD2.F32 R21, -RZ, R46.reuse.H0_H0 ;  /* 0x2000002eff157230 */ /* 0x100fe20000004100 */
[----:B------:R-:W-:Y:S01]  /*79f0*/  ISETP.GE.AND.EX P0, PT, R25, UR11, PT, P0 ;  /* 0x0000000b19007c0c */ /* 0x000fe2000bf06300 */
[----:B------:R-:W-:Y:S01]  /*7a00*/  FADD.FTZ R20, R9, -UR14 ;  /* 0x8000000e09147e21 */ /* 0x000fe20008010000 */
[----:B------:R-:W-:Y:S01]  /*7a10*/  FADD.FTZ R49, R49, -UR14 ;  /* 0x8000000e31317e21 */ /* 0x000fe20008010000 */
[----:B------:R-:W-:Y:S01]  /*7a20*/  ISETP.GE.AND.EX P2, PT, R13, UR11, PT, P2 ;  /* 0x0000000b0d007c0c */ /* 0x000fe2000bf46320 */
[----:B------:R-:W-:Y:S01]  /*7a30*/  HADD2.F32 R46, -RZ, R46.H1_H1 ;  /* 0x3000002eff2e7230 */ /* 0x000fe20000004100 */
[----:B------:R-:W-:Y:S01]  /*7a40*/  ISETP.GT.U32.OR P0, PT, R58, 0x2ff, P0 ;  /* 0x000002ff3a00780c */ /* 0x000fe20000704470 */
[----:B------:R-:W-:Y:S01]  /*7a50*/  FMUL.FTZ R35, R20, UR17 ;  /* 0x0000001114237c20 */ /* 0x000fe20008410000 */
[----:B------:R-:W-:Y:S01]  /*7a60*/  IADD3 R9, R57, 0x90, RZ ;  /* 0x0000009039097810 */ /* 0x000fe20007ffe0ff */
[----:B------:R-:W-:Y:S01]  /*7a70*/  FMUL.FTZ R30, R49, UR17 ;  /* 0x00000011311e7c20 */ /* 0x000fe20008410000 */
[----:B------:R-:W-:Y:S09]  /*7a80*/  @!P3 BRA `(.L_x_1189) ;  /* 0x000000000048b947 */ /* 0x000ff20003800000 */
        /* <DEDUP_REMOVED lines=18> */
.L_x_1189:
        /* <DEDUP_REMOVED lines=20> */
.L_x_1191:
[----:B------:R-:W-:Y:S05]  /*7cf0*/  BSYNC B0 ;  /* 0x0000000000007941 */ /* 0x000fea0003800000 */
.L_x_1190:
        /* <DEDUP_REMOVED lines=30> */
.L_x_1192:
        /* <DEDUP_REMOVED lines=20> */
.L_x_1194:
[----:B------:R-:W-:Y:S05]  /*8020*/  BSYNC B0 ;  /* 0x0000000000007941 */ /* 0x000fea0003800000 */
.L_x_1193:
        /* <DEDUP_REMOVED lines=33> */
.L_x_1195:
        /* <DEDUP_REMOVED lines=20> */
.L_x_1197:
[----:B------:R-:W-:Y:S05]  /*8380*/  BSYNC B0 ;  /* 0x0000000000007941 */ /* 0x000fea0003800000 */
.L_x_1196:
[--C-:B------:R-:W-:Y:S01]  /*8390*/  HADD2.F32 R21, -RZ, R40.reuse.H0_H0 ;  /* 0x20000028ff157230 */ /* 0x100fe20000004100 */
[----:B------:R-:W-:Y:S01]  /*83a0*/  ISETP.GE.U32.AND P0, PT, R7, UR10, PT ;  /* 0x0000000a07007c0c */ /* 0x000fe2000bf06070 */
[----:B------:R-:W-:Y:S01]  /*83b0*/  HADD2.F32 R40, -RZ, R40.H1_H1 ;  /* 0x30000028ff287230 */ /* 0x000fe20000004100 */
[----:B-1----:R-:W-:Y:S01]  /*83c0*/  SHF.R.S32.HI R9, RZ, 0x1f, R7 ;  /* 0x0000001fff097819 */ /* 0x002fe20000011407 */
[--C-:B------:R-:W-:Y:S01]  /*83d0*/  HADD2.F32 R11, -RZ, R39.reuse.H0_H0 ;  /* 0x20000027ff0b7230 */ /* 0x100fe20000004100 */
[----:B------:R-:W-:Y:S01]  /*83e0*/  ISETP.GE.AND.EX P2, PT, R20, UR11, PT, P2 ;  /* 0x0000000b14007c0c */ /* 0x000fe2000bf46320 */
[----:B------:R-:W-:Y:S01]  /*83f0*/  FADD.FTZ R21, R21, -UR14 ;  /* 0x8000000e15157e21 */ /* 0x000fe20008010000 */
[----:B------:R-:W-:Y:S01]  /*8400*/  FADD.FTZ R40, R40, -UR14 ;  /* 0x8000000e28287e21 */ /* 0x000fe20008010000 */
[----:B------:R-:W-:Y:S01]  /*8410*/  ISETP.GE.AND.EX P0, PT, R9, UR11, PT, P0 ;  /* 0x0000000b09007c0c */ /* 0x000fe2000bf06300 */
[----:B------:R-:W-:Y:S01]  /*8420*/  HADD2.F32 R22, -RZ, R39.H1_H1 ;  /* 0x30000027ff167230 */ /* 0x000fe20000004100 */
[----:B------:R-:W-:Y:S01]  /*8430*/  ISETP.GT.U32.OR P2, PT, R58, 0x2ff, P2 ;  /* 0x000002ff3a00780c */ /* 0x000fe20001744470 */
[----:B------:R-:W-:-:S02]  /*8440*/  HADD2.F32 R33, -RZ, R41.H0_H0 ;  /* 0x20000029ff217230 */ /* 0x000fc40000004100 */
        /* <DEDUP_REMOVED lines=21> */
.L_x_1198:
[----:B------:R-:W-:Y:S04]  /*85a0*/  BSSY B0, `(.L_x_1199) ;  /* 0x0000014000007945 */ /* 0x000fe80003800000 */
[----:B------:R-:W-:Y:S05]  /*85b0*/  @P2 BRA `(.L_x_1200) ;  /* 0x0000000000482947 */ /* 0x000fea0003800000 */
[--C-:B------:R-:W-:Y:S01]  /*85c0*/  FFMA.FTZ R26, R31, UR18, R24.reuse ;  /* 0x000000121f1a7c23 */ /* 0x100fe20008010018 */
[----:B------:R-:W-:Y:S01]  /*85d0*/  FFMA.FTZ R21, R40, UR18, R24 ;  /* 0x0000001228157c23 */ /* 0x000fe20008010018 */
[----:B------:R-:W-:Y:S02]  /*85e0*/  ULDC.64 UR20, c[0x0][0x288] ;  /* 0x0000a20000147ab9 */ /* 0x000fe40000000a00 */
[----:B------:R-:W-:Y:S01]  /*85f0*/  FFMA.FTZ R26, R11, R16, -R26 ;  /* 0x000000100b1a7223 */ /* 0x000fe2000001081a */
[----:B------:R-:W-:Y:S02]  /*8600*/  IMAD R28, R20, UR20, RZ ;  /* 0x00000014141c7c24 */ /* 0x000fe4000f8e02ff */
[----:B------:R-:W-:Y:S01]  /*8610*/  FFMA.FTZ R11, R22, R17, -R21 ;  /* 0x00000011160b7223 */ /* 0x000fe20000010815 */
[----:B------:R-:W-:Y:S01]  /*8620*/  MOV R20, R74 ;  /* 0x0000004a00147202 */ /* 0x000fe20000000f00 */
[----:B------:R-:W-:Y:S01]  /*8630*/  FMUL.FTZ R26, R26, UR17 ;  /* 0x000000111a1a7c20 */ /* 0x000fe20008410000 */
[----:B------:R-:W-:Y:S01]  /*8640*/  MOV R21, R77 ;  /* 0x0000004d00157202 */ /* 0x000fe20000000f00 */
[----:B------:R-:W-:-:S02]  /*8650*/  FMUL.FTZ R11, R11, UR17 ;  /* 0x000000110b0b7c20 */ /* 0x000fc40008410000 */
[----:B------:R-:W-:-:S03]  /*8660*/  IMAD.WIDE.U32 R20, R13, UR20, R20 ;  /* 0x000000140d147c25 */ /* 0x000fc6000f8e0014 */
[----:B------:R-:W-:Y:S01]  /*8670*/  F2FP.F16.F32.PACK_AB R11, R11, R26 ;  /* 0x0000001a0b0b723e */ /* 0x000fe200000000ff */
[----:B------:R-:W-:Y:S01]  /*8680*/  IMAD R13, R13, UR21, R28 ;  /* 0x000000150d0d7c24 */ /* 0x000fe2000f8e021c */
[----:B------:R-:W-:Y:S02]  /*8690*/  ULDC.64 UR20, c[0x0][0x210] ;  /* 0x0000840000147ab9 */ /* 0x000fe40000000a00 */
[----:B------:R-:W-:Y:S02]  /*86a0*/  LEA R22, P2, R20, UR20, 0x1 ;  /* 0x0000001414167c11 */ /* 0x000fe4000f8408ff */
[----:B------:R-:W-:-:S04]  /*86b0*/  IADD3 R13, R21, R13, RZ ;  /* 0x0000000d150d7210 */ /* 0x000fc80007ffe0ff */
[----:B------:R-:W-:-:S05]  /*86c0*/  LEA.HI.X R23, R20, UR21, R13, 0x1, P2 ;  /* 0x0000001514177c11 */ /* 0x000fca00090f0c0d */
[----:B------:R1:W-:Y:S02]  /*86d0*/  STG.E desc[UR12][R22.64], R11 ;  /* 0x0000000b16007986 */ /* 0x0003e4000c10190c */
.L_x_1200:
[----:B------:R-:W-:Y:S05]  /*86e0*/  BSYNC B0 ;  /* 0x0000000000007941 */ /* 0x000fea0003800000 */
.L_x_1199:
[----:B------:R-:W-:Y:S02]  /*86f0*/  HADD2.F32 R41, -RZ, R41.H1_H1 ;  /* 0x30000029ff297230 */ /* 0x000fe40000004100 */
[----:B------:R-:W-:Y:S01]  /*8700*/  FADD.FTZ R33, R33, -UR14 ;  /* 0x8000000e21217e21 */ /* 0x000fe20008010000 */
[--C-:B------:R-:W-:Y:S01]  /*8710*/  HADD2.F32 R21, -RZ, R38.reuse.H0_H0 ;  /* 0x20000026ff157230 */ /* 0x100fe20000004100 */
[----:B------:R-:W-:Y:S01]  /*8720*/  ISETP.GT.U32.OR P0, PT, R58, 0x2ff, P0 ;  /* 0x000002ff3a00780c */ /* 0x000fe20000704470 */
[----:B------:R-:W-:Y:S02]  /*8730*/  HADD2.F32 R38, -RZ, R38.H1_H1 ;  /* 0x30000026ff267230 */ /* 0x000fe40000004100 */
[----:B------:R-:W-:Y:S01]  /*8740*/  FADD.FTZ R41, R41, -UR14 ;  /* 0x8000000e29297e21 */ /* 0x000fe20008010000 */
[----:B------:R-:W-:Y:S01]  /*8750*/  IADD3 R13, R57, 0xc0, RZ ;  /* 0x000000c0390d7810 */ /* 0x000fe20007ffe0ff */
[----:B------:R-:W-:Y:S01]  /*8760*/  FMUL.FTZ R35, R33, UR17 ;  /* 0x0000001121237c20 */ /* 0x000fe20008410000 */
[----:B-1----:R-:W-:Y:S01]  /*8770*/  IADD3 R11, R57, 0xd0, RZ ;  /* 0x000000d0390b7810 */ /* 0x002fe20007ffe0ff */
        /* <DEDUP_REMOVED lines=20> */
.L_x_1201:
        /* <DEDUP_REMOVED lines=20> */
.L_x_1203:
[----:B------:R-:W-:Y:S05]  /*8a00*/  BSYNC B0 ;  /* 0x0000000000007941 */ /* 0x000fea0003800000 */
.L_x_1202:
[--C-:B------:R-:W-:Y:S01]  /*8a10*/  HADD2.F32 R22, -RZ, R12.reuse.H0_H0 ;  /* 0x2000000cff167230 */ /* 0x100fe20000004100 */
[C---:B------:R-:W-:Y:S01]  /*8a20*/  IADD3 R9, R57.reuse, 0xe0, RZ ;  /* 0x000000e039097810 */ /* 0x040fe20007ffe0ff */
[----:B------:R-:W-:Y:S01]  /*8a30*/  HADD2.F32 R12, -RZ, R12.H1_H1 ;  /* 0x3000000cff0c7230 */ /* 0x000fe20000004100 */
[----:B-1----:R-:W-:Y:S01]  /*8a40*/  IADD3 R7, R57, 0xf0, RZ ;  /* 0x000000f039077810 */ /* 0x002fe20007ffe0ff */
[--C-:B------:R-:W-:Y:S01]  /*8a50*/  HADD2.F32 R21, -RZ, R10.reuse.H0_H0 ;  /* 0x2000000aff157230 */ /* 0x100fe20000004100 */
[----:B------:R-:W-:Y:S01]  /*8a60*/  ISETP.GE.U32.AND P0, PT, R13, UR10, PT ;  /* 0x0000000a0d007c0c */ /* 0x000fe2000bf06070 */
[----:B------:R-:W-:Y:S01]  /*8a70*/  FADD.FTZ R22, R22, -UR14 ;  /* 0x8000000e16167e21 */ /* 0x000fe20008010000 */
[----:B------:R-:W-:Y:S01]  /*8a80*/  ISETP.GE.U32.AND P2, PT, R11, UR10, PT ;  /* 0x0000000a0b007c0c */ /* 0x000fe2000bf46070 */
[----:B------:R-:W-:Y:S01]  /*8a90*/  FADD.FTZ R12, R12, -UR14 ;  /* 0x8000000e0c0c7e21 */ /* 0x000fe20008010000 */
[----:B------:R-:W-:Y:S01]  /*8aa0*/  SHF.R.S32.HI R34, RZ, 0x1f, R13 ;  /* 0x0000001fff227819 */ /* 0x000fe2000001140d */
[----:B------:R-:W-:Y:S01]  /*8ab0*/  HADD2.F32 R10, -RZ, R10.H1_H1 ;  /* 0x3000000aff0a7230 */ /* 0x000fe20000004100 */
[----:B------:R-:W-:Y:S01]  /*8ac0*/  SHF.R.S32.HI R20, RZ, 0x1f, R11 ;  /* 0x0000001fff147819 */ /* 0x000fe2000001140b */
[--C-:B------:R-:W-:Y:S01]  /*8ad0*/  HADD2.F32 R30, -RZ, R14.reuse.H0_H0 ;  /* 0x2000000eff1e7230 */ /* 0x100fe20000004100 */
[----:B------:R-:W-:Y:S01]  /*8ae0*/  ISETP.GE.U32.AND P5, PT, R9, UR10, PT ;  /* 0x0000000a09007c0c */ /* 0x000fe2000bfa6070 */
[----:B------:R-:W-:Y:S01]  /*8af0*/  HADD2.F32 R32, -RZ, R14.H1_H1 ;  /* 0x3000000eff207230 */ /* 0x000fe20000004100 */
[----:B------:R-:W-:Y:S01]  /*8b00*/  ISETP.GE.U32.AND P4, PT, R7, UR10, PT ;  /* 0x0000000a07007c0c */ /* 0x000fe2000bf86070 */
[----:B------:R-:W-:Y:S01]  /*8b10*/  FMUL.FTZ R33, R22, UR17 ;  /* 0x0000001116217c20 */ /* 0x000fe20008410000 */
[----:B------:R-:W-:Y:S01]  /*8b20*/  ISETP.GE.AND.EX P0, PT, R34, UR11, PT, P0 ;  /* 0x0000000b22007c0c */ /* 0x000fe2000bf06300 */
[----:B------:R-:W-:Y:S01]  /*8b30*/  FMUL.FTZ R28, R12, UR17 ;  /* 0x000000110c1c7c20 */ /* 0x000fe20008410000 */
[----:B------:R-:W-:-:S02]  /*8b40*/  ISETP.GE.AND.EX P2, PT, R20, UR11, PT, P2 ;  /* 0x0000000b14007c0c */ /* 0x000fc4000bf46320 */
[----:B------:R-:W-:Y:S02]  /*8b50*/  ISETP.GE.AND.EX P5, PT, R5, UR11, PT, P5 ;  /* 0x0000000b05007c0c */ /* 0x000fe4000bfa6350 */
[----:B------:R-:W-:Y:S02]  /*8b60*/  ISETP.GE.AND.EX P4, PT, R15, UR11, PT, P4 ;  /* 0x0000000b0f007c0c */ /* 0x000fe4000bf86340 */
[C---:B------:R-:W-:Y:S02]  /*8b70*/  ISETP.GT.U32.OR P0, PT, R58.reuse, 0x2ff, P0 ;  /* 0x000002ff3a00780c */ /* 0x040fe40000704470 */
        /* <DEDUP_REMOVED lines=20> */
.L_x_1204:
        /* <DEDUP_REMOVED lines=15> */
[----:B------:R-:W-:Y:S02]  /*8db0*/  F2FP.F16.F32.PACK_AB R21, R10, R21 ;  /* 0x000000150a15723e */ /* 0x000fe400000000ff */
[----:B------:R-:W-:Y:S02]  /*8dc0*/  LEA R12, P0, R22, UR10, 0x1 ;  /* 0x0000000a160c7c11 */ /* 0x000fe4000f8008ff */
[----:B------:R-:W-:-:S04]  /*8dd0*/  IADD3 R13, R23, R13, RZ ;  /* 0x0000000d170d7210 */ /* 0x000fc80007ffe0ff */
[----:B------:R-:W-:-:S05]  /*8de0*/  LEA.HI.X R13, R22, UR11, R13, 0x1, P0 ;  /* 0x0000000b160d7c11 */ /* 0x000fca00080f0c0d */
[----:B------:R1:W-:Y:S02]  /*8df0*/  STG.E desc[UR12][R12.64], R21 ;  /* 0x000000150c007986 */ /* 0x0003e4000c10190c */
.L_x_1206:
[----:B------:R-:W-:Y:S05]  /*8e00*/  BSYNC B0 ;  /* 0x0000000000007941 */ /* 0x000fea0003800000 */
.L_x_1205:
        /* <DEDUP_REMOVED lines=25> */
.L_x_1207:
        /* <DEDUP_REMOVED lines=14> */
[----:B------:R-:W-:Y:S02]  /*9080*/  ULDC.64 UR10, c[0x0][0x210] ;  /* 0x00008400000a7ab9 */ /* 0x000fe40000000a00 */
[----:B------:R-:W-:Y:S02]  /*9090*/  LEA R10, P0, R12, UR10, 0x1 ;  /* 0x0000000a0c0a7c11 */ /* 0x000fe4000f8008ff */
[----:B------:R-:W-:Y:S02]  /*90a0*/  IADD3 R11, R13, R11, RZ ;  /* 0x0000000b0d0b7210 */ /* 0x000fe40007ffe0ff */
[----:B------:R-:W-:Y:S02]  /*90b0*/  F2FP.F16.F32.PACK_AB R13, R4, R21 ;  /* 0x00000015040d723e */ /* 0x000fe400000000ff */
[----:B------:R-:W-:-:S05]  /*90c0*/  LEA.HI.X R11, R12, UR11, R11, 0x1, P0 ;  /* 0x0000000b0c0b7c11 */ /* 0x000fca00080f0c0b */
[----:B------:R1:W-:Y:S02]  /*90d0*/  STG.E desc[UR12][R10.64], R13 ;  /* 0x0000000d0a007986 */ /* 0x0003e4000c10190c */
.L_x_1209:
[----:B------:R-:W-:Y:S05]  /*90e0*/  BSYNC B0 ;  /* 0x0000000000007941 */ /* 0x000fea0003800000 */
.L_x_1208:
[--C-:B------:R-:W-:Y:S01]  /*90f0*/  HADD2.F32 R4, -RZ, R6.reuse.H0_H0 ;  /* 0x20000006ff047230 */ /* 0x100fe20000004100 */
[C---:B------:R-:W-:Y:S01]  /*9100*/  ISETP.GT.U32.OR P5, PT, R58.reuse, 0x2ff, P5 ;  /* 0x000002ff3a00780c */ /* 0x040fe20002fa4470 */
[----:B------:R-:W-:Y:S01]  /*9110*/  HADD2.F32 R6, -RZ, R6.H1_H1 ;  /* 0x30000006ff067230 */ /* 0x000fe20000004100 */
[----:B------:R-:W-:Y:S01]  /*9120*/  ISETP.GT.U32.OR P4, PT, R58, 0x2ff, P4 ;  /* 0x000002ff3a00780c */ /* 0x000fe20002784470 */
[----:B-1----:R-:W-:Y:S02]  /*9130*/  HADD2.F32 R11, -RZ, R8.H0_H0 ;  /* 0x20000008ff0b7230 */ /* 0x002fe40000004100 */
[----:B------:R-:W-:Y:S01]  /*9140*/  FADD.FTZ R4, R4, -UR14 ;  /* 0x8000000e04047e21 */ /* 0x000fe20008010000 */
[----:B------:R-:W-:Y:S02]  /*9150*/  HADD2.F32 R22, -RZ, R70.H0_H0 ;  /* 0x20000046ff167230 */ /* 0x000fe40000004100 */
        /* <DEDUP_REMOVED lines=24> */
.L_x_1210:
        /* <DEDUP_REMOVED lines=17> */
[----:B------:R-:W-:Y:S02]  /*93f0*/  F2FP.F16.F32.PACK_AB R9, R6, R9 ;  /* 0x000000090609723e */ /* 0x000fe400000000ff */
[----:B------:R-:W-:-:S05]  /*9400*/  LEA.HI.X R5, R10, UR11, R5, 0x1, P0 ;  /* 0x0000000b0a057c11 */ /* 0x000fca00080f0c05 */
[----:B------:R1:W-:Y:S02]  /*9410*/  STG.E desc[UR12][R4.64], R9 ;  /* 0x0000000904007986 */ /* 0x0003e4000c10190c */
.L_x_1212:
[----:B------:R-:W-:Y:S05]  /*9420*/  BSYNC B0 ;  /* 0x0000000000007941 */ /* 0x000fea0003800000 */
.L_x_1211:
        /* <DEDUP_REMOVED lines=25> */
.L_x_1213:
[----:B------:R-:W-:Y:S04]  /*95c0*/  BSSY B0, `(.L_x_1214) ;  /* 0x0000013000007945 */ /* 0x000fe80003800000 */
[----:B------:R-:W-:Y:S05]  /*95d0*/  @P4 BRA `(.L_x_1215) ;  /* 0x0000000000444947 */ /* 0x000fea0003800000 */
[----:B------:R-:W-:Y:S01]  /*95e0*/  ULDC.64 UR10, c[0x0][0x288] ;  /* 0x0000a200000a7ab9 */ /* 0x000fe20000000a00 */
[--C-:B------:R-:W-:Y:S01]  /*95f0*/  FFMA.FTZ R6, R21, UR18, R24.reuse ;  /* 0x0000001215067c23 */ /* 0x100fe20008010018 */
[----:B------:R-:W-:Y:S01]  /*9600*/  MOV R75, R77 ;  /* 0x0000004d004b7202 */ /* 0x000fe20000000f00 */
[----:B------:R-:W-:Y:S01]  /*9610*/  FFMA.FTZ R9, R70, UR18, R24 ;  /* 0x0000001246097c23 */ /* 0x000fe20008010018 */
[----:B------:R-:W-:Y:S02]  /*9620*/  IMAD R8, R15, UR10, RZ ;  /* 0x0000000a0f087c24 */ /* 0x000fe4000f8e02ff */
[----:B------:R-:W-:Y:S01]  /*9630*/  FFMA.FTZ R6, R5, R16, -R6 ;  /* 0x0000001005067223 */ /* 0x000fe20000010806 */
[----:B------:R-:W-:Y:S01]  /*9640*/  FFMA.FTZ R9, R4, R17, -R9 ;  /* 0x0000001104097223 */ /* 0x000fe20000010809 */
[----:B------:R-:W-:-:S04]  /*9650*/  IMAD.WIDE.U32 R74, R7, UR10, R74 ;  /* 0x0000000a074a7c25 */ /* 0x000fc8000f8e004a */
[----:B------:R-:W-:Y:S01]  /*9660*/  FMUL.FTZ R6, R6, UR17 ;  /* 0x0000001106067c20 */ /* 0x000fe20008410000 */
[----:B------:R-:W-:Y:S01]  /*9670*/  IMAD R5, R7, UR11, R8 ;  /* 0x0000000b07057c24 */ /* 0x000fe2000f8e0208 */
[----:B------:R-:W-:Y:S01]  /*9680*/  ULDC.64 UR10, c[0x0][0x210] ;  /* 0x00008400000a7ab9 */ /* 0x000fe20000000a00 */
[----:B------:R-:W-:Y:S01]  /*9690*/  FMUL.FTZ R7, R9, UR17 ;  /* 0x0000001109077c20 */ /* 0x000fe20008410000 */
[C---:B------:R-:W-:Y:S02]  /*96a0*/  LEA R4, P0, R74.reuse, UR10, 0x1 ;  /* 0x0000000a4a047c11 */ /* 0x040fe4000f8008ff */
[----:B------:R-:W-:Y:S02]  /*96b0*/  IADD3 R5, R75, R5, RZ ;  /* 0x000000054b057210 */ /* 0x000fe40007ffe0ff */
[----:B------:R-:W-:Y:S02]  /*96c0*/  F2FP.F16.F32.PACK_AB R7, R7, R6 ;  /* 0x000000060707723e */ /* 0x000fe400000000ff */
[----:B------:R-:W-:-:S05]  /*96d0*/  LEA.HI.X R5, R74, UR11, R5, 0x1, P0 ;  /* 0x0000000b4a057c11 */ /* 0x000fca00080f0c05 */
[----:B------:R1:W-:Y:S02]  /*96e0*/  STG.E desc[UR12][R4.64], R7 ;  /* 0x0000000704007986 */ /* 0x0003e4000c10190c */
.L_x_1215:
[----:B------:R-:W-:Y:S05]  /*96f0*/  BSYNC B0 ;  /* 0x0000000000007941 */ /* 0x000fea0003800000 */
.L_x_1214:
[----:B------:R-:W-:Y:S01]  /*9700*/  ULDC UR11, c[0x0][0x2a0] ;  /* 0x0000a800000b7ab9 */ /* 0x000fe20000000800 */
[----:B------:R-:W-:Y:S01]  /*9710*/  ULDC UR14, c[0x0][0x270] ;  /* 0x00009c00000e7ab9 */ /* 0x000fe20000000800 */
[----:B------:R-:W-:Y:S01]  /*9720*/  ULDC UR10, c[0x0][0x10] ;  /* 0x00000400000a7ab9 */ /* 0x000fe20000000800 */
[----:B------:R-:W-:Y:S02]  /*9730*/  UIMAD UR11, UR11, UR14, URZ ;  /* 0x0000000e0b0b72a4 */ /* 0x000fe4000f8e023f */
[----:B------:R-:W-:Y:S02]  /*9740*/  UIADD3 UR5, UR10, UR5, URZ ;  /* 0x000000050a057290 */ /* 0x000fe4000fffe03f */
[----:B------:R-:W-:Y:S02]  /*9750*/  UIADD3 UR4, UR4, 0x1, URZ ;  /* 0x0000000104047890 */ /* 0x000fe4000fffe03f */
[----:B------:R-:W-:-:S06]  /*9760*/  UISETP.GE.AND UP0, UPT, UR5, UR11, UPT ;  /* 0x0000000b0500728c */ /* 0x000fcc000bf06270 */
[----:B------:R-:W-:-:S13]  /*9770*/  PLOP3.LUT P0, PT, PT, PT, UP0, 0x80, 0x0 ;  /* 0x000000000000781c */ /* 0x000fda0003f0f008 */
[----:B------:R-:W-:Y:S05]  /*9780*/  @!P0 BRA `(.L_x_1216) ;  /* 0xffffff6800e48947 */ /* 0x000fea000383ffff */
.L_x_1133:
[----:B-1----:R-:W1:Y:S01]  /*9790*/  LDC R4, c[0x0][0xc] ;  /* 0x00000300ff047b82 */ /* 0x002e620000000800 */
        /* <DEDUP_REMOVED lines=18> */
.L_x_1218:
[----:B------:R-:W-:Y:S05]  /*98c0*/  BSYNC B0 ;  /* 0x0000000000007941 */ /* 0x000fea0003800000 */
.L_x_1217:
        /* <DEDUP_REMOVED lines=11> */
.L_x_1220:
[----:B------:R-:W2:Y:S04]  /*9980*/  LDG.E.STRONG.GPU R5, desc[UR12][R2.64] ;  /* 0x0000000c02057981 */ /* 0x000ea8000c1ef900 */
[----:B--2---:R-:W-:Y:S01]  /*9990*/  CCTL.IVALL ;  /* 0x00000000ff00798f */ /* 0x004fe20002000000 */
[----:B------:R-:W-:Y:S05]  /*99a0*/  YIELD ;  /* 0x0000000000007946 */ /* 0x000fea0003800000 */
[----:B------:R-:W-:-:S13]  /*99b0*/  ISETP.NE.AND P0, PT, R5, R0, PT ;  /* 0x000000000500720c */ /* 0x000fda0003f05270 */
[----:B------:R-:W-:Y:S05]  /*99c0*/  @P0 BRA `(.L_x_1220) ;  /* 0xfffffffc00ec0947 */ /* 0x000fea000383ffff */
.L_x_1219:
        /* <DEDUP_REMOVED lines=24> */
.L_x_1221:
        /* <DEDUP_REMOVED lines=23> */
.L_x_1222:
        /* <DEDUP_REMOVED lines=12> */
.L_x_5128:


//--------------------- .text._Z35group_norm_nhwc_bwd_one_pass_kernelI11Fp16IOFp32WLi512ELi96ELi768EEv26Group_norm_nhwc_bwd_params --------------------------
	.section	.text._Z35group_norm_nhwc_bwd_one_pass_kernelI11Fp16IOFp32WLi512ELi96ELi768EEv26Group_norm_nhwc_bwd_params,"ax",@progbits
	.align	128
        .global         _Z35group_norm_nhwc_bwd_one_pass_kernelI11Fp16IOFp32WLi512ELi96ELi768EEv26Group_norm_nhwc_bwd_params
        .type           _Z35group_norm_nhwc_bwd_one_pass_kernelI11Fp16IOFp32WLi512ELi96ELi768EEv26Group_norm_nhwc_bwd_params,@function
        .size           _Z35group_norm_nhwc_bwd_one_pass_kernelI11Fp16IOFp32WLi512ELi96ELi768EEv26Group_norm_nhwc_bwd_params,(.L_x_5129 - _Z35group_norm_nhwc_bwd_one_pass_kernelI11Fp16IOFp32WLi512ELi96ELi768EEv26Group_norm_nhwc_bwd_params)
        .other          _Z35group_norm_nhwc_bwd_one_pass_kernelI11Fp16IOFp32WLi512ELi96ELi768EEv26Group_norm_nhwc_bwd_params,@"STO_CUDA_ENTRY STV_DEFAULT"
_Z35group_norm_nhwc_bwd_one_pass_kernelI11Fp16IOFp32WLi512ELi96ELi768EEv26Group_norm_nhwc_bwd_params:
.text._Z35group_norm_nhwc_bwd_one_pass_kernelI11Fp16IOFp32WLi512ELi96ELi768EEv26Group_norm_nhwc_bwd_params:
        /* <DEDUP_REMOVED lines=19> */
[----:B------:R-:W-:Y:S01]  /*0130*/  ULDC.64 UR14, c[0x0][0x290] ;  /* 0x0000a400000e7ab9 */ /* 0x000fe20000000a00 */
[----:B------:R-:W-:Y:S01]  /*0140*/  ULEA.HI UR9, UP0, UR11, UR10, URZ, 0x1 ;  /* 0x0000000a0b097291 */ /* 0x000fe2000f81083f */
[----:B------:R-:W-:Y:S01]  /*0150*/  IMAD R3, R5, -0x30, R0 ;  /* 0xffffffd005037824 */ /* 0x000fe200078e0200 */
[----:B------:R-:W-:-:S02]  /*0160*/  UIADD3 UR12, UR5, UR12, URZ ;  /* 0x0000000c050c7290 */ /* 0x000fc4000fffe03f */
[----:B------:R-:W-:Y:S02]  /*0170*/  UIADD3.X UR11, URZ, UR11, URZ, UP0, !UPT ;  /* 0x0000000b3f0b7290 */ /* 0x000fe400087fe43f */
[----:B------:R-:W1:Y:S01]  /*0180*/  S2UR UR7, SR_CgaCtaId ;  /* 0x00000000000779c3 */ /* 0x000e620000008800 */
[----:B------:R-:W-:Y:S02]  /*0190*/  ULEA.HI UR10, UP0, UR12, UR4, URZ, 0x1 ;  /* 0x000000040c0a7291 */ /* 0x000fe4000f81083f */
[----:B------:R-:W-:Y:S02]  /*01a0*/  USHF.R.S64 UR9, UR9, 0x1, UR11 ;  /* 0x0000000109097899 */ /* 0x000fe4000800100b */
[----:B------:R-:W-:Y:S02]  /*01b0*/  UIADD3.X UR12, URZ, UR12, URZ, UP0, !UPT ;  /* 0x0000000c3f0c7290 */ /* 0x000fe400087fe43f */
[----:B------:R-:W-:Y:S02]  /*01c0*/  USHF.R.S32.HI UR11, URZ, 0x1, UR11 ;  /* 0x000000013f0b7899 */ /* 0x000fe4000801140b */
[----:B------:R-:W-:-:S02]  /*01d0*/  USHF.R.S64 UR10, UR10, 0x1, UR12 ;  /* 0x000000010a0a7899 */ /* 0x000fc4000800100c */
[----:B------:R-:W-:Y:S02]  /*01e0*/  USHF.R.S32.HI UR12, URZ, 0x1, UR12 ;  /* 0x000000013f0c7899 */ /* 0x000fe4000801140c */
[----:B------:R-:W-:Y:S02]  /*01f0*/  USHF.L.U64.HI UR11, UR9, 0x2, UR11 ;  /* 0x00000002090b7899 */ /* 0x000fe4000801020b */
[----:B------:R-:W-:Y:S01]  /*0200*/  USHF.L.U64.HI UR12, UR10, 0x2, UR12 ;  /* 0x000000020a0c7899 */ /* 0x000fe2000801020c */
[----:B0-----:R-:W-:Y:S01]  /*0210*/  IMAD R2, R4, UR24, R5 ;  /* 0x0000001804027c24 */ /* 0x001fe2000f8e0205 */
[----:B------:R-:W-:Y:S01]  /*0220*/  SHF.R.S32.HI R5, RZ, 0x1f, R0 ;  /* 0x0000001fff057819 */ /* 0x000fe20000011400 */
[----:B------:R-:W-:Y:S01]  /*0230*/  ULDC.U8 UR25, c[0x0][0x2a4] ;  /* 0x0000a90000197ab9 */ /* 0x000fe20000000000 */
        /* <DEDUP_REMOVED lines=10> */
[----:B------:R0:W-:Y:S01]  /*02e0*/  STL [R1+0x3c], R4 ;  /* 0x00003c0401007387 */ /* 0x0001e20000100800 */
[----:B------:R-:W-:Y:S02]  /*02f0*/  IADD3 R5, R2, 0x40, RZ ;  /* 0x0000004002057810 */ /* 0x000fe40007ffe0ff */
[----:B------:R-:W-:Y:S01]  /*0300*/  ISETP.LT.U32.AND P1, PT, R0, 0x300, !P1 ;  /* 0x000003000000780c */ /* 0x000fe20004f21070 */
[----:B------:R1:W-:Y:S01]  /*0310*/  STL [R1+0x40], R3 ;  /* 0x0000400301007387 */ /* 0x0003e20000100800 */
[C---:B------:R-:W-:Y:S02]  /*0320*/  IADD3 R5, R2.reuse, 0xb0, RZ ;  /* 0x000000b002057810 */ /* 0x040fe40007ffe0ff */
[C---:B0-----:R-:W-:Y:S02]  /*0330*/  IADD3 R4, R2.reuse, 0x20, RZ ;  /* 0x0000002002047810 */ /* 0x041fe40007ffe0ff */
[----:B------:R-:W-:-:S02]  /*0340*/  IADD3 R4, R2, 0x50, RZ ;  /* 0x0000005002047810 */ /* 0x000fc40007ffe0ff */
[C---:B-1----:R-:W-:Y:S02]  /*0350*/  IADD3 R3, R2.reuse, 0x30, RZ ;  /* 0x0000003002037810 */ /* 0x042fe40007ffe0ff */
[C---:B------:R-:W-:Y:S02]  /*0360*/  IADD3 R3, R2.reuse, 0x60, RZ ;  /* 0x0000006002037810 */ /* 0x040fe40007ffe0ff */
[C---:B------:R-:W-:Y:S02]  /*0370*/  IADD3 R4, R2.reuse, 0x70, RZ ;  /* 0x0000007002047810 */ /* 0x040fe40007ffe0ff */
[C---:B------:R-:W-:Y:S02]  /*0380*/  IADD3 R3, R2.reuse, 0x80, RZ ;  /* 0x0000008002037810 */ /* 0x040fe40007ffe0ff */
[C---:B------:R-:W-:Y:S02]  /*0390*/  IADD3 R4, R2.reuse, 0x90, RZ ;  /* 0x0000009002047810 */ /* 0x040fe40007ffe0ff */
[----:B------:R-:W-:-:S02]  /*03a0*/  IADD3 R3, R2, 0xa0, RZ ;  /* 0x000000a002037810 */ /* 0x000fc40007ffe0ff */
[C---:B------:R-:W-:Y:S02]  /*03b0*/  IADD3 R4, R2.reuse, 0xc0, RZ ;  /* 0x000000c002047810 */ /* 0x040fe40007ffe0ff */
[----:B------:R-:W-:-:S07]  /*03c0*/  IADD3 R3, R2, 0xd0, RZ ;  /* 0x000000d002037810 */ /* 0x000fce0007ffe0ff */
.L_x_1370:
[----:B------:R-:W2:Y:S01]  /*03d0*/  LDL R72, [R1+0x3c] ;  /* 0x00003c0001487983 */ /* 0x000ea20000100800 */
[----:B------:R-:W-:Y:S01]  /*03e0*/  ULDC UR14, c[0x0][0x2a0] ;  /* 0x0000a800000e7ab9 */ /* 0x000fe20000000800 */
[----:B0-----:R-:W-:Y:S01]  /*03f0*/  IABS R5, UR8 ;  /* 0x0000000800057c13 */ /* 0x001fe20008000000 */
[----:B------:R-:W-:Y:S01]  /*0400*/  UMOV UR6, URZ ;  /* 0x0000003f00067c82 */ /* 0x000fe20008000000 */
[----:B------:R-:W-:Y:S01]  /*0410*/  MOV R3, UR14 ;  /* 0x0000000e00037c02 */ /* 0x000fe20008000f00 */
[----:B------:R-:W-:Y:S01]  /*0420*/  UISETP.GE.AND UP4, UPT, UR8, URZ, UPT ;  /* 0x0000003f0800728c */ /* 0x000fe2000bf86270 */
[----:B------:R-:W-:Y:S01]  /*0430*/  R2UR UR13, R5 ;  /* 0x00000000050d72ca */ /* 0x000fe200000e0000 */
[----:B------:R-:W-:Y:S01]  /*0440*/  UISETP.NE.AND UP0, UPT, UR14, URZ, UPT ;  /* 0x0000003f0e00728c */ /* 0x000fe2000bf05270 */
[----:B------:R-:W-:Y:S01]  /*0450*/  IABS R3, R3 ;  /* 0x0000000300037213 */ /* 0x000fe20000000000 */
[----:B------:R-:W0:Y:S01]  /*0460*/  @P1 LDC.64 R12, c[0x0][0x288] ;  /* 0x0000a200ff0c1b82 */ /* 0x000e220000000a00 */
[----:B------:R-:W-:Y:S01]  /*0470*/  IADD3 R19, R2, 0xe0, RZ ;  /* 0x000000e002137810 */ /* 0x000fe20007ffe0ff */
[----:B------:R-:W-:Y:S01]  /*0480*/  ULDC.64 UR18, c[0x0][0x290] ;  /* 0x0000a40000127ab9 */ /* 0x000fe20000000a00 */
[----:B------:R-:W-:Y:S01]  /*0490*/  R2UR UR15, R3 ;  /* 0x00000000030f72ca */ /* 0x000fe200000e0000 */
[----:B------:R-:W-:Y:S01]  /*04a0*/  ULDC.64 UR16, c[0x0][0x298] ;  /* 0x0000a60000107ab9 */ /* 0x000fe20000000a00 */
[----:B------:R-:W-:-:S02]  /*04b0*/  ISETP.GE.U32.AND P2, PT, R19, UR18, PT ;  /* 0x0000001213007c0c */ /* 0x000fc4000bf46070 */
[----:B------:R-:W-:Y:S02]  /*04c0*/  CS2R R52, SRZ ;  /* 0x0000000000347805 */ /* 0x000fe4000001ff00 */
[----:B------:R-:W-:Y:S01]  /*04d0*/  SHF.R.S32.HI R11, RZ, 0x1f, R19 ;  /* 0x0000001fff0b7819 */ /* 0x000fe20000011413 */
[----:B------:R-:W1:Y:S01]  /*04e0*/  @P1 LDC.64 R20, c[0x0][0x230] ;  /* 0x00008c00ff141b82 */ /* 0x000e620000000a00 */
[----:B------:R-:W-:Y:S02]  /*04f0*/  SHF.R.S32.HI R8, RZ, 0x1f, R2 ;  /* 0x0000001fff087819 */ /* 0x000fe40000011402 */
[----:B------:R-:W-:Y:S02]  /*0500*/  ISETP.GE.AND.EX P2, PT, R11, UR19, PT, P2 ;  /* 0x000000130b007c0c */ /* 0x000fe4000bf46320 */
[----:B------:R-:W-:Y:S02]  /*0510*/  IADD3 R18, R2, 0x100, RZ ;  /* 0x0000010002127810 */ /* 0x000fe40007ffe0ff */
[----:B------:R-:W-:Y:S01]  /*0520*/  ISETP.GT.U32.OR P2, PT, R0, 0x2ff, P2 ;  /* 0x000002ff0000780c */ /* 0x000fe20001744470 */
[----:B------:R-:W3:Y:S01]  /*0530*/  I2F.RP R3, UR15 ;  /* 0x0000000f00037d06 */ /* 0x000ee20008209400 */
[----:B------:R-:W-:Y:S01]  /*0540*/  HFMA2.MMA R28, -RZ, RZ, 0, 0 ;  /* 0x00000000ff1c7435 */ /* 0x000fe200000001ff */
[----:B------:R-:W-:-:S02]  /*0550*/  ISETP.GE.U32.AND P5, PT, R18, UR18, PT ;  /* 0x0000001212007c0c */ /* 0x000fc4000bfa6070 */
[----:B------:R-:W-:-:S04]  /*0560*/  SHF.R.S32.HI R29, RZ, 0x1f, R18 ;  /* 0x0000001fff1d7819 */ /* 0x000fc80000011412 */
[----:B------:R-:W-:-:S04]  /*0570*/  ISETP.GE.AND.EX P5, PT, R29, UR19, PT, P5 ;  /* 0x000000131d007c0c */ /* 0x000fc8000bfa6350 */
[----:B------:R-:W4:Y:S01]  /*0580*/  @!P2 LDC.64 R6, c[0x0][0x288] ;  /* 0x0000a200ff06ab82 */ /* 0x000f220000000a00 */
[----:B------:R-:W-:Y:S01]  /*0590*/  ISETP.GT.U32.OR P5, PT, R0, 0x2ff, P5 ;  /* 0x000002ff0000780c */ /* 0x000fe20002fa4470 */
[----:B---3--:R-:W3:Y:S02]  /*05a0*/  MUFU.RCP R3, R3 ;  /* 0x0000000300037308 */ /* 0x008ee40000001000 */
[----:B---3--:R-:W-:Y:S01]  /*05b0*/  IADD3 R4, R3, 0xffffffe, RZ ;  /* 0x0ffffffe03047810 */ /* 0x008fe20007ffe0ff */
[----:B----4-:R-:W-:-:S05]  /*05c0*/  @!P2 IMAD R22, R11, R6, RZ ;  /* 0x000000060b16a224 */ /* 0x010fca00078e02ff */
[----:B------:R-:W3:Y:S01]  /*05d0*/  F2I.FTZ.U32.TRUNC.NTZ R4, R4 ;  /* 0x0000000400047305 */ /* 0x000ee2000021f000 */
[----:B------:R-:W-:Y:S01]  /*05e0*/  @!P2 IMAD R27, R19, R7, R22 ;  /* 0x00000007131ba224 */ /* 0x000fe200078e0216 */
[----:B---3--:R-:W-:-:S13]  /*05f0*/  R2UR UR7, R4 ;  /* 0x00000000040772ca */ /* 0x008fda00000e0000 */
[----:B------:R-:W-:-:S04]  /*0600*/  UIADD3 UR5, URZ, -UR7, URZ ;  /* 0x800000073f057290 */ /* 0x000fc8000fffe03f */
[----:B------:R-:W-:-:S04]  /*0610*/  UIMAD UR5, UR5, UR15, URZ ;  /* 0x0000000f050572a4 */ /* 0x000fc8000f8e023f */
[----:B------:R-:W-:-:S04]  /*0620*/  UIMAD.WIDE.U32 UR6, UR7, UR5, UR6 ;  /* 0x00000005070672a5 */ /* 0x000fc8000f8e0006 */
[----:B------:R-:W-:Y:S02]  /*0630*/  UIMAD.WIDE.U32 UR6, UR7, UR13, URZ ;  /* 0x0000000d070672a5 */ /* 0x000fe4000f8e003f */
[----:B------:R-:W-:Y:S02]  /*0640*/  ULOP3.LUT UR6, UR8, UR14, URZ, 0x3c, !UPT ;  /* 0x0000000e08067292 */ /* 0x000fe4000f8e3c3f */
[----:B------:R-:W-:Y:S02]  /*0650*/  UIADD3 UR5, -UR7, URZ, URZ ;  /* 0x0000003f07057290 */ /* 0x000fe4000fffe13f */
[----:B------:R-:W-:Y:S02]  /*0660*/  UISETP.GE.AND UP5, UPT, UR6, URZ, UPT ;  /* 0x0000003f0600728c */ /* 0x000fe4000bfa6270 */
[----:B------:R-:W-:Y:S02]  /*0670*/  UIMAD UR5, UR15, UR5, UR13 ;  /* 0x000000050f0572a4 */ /* 0x000fe4000f8e020d */
[----:B------:R-:W-:-:S02]  /*0680*/  ULOP3.LUT UR13, URZ, UR14, URZ, 0x33, !UPT ;  /* 0x0000000e3f0d7292 */ /* 0x000fc4000f8e333f */
[----:B------:R-:W-:-:S11]  /*0690*/  UISETP.GT.U32.AND UP2, UPT, UR15, UR5, UPT ;  /* 0x000000050f00728c */ /* 0x000fd6000bf44070 */
[----:B------:R-:W-:Y:S02]  /*06a0*/  @!UP2 UIADD3 UR5, UR5, -UR15, URZ ;  /* 0x8000000f0505a290 */ /* 0x000fe4000fffe03f */
[----:B------:R-:W-:Y:S02]  /*06b0*/  @!UP2 UIADD3 UR7, UR7, 0x1, URZ ;  /* 0x000000010707a890 */ /* 0x000fe4000fffe03f */
[----:B------:R-:W-:Y:S02]  /*06c0*/  UISETP.GE.U32.AND UP1, UPT, UR5, UR15, UPT ;  /* 0x0000000f0500728c */ /* 0x000fe4000bf26070 */
[----:B------:R-:W-:Y:S02]  /*06d0*/  UIADD3 UR6, UR5, -UR15, URZ ;  /* 0x8000000f05067290 */ /* 0x000fe4000fffe03f */
[----:B------:R-:W-:-:S04]  /*06e0*/  UISETP.GT.U32.AND UP3, UPT, UR15, UR5, UPT ;  /* 0x000000050f00728c */ /* 0x000fc8000bf64070 */
[----:B------:R-:W-:-:S03]  /*06f0*/  USEL UR5, UR6, UR5, !UP3 ;  /* 0x0000000506057287 */ /* 0x000fc6000d800000 */
[----:B------:R-:W-:Y:S02]  /*0700*/  @UP1 UIADD3 UR7, UR7, 0x1, URZ ;  /* 0x0000000107071890 */ /* 0x000fe4000fffe03f */
[----:B------:R-:W-:Y:S02]  /*0710*/  @!UP4 UIADD3 UR5, -UR5, URZ, URZ ;  /* 0x0000003f0505c290 */ /* 0x000fe4000fffe13f */
[----:B------:R-:W-:Y:S02]  /*0720*/  @!UP5 UIADD3 UR7, -UR7, URZ, URZ ;  /* 0x0000003f0707d290 */ /* 0x000fe4000fffe13f */
[----:B------:R-:W-:Y:S02]  /*0730*/  USEL UR14, UR13, UR5, !UP0 ;  /* 0x000000050d0e7287 */ /* 0x000fe4000c000000 */
[----:B------:R-:W-:Y:S02]  /*0740*/  USEL UR7, UR13, UR7, !UP0 ;  /* 0x000000070d077287 */ /* 0x000fe4000c000000 */
[----:B------:R-:W-:-:S02]  /*0750*/  UIMAD UR15, UR14, 0x60, URZ ;  /* 0x000000600e0f78a4 */ /* 0x000fc4000f8e023f */
[----:B------:R-:W-:-:S04]  /*0760*/  USHF.R.S32.HI UR5, URZ, 0x1f, UR7 ;  /* 0x0000001f3f057899 */ /* 0x000fc80008011407 */
[----:B------:R-:W-:Y:S01]  /*0770*/  MOV R4, UR15 ;  /* 0x0000000f00047c02 */ /* 0x000fe20008000f00 */
[----:B------:R-:W-:-:S04]  /*0780*/  UIMAD UR5, UR5, UR16, URZ ;  /* 0x00000010050572a4 */ /* 0x000fc8000f8e023f */
[----:B------:R-:W-:Y:S01]  /*0790*/  UIMAD UR5, UR7, UR17, UR5 ;  /* 0x00000011070572a4 */ /* 0x000fe2000f8e0205 */
[----:B--2---:R-:W-:Y:S02]  /*07a0*/  SHF.R.S32.HI R3, RZ, 0x1f, R72 ;  /* 0x0000001fff037819 */ /* 0x004fe40000011448 */
[----:B------:R-:W-:-:S04]  /*07b0*/  IADD3 R14, P0, R72, UR15, RZ ;  /* 0x0000000f480e7c10 */ /* 0x000fc8000ff1e0ff */
[----:B------:R-:W-:Y:S01]  /*07c0*/  LEA.HI.X.SX32 R15, R4, R3, 0x1, P0 ;  /* 0x00000003040f7211 */ /* 0x000fe200000f0eff */
[----:B0-----:R-:W-:Y:S01]  /*07d0*/  @P1 IMAD R4, R8, R12, RZ ;  /* 0x0000000c08041224 */ /* 0x001fe200078e02ff */
[----:B------:R-:W-:Y:S02]  /*07e0*/  MOV R3, UR16 ;  /* 0x0000001000037c02 */ /* 0x000fe40008000f00 */
[----:B------:R-:W-:Y:S02]  /*07f0*/  CS2R R38, SRZ ;  /* 0x0000000000267805 */ /* 0x000fe4000001ff00 */
[----:B------:R-:W-:Y:S01]  /*0800*/  CS2R R36, SRZ ;  /* 0x0000000000247805 */ /* 0x000fe2000001ff00 */
[C---:B------:R-:W-:Y:S01]  /*0810*/  @P1 IMAD R13, R2.reuse, R13, R4 ;  /* 0x0000000d020d1224 */ /* 0x040fe200078e0204 */
[C---:B------:R-:W-:Y:S01]  /*0820*/  IADD3 R32, R2.reuse, 0x10, RZ ;  /* 0x0000001002207810 */ /* 0x040fe20007ffe0ff */
[----:B------:R-:W-:Y:S01]  /*0830*/  IMAD.WIDE.U32 R14, R3, UR7, R14 ;  /* 0x00000007030e7c25 */ /* 0x000fe2000f8e000e */
[----:B------:R-:W0:Y:S01]  /*0840*/  @P1 LDC.64 R4, c[0x0][0x228] ;  /* 0x00008a00ff041b82 */ /* 0x000e220000000a00 */
[----:B------:R-:W-:-:S02]  /*0850*/  IADD3 R3, R2, 0xf0, RZ ;  /* 0x000000f002037810 */ /* 0x000fc40007ffe0ff */
[----:B------:R-:W-:Y:S02]  /*0860*/  CS2R R34, SRZ ;  /* 0x0000000000227805 */ /* 0x000fe4000001ff00 */
[----:B------:R-:W-:Y:S01]  /*0870*/  SHF.R.S32.HI R30, RZ, 0x1f, R32 ;  /* 0x0000001fff1e7819 */ /* 0x000fe20000011420 */
[----:B------:R-:W-:Y:S01]  /*0880*/  HFMA2.MMA R77, -RZ, RZ, 0, 0 ;  /* 0x00000000ff4d7435 */ /* 0x000fe200000001ff */
[----:B------:R-:W-:Y:S01]  /*0890*/  IADD3 R17, R15, UR5, RZ ;  /* 0x000000050f117c10 */ /* 0x000fe2000fffe0ff */
[----:B------:R-:W-:Y:S01]  /*08a0*/  HFMA2.MMA R55, -RZ, RZ, 0, 0 ;  /* 0x00000000ff377435 */ /* 0x000fe200000001ff */
[----:B------:R-:W-:Y:S02]  /*08b0*/  @P1 MOV R16, R14 ;  /* 0x0000000e00101202 */ /* 0x000fe40000000f00 */
[----:B------:R-:W-:Y:S02]  /*08c0*/  MOV R48, RZ ;  /* 0x000000ff00307202 */ /* 0x000fe40000000f00 */
[----:B------:R-:W-:-:S02]  /*08d0*/  CS2R R46, SRZ ;  /* 0x00000000002e7805 */ /* 0x000fc4000001ff00 */
[----:B------:R-:W-:Y:S01]  /*08e0*/  ISETP.GE.U32.AND P0, PT, R3, UR18, PT ;  /* 0x0000001203007c0c */ /* 0x000fe2000bf06070 */
[----:B------:R-:W-:Y:S01]  /*08f0*/  @P1 IMAD.WIDE.U32 R8, R2, R12, R16 ;  /* 0x0000000c02081225 */ /* 0x000fe200078e0010 */
[----:B------:R-:W-:Y:S02]  /*0900*/  SHF.R.S32.HI R31, RZ, 0x1f, R3 ;  /* 0x0000001fff1f7819 */ /* 0x000fe40000011403 */
[----:B------:R-:W-:Y:S02]  /*0910*/  CS2R R58, SRZ ;  /* 0x00000000003a7805 */ /* 0x000fe4000001ff00 */
[----:B------:R-:W-:Y:S02]  /*0920*/  CS2R R56, SRZ ;  /* 0x0000000000387805 */ /* 0x000fe4000001ff00 */
[----:B------:R-:W-:Y:S02]  /*0930*/  CS2R R60, SRZ ;  /* 0x00000000003c7805 */ /* 0x000fe4000001ff00 */
[----:B------:R-:W-:-:S02]  /*0940*/  @P1 IADD3 R9, R9, R13, RZ ;  /* 0x0000000d09091210 */ /* 0x000fc40007ffe0ff */
[----:B------:R-:W-:Y:S02]  /*0950*/  CS2R R62, SRZ ;  /* 0x00000000003e7805 */ /* 0x000fe4000001ff00 */
[C---:B------:R-:W-:Y:S01]  /*0960*/  @P1 SHF.L.U32 R23, R8.reuse, 0x1, RZ ;  /* 0x0000000108171819 */ /* 0x040fe200000006ff */
[----:B------:R-:W2:Y:S01]  /*0970*/  @!P2 LDC.64 R12, c[0x0][0x228] ;  /* 0x00008a00ff0cab82 */ /* 0x000ea20000000a00 */
[----:B------:R-:W-:Y:S02]  /*0980*/  @P1 SHF.L.U64.HI R26, R8, 0x1, R9 ;  /* 0x00000001081a1819 */ /* 0x000fe40000010209 */
[----:B------:R-:W-:Y:S02]  /*0990*/  CS2R R44, SRZ ;  /* 0x00000000002c7805 */ /* 0x000fe4000001ff00 */
[----:B-1----:R-:W-:Y:S02]  /*09a0*/  @P1 IADD3 R24, P3, R23, R20, RZ ;  /* 0x0000001417181210 */ /* 0x002fe40007f7e0ff */
[----:B------:R-:W-:-:S02]  /*09b0*/  CS2R R64, SRZ ;  /* 0x0000000000407805 */ /* 0x000fc4000001ff00 */
[----:B------:R-:W-:Y:S02]  /*09c0*/  @!P2 MOV R20, R14 ;  /* 0x0000000e0014a202 */ /* 0x000fe40000000f00 */
[----:B------:R-:W-:Y:S02]  /*09d0*/  CS2R R42, SRZ ;  /* 0x00000000002a7805 */ /* 0x000fe4000001ff00 */
[C---:B------:R-:W-:Y:S01]  /*09e0*/  @P1 IADD3.X R25, R26.reuse, R21, RZ, P3, !PT ;  /* 0x000000151a191210 */ /* 0x040fe20001ffe4ff */
[----:B------:R-:W1:Y:S01]  /*09f0*/  @!P2 LDC.64 R8, c[0x0][0x230] ;  /* 0x00008c00ff08ab82 */ /* 0x000e620000000a00 */
[----:B------:R-:W-:Y:S02]  /*0a00*/  @!P2 MOV R21, R17 ;  /* 0x000000110015a202 */ /* 0x000fe40000000f00 */
[----:B------:R-:W-:Y:S02]  /*0a10*/  CS2R R66, SRZ ;  /* 0x0000000000427805 */ /* 0x000fe4000001ff00 */
[----:B0-----:R-:W-:Y:S01]  /*0a20*/  @P1 IADD3 R22, P3, R23, R4, RZ ;  /* 0x0000000417161210 */ /* 0x001fe20007f7e0ff */
[----:B------:R-:W3:Y:S01]  /*0a30*/  @P1 LDG.E R53, desc[UR22][R24.64] ;  /* 0x0000001618351981 */ /* 0x000ee2000c1e1900 */
[----:B------:R-:W-:Y:S01]  /*0a40*/  ISETP.GE.AND.EX P0, PT, R31, UR19, PT, P0 ;  /* 0x000000131f007c0c */ /* 0x000fe2000bf06300 */
[----:B------:R-:W-:Y:S01]  /*0a50*/  @!P2 IMAD.WIDE.U32 R6, R19, R6, R20 ;  /* 0x000000061306a225 */ /* 0x000fe200078e0014 */
[----:B------:R-:W-:Y:S01]  /*0a60*/  @P1 IADD3.X R23, R26, R5, RZ, P3, !PT ;  /* 0x000000051a171210 */ /* 0x000fe20001ffe4ff */
[----:B------:R-:W-:Y:S01]  /*0a70*/  HFMA2.MMA R70, -RZ, RZ, 0, 0 ;  /* 0x00000000ff467435 */ /* 0x000fe200000001ff */
[----:B------:R-:W-:Y:S01]  /*0a80*/  ISETP.GT.U32.OR P0, PT, R0, 0x2ff, P0 ;  /* 0x000002ff0000780c */ /* 0x000fe20000704470 */
[----:B------:R-:W0:Y:S01]  /*0a90*/  @!P5 LDC.64 R4, c[0x0][0x288] ;  /* 0x0000a200ff04db82 */ /* 0x000e220000000a00 */
[----:B------:R-:W-:Y:S01]  /*0aa0*/  @!P2 IADD3 R21, R7, R27, RZ ;  /* 0x0000001b0715a210 */ /* 0x000fe20007ffe0ff */
[----:B------:R0:W5:Y:S01]  /*0ab0*/  @P1 LDG.E R52, desc[UR22][R22.64] ;  /* 0x0000001616341981 */ /* 0x000162000c1e1900 */
[----:B------:R-:W-:-:S02]  /*0ac0*/  @!P2 SHF.L.U32 R7, R6, 0x1, RZ ;  /* 0x000000010607a819 */ /* 0x000fc400000006ff */
[----:B------:R-:W-:Y:S02]  /*0ad0*/  CS2R R40, SRZ ;  /* 0x0000000000287805 */ /* 0x000fe4000001ff00 */
[----:B------:R-:W-:Y:S02]  /*0ae0*/  @!P2 SHF.L.U64.HI R26, R6, 0x1, R21 ;  /* 0x00000001061aa819 */ /* 0x000fe40000010215 */
[----:B------:R-:W-:Y:S02]  /*0af0*/  CS2R R68, SRZ ;  /* 0x0000000000447805 */ /* 0x000fe4000001ff00 */
[----:B------:R-:W-:Y:S01]  /*0b00*/  IADD3 R19, R2, 0x110, RZ ;  /* 0x0000011002137810 */ /* 0x000fe20007ffe0ff */
[----:B------:R-:W-:Y:S01]  /*0b10*/  ULDC.64 UR16, c[0x0][0x290] ;  /* 0x0000a40000107ab9 */ /* 0x000fe20000000a00 */
[----:B------:R-:W-:Y:S01]  /*0b20*/  HFMA2.MMA R74, -RZ, RZ, 0, 0 ;  /* 0x00000000ff4a7435 */ /* 0x000fe200000001ff */
[----:B------:R-:W-:Y:S01]  /*0b30*/  ULDC.64 UR6, c[0x0][0x248] ;  /* 0x0000920000067ab9 */ /* 0x000fe20000000a00 */
[----:B------:R-:W4:Y:S01]  /*0b40*/  @!P0 LDC.64 R10, c[0x0][0x288] ;  /* 0x0000a200ff0a8b82 */ /* 0x000f220000000a00 */
[----:B-1----:R-:W-:-:S02]  /*0b50*/  @!P2 IADD3 R20, P3, R7, R8, RZ ;  /* 0x000000080714a210 */ /* 0x002fc40007f7e0ff */
[----:B--2---:R-:W-:Y:S02]  /*0b60*/  @!P2 IADD3 R8, P6, R7, R12, RZ ;  /* 0x0000000c0708a210 */ /* 0x004fe40007fde0ff */
[C---:B------:R-:W-:Y:S02]  /*0b70*/  @!P2 IADD3.X R21, R26.reuse, R9, RZ, P3, !PT ;  /* 0x000000091a15a210 */ /* 0x040fe40001ffe4ff */
[----:B------:R-:W-:Y:S01]  /*0b80*/  @!P2 IADD3.X R9, R26, R13, RZ, P6, !PT ;  /* 0x0000000d1a09a210 */ /* 0x000fe200037fe4ff */
[----:B------:R-:W1:Y:S01]  /*0b90*/  @!P0 LDC.64 R6, c[0x0][0x230] ;  /* 0x00008c00ff068b82 */ /* 0x000e620000000a00 */
[----:B0-----:R-:W-:-:S03]  /*0ba0*/  @!P5 IMAD R22, R29, R4, RZ ;  /* 0x000000041d16d224 */ /* 0x001fc600078e02ff */
[----:B------:R-:W2:Y:S01]  /*0bb0*/  @!P2 LDG.E R28, desc[UR22][R8.64] ;  /* 0x00000016081ca981 */ /* 0x000ea2000c1e1900 */
[----:B------:R-:W-:-:S03]  /*0bc0*/  @!P0 MOV R13, R17 ;  /* 0x00000011000d8202 */ /* 0x000fc60000000f00 */
[----:B------:R-:W0:Y:S01]  /*0bd0*/  @!P0 LDC.64 R24, c[0x0][0x228] ;  /* 0x00008a00ff188b82 */ /* 0x000e220000000a00 */
[----:B------:R-:W-:Y:S01]  /*0be0*/  ISETP.GE.U32.AND P4, PT, R19, UR18, PT ;  /* 0x0000001213007c0c */ /* 0x000fe2000bf86070 */
[----:B------:R4:W5:Y:S02]  /*0bf0*/  @!P2 LDG.E R38, desc[UR22][R20.64] ;  /* 0x000000161426a981 */ /* 0x000964000c1e1900 */
[----:B----4-:R-:W-:-:S04]  /*0c00*/  @!P0 IMAD R12, R31, R10, RZ ;  /* 0x0000000a1f0c8224 */ /* 0x010fc800078e02ff */
[C---:B------:R-:W-:Y:S01]  /*0c10*/  @!P0 IMAD R31, R3.reuse, R11, R12 ;  /* 0x0000000b031f8224 */ /* 0x040fe200078e020c */
[----:B------:R-:W-:Y:S01]  /*0c20*/  @!P0 MOV R12, R14 ;  /* 0x0000000e000c8202 */ /* 0x000fe20000000f00 */
[----:B------:R-:W4:Y:S04]  /*0c30*/  @!P5 LDC.64 R20, c[0x0][0x228] ;  /* 0x00008a00ff14db82 */ /* 0x000f280000000a00 */
[----:B------:R-:W-:-:S05]  /*0c40*/  @!P0 IMAD.WIDE.U32 R12, R3, R10, R12 ;  /* 0x0000000a030c8225 */ /* 0x000fca00078e000c */
[----:B------:R-:W-:Y:S02]  /*0c50*/  @!P0 IADD3 R13, R13, R31, RZ ;  /* 0x0000001f0d0d8210 */ /* 0x000fe40007ffe0ff */
[C---:B------:R-:W-:Y:S02]  /*0c60*/  @!P0 SHF.L.U32 R29, R12.reuse, 0x1, RZ ;  /* 0x000000010c1d8819 */ /* 0x040fe400000006ff */
[----:B------:R-:W-:Y:S02]  /*0c70*/  @!P0 SHF.L.U64.HI R26, R12, 0x1, R13 ;  /* 0x000000010c1a8819 */ /* 0x000fe4000001020d */
[----:B-1----:R-:W-:-:S04]  /*0c80*/  @!P0 IADD3 R12, P3, R29, R6, RZ ;  /* 0x000000061d0c8210 */ /* 0x002fc80007f7e0ff */
[----:B------:R-:W-:Y:S01]  /*0c90*/  @!P0 IADD3.X R13, R26, R7, RZ, P3, !PT ;  /* 0x000000071a0d8210 */ /* 0x000fe20001ffe4ff */
[----:B--2---:R1:W-:Y:S02]  /*0ca0*/  STL [R1+0x28], R28 ;  /* 0x0000281c01007387 */ /* 0x0043e40000100800 */
[----:B-1----:R-:W-:-:S10]  /*0cb0*/  HFMA2.MMA R28, -RZ, RZ, 0, 0 ;  /* 0x00000000ff1c7435 */ /* 0x002fd400000001ff */
[----:B------:R-:W2:Y:S01]  /*0cc0*/  @!P0 LDG.E R28, desc[UR22][R12.64] ;  /* 0x000000160c1c8981 */ /* 0x000ea2000c1e1900 */
[----:B0-----:R-:W-:-:S04]  /*0cd0*/  @!P0 IADD3 R24, P3, R29, R24, RZ ;  /* 0x000000181d188210 */ /* 0x001fc80007f7e0ff */
[----:B------:R-:W-:Y:S02]  /*0ce0*/  @!P0 IADD3.X R25, R26, R25, RZ, P3, !PT ;  /* 0x000000191a198210 */ /* 0x000fe40001ffe4ff */
[----:B------:R-:W-:-:S04]  /*0cf0*/  SHF.R.S32.HI R27, RZ, 0x1f, R19 ;  /* 0x0000001fff1b7819 */ /* 0x000fc80000011413 */
[----:B------:R-:W-:-:S04]  /*0d00*/  ISETP.GE.AND.EX P4, PT, R27, UR19, PT, P4 ;  /* 0x000000131b007c0c */ /* 0x000fc8000bf86340 */
[----:B------:R-:W-:-:S13]  /*0d10*/  ISETP.GT.U32.OR P4, PT, R0, 0x2ff, P4 ;  /* 0x000002ff0000780c */ /* 0x000fda0002784470 */
[----:B------:R-:W0:Y:S01]  /*0d20*/  @!P4 LDC.64 R10, c[0x0][0x288] ;  /* 0x0000a200ff0acb82 */ /* 0x000e220000000a00 */
[----:B--2---:R1:W-:Y:S02]  /*0d30*/  STL [R1+0x10], R28 ;  /* 0x0000101c01007387 */ /* 0x0043e40000100800 */
[----:B-1----:R-:W-:-:S10]  /*0d40*/  HFMA2.MMA R28, -RZ, RZ, 0, 0 ;  /* 0x00000000ff1c7435 */ /* 0x002fd400000001ff */
[----:B------:R-:W2:Y:S01]  /*0d50*/  @!P0 LDG.E R28, desc[UR22][R24.64] ;  /* 0x00000016181c8981 */ /* 0x000ea2000c1e1900 */
[----:B------:R-:W-:Y:S02]  /*0d60*/  @!P5 MOV R8, R14 ;  /* 0x0000000e0008d202 */ /* 0x000fe40000000f00 */
[----:B------:R-:W-:Y:S01]  /*0d70*/  @!P5 MOV R9, R17 ;  /* 0x000000110009d202 */ /* 0x000fe20000000f00 */
[C---:B------:R-:W-:Y:S02]  /*0d80*/  @!P5 IMAD R31, R18.reuse, R5, R22 ;  /* 0x00000005121fd224 */ /* 0x040fe400078e0216 */
[----:B------:R-:W1:Y:S01]  /*0d90*/  @!P5 LDC.64 R22, c[0x0][0x230] ;  /* 0x00008c00ff16db82 */ /* 0x000e620000000a00 */
[----:B------:R-:W-:-:S05]  /*0da0*/  @!P5 IMAD.WIDE.U32 R4, R18, R4, R8 ;  /* 0x000000041204d225 */ /* 0x000fca00078e0008 */
[----:B------:R-:W-:Y:S01]  /*0db0*/  @!P5 IADD3 R5, R5, R31, RZ ;  /* 0x0000001f0505d210 */ /* 0x000fe20007ffe0ff */
[----:B0-----:R-:W-:Y:S01]  /*0dc0*/  @!P4 IMAD R6, R27, R10, RZ ;  /* 0x0000000a1b06c224 */ /* 0x001fe200078e02ff */
[C---:B------:R-:W-:Y:S02]  /*0dd0*/  @!P5 SHF.L.U32 R27, R4.reuse, 0x1, RZ ;  /* 0x00000001041bd819 */ /* 0x040fe400000006ff */
[----:B------:R-:W-:Y:S02]  /*0de0*/  @!P5 SHF.L.U64.HI R18, R4, 0x1, R5 ;  /* 0x000000010412d819 */ /* 0x000fe40000010205 */
[----:B------:R-:W0:Y:S01]  /*0df0*/  @!P4 LDC.64 R4, c[0x0][0x228] ;  /* 0x00008a00ff04cb82 */ /* 0x000e220000000a00 */
[----:B----4-:R-:W-:-:S04]  /*0e00*/  @!P5 IADD3 R20, P0, R27, R20, RZ ;  /* 0x000000141b14d210 */ /* 0x010fc80007f1e0ff */
[C---:B------:R-:W-:Y:S02]  /*0e10*/  @!P5 IADD3.X R21, R18.reuse, R21, RZ, P0, !PT ;  /* 0x000000151215d210 */ /* 0x040fe400007fe4ff */
[----:B------:R-:W-:Y:S02]  /*0e20*/  @!P4 MOV R12, R14 ;  /* 0x0000000e000cc202 */ /* 0x000fe40000000f00 */
[----:B------:R-:W-:Y:S01]  /*0e30*/  @!P4 MOV R13, R17 ;  /* 0x00000011000dc202 */ /* 0x000fe20000000f00 */
[----:B------:R-:W-:Y:S01]  /*0e40*/  @!P4 IMAD R29, R19, R11, R6 ;  /* 0x0000000b131dc224 */ /* 0x000fe200078e0206 */
[----:B-1----:R-:W-:Y:S01]  /*0e50*/  @!P5 IADD3 R22, P6, R27, R22, RZ ;  /* 0x000000161b16d210 */ /* 0x002fe20007fde0ff */
[----:B------:R-:W1:Y:S01]  /*0e60*/  @!P4 LDC.64 R6, c[0x0][0x230] ;  /* 0x00008c00ff06cb82 */ /* 0x000e620000000a00 */
[----:B------:R-:W-:Y:S02]  /*0e70*/  @!P4 IMAD.WIDE.U32 R10, R19, R10, R12 ;  /* 0x0000000a130ac225 */ /* 0x000fe400078e000c */
[----:B------:R-:W-:-:S03]  /*0e80*/  @!P5 IADD3.X R23, R18, R23, RZ, P6, !PT ;  /* 0x000000171217d210 */ /* 0x000fc600037fe4ff */
[----:B------:R-:W-:Y:S02]  /*0e90*/  @!P4 IADD3 R11, R11, R29, RZ ;  /* 0x0000001d0b0bc210 */ /* 0x000fe40007ffe0ff */
[----:B------:R4:W5:Y:S01]  /*0ea0*/  @!P5 LDG.E R36, desc[UR22][R22.64] ;  /* 0x000000161624d981 */ /* 0x000962000c1e1900 */
[C---:B------:R-:W-:Y:S02]  /*0eb0*/  @!P4 SHF.L.U32 R27, R10.reuse, 0x1, RZ ;  /* 0x000000010a1bc819 */ /* 0x040fe400000006ff */
[----:B------:R-:W-:Y:S01]  /*0ec0*/  @!P4 SHF.L.U64.HI R26, R10, 0x1, R11 ;  /* 0x000000010a1ac819 */ /* 0x000fe2000001020b */
[----:B----4-:R-:W-:Y:S01]  /*0ed0*/  HFMA2.MMA R22, -RZ, RZ, 0, 0 ;  /* 0x00000000ff167435 */ /* 0x010fe200000001ff */
[----:B--2---:R2:W-:Y:S02]  /*0ee0*/  STL [R1+0x30], R28 ;  /* 0x0000301c01007387 */ /* 0x0045e40000100800 */
[----:B--2---:R-:W-:-:S06]  /*0ef0*/  MOV R28, RZ ;  /* 0x000000ff001c7202 */ /* 0x004fcc0000000f00 */
[----:B------:R2:W4:Y:S01]  /*0f00*/  @!P5 LDG.E R28, desc[UR22][R20.64] ;  /* 0x00000016141cd981 */ /* 0x000522000c1e1900 */
[----:B0-----:R-:W-:-:S04]  /*0f10*/  @!P4 IADD3 R4, P5, R27, R4, RZ ;  /* 0x000000041b04c210 */ /* 0x001fc80007fbe0ff */
[----:B------:R-:W-:-:S05]  /*0f20*/  @!P4 IADD3.X R5, R26, R5, RZ, P5, !PT ;  /* 0x000000051a05c210 */ /* 0x000fca0002ffe4ff */
[----:B------:R-:W3:Y:S01]  /*0f30*/  @!P4 LDG.E R22, desc[UR22][R4.64] ;  /* 0x000000160416c981 */ /* 0x000ee2000c1e1900 */
[----:B------:R-:W-:-:S04]  /*0f40*/  IADD3 R3, R2, 0x120, RZ ;  /* 0x0000012002037810 */ /* 0x000fc80007ffe0ff */
[----:B------:R-:W-:Y:S02]  /*0f50*/  ISETP.GE.U32.AND P2, PT, R3, UR18, PT ;  /* 0x0000001203007c0c */ /* 0x000fe4000bf46070 */
[----:B------:R-:W-:Y:S02]  /*0f60*/  SHF.R.S32.HI R33, RZ, 0x1f, R3 ;  /* 0x0000001fff217819 */ /* 0x000fe40000011403 */
[----:B------:R-:W-:Y:S02]  /*0f70*/  ISETP.GE.U32.AND P3, PT, R32, UR18, PT ;  /* 0x0000001220007c0c */ /* 0x000fe4000bf66070 */
[----:B------:R-:W-:Y:S02]  /*0f80*/  ISETP.GE.AND.EX P2, PT, R33, UR19, PT, P2 ;  /* 0x0000001321007c0c */ /* 0x000fe4000bf46320 */
[----:B------:R-:W-:Y:S02]  /*0f90*/  ISETP.GE.AND.EX P3, PT, R30, UR19, PT, P3 ;  /* 0x000000131e007c0c */ /* 0x000fe4000bf66330 */
[----:B------:R-:W-:-:S02]  /*0fa0*/  ISETP.GT.U32.OR P2, PT, R0, 0x2ff, P2 ;  /* 0x000002ff0000780c */ /* 0x000fc40001744470 */
[----:B------:R-:W-:-:S11]  /*0fb0*/  ISETP.GT.U32.OR P3, PT, R0, 0x2ff, P3 ;  /* 0x000002ff0000780c */ /* 0x000fd60001f64470 */
[----:B------:R-:W0:Y:S08]  /*0fc0*/  @!P2 LDC.64 R8, c[0x0][0x288] ;  /* 0x0000a200ff08ab82 */ /* 0x000e300000000a00 */
[----:B------:R-:W0:Y:S01]  /*0fd0*/  @!P3 LDC.64 R10, c[0x0][0x288] ;  /* 0x0000a200ff0abb82 */ /* 0x000e220000000a00 */
[----:B-1----:R-:W-:-:S04]  /*0fe0*/  @!P4 IADD3 R6, P0, R27, R6, RZ ;  /* 0x000000061b06c210 */ /* 0x002fc80007f1e0ff */
[----:B------:R-:W-:-:S03]  /*0ff0*/  @!P4 IADD3.X R7, R26, R7, RZ, P0, !PT ;  /* 0x000000071a07c210 */ /* 0x000fc600007fe4ff */
[----:B------:R-:W1:Y:S01]  /*1000*/  @!P2 LDC.64 R12, c[0x0][0x230] ;  /* 0x00008c00ff0cab82 */ /* 0x000e620000000a00 */
[----:B--2---:R-:W-:Y:S01]  /*1010*/  @!P2 MOV R20, R14 ;  /* 0x0000000e0014a202 */ /* 0x004fe20000000f00 */
[----:B------:R2:W5:Y:S01]  /*1020*/  @!P4 LDG.E R37, desc[UR22][R6.64] ;  /* 0x000000160625c981 */ /* 0x000562000c1e1900 */
[----:B------:R-:W-:-:S05]  /*1030*/  @!P2 MOV R21, R17 ;  /* 0x000000110015a202 */ /* 0x000fca0000000f00 */
[----:B------:R-:W1:Y:S01]  /*1040*/  @!P2 LDC.64 R18, c[0x0][0x228] ;  /* 0x00008a00ff12ab82 */ /* 0x000e620000000a00 */
[-C--:B0-----:R-:W-:Y:S02]  /*1050*/  @!P2 IMAD R24, R33, R8.reuse, RZ ;  /* 0x000000082118a224 */ /* 0x081fe400078e02ff */
[----:B------:R-:W-:-:S04]  /*1060*/  @!P2 IMAD.WIDE.U32 R20, R3, R8, R20 ;  /* 0x000000080314a225 */ /* 0x000fc800078e0014 */
[----:B------:R-:W-:Y:S01]  /*1070*/  @!P2 IMAD R9, R3, R9, R24 ;  /* 0x000000090309a224 */ /* 0x000fe200078e0218 */
[----:B--2---:R-:W0:Y:S01]  /*1080*/  @!P3 LDC.64 R6, c[0x0][0x230] ;  /* 0x00008c00ff06bb82 */ /* 0x004e220000000a00 */
[----:B------:R-:W-:Y:S01]  /*1090*/  @!P3 IMAD R8, R30, R10, RZ ;  /* 0x0000000a1e08b224 */ /* 0x000fe200078e02ff */
[----:B------:R-:W-:Y:S02]  /*10a0*/  IADD3 R30, R2, 0x30, RZ ;  /* 0x00000030021e7810 */ /* 0x000fe40007ffe0ff */
[----:B------:R-:W-:Y:S02]  /*10b0*/  @!P2 IADD3 R9, R21, R9, RZ ;  /* 0x000000091509a210 */ /* 0x000fe40007ffe0ff */
[----:B------:R-:W-:Y:S02]  /*10c0*/  SHF.R.S32.HI R25, RZ, 0x1f, R30 ;  /* 0x0000001fff197819 */ /* 0x000fe4000001141e */
[----:B------:R-:W-:Y:S01]  /*10d0*/  ISETP.GE.U32.AND P5, PT, R30, UR18, PT ;  /* 0x000000121e007c0c */ /* 0x000fe2000bfa6070 */
[----:B------:R-:W-:Y:S01]  /*10e0*/  @!P3 IMAD R11, R32, R11, R8 ;  /* 0x0000000b200bb224 */ /* 0x000fe200078e0208 */
[----:B------:R-:W-:Y:S01]  /*10f0*/  @!P2 SHF.L.U32 R3, R20, 0x1, RZ ;  /* 0x000000011403a819 */ /* 0x000fe200000006ff */
[----:B------:R-:W2:Y:S01]  /*1100*/  @!P3 LDC.64 R4, c[0x0][0x228] ;  /* 0x00008a00ff04bb82 */ /* 0x000ea20000000a00 */
[----:B------:R-:W-:-:S02]  /*1110*/  ISETP.GE.AND.EX P5, PT, R25, UR19, PT, P5 ;  /* 0x0000001319007c0c */ /* 0x000fc4000bfa6350 */
[----:B------:R-:W-:Y:S02]  /*1120*/  @!P3 MOV R21, R17 ;  /* 0x000000110015b202 */ /* 0x000fe40000000f00 */
[----:B------:R-:W-:Y:S02]  /*1130*/  ISETP.GT.U32.OR P5, PT, R0, 0x2ff, P5 ;  /* 0x000002ff0000780c */ /* 0x000fe40002fa4470 */
[C---:B-1----:R-:W-:Y:S02]  /*1140*/  @!P2 IADD3 R12, P6, R3.reuse, R12, RZ ;  /* 0x0000000c030ca210 */ /* 0x042fe40007fde0ff */
[----:B------:R-:W-:Y:S02]  /*1150*/  @!P2 IADD3 R18, P4, R3, R18, RZ ;  /* 0x000000120312a210 */ /* 0x000fe40007f9e0ff */
[----:B------:R-:W-:-:S04]  /*1160*/  IADD3 R29, R2, 0x40, RZ ;  /* 0x00000040021d7810 */ /* 0x000fc80007ffe0ff */
[----:B------:R-:W-:Y:S01]  /*1170*/  SHF.R.S32.HI R23, RZ, 0x1f, R29 ;  /* 0x0000001fff177819 */ /* 0x000fe2000001141d */
[----:B----4-:R1:W-:Y:S02]  /*1180*/  STL [R1+0x38], R28 ;  /* 0x0000381c01007387 */ /* 0x0103e40000100800 */
[----:B-1----:R-:W-:-:S04]  /*1190*/  IADD3 R28, R2, 0x20, RZ ;  /* 0x00000020021c7810 */ /* 0x002fc80007ffe0ff */
[----:B------:R-:W-:Y:S02]  /*11a0*/  SHF.R.S32.HI R31, RZ, 0x1f, R28 ;  /* 0x0000001fff1f7819 */ /* 0x000fe4000001141c */
[----:B------:R-:W-:-:S04]  /*11b0*/  ISETP.GE.U32.AND P0, PT, R28, UR18, PT ;  /* 0x000000121c007c0c */ /* 0x000fc8000bf06070 */
[----:B------:R-:W-:-:S04]  /*11c0*/  ISETP.GE.AND.EX P0, PT, R31, UR19, PT, P0 ;  /* 0x000000131f007c0c */ /* 0x000fc8000bf06300 */
[----:B------:R-:W-:Y:S01]  /*11d0*/  ISETP.GT.U32.OR P0, PT, R0, 0x2ff, P0 ;  /* 0x000002ff0000780c */ /* 0x000fe20000704470 */
[----:B---3--:R1:W-:Y:S02]  /*11e0*/  STL [R1+0x34], R22 ;  /* 0x0000341601007387 */ /* 0x0083e40000100800 */
[----:B-1----:R-:W-:Y:S02]  /*11f0*/  @!P2 SHF.L.U64.HI R22, R20, 0x1, R9 ;  /* 0x000000011416a819 */ /* 0x002fe40000010209 */
[----:B------:R-:W-:-:S08]  /*1200*/  @!P3 MOV R20, R14 ;  /* 0x0000000e0014b202 */ /* 0x000fd00000000f00 */
[----:B------:R-:W1:Y:S01]  /*1210*/  @!P0 LDC.64 R8, c[0x0][0x288] ;  /* 0x0000a200ff088b82 */ /* 0x000e620000000a00 */
[----:B------:R-:W-:Y:S01]  /*1220*/  @!P3 IMAD.WIDE.U32 R20, R32, R10, R20 ;  /* 0x0000000a2014b225 */ /* 0x000fe200078e0014 */
[C---:B------:R-:W-:Y:S02]  /*1230*/  @!P2 IADD3.X R13, R22.reuse, R13, RZ, P6, !PT ;  /* 0x0000000d160da210 */ /* 0x040fe400037fe4ff */
[----:B------:R-:W-:Y:S02]  /*1240*/  @!P2 IADD3.X R19, R22, R19, RZ, P4, !PT ;  /* 0x000000131613a210 */ /* 0x000fe400027fe4ff */
[----:B------:R-:W-:Y:S01]  /*1250*/  @!P3 IADD3 R11, R21, R11, RZ ;  /* 0x0000000b150bb210 */ /* 0x000fe20007ffe0ff */
[----:B------:R3:W5:Y:S01]  /*1260*/  @!P2 LDG.E R34, desc[UR22][R12.64] ;  /* 0x000000160c22a981 */ /* 0x000762000c1e1900 */
[----:B------:R-:W-:Y:S02]  /*1270*/  ISETP.GE.U32.AND P4, PT, R29, UR18, PT ;  /* 0x000000121d007c0c */ /* 0x000fe4000bf86070 */
[C---:B------:R-:W-:Y:S01]  /*1280*/  @!P3 SHF.L.U64.HI R22, R20.reuse, 0x1, R11 ;  /* 0x000000011416b819 */ /* 0x040fe2000001020b */
[----:B------:R4:W2:Y:S01]  /*1290*/  @!P2 LDG.E R77, desc[UR22][R18.64] ;  /* 0x00000016124da981 */ /* 0x0008a2000c1e1900 */
[----:B------:R-:W2:Y:S01]  /*12a0*/  @!P0 LDC.64 R10, c[0x0][0x230] ;  /* 0x00008c00ff0a8b82 */ /* 0x000ea20000000a00 */
[----:B------:R-:W-:-:S02]  /*12b0*/  @!P3 SHF.L.U32 R3, R20, 0x1, RZ ;  /* 0x000000011403b819 */ /* 0x000fc400000006ff */
[----:B------:R-:W-:-:S05]  /*12c0*/  ISETP.GE.AND.EX P4, PT, R23, UR19, PT, P4 ;  /* 0x0000001317007c0c */ /* 0x000fca000bf86340 */
[----:B---3--:R-:W3:Y:S01]  /*12d0*/  @!P5 LDC.64 R12, c[0x0][0x288] ;  /* 0x0000a200ff0cdb82 */ /* 0x008ee20000000a00 */
[----:B------:R-:W-:-:S07]  /*12e0*/  ISETP.GT.U32.OR P4, PT, R0, 0x2ff, P4 ;  /* 0x000002ff0000780c */ /* 0x000fce0002784470 */
[----:B------:R-:W3:Y:S01]  /*12f0*/  @!P0 LDC.64 R20, c[0x0][0x228] ;  /* 0x00008a00ff148b82 */ /* 0x000ee20000000a00 */
[----:B0-----:R-:W-:Y:S01]  /*1300*/  @!P3 IADD3 R6, P6, R3, R6, RZ ;  /* 0x000000060306b210 */ /* 0x001fe20007fde0ff */
[----:B-1----:R-:W-:Y:S01]  /*1310*/  @!P0 IMAD R24, R31, R8, RZ ;  /* 0x000000081f188224 */ /* 0x002fe200078e02ff */
[----:B----4-:R-:W-:Y:S02]  /*1320*/  @!P0 MOV R18, R14 ;  /* 0x0000000e00128202 */ /* 0x010fe40000000f00 */
[----:B------:R-:W-:Y:S02]  /*1330*/  @!P0 MOV R19, R17 ;  /* 0x0000001100138202 */ /* 0x000fe40000000f00 */
[----:B--2---:R-:W-:Y:S01]  /*1340*/  @!P3 IADD3 R4, P2, R3, R4, RZ ;  /* 0x000000040304b210 */ /* 0x004fe20007f5e0ff */
[----:B------:R-:W-:Y:S01]  /*1350*/  @!P0 IMAD R3, R28, R9, R24 ;  /* 0x000000091c038224 */ /* 0x000fe200078e0218 */
[----:B------:R-:W-:Y:S01]  /*1360*/  @!P3 IADD3.X R7, R22, R7, RZ, P6, !PT ;  /* 0x000000071607b210 */ /* 0x000fe200037fe4ff */
[----:B------:R-:W-:Y:S01]  /*1370*/  @!P0 IMAD.WIDE.U32 R8, R28, R8, R18 ;  /* 0x000000081c088225 */ /* 0x000fe200078e0012 */
[----:B------:R-:W-:-:S03]  /*1380*/  @!P3 IADD3.X R5, R22, R5, RZ, P2, !PT ;  /* 0x000000051605b210 */ /* 0x000fc600017fe4ff */
[----:B------:R0:W5:Y:S01]  /*1390*/  @!P3 LDG.E R48, desc[UR22][R6.64] ;  /* 0x000000160630b981 */ /* 0x000162000c1e1900 */
[----:B------:R-:W-:Y:S02]  /*13a0*/  @!P0 IADD3 R9, R9, R3, RZ ;  /* 0x0000000309098210 */ /* 0x000fe40007ffe0ff */
[----:B------:R-:W-:Y:S01]  /*13b0*/  @!P0 SHF.L.U32 R3, R8, 0x1, RZ ;  /* 0x0000000108038819 */ /* 0x000fe200000006ff */
[----:B------:R1:W5:Y:S01]  /*13c0*/  @!P3 LDG.E R55, desc[UR22][R4.64] ;  /* 0x000000160437b981 */ /* 0x000362000c1e1900 */
[----:B------:R-:W-:Y:S01]  /*13d0*/  IADD3 R28, R2, 0x50, RZ ;  /* 0x00000050021c7810 */ /* 0x000fe20007ffe0ff */
[----:B0-----:R-:W0:Y:S01]  /*13e0*/  @!P4 LDC.64 R6, c[0x0][0x288] ;  /* 0x0000a200ff06cb82 */ /* 0x001e220000000a00 */
[----:B---3--:R-:W-:Y:S01]  /*13f0*/  @!P5 IMAD R22, R25, R12, RZ ;  /* 0x0000000c1916d224 */ /* 0x008fe200078e02ff */
[----:B------:R-:W-:Y:S02]  /*1400*/  @!P0 SHF.L.U64.HI R18, R8, 0x1, R9 ;  /* 0x0000000108128819 */ /* 0x000fe40000010209 */
[----:B-1----:R-:W-:-:S02]  /*1410*/  @!P5 MOV R4, R14 ;  /* 0x0000000e0004d202 */ /* 0x002fc40000000f00 */
[----:B------:R-:W-:Y:S02]  /*1420*/  @!P5 MOV R5, R17 ;  /* 0x000000110005d202 */ /* 0x000fe40000000f00 */
[C---:B------:R-:W-:Y:S01]  /*1430*/  @!P0 IADD3 R10, P6, R3.reuse, R10, RZ ;  /* 0x0000000a030a8210 */ /* 0x040fe20007fde0ff */
[----:B------:R-:W1:Y:S01]  /*1440*/  @!P5 LDC.64 R8, c[0x0][0x230] ;  /* 0x00008c00ff08db82 */ /* 0x000e620000000a00 */
[----:B------:R-:W-:Y:S02]  /*1450*/  SHF.R.S32.HI R31, RZ, 0x1f, R28 ;  /* 0x0000001fff1f7819 */ /* 0x000fe4000001141c */
[----:B------:R-:W-:Y:S02]  /*1460*/  ISETP.GE.U32.AND P3, PT, R28, UR18, PT ;  /* 0x000000121c007c0c */ /* 0x000fe4000bf66070 */
[----:B------:R-:W-:Y:S01]  /*1470*/  @!P0 IADD3 R20, P2, R3, R20, RZ ;  /* 0x0000001403148210 */ /* 0x000fe20007f5e0ff */
[----:B------:R-:W-:Y:S01]  /*1480*/  @!P5 IMAD R3, R30, R13, R22 ;  /* 0x0000000d1e03d224 */ /* 0x000fe200078e0216 */
[----:B------:R-:W-:Y:S01]  /*1490*/  @!P0 IADD3.X R11, R18, R11, RZ, P6, !PT ;  /* 0x0000000b120b8210 */ /* 0x000fe200037fe4ff */
[----:B------:R-:W-:Y:S01]  /*14a0*/  @!P5 IMAD.WIDE.U32 R12, R30, R12, R4 ;  /* 0x0000000c1e0cd225 */ /* 0x000fe200078e0004 */
[----:B------:R-:W-:Y:S01]  /*14b0*/  ISETP.GE.AND.EX P3, PT, R31, UR19, PT, P3 ;  /* 0x000000131f007c0c */ /* 0x000fe2000bf66330 */
[----:B------:R-:W2:Y:S02]  /*14c0*/  @!P5 LDC.64 R4, c[0x0][0x228] ;  /* 0x00008a00ff04db82 */ /* 0x000ea40000000a00 */
[----:B------:R3:W5:Y:S01]  /*14d0*/  @!P0 LDG.E R47, desc[UR22][R10.64] ;  /* 0x000000160a2f8981 */ /* 0x000762000c1e1900 */
[----:B------:R-:W-:-:S02]  /*14e0*/  ISETP.GT.U32.OR P3, PT, R0, 0x2ff, P3 ;  /* 0x000002ff0000780c */ /* 0x000fc40001f64470 */
[----:B------:R-:W-:-:S03]  /*14f0*/  @!P5 IADD3 R13, R13, R3, RZ ;  /* 0x000000030d0dd210 */ /* 0x000fc60007ffe0ff */
[----:B---3--:R-:W3:Y:S01]  /*1500*/  @!P4 LDC.64 R10, c[0x0][0x230] ;  /* 0x00008c00ff0acb82 */ /* 0x008ee20000000a00 */
[----:B------:R-:W-:Y:S02]  /*1510*/  IADD3 R30, R2, 0x60, RZ ;  /* 0x00000060021e7810 */ /* 0x000fe40007ffe0ff */
[----:B------:R-:W-:Y:S01]  /*1520*/  @!P0 IADD3.X R21, R18, R21, RZ, P2, !PT ;  /* 0x0000001512158210 */ /* 0x000fe200017fe4ff */
[----:B0-----:R-:W-:Y:S01]  /*1530*/  @!P4 IMAD R18, R23, R6, RZ ;  /* 0x000000061712c224 */ /* 0x001fe200078e02ff */
[----:B------:R-:W-:Y:S02]  /*1540*/  SHF.R.S32.HI R27, RZ, 0x1f, R30 ;  /* 0x0000001fff1b7819 */ /* 0x000fe4000001141e */
[----:B------:R-:W-:Y:S01]  /*1550*/  ISETP.GE.U32.AND P2, PT, R30, UR18, PT ;  /* 0x000000121e007c0c */ /* 0x000fe2000bf46070 */
[----:B------:R0:W5:Y:S01]  /*1560*/  @!P0 LDG.E R58, desc[UR22][R20.64] ;  /* 0x00000016143a8981 */ /* 0x000162000c1e1900 */
[C---:B------:R-:W-:Y:S02]  /*1570*/  @!P5 SHF.L.U32 R3, R12.reuse, 0x1, RZ ;  /* 0x000000010c03d819 */ /* 0x040fe400000006ff */
[----:B------:R-:W-:-:S02]  /*1580*/  @!P5 SHF.L.U64.HI R24, R12, 0x1, R13 ;  /* 0x000000010c18d819 */ /* 0x000fc4000001020d */
[----:B------:R-:W-:Y:S01]  /*1590*/  @!P4 MOV R22, R14 ;  /* 0x0000000e0016c202 */ /* 0x000fe20000000f00 */
[----:B------:R-:W4:Y:S01]  /*15a0*/  @!P3 LDC.64 R12, c[0x0][0x288] ;  /* 0x0000a200ff0cbb82 */ /* 0x000f220000000a00 */
[----:B------:R-:W-:Y:S01]  /*15b0*/  @!P4 MOV R23, R17 ;  /* 0x000000110017c202 */ /* 0x000fe20000000f00 */
[----:B------:R-:W-:Y:S01]  /*15c0*/  @!P4 IMAD R25, R29, R7, R18 ;  /* 0x000000071d19c224 */ /* 0x000fe200078e0212 */
[----:B------:R-:W-:Y:S01]  /*15d0*/  ISETP.GE.AND.EX P2, PT, R27, UR19, PT, P2 ;  /* 0x000000131b007c0c */ /* 0x000fe2000bf46320 */
[----:B------:R-:W-:-:S04]  /*15e0*/  @!P4 IMAD.WIDE.U32 R6, R29, R6, R22 ;  /* 0x000000061d06c225 */ /* 0x000fc800078e0016 */
[----:B------:R-:W4:Y:S01]  /*15f0*/  @!P4 LDC.64 R18, c[0x0][0x228] ;  /* 0x00008a00ff12cb82 */ /* 0x000f220000000a00 */
[----:B------:R-:W-:Y:S02]  /*1600*/  ISETP.GT.U32.OR P2, PT, R0, 0x2ff, P2 ;  /* 0x000002ff0000780c */ /* 0x000fe40001744470 */
[C---:B-1----:R-:W-:Y:S02]  /*1610*/  @!P5 IADD3 R8, P6, R3.reuse, R8, RZ ;  /* 0x000000080308d210 */ /* 0x042fe40007fde0ff */
[----:B--2---:R-:W-:Y:S02]  /*1620*/  @!P5 IADD3 R4, P0, R3, R4, RZ ;  /* 0x000000040304d210 */ /* 0x004fe40007f1e0ff */
[----:B------:R-:W-:Y:S02]  /*1630*/  @!P4 IADD3 R7, R7, R25, RZ ;  /* 0x000000190707c210 */ /* 0x000fe40007ffe0ff */
[----:B------:R-:W-:Y:S02]  /*1640*/  @!P4 SHF.L.U32 R3, R6, 0x1, RZ ;  /* 0x000000010603c819 */ /* 0x000fe400000006ff */
[----:B------:R-:W-:-:S02]  /*1650*/  @!P5 IADD3.X R5, R24, R5, RZ, P0, !PT ;  /* 0x000000051805d210 */ /* 0x000fc400007fe4ff */
[----:B------:R-:W-:Y:S02]  /*1660*/  @!P4 SHF.L.U64.HI R22, R6, 0x1, R7 ;  /* 0x000000010616c819 */ /* 0x000fe40000010207 */
[----:B---3--:R-:W-:Y:S01]  /*1670*/  @!P4 IADD3 R10, P0, R3, R10, RZ ;  /* 0x0000000a030ac210 */ /* 0x008fe20007f1e0ff */
[----:B------:R-:W1:Y:S01]  /*1680*/  @!P2 LDC.64 R6, c[0x0][0x288] ;  /* 0x0000a200ff06ab82 */ /* 0x000e620000000a00 */
[----:B------:R-:W-:Y:S01]  /*1690*/  IADD3 R29, R2, 0x70, RZ ;  /* 0x00000070021d7810 */ /* 0x000fe20007ffe0ff */
[----:B------:R2:W5:Y:S01]  /*16a0*/  @!P5 LDG.E R60, desc[UR22][R4.64] ;  /* 0x00000016043cd981 */ /* 0x000562000c1e1900 */
[----:B------:R-:W-:Y:S02]  /*16b0*/  @!P4 IADD3.X R11, R22, R11, RZ, P0, !PT ;  /* 0x0000000b160bc210 */ /* 0x000fe400007fe4ff */
[----:B------:R-:W-:Y:S02]  /*16c0*/  @!P5 IADD3.X R9, R24, R9, RZ, P6, !PT ;  /* 0x000000091809d210 */ /* 0x000fe400037fe4ff */
[----:B------:R-:W-:Y:S01]  /*16d0*/  SHF.R.S32.HI R26, RZ, 0x1f, R29 ;  /* 0x0000001fff1a7819 */ /* 0x000fe2000001141d */
[----:B------:R-:W5:Y:S01]  /*16e0*/  @!P4 LDG.E R45, desc[UR22][R10.64] ;  /* 0x000000160a2dc981 */ /* 0x000f62000c1e1900 */
[----:B------:R-:W-:-:S02]  /*16f0*/  ISETP.GE.U32.AND P0, PT, R29, UR18, PT ;  /* 0x000000121d007c0c */ /* 0x000fc4000bf06070 */
[----:B0-----:R-:W-:Y:S01]  /*1700*/  @!P3 MOV R20, R14 ;  /* 0x0000000e0014b202 */ /* 0x001fe20000000f00 */
[----:B------:R0:W5:Y:S01]  /*1710*/  @!P5 LDG.E R57, desc[UR22][R8.64] ;  /* 0x000000160839d981 */ /* 0x000162000c1e1900 */
[----:B------:R-:W-:Y:S01]  /*1720*/  ISETP.GE.AND.EX P0, PT, R26, UR19, PT, P0 ;  /* 0x000000131a007c0c */ /* 0x000fe2000bf06300 */
[----:B--2---:R-:W2:Y:S01]  /*1730*/  @!P3 LDC.64 R4, c[0x0][0x230] ;  /* 0x00008c00ff04bb82 */ /* 0x004ea20000000a00 */
[----:B------:R-:W-:Y:S02]  /*1740*/  @!P3 MOV R21, R17 ;  /* 0x000000110015b202 */ /* 0x000fe40000000f00 */
[----:B------:R-:W-:Y:S02]  /*1750*/  ISETP.GT.U32.OR P0, PT, R0, 0x2ff, P0 ;  /* 0x000002ff0000780c */ /* 0x000fe40000704470 */
[----:B----4-:R-:W-:Y:S01]  /*1760*/  @!P4 IADD3 R18, P5, R3, R18, RZ ;  /* 0x000000120312c210 */ /* 0x010fe20007fbe0ff */
[----:B0-----:R-:W-:Y:S02]  /*1770*/  @!P3 IMAD R8, R31, R12, RZ ;  /* 0x0000000c1f08b224 */ /* 0x001fe400078e02ff */
[----:B------:R-:W0:Y:S02]  /*1780*/  @!P2 LDC.64 R10, c[0x0][0x230] ;  /* 0x00008c00ff0aab82 */ /* 0x000e240000000a00 */
[----:B------:R-:W-:-:S02]  /*1790*/  @!P3 IMAD R3, R28, R13, R8 ;  /* 0x0000000d1c03b224 */ /* 0x000fc400078e0208 */
[----:B------:R-:W-:-:S04]  /*17a0*/  @!P3 IMAD.WIDE.U32 R12, R28, R12, R20 ;  /* 0x0000000c1c0cb225 */ /* 0x000fc800078e0014 */
[----:B------:R-:W3:Y:S01]  /*17b0*/  @!P3 LDC.64 R8, c[0x0][0x228] ;  /* 0x00008a00ff08bb82 */ /* 0x000ee20000000a00 */
[----:B------:R-:W-:Y:S02]  /*17c0*/  @!P4 IADD3.X R19, R22, R19, RZ, P5, !PT ;  /* 0x000000131613c210 */ /* 0x000fe40002ffe4ff */
[----:B------:R-:W-:Y:S02]  /*17d0*/  @!P3 IADD3 R13, R13, R3, RZ ;  /* 0x000000030d0db210 */ /* 0x000fe40007ffe0ff */
[C---:B------:R-:W-:Y:S01]  /*17e0*/  @!P3 SHF.L.U32 R3, R12.reuse, 0x1, RZ ;  /* 0x000000010c03b819 */ /* 0x040fe200000006ff */
[----:B------:R4:W5:Y:S01]  /*17f0*/  @!P4 LDG.E R62, desc[UR22][R18.64] ;  /* 0x00000016123ec981 */ /* 0x000962000c1e1900 */
[----:B------:R-:W-:Y:S02]  /*1800*/  @!P3 SHF.L.U64.HI R22, R12, 0x1, R13 ;  /* 0x000000010c16b819 */ /* 0x000fe4000001020d */
[----:B------:R-:W0:Y:S01]  /*1810*/  @!P2 LDC.64 R12, c[0x0][0x228] ;  /* 0x00008a00ff0cab82 */ /* 0x000e220000000a00 */
[----:B-1----:R-:W-:-:S07]  /*1820*/  @!P2 IMAD R20, R27, R6, RZ ;  /* 0x000000061b14a224 */ /* 0x002fce00078e02ff */
[----:B----4-:R-:W1:Y:S01]  /*1830*/  @!P0 LDC.64 R18, c[0x0][0x288] ;  /* 0x0000a200ff128b82 */ /* 0x010e620000000a00 */
[----:B------:R-:W-:Y:S01]  /*1840*/  IADD3 R27, R2, 0x80, RZ ;  /* 0x00000080021b7810 */ /* 0x000fe20007ffe0ff */
[C---:B------:R-:W-:Y:S01]  /*1850*/  @!P2 IMAD R23, R30.reuse, R7, R20 ;  /* 0x000000071e17a224 */ /* 0x040fe200078e0214 */
[----:B--2---:R-:W-:Y:S02]  /*1860*/  @!P3 IADD3 R4, P5, R3, R4, RZ ;  /* 0x000000040304b210 */ /* 0x004fe40007fbe0ff */
[----:B------:R-:W-:Y:S02]  /*1870*/  @!P2 MOV R20, R14 ;  /* 0x0000000e0014a202 */ /* 0x000fe40000000f00 */
[----:B------:R-:W-:Y:S02]  /*1880*/  @!P2 MOV R21, R17 ;  /* 0x000000110015a202 */ /* 0x000fe40000000f00 */
[----:B------:R-:W-:Y:S02]  /*1890*/  SHF.R.S32.HI R28, RZ, 0x1f, R27 ;  /* 0x0000001fff1c7819 */ /* 0x000fe4000001141b */
[----:B------:R-:W-:Y:S01]  /*18a0*/  ISETP.GE.U32.AND P4, PT, R27, UR18, PT ;  /* 0x000000121b007c0c */ /* 0x000fe2000bf86070 */
[----:B------:R-:W-:Y:S01]  /*18b0*/  @!P2 IMAD.WIDE.U32 R6, R30, R6, R20 ;  /* 0x000000061e06a225 */ /* 0x000fe200078e0014 */
[----:B------:R-:W-:-:S02]  /*18c0*/  @!P3 IADD3.X R5, R22, R5, RZ, P5, !PT ;  /* 0x000000051605b210 */ /* 0x000fc40002ffe4ff */
[----:B------:R-:W-:Y:S02]  /*18d0*/  ISETP.GE.AND.EX P4, PT, R28, UR19, PT, P4 ;  /* 0x000000131c007c0c */ /* 0x000fe4000bf86340 */
[----:B---3--:R-:W-:Y:S01]  /*18e0*/  @!P3 IADD3 R8, P5, R3, R8, RZ ;  /* 0x000000080308b210 */ /* 0x008fe20007fbe0ff */
[----:B------:R2:W5:Y:S01]  /*18f0*/  @!P3 LDG.E R46, desc[UR22][R4.64] ;  /* 0x00000016042eb981 */ /* 0x000562000c1e1900 */
[----:B------:R-:W-:Y:S02]  /*1900*/  ISETP.GT.U32.OR P4, PT, R0, 0x2ff, P4 ;  /* 0x000002ff0000780c */ /* 0x000fe40002784470 */
[----:B------:R-:W-:Y:S02]  /*1910*/  @!P3 IADD3.X R9, R22, R9, RZ, P5, !PT ;  /* 0x000000091609b210 */ /* 0x000fe40002ffe4ff */
[----:B------:R-:W-:Y:S02]  /*1920*/  @!P2 IADD3 R7, R7, R23, RZ ;  /* 0x000000170707a210 */ /* 0x000fe40007ffe0ff */
[----:B------:R-:W-:Y:S01]  /*1930*/  @!P2 SHF.L.U32 R3, R6, 0x1, RZ ;  /* 0x000000010603a819 */ /* 0x000fe200000006ff */
[----:B------:R3:W5:Y:S01]  /*1940*/  @!P3 LDG.E R65, desc[UR22][R8.64] ;  /* 0x000000160841b981 */ /* 0x000762000c1e1900 */
[----:B------:R-:W-:Y:S01]  /*1950*/  IADD3 R25, R2, 0x90, RZ ;  /* 0x0000009002197810 */ /* 0x000fe20007ffe0ff */
[----:B-1----:R-:W-:Y:S01]  /*1960*/  @!P0 IMAD R22, R26, R18, RZ ;  /* 0x000000121a168224 */ /* 0x002fe200078e02ff */
[----:B------:R-:W-:Y:S01]  /*1970*/  @!P2 SHF.L.U64.HI R20, R6, 0x1, R7 ;  /* 0x000000010614a819 */ /* 0x000fe20000010207 */
[----:B--2---:R-:W1:Y:S01]  /*1980*/  @!P0 LDC.64 R4, c[0x0][0x230] ;  /* 0x00008c00ff048b82 */ /* 0x004e620000000a00 */
[----:B0-----:R-:W-:-:S02]  /*1990*/  @!P2 IADD3 R10, P5, R3, R10, RZ ;  /* 0x0000000a030aa210 */ /* 0x001fc40007fbe0ff */
[----:B------:R-:W-:Y:S02]  /*19a0*/  @!P2 IADD3 R12, P6, R3, R12, RZ ;  /* 0x0000000c030ca210 */ /* 0x000fe40007fde0ff */
[----:B------:R-:W-:Y:S02]  /*19b0*/  SHF.R.S32.HI R26, RZ, 0x1f, R25 ;  /* 0x0000001fff1a7819 */ /* 0x000fe40000011419 */
[----:B------:R-:W-:Y:S01]  /*19c0*/  ISETP.GE.U32.AND P3, PT, R25, UR18, PT ;  /* 0x0000001219007c0c */ /* 0x000fe2000bf66070 */
[----:B------:R-:W0:Y:S01]  /*19d0*/  @!P0 LDC.64 R6, c[0x0][0x228] ;  /* 0x00008a00ff068b82 */ /* 0x000e220000000a00 */
[C---:B------:R-:W-:Y:S02]  /*19e0*/  @!P2 IADD3.X R11, R20.reuse, R11, RZ, P5, !PT ;  /* 0x0000000b140ba210 */ /* 0x040fe40002ffe4ff */
[----:B------:R-:W-:Y:S02]  /*19f0*/  @!P2 IADD3.X R13, R20, R13, RZ, P6, !PT ;  /* 0x0000000d140da210 */ /* 0x000fe400037fe4ff */
[----:B------:R-:W-:-:S02]  /*1a00*/  ISETP.GE.AND.EX P3, PT, R26, UR19, PT, P3 ;  /* 0x000000131a007c0c */ /* 0x000fc4000bf66330 */
[----:B------:R-:W-:Y:S01]  /*1a10*/  @!P0 MOV R21, R17 ;  /* 0x0000001100158202 */ /* 0x000fe20000000f00 */
[----:B---3--:R-:W2:Y:S01]  /*1a20*/  @!P4 LDC.64 R8, c[0x0][0x288] ;  /* 0x0000a200ff08cb82 */ /* 0x008ea20000000a00 */
[----:B------:R-:W-:Y:S01]  /*1a30*/  @!P0 MOV R20, R14 ;  /* 0x0000000e00148202 */ /* 0x000fe20000000f00 */
[C---:B------:R-:W-:Y:S01]  /*1a40*/  @!P0 IMAD R19, R29.reuse, R19, R22 ;  /* 0x000000131d138224 */ /* 0x040fe200078e0216 */
[----:B------:R-:W-:Y:S01]  /*1a50*/  ISETP.GT.U32.OR P3, PT, R0, 0x2ff, P3 ;  /* 0x000002ff0000780c */ /* 0x000fe20001f64470 */
[----:B------:R3:W5:Y:S02]  /*1a60*/  @!P2 LDG.E R43, desc[UR22][R10.64] ;  /* 0x000000160a2ba981 */ /* 0x000764000c1e1900 */
[----:B------:R-:W-:Y:S01]  /*1a70*/  @!P0 IMAD.WIDE.U32 R20, R29, R18, R20 ;  /* 0x000000121d148225 */ /* 0x000fe200078e0014 */
[----:B------:R-:W-:Y:S01]  /*1a80*/  IADD3 R24, R2, 0xa0, RZ ;  /* 0x000000a002187810 */ /* 0x000fe20007ffe0ff */
[----:B------:R4:W5:Y:S03]  /*1a90*/  @!P2 LDG.E R66, desc[UR22][R12.64] ;  /* 0x000000160c42a981 */ /* 0x000966000c1e1900 */
[----:B------:R-:W-:-:S02]  /*1aa0*/  @!P0 IADD3 R19, R21, R19, RZ ;  /* 0x0000001315138210 */ /* 0x000fc40007ffe0ff */
[C---:B------:R-:W-:Y:S01]  /*1ab0*/  @!P0 SHF.L.U32 R3, R20.reuse, 0x1, RZ ;  /* 0x0000000114038819 */ /* 0x040fe200000006ff */
[----:B---3--:R-:W3:Y:S01]  /*1ac0*/  @!P4 LDC.64 R10, c[0x0][0x230] ;  /* 0x00008c00ff0acb82 */ /* 0x008ee20000000a00 */
[----:B------:R-:W-:Y:S02]  /*1ad0*/  @!P0 SHF.L.U64.HI R20, R20, 0x1, R19 ;  /* 0x0000000114148819 */ /* 0x000fe40000010213 */
[----:B-1----:R-:W-:-:S05]  /*1ae0*/  @!P0 IADD3 R4, P5, R3, R4, RZ ;  /* 0x0000000403048210 */ /* 0x002fca0007fbe0ff */
[----:B------:R-:W1:Y:S01]  /*1af0*/  @!P3 LDC.64 R18, c[0x0][0x288] ;  /* 0x0000a200ff12bb82 */ /* 0x000e620000000a00 */
[----:B0-----:R-:W-:Y:S02]  /*1b00*/  @!P0 IADD3 R6, P6, R3, R6, RZ ;  /* 0x0000000603068210 */ /* 0x001fe40007fde0ff */
[----:B------:R-:W-:Y:S02]  /*1b10*/  SHF.R.S32.HI R23, RZ, 0x1f, R24 ;  /* 0x0000001fff177819 */ /* 0x000fe40000011418 */
[----:B------:R-:W-:-:S03]  /*1b20*/  ISETP.GE.U32.AND P2, PT, R24, UR18, PT ;  /* 0x0000001218007c0c */ /* 0x000fc6000bf46070 */
[----:B----4-:R-:W0:Y:S01]  /*1b30*/  @!P4 LDC.64 R12, c[0x0][0x228] ;  /* 0x00008a00ff0ccb82 */ /* 0x010e220000000a00 */
[C---:B------:R-:W-:Y:S02]  /*1b40*/  @!P0 IADD3.X R5, R20.reuse, R5, RZ, P5, !PT ;  /* 0x0000000514058210 */ /* 0x040fe40002ffe4ff */
[----:B------:R-:W-:Y:S01]  /*1b50*/  @!P0 IADD3.X R7, R20, R7, RZ, P6, !PT ;  /* 0x0000000714078210 */ /* 0x000fe200037fe4ff */
[----:B--2---:R-:W-:Y:S01]  /*1b60*/  @!P4 IMAD R22, R28, R8, RZ ;  /* 0x000000081c16c224 */ /* 0x004fe200078e02ff */
[----:B------:R-:W-:Y:S01]  /*1b70*/  @!P4 MOV R20, R14 ;  /* 0x0000000e0014c202 */ /* 0x000fe20000000f00 */
[----:B------:R2:W5:Y:S01]  /*1b80*/  @!P0 LDG.E R44, desc[UR22][R4.64] ;  /* 0x00000016042c8981 */ /* 0x000562000c1e1900 */
[----:B------:R-:W-:Y:S02]  /*1b90*/  @!P4 MOV R21, R17 ;  /* 0x000000110015c202 */ /* 0x000fe40000000f00 */
[----:B------:R-:W-:Y:S01]  /*1ba0*/  ISETP.GE.AND.EX P2, PT, R23, UR19, PT, P2 ;  /* 0x0000001317007c0c */ /* 0x000fe2000bf46320 */
[C---:B------:R-:W-:Y:S01]  /*1bb0*/  @!P4 IMAD R3, R27.reuse, R9, R22 ;  /* 0x000000091b03c224 */ /* 0x040fe200078e0216 */
[----:B------:R4:W5:Y:S01]  /*1bc0*/  @!P0 LDG.E R70, desc[UR22][R6.64] ;  /* 0x0000001606468981 */ /* 0x000962000c1e1900 */
[----:B------:R-:W-:Y:S01]  /*1bd0*/  @!P4 IMAD.WIDE.U32 R20, R27, R8, R20 ;  /* 0x000000081b14c225 */ /* 0x000fe200078e0014 */
[----:B------:R-:W-:Y:S01]  /*1be0*/  ISETP.GT.U32.OR P2, PT, R0, 0x2ff, P2 ;  /* 0x000002ff0000780c */ /* 0x000fe20001744470 */
[----:B--2---:R-:W2:Y:S03]  /*1bf0*/  @!P3 LDC.64 R4, c[0x0][0x230] ;  /* 0x00008c00ff04bb82 */ /* 0x004ea60000000a00 */
[----:B------:R-:W-:-:S02]  /*1c00*/  @!P4 IADD3 R3, R21, R3, RZ ;  /* 0x000000031503c210 */ /* 0x000fc40007ffe0ff */
[C---:B------:R-:W-:Y:S02]  /*1c10*/  @!P4 SHF.L.U32 R21, R20.reuse, 0x1, RZ ;  /* 0x000000011415c819 */ /* 0x040fe400000006ff */
[----:B------:R-:W-:Y:S01]  /*1c20*/  @!P4 SHF.L.U64.HI R3, R20, 0x1, R3 ;  /* 0x000000011403c819 */ /* 0x000fe20000010203 */
[----:B-1----:R-:W-:Y:S01]  /*1c30*/  @!P3 IMAD R20, R26, R18, RZ ;  /* 0x000000121a14b224 */ /* 0x002fe200078e02ff */
[----:B----4-:R-:W1:Y:S01]  /*1c40*/  @!P3 LDC.64 R6, c[0x0][0x228] ;  /* 0x00008a00ff06bb82 */ /* 0x010e620000000a00 */
[----:B---3--:R-:W-:Y:S02]  /*1c50*/  @!P4 IADD3 R10, P6, R21, R10, RZ ;  /* 0x0000000a150ac210 */ /* 0x008fe40007fde0ff */
[----:B------:R-:W-:Y:S01]  /*1c60*/  @!P3 IMAD R19, R25, R19, R20 ;  /* 0x000000131913b224 */ /* 0x000fe200078e0214 */
[----:B0-----:R-:W-:Y:S02]  /*1c70*/  @!P4 IADD3 R12, P0, R21, R12, RZ ;  /* 0x0000000c150cc210 */ /* 0x001fe40007f1e0ff */
[----:B------:R-:W-:-:S02]  /*1c80*/  @!P3 MOV R20, R14 ;  /* 0x0000000e0014b202 */ /* 0x000fc40000000f00 */
[----:B------:R-:W-:Y:S01]  /*1c90*/  @!P3 MOV R21, R17 ;  /* 0x000000110015b202 */ /* 0x000fe20000000f00 */
[----:B------:R-:W0:Y:S02]  /*1ca0*/  @!P2 LDC.64 R8, c[0x0][0x288] ;  /* 0x0000a200ff08ab82 */ /* 0x000e240000000a00 */
[----:B------:R-:W-:Y:S01]  /*1cb0*/  @!P3 IMAD.WIDE.U32 R20, R25, R18, R20 ;  /* 0x000000121914b225 */ /* 0x000fe200078e0014 */
[----:B------:R-:W-:Y:S01]  /*1cc0*/  HFMA2.MMA R25, -RZ, RZ, 0, 0 ;  /* 0x00000000ff197435 */ /* 0x000fe200000001ff */
[C---:B------:R-:W-:Y:S02]  /*1cd0*/  @!P4 IADD3.X R11, R3.reuse, R11, RZ, P6, !PT ;  /* 0x0000000b030bc210 */ /* 0x040fe400037fe4ff */
[----:B------:R-:W-:Y:S02]  /*1ce0*/  @!P4 IADD3.X R13, R3, R13, RZ, P0, !PT ;  /* 0x0000000d030dc210 */ /* 0x000fe400007fe4ff */
[----:B------:R-:W-:Y:S01]  /*1cf0*/  @!P3 IADD3 R19, R21, R19, RZ ;  /* 0x000000131513b210 */ /* 0x000fe20007ffe0ff */
[----:B------:R3:W5:Y:S01]  /*1d00*/  @!P4 LDG.E R41, desc[UR22][R10.64] ;  /* 0x000000160a29c981 */ /* 0x000762000c1e1900 */
[----:B------:R-:W-:-:S02]  /*1d10*/  @!P3 SHF.L.U32 R3, R20, 0x1, RZ ;  /* 0x000000011403b819 */ /* 0x000fc400000006ff */
[----:B------:R-:W-:Y:S01]  /*1d20*/  @!P3 SHF.L.U64.HI R20, R20, 0x1, R19 ;  /* 0x000000011414b819 */ /* 0x000fe20000010213 */
[----:B------:R4:W4:Y:S01]  /*1d30*/  @!P4 LDG.E R25, desc[UR22][R12.64] ;  /* 0x000000160c19c981 */ /* 0x000922000c1e1900 */
[C---:B--2---:R-:W-:Y:S02]  /*1d40*/  @!P3 IADD3 R4, P0, R3.reuse, R4, RZ ;  /* 0x000000040304b210 */ /* 0x044fe40007f1e0ff */
[----:B-1----:R-:W-:Y:S02]  /*1d50*/  @!P3 IADD3 R6, P4, R3, R6, RZ ;  /* 0x000000060306b210 */ /* 0x002fe40007f9e0ff */
[C---:B------:R-:W-:Y:S01]  /*1d60*/  @!P3 IADD3.X R5, R20.reuse, R5, RZ, P0, !PT ;  /* 0x000000051405b210 */ /* 0x040fe200007fe4ff */
[----:B---3--:R-:W1:Y:S01]  /*1d70*/  @!P2 LDC.64 R10, c[0x0][0x230] ;  /* 0x00008c00ff0aab82 */ /* 0x008e620000000a00 */
[----:B------:R-:W-:Y:S02]  /*1d80*/  @!P3 IADD3.X R7, R20, R7, RZ, P4, !PT ;  /* 0x000000071407b210 */ /* 0x000fe400027fe4ff */
[----:B------:R-:W-:Y:S01]  /*1d90*/  @!P2 MOV R20, R14 ;  /* 0x0000000e0014a202 */ /* 0x000fe20000000f00 */
[-C--:B0-----:R-:W-:Y:S01]  /*1da0*/  @!P2 IMAD R3, R23, R8.reuse, RZ ;  /* 0x000000081703a224 */ /* 0x081fe200078e02ff */
[----:B------:R-:W-:Y:S01]  /*1db0*/  @!P2 MOV R21, R17 ;  /* 0x000000110015a202 */ /* 0x000fe20000000f00 */
[----:B------:R0:W5:Y:S02]  /*1dc0*/  @!P3 LDG.E R42, desc[UR22][R4.64] ;  /* 0x00000016042ab981 */ /* 0x000164000c1e1900 */
[----:B------:R-:W-:Y:S01]  /*1dd0*/  @!P2 IMAD R9, R24, R9, R3 ;  /* 0x000000091809a224 */ /* 0x000fe200078e0203 */
[----:B------:R-:W-:Y:S01]  /*1de0*/  IADD3 R27, R2, 0xb0, RZ ;  /* 0x000000b0021b7810 */ /* 0x000fe20007ffe0ff */
[----:B------:R-:W-:Y:S01]  /*1df0*/  @!P2 IMAD.WIDE.U32 R20, R24, R8, R20 ;  /* 0x000000081814a225 */ /* 0x000fe200078e0014 */
[----:B------:R-:W-:Y:S01]  /*1e00*/  HFMA2.MMA R24, -RZ, RZ, 0, 0 ;  /* 0x00000000ff187435 */ /* 0x000fe200000001ff */
[----:B----4-:R-:W2:Y:S09]  /*1e10*/  @!P2 LDC.64 R12, c[0x0][0x228] ;  /* 0x00008a00ff0cab82 */ /* 0x010eb20000000a00 */
[----:B------:R3:W4:Y:S01]  /*1e20*/  @!P3 LDG.E R24, desc[UR22][R6.64] ;  /* 0x000000160618b981 */ /* 0x000722000c1e1900 */
[----:B------:R-:W-:-:S02]  /*1e30*/  SHF.R.S32.HI R22, RZ, 0x1f, R27 ;  /* 0x0000001fff167819 */ /* 0x000fc4000001141b */
[----:B------:R-:W-:-:S04]  /*1e40*/  ISETP.GE.U32.AND P5, PT, R27, UR18, PT ;  /* 0x000000121b007c0c */ /* 0x000fc8000bfa6070 */
[----:B------:R-:W-:-:S04]  /*1e50*/  ISETP.GE.AND.EX P5, PT, R22, UR19, PT, P5 ;  /* 0x0000001316007c0c */ /* 0x000fc8000bfa6350 */
[----:B------:R-:W-:-:S13]  /*1e60*/  ISETP.GT.U32.OR P5, PT, R0, 0x2ff, P5 ;  /* 0x000002ff0000780c */ /* 0x000fda0002fa4470 */
[----:B------:R-:W1:Y:S01]  /*1e70*/  @!P5 LDC.64 R18, c[0x0][0x288] ;  /* 0x0000a200ff12db82 */ /* 0x000e620000000a00 */
[----:B------:R-:W-:Y:S02]  /*1e80*/  @!P2 IADD3 R3, R21, R9, RZ ;  /* 0x000000091503a210 */ /* 0x000fe40007ffe0ff */
[C---:B0-----:R-:W-:Y:S02]  /*1e90*/  @!P2 SHF.L.U32 R4, R20.reuse, 0x1, RZ ;  /* 0x000000011404a819 */ /* 0x041fe400000006ff */
[----:B------:R-:W-:Y:S02]  /*1ea0*/  @!P2 SHF.L.U64.HI R3, R20, 0x1, R3 ;  /* 0x000000011403a819 */ /* 0x000fe40000010203 */
[----:B------:R-:W-:Y:S01]  /*1eb0*/  @!P5 MOV R20, R14 ;  /* 0x0000000e0014d202 */ /* 0x000fe20000000f00 */
[----:B------:R-:W-:Y:S01]  /*1ec0*/  STL [R1+0x2c], R77 ;  /* 0x00002c4d01007387 */ /* 0x000fe20000100800 */
[----:B------:R-:W-:Y:S01]  /*1ed0*/  @!P5 MOV R21, R17 ;  /* 0x000000110015d202 */ /* 0x000fe20000000f00 */
[----:B------:R-:W0:Y:S01]  /*1ee0*/  @!P5 LDC.64 R8, c[0x0][0x230] ;  /* 0x00008c00ff08db82 */ /* 0x000e220000000a00 */
[----:B--2---:R-:W-:-:S02]  /*1ef0*/  @!P2 IADD3 R12, P4, R4, R12, RZ ;  /* 0x0000000c040ca210 */ /* 0x004fc40007f9e0ff */
[----:B------:R-:W-:-:S05]  /*1f00*/  IADD3 R26, R2, 0xc0, RZ ;  /* 0x000000c0021a7810 */ /* 0x000fca0007ffe0ff */
[----:B---3--:R-:W2:Y:S01]  /*1f10*/  @!P5 LDC.64 R6, c[0x0][0x228] ;  /* 0x00008a00ff06db82 */ /* 0x008ea20000000a00 */
[-C--:B-1----:R-:W-:Y:S02]  /*1f20*/  @!P5 IMAD R5, R22, R18.reuse, RZ ;  /* 0x000000121605d224 */ /* 0x082fe400078e02ff */
[----:B------:R-:W-:-:S04]  /*1f30*/  @!P5 IMAD.WIDE.U32 R20, R27, R18, R20 ;  /* 0x000000121b14d225 */ /* 0x000fc800078e0014 */
[----:B------:R-:W-:Y:S01]  /*1f40*/  @!P5 IMAD R19, R27, R19, R5 ;  /* 0x000000131b13d224 */ /* 0x000fe200078e0205 */
[----:B------:R-:W-:Y:S01]  /*1f50*/  HFMA2.MMA R27, -RZ, RZ, 0, 0 ;  /* 0x00000000ff1b7435 */ /* 0x000fe200000001ff */
[----:B------:R-:W-:-:S09]  /*1f60*/  @!P2 IADD3.X R13, R3, R13, RZ, P4, !PT ;  /* 0x0000000d030da210 */ /* 0x000fd200027fe4ff */
[----:B------:R1:W3:Y:S01]  /*1f70*/  @!P2 LDG.E R27, desc[UR22][R12.64] ;  /* 0x000000160c1ba981 */ /* 0x0002e2000c1e1900 */
[----:B------:R-:W-:Y:S02]  /*1f80*/  SHF.R.S32.HI R23, RZ, 0x1f, R26 ;  /* 0x0000001fff177819 */ /* 0x000fe4000001141a */
[----:B------:R-:W-:-:S04]  /*1f90*/  ISETP.GE.U32.AND P0, PT, R26, UR18, PT ;  /* 0x000000121a007c0c */ /* 0x000fc8000bf06070 */
[----:B------:R-:W-:-:S04]  /*1fa0*/  ISETP.GE.AND.EX P0, PT, R23, UR19, PT, P0 ;  /* 0x0000001317007c0c */ /* 0x000fc8000bf06300 */
[----:B------:R-:W-:Y:S02]  /*1fb0*/  ISETP.GT.U32.OR P0, PT, R0, 0x2ff, P0 ;  /* 0x000002ff0000780c */ /* 0x000fe40000704470 */
[----:B------:R-:W-:-:S11]  /*1fc0*/  @!P2 IADD3 R10, P6, R4, R10, RZ ;  /* 0x0000000a040aa210 */ /* 0x000fd60007fde0ff */
[----:B------:R-:W2:Y:S01]  /*1fd0*/  @!P0 LDC.64 R4, c[0x0][0x288] ;  /* 0x0000a200ff048b82 */ /* 0x000ea20000000a00 */
[----:B------:R-:W-:Y:S02]  /*1fe0*/  @!P2 IADD3.X R11, R3, R11, RZ, P6, !PT ;  /* 0x0000000b030ba210 */ /* 0x000fe400037fe4ff */
[----:B------:R-:W-:Y:S02]  /*1ff0*/  @!P5 IADD3 R19, R21, R19, RZ ;  /* 0x000000131513d210 */ /* 0x000fe40007ffe0ff */
[C---:B------:R-:W-:Y:S01]  /*2000*/  @!P5 SHF.L.U32 R22, R20.reuse, 0x1, RZ ;  /* 0x000000011416d819 */ /* 0x040fe200000006ff */
[----:B------:R2:W5:Y:S01]  /*2010*/  @!P2 LDG.E R40, desc[UR22][R10.64] ;  /* 0x000000160a28a981 */ /* 0x000562000c1e1900 */
[----:B------:R-:W-:Y:S01]  /*2020*/  @!P5 SHF.L.U64.HI R20, R20, 0x1, R19 ;  /* 0x000000011414d819 */ /* 0x000fe20000010213 */
[----:B-1----:R-:W1:Y:S01]  /*2030*/  @!P0 LDC.64 R12, c[0x0][0x230] ;  /* 0x00008c00ff0c8b82 */ /* 0x002e620000000a00 */
[----:B0-----:R-:W-:-:S04]  /*2040*/  @!P5 IADD3 R8, P2, R22, R8, RZ ;  /* 0x000000081608d210 */ /* 0x001fc80007f5e0ff */
[----:B------:R-:W-:Y:S02]  /*2050*/  @!P5 IADD3.X R9, R20, R9, RZ, P2, !PT ;  /* 0x000000091409d210 */ /* 0x000fe400017fe4ff */
[----:B--2---:R-:W-:Y:S01]  /*2060*/  @!P5 IADD3 R6, P2, R22, R6, RZ ;  /* 0x000000061606d210 */ /* 0x004fe20007f5e0ff */
[----:B------:R-:W0:Y:S02]  /*2070*/  @!P0 LDC.64 R10, c[0x0][0x228] ;  /* 0x00008a00ff0a8b82 */ /* 0x000e240000000a00 */
[----:B------:R2:W5:Y:S01]  /*2080*/  @!P5 LDG.E R69, desc[UR22][R8.64] ;  /* 0x000000160845d981 */ /* 0x000562000c1e1900 */
[----:B------:R-:W-:-:S04]  /*2090*/  @!P0 IMAD R23, R23, R4, RZ ;  /* 0x0000000417178224 */ /* 0x000fc800078e02ff */
[----:B------:R-:W-:Y:S01]  /*20a0*/  @!P0 IMAD R22, R26, R5, R23 ;  /* 0x000000051a168224 */ /* 0x000fe200078e0217 */
[----:B------:R-:W-:Y:S01]  /*20b0*/  HFMA2.MMA R23, -RZ, RZ, 0, 0 ;  /* 0x00000000ff177435 */ /* 0x000fe200000001ff */
[----:B--2---:R-:W-:Y:S02]  /*20c0*/  @!P0 MOV R8, R14 ;  /* 0x0000000e00088202 */ /* 0x004fe40000000f00 */
[----:B------:R-:W-:Y:S02]  /*20d0*/  @!P0 MOV R9, R17 ;  /* 0x0000001100098202 */ /* 0x000fe40000000f00 */
[----:B------:R-:W-:Y:S01]  /*20e0*/  @!P5 IADD3.X R7, R20, R7, RZ, P2, !PT ;  /* 0x000000071407d210 */ /* 0x000fe200017fe4ff */
[----:B------:R-:W-:-:S04]  /*20f0*/  @!P0 IMAD.WIDE.U32 R8, R26, R4, R8 ;  /* 0x000000041a088225 */ /* 0x000fc800078e0008 */
[----:B------:R2:W3:Y:S01]  /*2100*/  @!P5 LDG.E R23, desc[UR22][R6.64] ;  /* 0x000000160617d981 */ /* 0x0004e2000c1e1900 */
[----:B------:R-:W-:Y:S02]  /*2110*/  @!P0 IADD3 R22, R9, R22, RZ ;  /* 0x0000001609168210 */ /* 0x000fe40007ffe0ff */
[C---:B------:R-:W-:Y:S02]  /*2120*/  @!P0 SHF.L.U32 R9, R8.reuse, 0x1, RZ ;  /* 0x0000000108098819 */ /* 0x040fe400000006ff */
[----:B------:R-:W-:Y:S02]  /*2130*/  @!P0 SHF.L.U64.HI R22, R8, 0x1, R22 ;  /* 0x0000000108168819 */ /* 0x000fe40000010216 */
[----:B-1----:R-:W-:-:S04]  /*2140*/  @!P0 IADD3 R12, P6, R9, R12, RZ ;  /* 0x0000000c090c8210 */ /* 0x002fc80007fde0ff */
[----:B------:R-:W-:Y:S01]  /*2150*/  @!P0 IADD3.X R13, R22, R13, RZ, P6, !PT ;  /* 0x0000000d160d8210 */ /* 0x000fe200037fe4ff */
[----:B------:R-:W-:Y:S01]  /*2160*/  HFMA2.MMA R26, -RZ, RZ, 0, 0 ;  /* 0x00000000ff1a7435 */ /* 0x000fe200000001ff */
[----:B0-----:R-:W-:Y:S01]  /*2170*/  @!P0 IADD3 R10, P5, R9, R10, RZ ;  /* 0x0000000a090a8210 */ /* 0x001fe20007fbe0ff */
[----:B------:R0:W-:Y:S01]  /*2180*/  STL [R1], R25 ;  /* 0x0000001901007387 */ /* 0x0001e20000100800 */
[C---:B------:R-:W-:Y:S02]  /*2190*/  IADD3 R21, R2.reuse, 0x130, RZ ;  /* 0x0000013002157810 */ /* 0x040fe40007ffe0ff */
[C---:B------:R-:W-:Y:S01]  /*21a0*/  IADD3 R20, R2.reuse, 0x140, RZ ;  /* 0x0000014002147810 */ /* 0x040fe20007ffe0ff */
[----:B------:R1:W5:Y:S01]  /*21b0*/  @!P0 LDG.E R39, desc[UR22][R12.64] ;  /* 0x000000160c278981 */ /* 0x000362000c1e1900 */
[----:B0-----:R-:W-:-:S04]  /*21c0*/  IADD3 R25, R2, 0xd0, RZ ;  /* 0x000000d002197810 */ /* 0x001fc80007ffe0ff */
[----:B------:R-:W-:Y:S01]  /*21d0*/  ISETP.GE.U32.AND P3, PT, R25, UR18, PT ;  /* 0x0000001219007c0c */ /* 0x000fe2000bf66070 */
[----:B----4-:R0:W-:Y:S02]  /*21e0*/  STL [R1+0x1c], R24 ;  /* 0x00001c1801007387 */ /* 0x0101e40000100800 */
[----:B0-----:R-:W-:-:S04]  /*21f0*/  SHF.R.S32.HI R24, RZ, 0x1f, R25 ;  /* 0x0000001fff187819 */ /* 0x001fc80000011419 */
[----:B------:R-:W-:-:S04]  /*2200*/  ISETP.GE.AND.EX P3, PT, R24, UR19, PT, P3 ;  /* 0x0000001318007c0c */ /* 0x000fc8000bf66330 */
[----:B------:R-:W-:-:S13]  /*2210*/  ISETP.GT.U32.OR P3, PT, R0, 0x2ff, P3 ;  /* 0x000002ff0000780c */ /* 0x000fda0001f64470 */
[----:B------:R-:W0:Y:S08]  /*2220*/  @!P3 LDC.64 R18, c[0x0][0x288] ;  /* 0x0000a200ff12bb82 */ /* 0x000e300000000a00 */
[----:B------:R-:W4:Y:S01]  /*2230*/  @!P3 LDC.64 R4, c[0x0][0x230] ;  /* 0x00008c00ff04bb82 */ /* 0x000f220000000a00 */
[----:B--2---:R-:W-:Y:S02]  /*2240*/  @!P3 MOV R6, R14 ;  /* 0x0000000e0006b202 */ /* 0x004fe40000000f00 */
[----:B------:R-:W-:-:S02]  /*2250*/  @!P3 MOV R7, R17 ;  /* 0x000000110007b202 */ /* 0x000fc40000000f00 */
[----:B------:R-:W-:-:S03]  /*2260*/  @!P0 IADD3.X R11, R22, R11, RZ, P5, !PT ;  /* 0x0000000b160b8210 */ /* 0x000fc60002ffe4ff */
[----:B------:R-:W2:Y:S02]  /*2270*/  @!P3 LDC.64 R8, c[0x0][0x228] ;  /* 0x00008a00ff08bb82 */ /* 0x000ea40000000a00 */
[----:B------:R-:W3:Y:S01]  /*2280*/  @!P0 LDG.E R26, desc[UR22][R10.64] ;  /* 0x000000160a1a8981 */ /* 0x000ee2000c1e1900 */
[----:B0-----:R-:W-:-:S04]  /*2290*/  @!P3 IMAD R24, R24, R18, RZ ;  /* 0x000000121818b224 */ /* 0x001fc800078e02ff */
[C---:B------:R-:W-:Y:S02]  /*22a0*/  @!P3 IMAD R24, R25.reuse, R19, R24 ;  /* 0x000000131918b224 */ /* 0x040fe400078e0218 */
[----:B------:R-:W-:-:S05]  /*22b0*/  @!P3 IMAD.WIDE.U32 R18, R25, R18, R6 ;  /* 0x000000121912b225 */ /* 0x000fca00078e0006 */
[----:B------:R-:W-:Y:S02]  /*22c0*/  @!P3 IADD3 R24, R19, R24, RZ ;  /* 0x000000181318b210 */ /* 0x000fe40007ffe0ff */
[C---:B------:R-:W-:Y:S02]  /*22d0*/  @!P3 SHF.L.U32 R19, R18.reuse, 0x1, RZ ;  /* 0x000000011213b819 */ /* 0x040fe400000006ff */
[----:B------:R-:W-:Y:S02]  /*22e0*/  @!P3 SHF.L.U64.HI R24, R18, 0x1, R24 ;  /* 0x000000011218b819 */ /* 0x000fe40000010218 */
[----:B----4-:R-:W-:Y:S02]  /*22f0*/  @!P3 IADD3 R4, P6, R19, R4, RZ ;  /* 0x000000041304b210 */ /* 0x010fe40007fde0ff */
[----:B------:R-:W-:Y:S02]  /*2300*/  MOV R25, RZ ;  /* 0x000000ff00197202 */ /* 0x000fe40000000f00 */
[----:B------:R-:W-:-:S05]  /*2310*/  @!P3 IADD3.X R5, R24, R5, RZ, P6, !PT ;  /* 0x000000051805b210 */ /* 0x000fca00037fe4ff */
[----:B------:R0:W4:Y:S01]  /*2320*/  @!P3 LDG.E R25, desc[UR22][R4.64] ;  /* 0x000000160419b981 */ /* 0x000122000c1e1900 */
[----:B--2---:R-:W-:-:S03]  /*2330*/  @!P3 IADD3 R8, P6, R19, R8, RZ ;  /* 0x000000081308b210 */ /* 0x004fc60007fde0ff */
[----:B---3--:R2:W-:Y:S01]  /*2340*/  STL [R1+0x24], R27 ;  /* 0x0000241b01007387 */ /* 0x0085e20000100800 */
[----:B------:R-:W-:Y:S01]  /*2350*/  @!P3 IADD3.X R9, R24, R9, RZ, P6, !PT ;  /* 0x000000091809b210 */ /* 0x000fe200037fe4ff */
[----:B--2---:R-:W-:-:S10]  /*2360*/  HFMA2.MMA R27, -RZ, RZ, 0, 0 ;  /* 0x00000000ff1b7435 */ /* 0x004fd400000001ff */
[----:B------:R2:W3:Y:S01]  /*2370*/  @!P3 LDG.E R27, desc[UR22][R8.64] ;  /* 0x00000016081bb981 */ /* 0x0004e2000c1e1900 */
[----:B------:R-:W-:Y:S02]  /*2380*/  ISETP.GE.U32.AND P4, PT, R21, UR18, PT ;  /* 0x0000001215007c0c */ /* 0x000fe4000bf86070 */
[----:B------:R-:W-:-:S04]  /*2390*/  SHF.R.S32.HI R3, RZ, 0x1f, R21 ;  /* 0x0000001fff037819 */ /* 0x000fc80000011415 */
[----:B------:R-:W-:-:S04]  /*23a0*/  ISETP.GE.AND.EX P4, PT, R3, UR19, PT, P4 ;  /* 0x0000001303007c0c */ /* 0x000fc8000bf86340 */
[----:B------:R-:W-:Y:S02]  /*23b0*/  ISETP.GT.U32.OR P4, PT, R0, 0x2ff, P4 ;  /* 0x000002ff0000780c */ /* 0x000fe40002784470 */
[----:B------:R-:W-:Y:S01]  /*23c0*/  ISETP.GE.U32.AND P2, PT, R20, UR16, PT ;  /* 0x0000001014007c0c */ /* 0x000fe2000bf46070 */
[----:B------:R0:W-:Y:S10]  /*23d0*/  STL [R1+0x20], R23 ;  /* 0x0000201701007387 */ /* 0x0001f40000100800 */
[----:B------:R-:W2:Y:S01]  /*23e0*/  @!P4 LDC.64 R6, c[0x0][0x288] ;  /* 0x0000a200ff06cb82 */ /* 0x000ea20000000a00 */
[----:B------:R-:W-:-:S07]  /*23f0*/  IADD3 R22, R2, 0x160, RZ ;  /* 0x0000016002167810 */ /* 0x000fce0007ffe0ff */
[----:B-1----:R-:W1:Y:S01]  /*2400*/  @!P4 LDC.64 R12, c[0x0][0x230] ;  /* 0x00008c00ff0ccb82 */ /* 0x002e620000000a00 */
[----:B0-----:R-:W-:-:S04]  /*2410*/  SHF.R.S32.HI R23, RZ, 0x1f, R20 ;  /* 0x0000001fff177819 */ /* 0x001fc80000011414 */
[----:B------:R-:W-:-:S03]  /*2420*/  ISETP.GE.AND.EX P2, PT, R23, UR17, PT, P2 ;  /* 0x0000001117007c0c */ /* 0x000fc6000bf46320 */
[----:B------:R-:W0:Y:S01]  /*2430*/  @!P4 LDC.64 R4, c[0x0][0x228] ;  /* 0x00008a00ff04cb82 */ /* 0x000e220000000a00 */
[----:B------:R-:W-:Y:S02]  /*2440*/  ISETP.GT.U32.OR P2, PT, R0, 0x2ff, P2 ;  /* 0x000002ff0000780c */ /* 0x000fe40001744470 */
[----:B------:R-:W-:Y:S02]  /*2450*/  ISETP.GE.U32.AND P0, PT, R22, UR16, PT ;  /* 0x0000001016007c0c */ /* 0x000fe4000bf06070 */
[----:B------:R-:W-:-:S09]  /*2460*/  SHF.R.S32.HI R28, RZ, 0x1f, R22 ;  /* 0x0000001fff1c7819 */ /* 0x000fd20000011416 */
[----:B------:R-:W1:Y:S01]  /*2470*/  @!P2 LDC.64 R10, c[0x0][0x288] ;  /* 0x0000a200ff0aab82 */ /* 0x000e620000000a00 */
[----:B------:R-:W-:Y:S02]  /*2480*/  @!P4 MOV R18, R14 ;  /* 0x0000000e0012c202 */ /* 0x000fe40000000f00 */
[----:B------:R-:W-:Y:S02]  /*2490*/  @!P4 MOV R19, R17 ;  /* 0x000000110013c202 */ /* 0x000fe40000000f00 */
[----:B------:R-:W-:Y:S01]  /*24a0*/  ISETP.GE.AND.EX P0, PT, R28, UR17, PT, P0 ;  /* 0x000000111c007c0c */ /* 0x000fe2000bf06300 */
[----:B--2---:R-:W-:-:S03]  /*24b0*/  @!P4 IMAD.WIDE.U32 R18, R21, R6, R18 ;  /* 0x000000061512c225 */ /* 0x004fc600078e0012 */
[----:B------:R-:W-:-:S13]  /*24c0*/  ISETP.GT.U32.OR P0, PT, R0, 0x2ff, P0 ;  /* 0x000002ff0000780c */ /* 0x000fda0000704470 */
[----:B------:R-:W2:Y:S01]  /*24d0*/  @!P0 LDC.64 R8, c[0x0][0x288] ;  /* 0x0000a200ff088b82 */ /* 0x000ea20000000a00 */
[----:B-1----:R-:W-:-:S04]  /*24e0*/  @!P2 IMAD R23, R23, R10, RZ ;  /* 0x0000000a1717a224 */ /* 0x002fc800078e02ff */
[----:B------:R-:W-:Y:S01]  /*24f0*/  @!P2 IMAD R23, R20, R11, R23 ;  /* 0x0000000b1417a224 */ /* 0x000fe200078e0217 */
[----:B------:R-:W-:Y:S01]  /*2500*/  MOV R32, RZ ;  /* 0x000000ff00207202 */ /* 0x000fe20000000f00 */
[----:B------:R-:W-:Y:S01]  /*2510*/  HFMA2.MMA R73, -RZ, RZ, 0, 0 ;  /* 0x00000000ff497435 */ /* 0x000fe200000001ff */
[----:B------:R-:W-:-:S04]  /*2520*/  IADD3 R31, R2, 0x1e0, RZ ;  /* 0x000001e0021f7810 */ /* 0x000fc80007ffe0ff */
[----:B------:R-:W-:Y:S01]  /*2530*/  SHF.R.S32.HI R33, RZ, 0x1f, R31 ;  /* 0x0000001fff217819 */ /* 0x000fe2000001141f */
[----:B------:R-:W-:Y:S01]  /*2540*/  UIMAD.WIDE UR6, UR8, 0x8, UR6 ;  /* 0x00000008080678a5 */ /* 0x000fe2000f8e0206 */
[----:B----4-:R1:W-:Y:S02]  /*2550*/  STL [R1+0xc], R25 ;  /* 0x00000c1901007387 */ /* 0x0103e40000100800 */
[----:B-1----:R-:W-:Y:S01]  /*2560*/  @!P4 IMAD R25, R3, R6, RZ ;  /* 0x000000060319c224 */ /* 0x002fe200078e02ff */
[----:B------:R-:W-:-:S03]  /*2570*/  IADD3 R3, R2, 0x170, RZ ;  /* 0x0000017002037810 */ /* 0x000fc60007ffe0ff */
[----:B------:R-:W-:Y:S01]  /*2580*/  @!P4 IMAD R25, R21, R7, R25 ;  /* 0x000000071519c224 */ /* 0x000fe200078e0219 */
[----:B------:R1:W-:Y:S01]  /*2590*/  STL [R1+0x18], R26 ;  /* 0x0000181a01007387 */ /* 0x0003e20000100800 */
[----:B------:R-:W4:Y:S01]  /*25a0*/  @!P2 LDC.64 R6, c[0x0][0x230] ;  /* 0x00008c00ff06ab82 */ /* 0x000f220000000a00 */
[----:B------:R-:W-:Y:S02]  /*25b0*/  ISETP.GE.U32.AND P5, PT, R3, UR16, PT ;  /* 0x0000001003007c0c */ /* 0x000fe4000bfa6070 */
[----:B------:R-:W-:Y:S02]  /*25c0*/  @!P4 IADD3 R24, R19, R25, RZ ;  /* 0x000000191318c210 */ /* 0x000fe40007ffe0ff */
[C---:B------:R-:W-:Y:S02]  /*25d0*/  @!P4 SHF.L.U32 R19, R18.reuse, 0x1, RZ ;  /* 0x000000011213c819 */ /* 0x040fe400000006ff */
[----:B-1----:R-:W-:Y:S02]  /*25e0*/  SHF.R.S32.HI R26, RZ, 0x1f, R3 ;  /* 0x0000001fff1a7819 */ /* 0x002fe40000011403 */
[----:B------:R-:W-:-:S02]  /*25f0*/  @!P4 SHF.L.U64.HI R24, R18, 0x1, R24 ;  /* 0x000000011218c819 */ /* 0x000fc40000010218 */
[----:B------:R-:W-:Y:S02]  /*2600*/  ISETP.GE.AND.EX P5, PT, R26, UR17, PT, P5 ;  /* 0x000000111a007c0c */ /* 0x000fe4000bfa6350 */
[C---:B------:R-:W-:Y:S02]  /*2610*/  @!P4 IADD3 R12, P3, R19.reuse, R12, RZ ;  /* 0x0000000c130cc210 */ /* 0x040fe40007f7e0ff */
[----:B0-----:R-:W-:Y:S02]  /*2620*/  @!P4 IADD3 R4, P6, R19, R4, RZ ;  /* 0x000000041304c210 */ /* 0x001fe40007fde0ff */
[----:B------:R-:W-:Y:S02]  /*2630*/  @!P2 MOV R18, R14 ;  /* 0x0000000e0012a202 */ /* 0x000fe40000000f00 */
[----:B------:R-:W-:Y:S02]  /*2640*/  @!P2 MOV R19, R17 ;  /* 0x000000110013a202 */ /* 0x000fe40000000f00 */
[----:B------:R-:W-:-:S02]  /*2650*/  ISETP.GT.U32.OR P5, PT, R0, 0x2ff, P5 ;  /* 0x000002ff0000780c */ /* 0x000fc40002fa4470 */
[----:B------:R-:W-:Y:S01]  /*2660*/  @!P4 IADD3.X R13, R24, R13, RZ, P3, !PT ;  /* 0x0000000d180dc210 */ /* 0x000fe20001ffe4ff */
[----:B------:R-:W-:Y:S02]  /*2670*/  @!P2 IMAD.WIDE.U32 R10, R20, R10, R18 ;  /* 0x0000000a140aa225 */ /* 0x000fe400078e0012 */
[----:B------:R-:W0:Y:S02]  /*2680*/  @!P2 LDC.64 R20, c[0x0][0x228] ;  /* 0x00008a00ff14ab82 */ /* 0x000e240000000a00 */
[----:B------:R1:W5:Y:S06]  /*2690*/  @!P4 LDG.E R35, desc[UR22][R12.64] ;  /* 0x000000160c23c981 */ /* 0x00036c000c1e1900 */
[----:B------:R-:W0:Y:S01]  /*26a0*/  @!P5 LDC.64 R18, c[0x0][0x288] ;  /* 0x0000a200ff12db82 */ /* 0x000e220000000a00 */
[----:B-1----:R-:W-:-:S02]  /*26b0*/  @!P2 IADD3 R12, R11, R23, RZ ;  /* 0x000000170b0ca210 */ /* 0x002fc40007ffe0ff */
[C---:B------:R-:W-:Y:S02]  /*26c0*/  @!P2 SHF.L.U32 R11, R10.reuse, 0x1, RZ ;  /* 0x000000010a0ba819 */ /* 0x040fe400000006ff */
[----:B------:R-:W-:Y:S02]  /*26d0*/  @!P2 SHF.L.U64.HI R12, R10, 0x1, R12 ;  /* 0x000000010a0ca819 */ /* 0x000fe4000001020c */
[----:B----4-:R-:W-:Y:S02]  /*26e0*/  @!P2 IADD3 R6, P3, R11, R6, RZ ;  /* 0x000000060b06a210 */ /* 0x010fe40007f7e0ff */
[----:B------:R-:W-:Y:S02]  /*26f0*/  @!P4 IADD3.X R5, R24, R5, RZ, P6, !PT ;  /* 0x000000051805c210 */ /* 0x000fe400037fe4ff */
[----:B------:R-:W-:Y:S02]  /*2700*/  @!P2 IADD3.X R7, R12, R7, RZ, P3, !PT ;  /* 0x000000070c07a210 */ /* 0x000fe40001ffe4ff */
[----:B------:R-:W-:Y:S01]  /*2710*/  IADD3 R24, R2, 0x180, RZ ;  /* 0x0000018002187810 */ /* 0x000fe20007ffe0ff */
[----:B---3--:R1:W-:Y:S01]  /*2720*/  STL [R1+0x14], R27 ;  /* 0x0000141b01007387 */ /* 0x0083e20000100800 */
[----:B--2---:R-:W-:-:S03]  /*2730*/  @!P0 IMAD R10, R28, R8, RZ ;  /* 0x000000081c0a8224 */ /* 0x004fc600078e02ff */
[----:B------:R2:W5:Y:S01]  /*2740*/  @!P2 LDG.E R32, desc[UR22][R6.64] ;  /* 0x000000160620a981 */ /* 0x000562000c1e1900 */
[----:B------:R-:W-:Y:S01]  /*2750*/  ISETP.GE.U32.AND P3, PT, R24, UR16, PT ;  /* 0x0000001018007c0c */ /* 0x000fe2000bf66070 */
[C---:B------:R-:W-:Y:S02]  /*2760*/  @!P0 IMAD R9, R22.reuse, R9, R10 ;  /* 0x0000000916098224 */ /* 0x040fe400078e020a */
[----:B------:R3:W4:Y:S01]  /*2770*/  @!P4 LDG.E R74, desc[UR22][R4.64] ;  /* 0x00000016044ac981 */ /* 0x000722000c1e1900 */
[----:B-1----:R-:W-:Y:S02]  /*2780*/  SHF.R.S32.HI R27, RZ, 0x1f, R24 ;  /* 0x0000001fff1b7819 */ /* 0x002fe40000011418 */
[----:B--2---:R-:W-:Y:S02]  /*2790*/  @!P0 MOV R6, R14 ;  /* 0x0000000e00068202 */ /* 0x004fe40000000f00 */
[----:B------:R-:W-:Y:S02]  /*27a0*/  @!P0 MOV R7, R17 ;  /* 0x0000001100078202 */ /* 0x000fe40000000f00 */
[----:B------:R-:W-:Y:S01]  /*27b0*/  ISETP.GE.AND.EX P3, PT, R27, UR17, PT, P3 ;  /* 0x000000111b007c0c */ /* 0x000fe2000bf66330 */
[----:B---3--:R-:W1:Y:S01]  /*27c0*/  @!P0 LDC.64 R4, c[0x0][0x230] ;  /* 0x00008c00ff048b82 */ /* 0x008e620000000a00 */
[----:B------:R-:W-:-:S02]  /*27d0*/  @!P0 IMAD.WIDE.U32 R6, R22, R8, R6 ;  /* 0x0000000816068225 */ /* 0x000fc400078e0006 */
[----:B------:R-:W-:Y:S02]  /*27e0*/  ISETP.GT.U32.OR P3, PT, R0, 0x2ff, P3 ;  /* 0x000002ff0000780c */ /* 0x000fe40001f64470 */
[----:B0-----:R-:W-:-:S03]  /*27f0*/  @!P2 IADD3 R20, P4, R11, R20, RZ ;  /* 0x000000140b14a210 */ /* 0x001fc60007f9e0ff */
[----:B------:R-:W0:Y:S01]  /*2800*/  @!P0 LDC.64 R22, c[0x0][0x228] ;  /* 0x00008a00ff168b82 */ /* 0x000e220000000a00 */
[----:B------:R-:W-:Y:S01]  /*2810*/  @!P0 IADD3 R9, R7, R9, RZ ;  /* 0x0000000907098210 */ /* 0x000fe20007ffe0ff */
[----:B------:R-:W-:Y:S01]  /*2820*/  @!P5 IMAD R25, R26, R18, RZ ;  /* 0x000000121a19d224 */ /* 0x000fe200078e02ff */
[C---:B------:R-:W-:Y:S02]  /*2830*/  @!P0 SHF.L.U32 R26, R6.reuse, 0x1, RZ ;  /* 0x00000001061a8819 */ /* 0x040fe400000006ff */
[----:B------:R-:W-:Y:S02]  /*2840*/  @!P0 SHF.L.U64.HI R13, R6, 0x1, R9 ;  /* 0x00000001060d8819 */ /* 0x000fe40000010209 */
[----:B------:R-:W-:Y:S01]  /*2850*/  @!P2 IADD3.X R21, R12, R21, RZ, P4, !PT ;  /* 0x000000150c15a210 */ /* 0x000fe200027fe4ff */
[----:B------:R-:W2:Y:S01]  /*2860*/  @!P5 LDC.64 R10, c[0x0][0x230] ;  /* 0x00008c00ff0adb82 */ /* 0x000ea20000000a00 */
[----:B------:R-:W-:Y:S02]  /*2870*/  @!P5 MOV R6, R14 ;  /* 0x0000000e0006d202 */ /* 0x000fe40000000f00 */
[----:B------:R-:W-:Y:S01]  /*2880*/  @!P5 MOV R7, R17 ;  /* 0x000000110007d202 */ /* 0x000fe20000000f00 */
[C---:B------:R-:W-:Y:S01]  /*2890*/  @!P5 IMAD R25, R3.reuse, R19, R25 ;  /* 0x000000130319d224 */ /* 0x040fe200078e0219 */
[----:B------:R-:W-:Y:S01]  /*28a0*/  IADD3 R12, R2, 0x190, RZ ;  /* 0x00000190020c7810 */ /* 0x000fe20007ffe0ff */
[----:B------:R3:W4:Y:S01]  /*28b0*/  @!P2 LDG.E R73, desc[UR22][R20.64] ;  /* 0x000000161449a981 */ /* 0x000722000c1e1900 */
[----:B------:R-:W-:-:S02]  /*28c0*/  @!P5 IMAD.WIDE.U32 R18, R3, R18, R6 ;  /* 0x000000120312d225 */ /* 0x000fc400078e0006 */
[----:B------:R-:W-:Y:S01]  /*28d0*/  ISETP.GE.U32.AND P4, PT, R12, UR16, PT ;  /* 0x000000100c007c0c */ /* 0x000fe2000bf86070 */
[----:B------:R-:W2:Y:S01]  /*28e0*/  @!P5 LDC.64 R6, c[0x0][0x228] ;  /* 0x00008a00ff06db82 */ /* 0x000ea20000000a00 */
[----:B------:R-:W-:-:S04]  /*28f0*/  SHF.R.S32.HI R28, RZ, 0x1f, R12 ;  /* 0x0000001fff1c7819 */ /* 0x000fc8000001140c */
[----:B------:R-:W-:-:S03]  /*2900*/  ISETP.GE.AND.EX P4, PT, R28, UR17, PT, P4 ;  /* 0x000000111c007c0c */ /* 0x000fc6000bf86340 */
[----:B------:R-:W2:Y:S01]  /*2910*/  @!P3 LDC.64 R8, c[0x0][0x288] ;  /* 0x0000a200ff08bb82 */ /* 0x000ea20000000a00 */
[----:B------:R-:W-:Y:S02]  /*2920*/  ISETP.GT.U32.OR P2, PT, R0, 0x2ff, P4 ;  /* 0x000002ff0000780c */ /* 0x000fe40002744470 */
[C---:B-1----:R-:W-:Y:S02]  /*2930*/  @!P0 IADD3 R4, P6, R26.reuse, R4, RZ ;  /* 0x000000041a048210 */ /* 0x042fe40007fde0ff */
[----:B0-----:R-:W-:Y:S02]  /*2940*/  @!P0 IADD3 R22, P4, R26, R22, RZ ;  /* 0x000000161a168210 */ /* 0x001fe40007f9e0ff */
[----:B------:R-:W-:Y:S01]  /*2950*/  @!P5 IADD3 R19, R19, R25, RZ ;  /* 0x000000191313d210 */ /* 0x000fe20007ffe0ff */
[----:B---3--:R-:W0:Y:S01]  /*2960*/  @!P3 LDC.64 R20, c[0x0][0x230] ;  /* 0x00008c00ff14bb82 */ /* 0x008e220000000a00 */
[----:B------:R-:W-:Y:S02]  /*2970*/  @!P5 SHF.L.U32 R25, R18, 0x1, RZ ;  /* 0x000000011219d819 */ /* 0x000fe400000006ff */
[----:B------:R-:W-:-:S02]  /*2980*/  MOV R3, RZ ;  /* 0x000000ff00037202 */ /* 0x000fc40000000f00 */
[C---:B------:R-:W-:Y:S02]  /*2990*/  @!P0 IADD3.X R5, R13.reuse, R5, RZ, P6, !PT ;  /* 0x000000050d058210 */ /* 0x040fe400037fe4ff */
[----:B------:R-:W-:Y:S01]  /*29a0*/  @!P0 IADD3.X R23, R13, R23, RZ, P4, !PT ;  /* 0x000000170d178210 */ /* 0x000fe200027fe4ff */
[----:B------:R-:W-:Y:S01]  /*29b0*/  HFMA2.MMA R13, -RZ, RZ, 0, 0 ;  /* 0x00000000ff0d7435 */ /* 0x000fe200000001ff */
[----:B------:R-:W-:Y:S01]  /*29c0*/  @!P5 SHF.L.U64.HI R26, R18, 0x1, R19 ;  /* 0x00000001121ad819 */ /* 0x000fe20000010213 */
[----:B------:R1:W5:Y:S01]  /*29d0*/  @!P0 LDG.E R3, desc[UR22][R4.64] ;  /* 0x0000001604038981 */ /* 0x000362000c1e1900 */
[----:B--2---:R-:W-:Y:S01]  /*29e0*/  @!P5 IADD3 R10, P6, R25, R10, RZ ;  /* 0x0000000a190ad210 */ /* 0x004fe20007fde0ff */
[----:B------:R-:W2:Y:S02]  /*29f0*/  @!P3 LDC.64 R18, c[0x0][0x228] ;  /* 0x00008a00ff12bb82 */ /* 0x000ea40000000a00 */
[----:B------:R3:W5:Y:S01]  /*2a00*/  @!P0 LDG.E R68, desc[UR22][R22.64] ;  /* 0x0000001616448981 */ /* 0x000762000c1e1900 */
[----:B------:R-:W-:-:S05]  /*2a10*/  @!P5 IADD3.X R11, R26, R11, RZ, P6, !PT ;  /* 0x0000000b1a0bd210 */ /* 0x000fca00037fe4ff */
[----:B-1----:R-:W1:Y:S01]  /*2a20*/  @!P2 LDC.64 R4, c[0x0][0x288] ;  /* 0x0000a200ff04ab82 */ /* 0x002e620000000a00 */
[----:B------:R-:W-:Y:S01]  /*2a30*/  @!P5 IADD3 R6, P0, R25, R6, RZ ;  /* 0x000000061906d210 */ /* 0x000fe20007f1e0ff */
[----:B------:R3:W5:Y:S02]  /*2a40*/  @!P5 LDG.E R13, desc[UR22][R10.64] ;  /* 0x000000160a0dd981 */ /* 0x000764000c1e1900 */
[----:B---3--:R-:W-:Y:S01]  /*2a50*/  @!P3 IMAD R22, R27, R8, RZ ;  /* 0x000000081b16b224 */ /* 0x008fe200078e02ff */
[----:B------:R-:W-:Y:S02]  /*2a60*/  IADD3 R27, R2, 0x1a0, RZ ;  /* 0x000001a0021b7810 */ /* 0x000fe40007ffe0ff */
[----:B------:R-:W-:Y:S02]  /*2a70*/  @!P5 IADD3.X R7, R26, R7, RZ, P0, !PT ;  /* 0x000000071a07d210 */ /* 0x000fe400007fe4ff */
[----:B------:R-:W-:Y:S02]  /*2a80*/  ISETP.GE.U32.AND P0, PT, R27, UR16, PT ;  /* 0x000000101b007c0c */ /* 0x000fe4000bf06070 */
[----:B------:R-:W-:-:S02]  /*2a90*/  @!P3 MOV R10, R14 ;  /* 0x0000000e000ab202 */ /* 0x000fc40000000f00 */
[----:B------:R-:W-:Y:S01]  /*2aa0*/  @!P3 MOV R11, R17 ;  /* 0x00000011000bb202 */ /* 0x000fe20000000f00 */
[C---:B------:R-:W-:Y:S01]  /*2ab0*/  @!P3 IMAD R22, R24.reuse, R9, R22 ;  /* 0x000000091816b224 */ /* 0x040fe200078e0216 */
[----:B------:R-:W-:Y:S01]  /*2ac0*/  SHF.R.S32.HI R30, RZ, 0x1f, R27 ;  /* 0x0000001fff1e7819 */ /* 0x000fe2000001141b */
[----:B------:R3:W5:Y:S01]  /*2ad0*/  @!P5 LDG.E R67, desc[UR22][R6.64] ;  /* 0x000000160643d981 */ /* 0x000762000c1e1900 */
[----:B------:R-:W-:Y:S02]  /*2ae0*/  @!P3 IMAD.WIDE.U32 R10, R24, R8, R10 ;  /* 0x00000008180ab225 */ /* 0x000fe400078e000a */
[----:B------:R-:W-:Y:S01]  /*2af0*/  ISETP.GE.AND.EX P5, PT, R30, UR17, PT, P0 ;  /* 0x000000111e007c0c */ /* 0x000fe2000bfa6300 */
[----:B------:R-:W2:Y:S02]  /*2b00*/  @!P2 LDC.64 R8, c[0x0][0x230] ;  /* 0x00008c00ff08ab82 */ /* 0x000ea40000000a00 */
[----:B------:R-:W-:Y:S02]  /*2b10*/  @!P3 IADD3 R22, R11, R22, RZ ;  /* 0x000000160b16b210 */ /* 0x000fe40007ffe0ff */
[----:B------:R-:W-:-:S02]  /*2b20*/  ISETP.GT.U32.OR P5, PT, R0, 0x2ff, P5 ;  /* 0x000002ff0000780c */ /* 0x000fc40002fa4470 */
[C---:B---3--:R-:W-:Y:S02]  /*2b30*/  @!P3 SHF.L.U32 R6, R10.reuse, 0x1, RZ ;  /* 0x000000010a06b819 */ /* 0x048fe400000006ff */
[----:B------:R-:W-:Y:S02]  /*2b40*/  @!P3 SHF.L.U64.HI R22, R10, 0x1, R22 ;  /* 0x000000010a16b819 */ /* 0x000fe40000010216 */
[----:B------:R-:W-:Y:S01]  /*2b50*/  IADD3 R26, R2, 0x1c0, RZ ;  /* 0x000001c0021a7810 */ /* 0x000fe20007ffe0ff */
[----:B------:R-:W3:Y:S01]  /*2b60*/  @!P2 LDC.64 R10, c[0x0][0x228] ;  /* 0x00008a00ff0aab82 */ /* 0x000ee20000000a00 */
[----:B0-----:R-:W-:Y:S01]  /*2b70*/  @!P3 IADD3 R20, P0, R6, R20, RZ ;  /* 0x000000140614b210 */ /* 0x001fe20007f1e0ff */
[----:B-1----:R-:W-:Y:S01]  /*2b80*/  @!P2 IMAD R23, R28, R4, RZ ;  /* 0x000000041c17a224 */ /* 0x002fe200078e02ff */
[----:B--2---:R-:W-:Y:S02]  /*2b90*/  @!P3 IADD3 R18, P6, R6, R18, RZ ;  /* 0x000000120612b210 */ /* 0x004fe40007fde0ff */
[----:B------:R-:W-:-:S02]  /*2ba0*/  @!P2 MOV R6, R14 ;  /* 0x0000000e0006a202 */ /* 0x000fc40000000f00 */
[----:B------:R-:W-:Y:S01]  /*2bb0*/  @!P2 MOV R7, R17 ;  /* 0x000000110007a202 */ /* 0x000fe20000000f00 */
[----:B------:R-:W0:Y:S01]  /*2bc0*/  @!P5 LDC.64 R24, c[0x0][0x230] ;  /* 0x00008c00ff18db82 */ /* 0x000e220000000a00 */
[----:B------:R-:W-:Y:S02]  /*2bd0*/  ISETP.GE.U32.AND P4, PT, R26, UR16, PT ;  /* 0x000000101a007c0c */ /* 0x000fe4000bf86070 */
[----:B------:R-:W-:Y:S01]  /*2be0*/  SHF.R.S32.HI R29, RZ, 0x1f, R26 ;  /* 0x0000001fff1d7819 */ /* 0x000fe2000001141a */
[C---:B------:R-:W-:Y:S02]  /*2bf0*/  @!P2 IMAD R23, R12.reuse, R5, R23 ;  /* 0x000000050c17a224 */ /* 0x040fe400078e0217 */
[----:B------:R-:W-:Y:S01]  /*2c00*/  @!P2 IMAD.WIDE.U32 R4, R12, R4, R6 ;  /* 0x000000040c04a225 */ /* 0x000fe200078e0006 */
[----:B------:R-:W-:Y:S01]  /*2c10*/  ISETP.GE.AND.EX P4, PT, R29, UR17, PT, P4 ;  /* 0x000000111d007c0c */ /* 0x000fe2000bf86340 */
[----:B------:R-:W1:Y:S03]  /*2c20*/  @!P5 LDC.64 R6, c[0x0][0x288] ;  /* 0x0000a200ff06db82 */ /* 0x000e660000000a00 */
[----:B------:R-:W-:-:S02]  /*2c30*/  @!P2 IADD3 R23, R5, R23, RZ ;  /* 0x000000170517a210 */ /* 0x000fc40007ffe0ff */
[----:B------:R-:W-:Y:S02]  /*2c40*/  ISETP.GT.U32.OR P4, PT, R0, 0x2ff, P4 ;  /* 0x000002ff0000780c */ /* 0x000fe40002784470 */
[C---:B------:R-:W-:Y:S02]  /*2c50*/  @!P3 IADD3.X R21, R22.reuse, R21, RZ, P0, !PT ;  /* 0x000000151615b210 */ /* 0x040fe400007fe4ff */
[----:B------:R-:W-:Y:S02]  /*2c60*/  @!P3 IADD3.X R19, R22, R19, RZ, P6, !PT ;  /* 0x000000131613b210 */ /* 0x000fe400037fe4ff */
[C---:B------:R-:W-:Y:S02]  /*2c70*/  @!P2 SHF.L.U32 R22, R4.reuse, 0x1, RZ ;  /* 0x000000010416a819 */ /* 0x040fe400000006ff */
[----:B------:R-:W-:Y:S02]  /*2c80*/  @!P2 SHF.L.U64.HI R28, R4, 0x1, R23 ;  /* 0x00000001041ca819 */ /* 0x000fe40000010217 */
[----:B------:R-:W-:-:S02]  /*2c90*/  CS2R R4, SRZ ;  /* 0x0000000000047805 */ /* 0x000fc4000001ff00 */
[----:B------:R-:W-:Y:S01]  /*2ca0*/  @!P2 IADD3 R8, P0, R22, R8, RZ ;  /* 0x000000081608a210 */ /* 0x000fe20007f1e0ff */
[----:B------:R-:W5:Y:S01]  /*2cb0*/  @!P3 LDG.E R64, desc[UR22][R18.64] ;  /* 0x000000161240b981 */ /* 0x000f62000c1e1900 */
[----:B------:R-:W-:Y:S02]  /*2cc0*/  IADD3 R12, R2, 0x1d0, RZ ;  /* 0x000001d0020c7810 */ /* 0x000fe40007ffe0ff */
[----:B------:R-:W-:Y:S01]  /*2cd0*/  @!P2 IADD3.X R9, R28, R9, RZ, P0, !PT ;  /* 0x000000091c09a210 */ /* 0x000fe200007fe4ff */
[----:B------:R2:W5:Y:S01]  /*2ce0*/  @!P3 LDG.E R4, desc[UR22][R20.64] ;  /* 0x000000161404b981 */ /* 0x000562000c1e1900 */
[----:B---3--:R-:W-:Y:S02]  /*2cf0*/  @!P2 IADD3 R10, P3, R22, R10, RZ ;  /* 0x0000000a160aa210 */ /* 0x008fe40007f7e0ff */
[----:B------:R-:W-:Y:S01]  /*2d00*/  ISETP.GE.U32.AND P0, PT, R12, UR16, PT ;  /* 0x000000100c007c0c */ /* 0x000fe2000bf06070 */
[----:B------:R-:W3:Y:S01]  /*2d10*/  @!P4 LDC.64 R22, c[0x0][0x288] ;  /* 0x0000a200ff16cb82 */ /* 0x000ee20000000a00 */
[----:B------:R-:W-:Y:S01]  /*2d20*/  SHF.R.S32.HI R49, RZ, 0x1f, R12 ;  /* 0x0000001fff317819 */ /* 0x000fe2000001140c */
[----:B------:R1:W5:Y:S06]  /*2d30*/  @!P2 LDG.E R5, desc[UR22][R8.64] ;  /* 0x000000160805a981 */ /* 0x00036c000c1e1900 */
[----:B--2---:R-:W2:Y:S01]  /*2d40*/  @!P5 LDC.64 R20, c[0x0][0x228] ;  /* 0x00008a00ff14db82 */ /* 0x004ea20000000a00 */
[----:B------:R-:W-:Y:S01]  /*2d50*/  ISETP.GE.AND.EX P0, PT, R49, UR17, PT, P0 ;  /* 0x0000001131007c0c */ /* 0x000fe2000bf06300 */
[----:B-1----:R-:W-:Y:S01]  /*2d60*/  @!P5 IMAD R18, R30, R6, RZ ;  /* 0x000000061e12d224 */ /* 0x002fe200078e02ff */
[----:B------:R-:W-:-:S02]  /*2d70*/  @!P5 MOV R8, R14 ;  /* 0x0000000e0008d202 */ /* 0x000fc40000000f00 */
[----:B------:R-:W-:Y:S02]  /*2d80*/  ISETP.GT.U32.OR P0, PT, R0, 0x2ff, P0 ;  /* 0x000002ff0000780c */ /* 0x000fe40000704470 */
[----:B------:R-:W-:Y:S01]  /*2d90*/  @!P5 MOV R9, R17 ;  /* 0x000000110009d202 */ /* 0x000fe20000000f00 */
[----:B------:R-:W-:Y:S01]  /*2da0*/  @!P5 IMAD R18, R27, R7, R18 ;  /* 0x000000071b12d224 */ /* 0x000fe200078e0212 */
[----:B------:R-:W-:Y:S02]  /*2db0*/  @!P2 IADD3.X R11, R28, R11, RZ, P3, !PT ;  /* 0x0000000b1c0ba210 */ /* 0x000fe40001ffe4ff */
[----:B------:R-:W-:Y:S01]  /*2dc0*/  ISETP.GE.U32.AND P3, PT, R31, UR16, PT ;  /* 0x000000101f007c0c */ /* 0x000fe2000bf66070 */
[----:B------:R-:W-:Y:S02]  /*2dd0*/  @!P5 IMAD.WIDE.U32 R6, R27, R6, R8 ;  /* 0x000000061b06d225 */ /* 0x000fe400078e0008 */
[----:B------:R-:W1:Y:S01]  /*2de0*/  @!P4 LDC.64 R8, c[0x0][0x230] ;  /* 0x00008c00ff08cb82 */ /* 0x000e620000000a00 */
[----:B------:R-:W-:Y:S01]  /*2df0*/  ISETP.GE.AND.EX P3, PT, R33, UR17, PT, P3 ;  /* 0x0000001121007c0c */ /* 0x000fe2000bf66330 */
[----:B------:R2:W5:Y:S01]  /*2e00*/  @!P2 LDG.E R63, desc[UR22][R10.64] ;  /* 0x000000160a3fa981 */ /* 0x000562000c1e1900 */
[----:B------:R-:W-:-:S02]  /*2e10*/  @!P5 IADD3 R28, R7, R18, RZ ;  /* 0x00000012071cd210 */ /* 0x000fc40007ffe0ff */
[----:B------:R-:W-:Y:S02]  /*2e20*/  @!P5 SHF.L.U32 R7, R6, 0x1, RZ ;  /* 0x000000010607d819 */ /* 0x000fe400000006ff */
[----:B------:R-:W-:Y:S01]  /*2e30*/  ISETP.GT.U32.OR P2, PT, R0, 0x2ff, P3 ;  /* 0x000002ff0000780c */ /* 0x000fe20001f44470 */
[----:B------:R-:W1:Y:S01]  /*2e40*/  @!P0 LDC.64 R18, c[0x0][0x288] ;  /* 0x0000a200ff128b82 */ /* 0x000e620000000a00 */
[----:B------:R-:W-:Y:S01]  /*2e50*/  @!P5 SHF.L.U64.HI R28, R6, 0x1, R28 ;  /* 0x00000001061cd819 */ /* 0x000fe2000001021c */
[----:B---3--:R-:W-:Y:S01]  /*2e60*/  @!P4 IMAD R27, R29, R22, RZ ;  /* 0x000000161d1bc224 */ /* 0x008fe200078e02ff */
[C---:B0-----:R-:W-:Y:S02]  /*2e70*/  @!P5 IADD3 R24, P3, R7.reuse, R24, RZ ;  /* 0x000000180718d210 */ /* 0x041fe40007f7e0ff */
[----:B--2---:R-:W-:-:S03]  /*2e80*/  @!P5 IADD3 R20, P6, R7, R20, RZ ;  /* 0x000000140714d210 */ /* 0x004fc60007fde0ff */
[----:B------:R-:W0:Y:S01]  /*2e90*/  @!P4 LDC.64 R10, c[0x0][0x228] ;  /* 0x00008a00ff0acb82 */ /* 0x000e220000000a00 */
[----:B------:R-:W-:Y:S02]  /*2ea0*/  @!P4 MOV R6, R14 ;  /* 0x0000000e0006c202 */ /* 0x000fe40000000f00 */
[----:B------:R-:W-:Y:S01]  /*2eb0*/  @!P4 MOV R7, R17 ;  /* 0x000000110007c202 */ /* 0x000fe20000000f00 */
[----:B------:R-:W-:Y:S01]  /*2ec0*/  @!P4 IMAD R27, R26, R23, R27 ;  /* 0x000000171a1bc224 */ /* 0x000fe200078e021b */
[----:B------:R-:W-:Y:S01]  /*2ed0*/  @!P5 IADD3.X R25, R28, R25, RZ, P3, !PT ;  /* 0x000000191c19d210 */ /* 0x000fe20001ffe4ff */
[----:B------:R-:W-:Y:S01]  /*2ee0*/  @!P4 IMAD.WIDE.U32 R22, R26, R22, R6 ;  /* 0x000000161a16c225 */ /* 0x000fe200078e0006 */
[----:B------:R-:W-:Y:S01]  /*2ef0*/  @!P5 IADD3.X R21, R28, R21, RZ, P6, !PT ;  /* 0x000000151c15d210 */ /* 0x000fe200037fe4ff */
[----:B------:R-:W-:Y:S01]  /*2f00*/  HFMA2.MMA R6, -RZ, RZ, 0, 0 ;  /* 0x00000000ff067435 */ /* 0x000fe200000001ff */
[----:B------:R-:W2:Y:S02]  /*2f10*/  @!P2 LDC.64 R28, c[0x0][0x288] ;  /* 0x0000a200ff1cab82 */ /* 0x000ea40000000a00 */
[----:B------:R-:W-:Y:S01]  /*2f20*/  @!P4 IADD3 R27, R23, R27, RZ ;  /* 0x0000001b171bc210 */ /* 0x000fe20007ffe0ff */
[----:B------:R3:W5:Y:S01]  /*2f30*/  @!P5 LDG.E R61, desc[UR22][R20.64] ;  /* 0x00000016143dd981 */ /* 0x000762000c1e1900 */
[----:B------:R-:W-:-:S02]  /*2f40*/  @!P4 SHF.L.U32 R7, R22, 0x1, RZ ;  /* 0x000000011607c819 */ /* 0x000fc400000006ff */
[----:B------:R-:W-:Y:S02]  /*2f50*/  @!P4 SHF.L.U64.HI R22, R22, 0x1, R27 ;  /* 0x000000011616c819 */ /* 0x000fe4000001021b */
[----:B-1----:R-:W-:Y:S01]  /*2f60*/  @!P4 IADD3 R8, P3, R7, R8, RZ ;  /* 0x000000080708c210 */ /* 0x002fe20007f7e0ff */
[----:B------:R1:W5:Y:S01]  /*2f70*/  @!P5 LDG.E R6, desc[UR22][R24.64] ;  /* 0x000000161806d981 */ /* 0x000362000c1e1900 */
[----:B------:R-:W-:Y:S01]  /*2f80*/  IADD3 R30, R2, 0x150, RZ ;  /* 0x00000150021e7810 */ /* 0x000fe20007ffe0ff */
[----:B------:R-:W4:Y:S01]  /*2f90*/  @!P0 LDC.64 R26, c[0x0][0x228] ;  /* 0x00008a00ff1a8b82 */ /* 0x000f220000000a00 */
[----:B------:R-:W-:Y:S02]  /*2fa0*/  @!P4 IADD3.X R9, R22, R9, RZ, P3, !PT ;  /* 0x000000091609c210 */ /* 0x000fe40001ffe4ff */
[----:B------:R-:W-:Y:S02]  /*2fb0*/  ISETP.GE.U32.AND P3, PT, R30, UR16, PT ;  /* 0x000000101e007c0c */ /* 0x000fe4000bf66070 */
[----:B------:R-:W-:-:S02]  /*2fc0*/  SHF.R.S32.HI R54, RZ, 0x1f, R30 ;  /* 0x0000001fff367819 */ /* 0x000fc4000001141e */
[----:B0-----:R-:W-:Y:S01]  /*2fd0*/  @!P4 IADD3 R10, P5, R7, R10, RZ ;  /* 0x0000000a070ac210 */ /* 0x001fe20007fbe0ff */
[----:B------:R-:W-:Y:S01]  /*2fe0*/  @!P0 IMAD R7, R49, R18, RZ ;  /* 0x0000001231078224 */ /* 0x000fe200078e02ff */
[----:B---3--:R-:W-:Y:S02]  /*2ff0*/  @!P0 MOV R20, R14 ;  /* 0x0000000e00148202 */ /* 0x008fe40000000f00 */
[----:B------:R-:W-:Y:S02]  /*3000*/  @!P0 MOV R21, R17 ;  /* 0x0000001100158202 */ /* 0x000fe40000000f00 */
[----:B------:R-:W-:Y:S02]  /*3010*/  ISETP.GE.AND.EX P3, PT, R54, UR17, PT, P3 ;  /* 0x0000001136007c0c */ /* 0x000fe4000bf66330 */
[----:B------:R-:W-:Y:S01]  /*3020*/  @!P4 IADD3.X R11, R22, R11, RZ, P5, !PT ;  /* 0x0000000b160bc210 */ /* 0x000fe20002ffe4ff */
[C---:B------:R-:W-:Y:S02]  /*3030*/  @!P0 IMAD R22, R12.reuse, R19, R7 ;  /* 0x000000130c168224 */ /* 0x040fe400078e0207 */
[----:B------:R-:W-:Y:S01]  /*3040*/  @!P0 IMAD.WIDE.U32 R20, R12, R18, R20 ;  /* 0x000000120c148225 */ /* 0x000fe200078e0014 */
[----:B------:R-:W-:Y:S01]  /*3050*/  ISETP.GT.U32.OR P3, PT, R0, 0x2ff, P3 ;  /* 0x000002ff0000780c */ /* 0x000fe20001f64470 */
[----:B------:R-:W0:Y:S01]  /*3060*/  @!P0 LDC.64 R18, c[0x0][0x230] ;  /* 0x00008c00ff128b82 */ /* 0x000e220000000a00 */
[----:B------:R-:W-:Y:S01]  /*3070*/  HFMA2.MMA R7, -RZ, RZ, 0, 0 ;  /* 0x00000000ff077435 */ /* 0x000fe200000001ff */
[----:B--2---:R-:W-:Y:S01]  /*3080*/  @!P2 IMAD R50, R33, R28, RZ ;  /* 0x0000001c2132a224 */ /* 0x004fe200078e02ff */
[----:B------:R-:W-:Y:S01]  /*3090*/  @!P0 IADD3 R22, R21, R22, RZ ;  /* 0x0000001615168210 */ /* 0x000fe20007ffe0ff */
[----:B------:R-:W5:Y:S01]  /*30a0*/  @!P4 LDG.E R59, desc[UR22][R10.64] ;  /* 0x000000160a3bc981 */ /* 0x000f62000c1e1900 */
[----:B------:R-:W-:-:S02]  /*30b0*/  @!P0 SHF.L.U32 R51, R20, 0x1, RZ ;  /* 0x0000000114338819 */ /* 0x000fc400000006ff */
[----:B------:R-:W-:Y:S02]  /*30c0*/  @!P0 SHF.L.U64.HI R33, R20, 0x1, R22 ;  /* 0x0000000114218819 */ /* 0x000fe40000010216 */
[----:B------:R-:W-:Y:S02]  /*30d0*/  MOV R20, UR6 ;  /* 0x0000000600147c02 */ /* 0x000fe40008000f00 */
[----:B------:R2:W5:Y:S01]  /*30e0*/  @!P4 LDG.E R7, desc[UR22][R8.64] ;  /* 0x000000160807c981 */ /* 0x000562000c1e1900 */
[----:B------:R-:W-:Y:S01]  /*30f0*/  MOV R21, UR7 ;  /* 0x0000000700157c02 */ /* 0x000fe20008000f00 */
[----:B-1----:R-:W1:Y:S01]  /*3100*/  @!P3 LDC.64 R24, c[0x0][0x288] ;  /* 0x0000a200ff18bb82 */ /* 0x002e620000000a00 */
[----:B------:R-:W-:-:S04]  /*3110*/  IADD3 R49, R2, 0x1b0, RZ ;  /* 0x000001b002317810 */ /* 0x000fc80007ffe0ff */
[----:B------:R-:W3:Y:S01]  /*3120*/  LDG.E.64 R20, desc[UR22][R20.64] ;  /* 0x0000001614147981 */ /* 0x000ee2000c1e1b00 */
[----:B--2---:R-:W-:Y:S01]  /*3130*/  @!P2 MOV R8, R14 ;  /* 0x0000000e0008a202 */ /* 0x004fe20000000f00 */
[----:B------:R-:W-:Y:S01]  /*3140*/  @!P2 IMAD R50, R31, R29, R50 ;  /* 0x0000001d1f32a224 */ /* 0x000fe200078e0232 */
[----:B------:R-:W-:Y:S01]  /*3150*/  @!P2 MOV R9, R17 ;  /* 0x000000110009a202 */ /* 0x000fe20000000f00 */
[----:B------:R-:W2:Y:S01]  /*3160*/  @!P2 LDC.64 R10, c[0x0][0x230] ;  /* 0x00008c00ff0aab82 */ /* 0x000ea20000000a00 */
[----:B------:R-:W-:Y:S02]  /*3170*/  IADD3 R12, R2, 0x1f0, RZ ;  /* 0x000001f0020c7810 */ /* 0x000fe40007ffe0ff */
[----:B------:R-:W-:Y:S01]  /*3180*/  ISETP.GE.U32.AND P4, PT, R49, UR16, PT ;  /* 0x0000001031007c0c */ /* 0x000fe2000bf86070 */
[----:B------:R-:W-:Y:S01]  /*3190*/  @!P2 IMAD.WIDE.U32 R28, R31, R28, R8 ;  /* 0x0000001c1f1ca225 */ /* 0x000fe200078e0008 */
[----:B------:R-:W-:Y:S01]  /*31a0*/  SHF.R.S32.HI R71, RZ, 0x1f, R49 ;  /* 0x0000001fff477819 */ /* 0x000fe20000011431 */
[----:B------:R-:W-:Y:S01]  /*31b0*/  HFMA2.MMA R8, -RZ, RZ, 0, 0 ;  /* 0x00000000ff087435 */ /* 0x000fe200000001ff */
[----:B------:R-:W-:Y:S01]  /*31c0*/  ISETP.GE.U32.AND P5, PT, R12, UR16, PT ;  /* 0x000000100c007c0c */ /* 0x000fe2000bfa6070 */
[----:B------:R-:W2:Y:S01]  /*31d0*/  @!P2 LDC.64 R22, c[0x0][0x228] ;  /* 0x00008a00ff16ab82 */ /* 0x000ea20000000a00 */
[----:B------:R-:W-:-:S02]  /*31e0*/  SHF.R.S32.HI R75, RZ, 0x1f, R12 ;  /* 0x0000001fff4b7819 */ /* 0x000fc4000001140c */
[----:B0-----:R-:W-:Y:S02]  /*31f0*/  @!P0 IADD3 R18, P6, R51, R18, RZ ;  /* 0x0000001233128210 */ /* 0x001fe40007fde0ff */
[----:B------:R-:W-:Y:S02]  /*3200*/  ISETP.GE.AND.EX P4, PT, R71, UR17, PT, P4 ;  /* 0x0000001147007c0c */ /* 0x000fe4000bf86340 */
[----:B------:R-:W-:Y:S02]  /*3210*/  ISETP.GE.AND.EX P5, PT, R75, UR17, PT, P5 ;  /* 0x000000114b007c0c */ /* 0x000fe4000bfa6350 */
[----:B------:R-:W-:Y:S02]  /*3220*/  @!P0 IADD3.X R19, R33, R19, RZ, P6, !PT ;  /* 0x0000001321138210 */ /* 0x000fe400037fe4ff */
[C---:B------:R-:W-:Y:S02]  /*3230*/  ISETP.GT.U32.OR P4, PT, R0.reuse, 0x2ff, P4 ;  /* 0x000002ff0000780c */ /* 0x040fe40002784470 */
[----:B------:R-:W-:Y:S01]  /*3240*/  ISETP.GT.U32.OR P5, PT, R0, 0x2ff, P5 ;  /* 0x000002ff0000780c */ /* 0x000fe20002fa4470 */
[----:B------:R0:W5:Y:S01]  /*3250*/  @!P0 LDG.E R8, desc[UR22][R18.64] ;  /* 0x0000001612088981 */ /* 0x000162000c1e1900 */
[----:B----4-:R-:W-:-:S02]  /*3260*/  @!P0 IADD3 R26, P6, R51, R26, RZ ;  /* 0x0000001a331a8210 */ /* 0x010fc40007fde0ff */
[----:B------:R-:W-:Y:S02]  /*3270*/  @!P2 IADD3 R9, R29, R50, RZ ;  /* 0x000000321d09a210 */ /* 0x000fe40007ffe0ff */
[----:B------:R-:W-:Y:S01]  /*3280*/  @!P0 IADD3.X R27, R33, R27, RZ, P6, !PT ;  /* 0x0000001b211b8210 */ /* 0x000fe200037fe4ff */
[----:B-1----:R-:W-:Y:S01]  /*3290*/  @!P3 IMAD R51, R54, R24, RZ ;  /* 0x000000183633b224 */ /* 0x002fe200078e02ff */
[C---:B------:R-:W-:Y:S01]  /*32a0*/  @!P2 SHF.L.U32 R50, R28.reuse, 0x1, RZ ;  /* 0x000000011c32a819 */ /* 0x040fe200000006ff */
[----:B0-----:R-:W0:Y:S01]  /*32b0*/  @!P3 LDC.64 R18, c[0x0][0x230] ;  /* 0x00008c00ff12bb82 */ /* 0x001e220000000a00 */
[----:B------:R-:W-:Y:S01]  /*32c0*/  @!P2 SHF.L.U64.HI R33, R28, 0x1, R9 ;  /* 0x000000011c21a819 */ /* 0x000fe20000010209 */
[----:B------:R1:W5:Y:S01]  /*32d0*/  @!P0 LDG.E R56, desc[UR22][R26.64] ;  /* 0x000000161a388981 */ /* 0x000362000c1e1900 */
[----:B------:R-:W-:Y:S02]  /*32e0*/  @!P3 MOV R28, R14 ;  /* 0x0000000e001cb202 */ /* 0x000fe40000000f00 */
[----:B------:R-:W-:Y:S01]  /*32f0*/  @!P3 MOV R29, R17 ;  /* 0x00000011001db202 */ /* 0x000fe20000000f00 */
[----:B------:R-:W-:-:S02]  /*3300*/  @!P3 IMAD R51, R30, R25, R51 ;  /* 0x000000191e33b224 */ /* 0x000fc400078e0233 */
[----:B------:R-:W-:Y:S02]  /*3310*/  @!P3 IMAD.WIDE.U32 R24, R30, R24, R28 ;  /* 0x000000181e18b225 */ /* 0x000fe400078e001c */
[----:B------:R-:W4:Y:S01]  /*3320*/  @!P4 LDC.64 R30, c[0x0][0x288] ;  /* 0x0000a200ff1ecb82 */ /* 0x000f220000000a00 */
[----:B--2---:R-:W-:Y:S01]  /*3330*/  @!P2 IADD3 R10, P6, R50, R10, RZ ;  /* 0x0000000a320aa210 */ /* 0x004fe20007fde0ff */
[----:B------:R-:W-:-:S06]  /*3340*/  HFMA2.MMA R9, -RZ, RZ, 0, 0 ;  /* 0x00000000ff097435 */ /* 0x000fcc00000001ff */
[----:B------:R-:W2:Y:S01]  /*3350*/  @!P5 LDC.64 R28, c[0x0][0x288] ;  /* 0x0000a200ff1cdb82 */ /* 0x000ea20000000a00 */
[----:B------:R-:W-:Y:S02]  /*3360*/  @!P2 IADD3.X R11, R33, R11, RZ, P6, !PT ;  /* 0x0000000b210ba210 */ /* 0x000fe400037fe4ff */
[----:B------:R-:W-:Y:S02]  /*3370*/  @!P2 IADD3 R22, P6, R50, R22, RZ ;  /* 0x000000163216a210 */ /* 0x000fe40007fde0ff */
[----:B------:R-:W-:Y:S01]  /*3380*/  @!P3 IADD3 R51, R25, R51, RZ ;  /* 0x000000331933b210 */ /* 0x000fe20007ffe0ff */
[----:B------:R0:W5:Y:S01]  /*3390*/  @!P2 LDG.E R9, desc[UR22][R10.64] ;  /* 0x000000160a09a981 */ /* 0x000162000c1e1900 */
[C---:B------:R-:W-:Y:S01]  /*33a0*/  @!P3 SHF.L.U32 R50, R24.reuse, 0x1, RZ ;  /* 0x000000011832b819 */ /* 0x040fe200000006ff */
[----:B-1----:R-:W1:Y:S01]  /*33b0*/  @!P4 LDC.64 R26, c[0x0][0x230] ;  /* 0x00008c00ff1acb82 */ /* 0x002e620000000a00 */
[----:B------:R-:W-:Y:S01]  /*33c0*/  @!P2 IADD3.X R23, R33, R23, RZ, P6, !PT ;  /* 0x000000172117a210 */ /* 0x000fe200037fe4ff */
[----:B------:R-:W-:Y:S01]  /*33d0*/  HFMA2.MMA R33, -RZ, RZ, 0, 0 ;  /* 0x00000000ff217435 */ /* 0x000fe200000001ff */
[----:B------:R-:W-:-:S02]  /*33e0*/  @!P3 SHF.L.U64.HI R51, R24, 0x1, R51 ;  /* 0x000000011833b819 */ /* 0x000fc40000010233 */
[----:B0-----:R-:W-:Y:S02]  /*33f0*/  @!P3 IADD3 R18, P0, R50, R18, RZ ;  /* 0x000000123212b210 */ /* 0x001fe40007f1e0ff */
[----:B------:R-:W-:Y:S01]  /*3400*/  MOV R54, RZ ;  /* 0x000000ff00367202 */ /* 0x000fe20000000f00 */
[----:B------:R-:W0:Y:S01]  /*3410*/  @!P3 LDC.64 R10, c[0x0][0x228] ;  /* 0x00008a00ff0abb82 */ /* 0x000e220000000a00 */
[----:B------:R-:W-:Y:S01]  /*3420*/  @!P3 IADD3.X R19, R51, R19, RZ, P0, !PT ;  /* 0x000000133313b210 */ /* 0x000fe200007fe4ff */
[----:B----4-:R-:W-:-:S03]  /*3430*/  @!P4 IMAD R71, R71, R30, RZ ;  /* 0x0000001e4747c224 */ /* 0x010fc600078e02ff */
[----:B------:R2:W5:Y:S03]  /*3440*/  @!P2 LDG.E R54, desc[UR22][R22.64] ;  /* 0x000000161636a981 */ /* 0x000566000c1e1900 */
[----:B------:R-:W4:Y:S01]  /*3450*/  @!P5 LDC.64 R24, c[0x0][0x230] ;  /* 0x00008c00ff18db82 */ /* 0x000f220000000a00 */
[----:B------:R1:W5:Y:S01]  /*3460*/  @!P3 LDG.E R33, desc[UR22][R18.64] ;  /* 0x000000161221b981 */ /* 0x000362000c1e1900 */
[----:B------:R-:W-:Y:S02]  /*3470*/  @!P4 IMAD R71, R49, R31, R71 ;  /* 0x0000001f3147c224 */ /* 0x000fe400078e0247 */
[----:B--2---:R-:W-:Y:S01]  /*3480*/  @!P5 IMAD R22, R75, R28, RZ ;  /* 0x0000001c4b16d224 */ /* 0x004fe200078e02ff */
[----:B-1----:R-:W-:Y:S02]  /*3490*/  @!P4 MOV R18, R14 ;  /* 0x0000000e0012c202 */ /* 0x002fe40000000f00 */
[----:B------:R-:W-:-:S03]  /*34a0*/  @!P4 MOV R19, R17 ;  /* 0x000000110013c202 */ /* 0x000fc60000000f00 */
[----:B------:R-:W-:-:S04]  /*34b0*/  @!P4 IMAD.WIDE.U32 R30, R49, R30, R18 ;  /* 0x0000001e311ec225 */ /* 0x000fc800078e0012 */
[----:B------:R-:W-:Y:S02]  /*34c0*/  @!P5 IMAD R49, R12, R29, R22 ;  /* 0x0000001d0c31d224 */ /* 0x000fe400078e0216 */
[----:B------:R-:W1:Y:S01]  /*34d0*/  @!P4 LDC.64 R22, c[0x0][0x228] ;  /* 0x00008a00ff16cb82 */ /* 0x000e620000000a00 */
[----:B------:R-:W-:Y:S02]  /*34e0*/  @!P5 MOV R18, R14 ;  /* 0x0000000e0012d202 */ /* 0x000fe40000000f00 */
[----:B------:R-:W-:Y:S02]  /*34f0*/  @!P5 MOV R19, R17 ;  /* 0x000000110013d202 */ /* 0x000fe40000000f00 */
[----:B0-----:R-:W-:Y:S01]  /*3500*/  @!P3 IADD3 R10, P0, R50, R10, RZ ;  /* 0x0000000a320ab210 */ /* 0x001fe20007f1e0ff */
[----:B------:R-:W-:Y:S01]  /*3510*/  @!P5 IMAD.WIDE.U32 R28, R12, R28, R18 ;  /* 0x0000001c0c1cd225 */ /* 0x000fe200078e0012 */
[----:B------:R-:W-:Y:S02]  /*3520*/  @!P4 IADD3 R12, R31, R71, RZ ;  /* 0x000000471f0cc210 */ /* 0x000fe40007ffe0ff */
[----:B------:R-:W0:Y:S01]  /*3530*/  @!P5 LDC.64 R18, c[0x0][0x228] ;  /* 0x00008a00ff12db82 */ /* 0x000e220000000a00 */
[----:B------:R-:W-:-:S02]  /*3540*/  @!P3 IADD3.X R11, R51, R11, RZ, P0, !PT ;  /* 0x0000000b330bb210 */ /* 0x000fc400007fe4ff */
[C---:B------:R-:W-:Y:S02]  /*3550*/  @!P4 SHF.L.U64.HI R12, R30.reuse, 0x1, R12 ;  /* 0x000000011e0cc819 */ /* 0x040fe4000001020c */
[----:B------:R-:W-:Y:S02]  /*3560*/  CS2R R50, SRZ ;  /* 0x0000000000327805 */ /* 0x000fe4000001ff00 */
[----:B------:R-:W-:-:S04]  /*3570*/  @!P4 SHF.L.U32 R30, R30, 0x1, RZ ;  /* 0x000000011e1ec819 */ /* 0x000fc800000006ff */
[----:B------:R-:W-:Y:S01]  /*3580*/  @!P4 IADD3 R26, P0, R30, R26, RZ ;  /* 0x0000001a1e1ac210 */ /* 0x000fe20007f1e0ff */
[----:B------:R2:W5:Y:S03]  /*3590*/  @!P3 LDG.E R51, desc[UR22][R10.64] ;  /* 0x000000160a33b981 */ /* 0x000566000c1e1900 */
[----:B------:R-:W-:Y:S02]  /*35a0*/  @!P4 IADD3.X R27, R12, R27, RZ, P0, !PT ;  /* 0x0000001b0c1bc210 */ /* 0x000fe400007fe4ff */
[----:B-1----:R-:W-:Y:S01]  /*35b0*/  @!P4 IADD3 R22, P0, R30, R22, RZ ;  /* 0x000000161e16c210 */ /* 0x002fe20007f1e0ff */
[----:B--2---:R-:W-:-:S03]  /*35c0*/  HFMA2.MMA R10, -RZ, RZ, 0, 0 ;  /* 0x00000000ff0a7435 */ /* 0x004fc600000001ff */
[----:B------:R-:W-:-:S05]  /*35d0*/  @!P4 IADD3.X R23, R12, R23, RZ, P0, !PT ;  /* 0x000000170c17c210 */ /* 0x000fca00007fe4ff */
[----:B------:R-:W5:Y:S04]  /*35e0*/  @!P4 LDG.E R50, desc[UR22][R22.64] ;  /* 0x000000161632c981 */ /* 0x000f68000c1e1900 */
[----:B------:R-:W5:Y:S04]  /*35f0*/  @!P4 LDG.E R10, desc[UR22][R26.64] ;  /* 0x000000161a0ac981 */ /* 0x000f68000c1e1900 */
[----:B------:R1:W-:Y:S04]  /*3600*/  STL [R1+0x8], R74 ;  /* 0x0000084a01007387 */ /* 0x0003e80000100800 */
[----:B------:R1:W-:Y:S01]  /*3610*/  STL [R1+0x4], R73 ;  /* 0x0000044901007387 */ /* 0x0003e20000100800 */
[----:B------:R-:W-:-:S02]  /*3620*/  @!P5 IADD3 R49, R29, R49, RZ ;  /* 0x000000311d31d210 */ /* 0x000fc40007ffe0ff */
[C---:B------:R-:W-:Y:S02]  /*3630*/  @!P5 SHF.L.U32 R11, R28.reuse, 0x1, RZ ;  /* 0x000000011c0bd819 */ /* 0x040fe400000006ff */
[----:B------:R-:W-:Y:S01]  /*3640*/  @!P5 SHF.L.U64.HI R28, R28, 0x1, R49 ;  /* 0x000000011c1cd819 */ /* 0x000fe20000010231 */
[----:B------:R-:W-:Y:S01]  /*3650*/  HFMA2.MMA R49, -RZ, RZ, 0, 0 ;  /* 0x00000000ff317435 */ /* 0x000fe200000001ff */
[C---:B----4-:R-:W-:Y:S02]  /*3660*/  @!P5 IADD3 R24, P2, R11.reuse, R24, RZ ;  /* 0x000000180b18d210 */ /* 0x050fe40007f5e0ff */
[----:B0-----:R-:W-:Y:S02]  /*3670*/  @!P5 IADD3 R18, P3, R11, R18, RZ ;  /* 0x000000120b12d210 */ /* 0x001fe40007f7e0ff */
[----:B------:R-:W-:Y:S02]  /*3680*/  MOV R11, RZ ;  /* 0x000000ff000b7202 */ /* 0x000fe40000000f00 */
[----:B------:R-:W-:-:S02]  /*3690*/  @!P5 IADD3.X R25, R28, R25, RZ, P2, !PT ;  /* 0x000000191c19d210 */ /* 0x000fc400017fe4ff */
[----:B------:R-:W-:Y:S01]  /*36a0*/  @!P5 IADD3.X R19, R28, R19, RZ, P3, !PT ;  /* 0x000000131c13d210 */ /* 0x000fe20001ffe4ff */
[----:B------:R-:W-:Y:S01]  /*36b0*/  UMOV UR27, 0x3f800000 ;  /* 0x3f800000001b7882 */ /* 0x000fe20000000000 */
[----:B------:R-:W-:Y:S01]  /*36c0*/  BSSY B0, `(.L_x_1224) ;  /* 0x000001f000007945 */ /* 0x000fe20003800000 */
[----:B------:R0:W5:Y:S01]  /*36d0*/  @!P5 LDG.E R11, desc[UR22][R24.64] ;  /* 0x00000016180bd981 */ /* 0x000162000c1e1900 */
[----:B------:R-:W-:-:S03]  /*36e0*/  ISETP.NE.AND P3, PT, RZ, UR25, PT ;  /* 0x00000019ff007c0c */ /* 0x000fc6000bf65270 */
[----:B------:R2:W5:Y:S01]  /*36f0*/  @!P5 LDG.E R49, desc[UR22][R18.64] ;  /* 0x000000161231d981 */ /* 0x000562000c1e1900 */
[----:B0-----:R-:W-:Y:S01]  /*3700*/  HADD2.F32 R24, -RZ, R53.H1_H1 ;  /* 0x30000035ff187230 */ /* 0x001fe20000004100 */
[----:B--2---:R-:W-:Y:S02]  /*3710*/  CS2R R18, SRZ ;  /* 0x0000000000127805 */ /* 0x004fe4000001ff00 */
        /* <DEDUP_REMOVED lines=9> */
[----:B------:R-:W-:Y:S02]  /*37b0*/  CS2R R20, SRZ ;  /* 0x0000000000147805 */ /* 0x000fe4000001ff00 */
[----:B0-----:R-:W-:Y:S02]  /*37c0*/  @P0 R2UR UR5, R12 ;  /* 0x000000000c0502ca */ /* 0x001fe400000e0000 */
[----:B------:R-:W-:Y:S01]  /*37d0*/  ISETP.GT.U32.AND P0, PT, R0, 0x2ff, PT ;  /* 0x000002ff0000780c */ /* 0x000fe20003f04070 */
[----:B------:R-:W-:-:S10]  /*37e0*/  HADD2.F32 R12, -RZ, R53.H0_H0 ;  /* 0x20000035ff0c7230 */ /* 0x000fd40000004100 */
[----:B------:R-:W-:Y:S02]  /*37f0*/  @UP0 UMOV UR27, UR5 ;  /* 0x00000005001b0c82 */ /* 0x000fe40008000000 */
[----:B-1----:R-:W-:Y:S05]  /*3800*/  @P0 BRA `(.L_x_1225) ;  /* 0x0000000000280947 */ /* 0x002fea0003800000 */
[----:B------:R-:W-:Y:S01]  /*3810*/  ISETP.NE.AND P0, PT, RZ, UR25, PT ;  /* 0x00000019ff007c0c */ /* 0x000fe2000bf05270 */
[----:B------:R-:W0:Y:S01]  /*3820*/  LDC.64 R22, c[0x0][0x238] ;  /* 0x00008e00ff167b82 */ /* 0x000e220000000a00 */
[----:B------:R-:W-:-:S04]  /*3830*/  IADD3 R25, R72, UR15, RZ ;  /* 0x0000000f48197c10 */ /* 0x000fc8000fffe0ff */
[----:B------:R-:W-:-:S07]  /*3840*/  SHF.R.S32.HI R26, RZ, 0x1f, R25 ;  /* 0x0000001fff1a7819 */ /* 0x000fce0000011419 */
[----:B------:R-:W1:Y:S01]  /*3850*/  @P0 LDC.64 R18, c[0x0][0x240] ;  /* 0x00009000ff120b82 */ /* 0x000e620000000a00 */
[C---:B0-----:R-:W-:Y:S01]  /*3860*/  IMAD.WIDE R22, R25.reuse, 0x4, R22 ;  /* 0x0000000419167825 */ /* 0x041fe200078e0216 */
[----:B-1----:R-:W-:-:S04]  /*3870*/  @P0 LEA R18, P2, R25, R18, 0x2 ;  /* 0x0000001219120211 */ /* 0x002fc800078410ff */
[----:B------:R-:W-:-:S05]  /*3880*/  @P0 LEA.HI.X R19, R25, R19, R26, 0x2, P2 ;  /* 0x0000001319130211 */ /* 0x000fca00010f141a */
[----:B------:R0:W5:Y:S04]  /*3890*/  @P0 LDG.E.64 R20, desc[UR22][R18.64] ;  /* 0x0000001612140981 */ /* 0x000168000c1e1b00 */
[----:B------:R0:W5:Y:S02]  /*38a0*/  LDG.E.64 R18, desc[UR22][R22.64] ;  /* 0x0000001616127981 */ /* 0x000164000c1e1b00 */
.L_x_1225:
[----:B------:R-:W-:Y:S05]  /*38b0*/  BSYNC B0 ;  /* 0x0000000000007941 */ /* 0x000fea0003800000 */
.L_x_1224:
[----:B------:R-:W-:Y:S01]  /*38c0*/  FADD.FTZ R12, R12, -UR26 ;  /* 0x8000001a0c0c7e21 */ /* 0x000fe20008010000 */
[----:B------:R-:W-:Y:S01]  /*38d0*/  FADD.FTZ R24, R24, -UR26 ;  /* 0x8000001a18187e21 */ /* 0x000fe20008010000 */
[--C-:B-----5:R-:W-:Y:S02]  /*38e0*/  HADD2.F32 R28, -RZ, R52.reuse.H0_H0 ;  /* 0x20000034ff1c7230 */ /* 0x120fe40000004100 */
[----:B------:R-:W-:Y:S01]  /*38f0*/  FMUL.FTZ R72, R12, UR27 ;  /* 0x0000001b0c487c20 */ /* 0x000fe20008410000 */
[----:B0-----:R-:W-:Y:S02]  /*3900*/  HADD2.F32 R23, -RZ, R52.H1_H1 ;  /* 0x30000034ff177230 */ /* 0x001fe40000004100 */
        /* <DEDUP_REMOVED lines=20> */
.L_x_1226:
        /* <DEDUP_REMOVED lines=11> */
[----:B------:R-:W-:Y:S01]  /*3b00*/  FMUL.FTZ R27, R27, UR27 ;  /* 0x0000001b1b1b7c20 */ /* 0x000fe20008410000 */
[----:B------:R-:W-:Y:S01]  /*3b10*/  FMUL.FTZ R24, R24, UR27 ;  /* 0x0000001b18187c20 */ /* 0x000fe20008410000 */
[----:B------:R-:W-:Y:S01]  /*3b20*/  FFMA.FTZ R72, R72, R28, RZ ;  /* 0x0000001c48487223 */ /* 0x000fe200000100ff */
[----:B------:R-:W-:Y:S01]  /*3b30*/  HADD2.F32 R22, -RZ, R55.H1_H1 ;  /* 0x30000037ff167230 */ /* 0x000fe20000004100 */
        /* <DEDUP_REMOVED lines=19> */
.L_x_1227:
[----:B------:R-:W-:Y:S01]  /*3c70*/  FADD.FTZ R29, RZ, R28 ;  /* 0x0000001cff1d7221 */ /* 0x000fe20000010000 */
[----:B------:R-:W-:Y:S01]  /*3c80*/  FFMA.FTZ R75, R12, R23, RZ ;  /* 0x000000170c4b7223 */ /* 0x000fe200000100ff */
[----:B------:R-:W-:Y:S01]  /*3c90*/  FADD.FTZ R76, RZ, R23 ;  /* 0x00000017ff4c7221 */ /* 0x000fe20000010000 */
[----:B------:R-:W-:Y:S01]  /*3ca0*/  FMUL.FTZ R28, R71, R18 ;  /* 0x00000012471c7220 */ /* 0x000fe20000410000 */
[--C-:B------:R-:W-:Y:S02]  /*3cb0*/  HADD2.F32 R12, -RZ, R47.reuse.H0_H0 ;  /* 0x2000002fff0c7230 */ /* 0x100fe40000004100 */
[----:B------:R-:W-:Y:S01]  /*3cc0*/  FFMA.FTZ R75, R24, R22, R75 ;  /* 0x00000016184b7223 */ /* 0x000fe2000001004b */
[----:B------:R-:W-:Y:S02]  /*3cd0*/  HADD2.F32 R23, -RZ, R47.H1_H1 ;  /* 0x3000002fff177230 */ /* 0x000fe40000004100 */
[----:B------:R-:W-:Y:S01]  /*3ce0*/  FADD.FTZ R76, R76, R22 ;  /* 0x000000164c4c7221 */ /* 0x000fe20000010000 */
[----:B------:R-:W-:Y:S01]  /*3cf0*/  FFMA.FTZ R25, R27, R28, R25 ;  /* 0x0000001c1b197223 */ /* 0x000fe20000010019 */
[----:B------:R-:W-:Y:S01]  /*3d00*/  FMUL.FTZ R22, R22, R19 ;  /* 0x0000001316167220 */ /* 0x000fe20000410000 */
[----:B------:R-:W-:Y:S01]  /*3d10*/  FADD.FTZ R12, R12, -UR26 ;  /* 0x8000001a0c0c7e21 */ /* 0x000fe20008010000 */
[----:B------:R-:W-:Y:S01]  /*3d20*/  FADD.FTZ R26, R26, R28 ;  /* 0x0000001c1a1a7221 */ /* 0x000fe20000010000 */
[----:B------:R-:W-:Y:S01]  /*3d30*/  FADD.FTZ R23, R23, -UR26 ;  /* 0x8000001a17177e21 */ /* 0x000fe20008010000 */
[----:B------:R-:W-:Y:S01]  /*3d40*/  FFMA.FTZ R24, R24, R22, R25 ;  /* 0x0000001618187223 */ /* 0x000fe20000010019 */
[----:B------:R-:W-:Y:S01]  /*3d50*/  FFMA.FTZ R72, R27, R71, R72 ;  /* 0x000000471b487223 */ /* 0x000fe20000010048 */
[----:B------:R-:W-:Y:S01]  /*3d60*/  FMUL.FTZ R25, R12, UR27 ;  /* 0x0000001b0c197c20 */ /* 0x000fe20008410000 */
[----:B------:R-:W-:Y:S01]  /*3d70*/  FADD.FTZ R71, R29, R71 ;  /* 0x000000471d477221 */ /* 0x000fe20000010000 */
[----:B------:R-:W-:Y:S01]  /*3d80*/  FADD.FTZ R22, R22, R26 ;  /* 0x0000001a16167221 */ /* 0x000fe20000010000 */
[----:B------:R-:W-:-:S02]  /*3d90*/  HADD2.F32 R27, -RZ, R58.H0_H0 ;  /* 0x2000003aff1b7230 */ /* 0x000fc40000004100 */
[----:B------:R-:W-:Y:S01]  /*3da0*/  FMUL.FTZ R23, R23, UR27 ;  /* 0x0000001b17177c20 */ /* 0x000fe20008410000 */
        /* <DEDUP_REMOVED lines=20> */
.L_x_1228:
[----:B------:R-:W-:Y:S01]  /*3ef0*/  FMUL.FTZ R26, R27, R18 ;  /* 0x000000121b1a7220 */ /* 0x000fe20000410000 */
[----:B------:R-:W-:Y:S01]  /*3f00*/  FADD.FTZ R76, R76, R12 ;  /* 0x0000000c4c4c7221 */ /* 0x000fe20000010000 */
[----:B------:R-:W-:Y:S01]  /*3f10*/  FFMA.FTZ R75, R23, R12, R75 ;  /* 0x0000000c174b7223 */ /* 0x000fe2000001004b */
[C---:B------:R-:W-:Y:S01]  /*3f20*/  FFMA.FTZ R72, R25.reuse, R27, R72 ;  /* 0x0000001b19487223 */ /* 0x040fe20000010048 */
[----:B------:R-:W-:Y:S01]  /*3f30*/  FFMA.FTZ R24, R25, R26, R24 ;  /* 0x0000001a19187223 */ /* 0x000fe20000010018 */
[----:B------:R-:W-:Y:S01]  /*3f40*/  FADD.FTZ R26, R22, R26 ;  /* 0x0000001a161a7221 */ /* 0x000fe20000010000 */
[--C-:B------:R-:W-:Y:S02]  /*3f50*/  HADD2.F32 R22, -RZ, R57.reuse.H0_H0 ;  /* 0x20000039ff167230 */ /* 0x100fe40000004100 */
[----:B------:R-:W-:Y:S01]  /*3f60*/  FMUL.FTZ R12, R12, R19 ;  /* 0x000000130c0c7220 */ /* 0x000fe20000410000 */
[----:B------:R-:W-:Y:S02]  /*3f70*/  HADD2.F32 R25, -RZ, R57.H1_H1 ;  /* 0x30000039ff197230 */ /* 0x000fe40000004100 */
[----:B------:R-:W-:Y:S01]  /*3f80*/  FADD.FTZ R71, R71, R27 ;  /* 0x0000001b47477221 */ /* 0x000fe20000010000 */
[----:B------:R-:W-:-:S02]  /*3f90*/  HADD2.F32 R27, -RZ, R60.H0_H0 ;  /* 0x2000003cff1b7230 */ /* 0x000fc40000004100 */
[----:B------:R-:W-:Y:S01]  /*3fa0*/  FFMA.FTZ R23, R23, R12, R24 ;  /* 0x0000000c17177223 */ /* 0x000fe20000010018 */
[----:B------:R-:W-:Y:S01]  /*3fb0*/  FADD.FTZ R24, R22, -UR26 ;  /* 0x8000001a16187e21 */ /* 0x000fe20008010000 */
[----:B------:R-:W-:Y:S01]  /*3fc0*/  FADD.FTZ R28, R25, -UR26 ;  /* 0x8000001a191c7e21 */ /* 0x000fe20008010000 */
[----:B------:R-:W-:Y:S01]  /*3fd0*/  FADD.FTZ R22, R12, R26 ;  /* 0x0000001a0c167221 */ /* 0x000fe20000010000 */
[----:B------:R-:W-:Y:S02]  /*3fe0*/  HADD2.F32 R12, -RZ, R60.H1_H1 ;  /* 0x3000003cff0c7230 */ /* 0x000fe40000004100 */
        /* <DEDUP_REMOVED lines=21> */
.L_x_1229:
        /* <DEDUP_REMOVED lines=37> */
.L_x_1230:
        /* <DEDUP_REMOVED lines=37> */
.L_x_1231:
        /* <DEDUP_REMOVED lines=37> */
.L_x_1232:
        /* <DEDUP_REMOVED lines=37> */
.L_x_1233:
[----:B------:R-:W2:Y:S01]  /*4a80*/  LDL R29, [R1] ;  /* 0x00000000011d7983 */ /* 0x000ea20000100800 */
        /* <DEDUP_REMOVED lines=8> */
[----:B------:R-:W-:-:S02]  /*4b10*/  HADD2.F32 R25, -RZ, R41.H1_H1 ;  /* 0x30000029ff197230 */ /* 0x000fc40000004100 */
[----:B------:R-:W-:Y:S01]  /*4b20*/  FADD.FTZ R71, R71, R27 ;  /* 0x0000001b47477221 */ /* 0x000fe20000010000 */
[----:B------:R-:W-:Y:S01]  /*4b30*/  FFMA.FTZ R24, R24, R12, R23 ;  /* 0x0000000c18187223 */ /* 0x000fe20000010017 */
[----:B------:R-:W-:Y:S01]  /*4b40*/  FADD.FTZ R23, R22, -UR26 ;  /* 0x8000001a16177e21 */ /* 0x000fe20008010000 */
[----:B------:R-:W-:Y:S01]  /*4b50*/  FADD.FTZ R28, R25, -UR26 ;  /* 0x8000001a191c7e21 */ /* 0x000fe20008010000 */
[----:B------:R-:W-:Y:S02]  /*4b60*/  FADD.FTZ R22, R12, R26 ;  /* 0x0000001a0c167221 */ /* 0x000fe40000010000 */
[----:B------:R-:W-:Y:S01]  /*4b70*/  FMUL.FTZ R25, R23, UR27 ;  /* 0x0000001b17197c20 */ /* 0x000fe20008410000 */
[----:B------:R-:W-:Y:S01]  /*4b80*/  FMUL.FTZ R23, R28, UR27 ;  /* 0x0000001b1c177c20 */ /* 0x000fe20008410000 */
[--C-:B--2---:R-:W-:Y:S02]  /*4b90*/  HADD2.F32 R27, -RZ, R29.reuse.H0_H0 ;  /* 0x2000001dff1b7230 */ /* 0x104fe40000004100 */
        /* <DEDUP_REMOVED lines=20> */
.L_x_1234:
[----:B------:R-:W2:Y:S01]  /*4ce0*/  LDL R29, [R1+0x1c] ;  /* 0x00001c00011d7983 */ /* 0x000ea20000100800 */
        /* <DEDUP_REMOVED lines=37> */
.L_x_1235:
        /* <DEDUP_REMOVED lines=38> */
.L_x_1236:
        /* <DEDUP_REMOVED lines=38> */
.L_x_1237:
        /* <DEDUP_REMOVED lines=38> */
.L_x_1238:
[----:B------:R-:W2:Y:S04]  /*5660*/  LDL R28, [R1+0xc] ;  /* 0x00000c00011c7983 */ /* 0x000ea80000100800 */
[----:B------:R-:W3:Y:S01]  /*5670*/  LDL R29, [R1+0x14] ;  /* 0x00001400011d7983 */ /* 0x000ee20000100800 */
[----:B------:R-:W-:Y:S01]  /*5680*/  FMUL.FTZ R26, R27, R18 ;  /* 0x000000121b1a7220 */ /* 0x000fe20000410000 */
[----:B------:R-:W-:Y:S01]  /*5690*/  FADD.FTZ R76, R76, R12 ;  /* 0x0000000c4c4c7221 */ /* 0x000fe20000010000 */
[----:B------:R-:W-:Y:S01]  /*56a0*/  FFMA.FTZ R75, R23, R12, R75 ;  /* 0x0000000c174b7223 */ /* 0x000fe2000001004b */
[C---:B------:R-:W-:Y:S01]  /*56b0*/  FFMA.FTZ R72, R25.reuse, R27, R72 ;  /* 0x0000001b19487223 */ /* 0x040fe20000010048 */
[----:B------:R-:W-:Y:S01]  /*56c0*/  FFMA.FTZ R24, R25, R26, R24 ;  /* 0x0000001a19187223 */ /* 0x000fe20000010018 */
[----:B------:R-:W-:Y:S01]  /*56d0*/  FADD.FTZ R26, R22, R26 ;  /* 0x0000001a161a7221 */ /* 0x000fe20000010000 */
[----:B------:R-:W-:Y:S01]  /*56e0*/  FMUL.FTZ R12, R12, R19 ;  /* 0x000000130c0c7220 */ /* 0x000fe20000410000 */
[----:B------:R-:W-:-:S03]  /*56f0*/  FADD.FTZ R71, R71, R27 ;  /* 0x0000001b47477221 */ /* 0x000fc60000010000 */
[----:B------:R-:W-:Y:S01]  /*5700*/  FFMA.FTZ R23, R23, R12, R24 ;  /* 0x0000000c17177223 */ /* 0x000fe20000010018 */
[--C-:B--2---:R-:W-:Y:S02]  /*5710*/  HADD2.F32 R22, -RZ, R28.reuse.H0_H0 ;  /* 0x2000001cff167230 */ /* 0x104fe40000004100 */
[----:B------:R-:W-:Y:S02]  /*5720*/  HADD2.F32 R25, -RZ, R28.H1_H1 ;  /* 0x3000001cff197230 */ /* 0x000fe40000004100 */
[--C-:B---3--:R-:W-:Y:S02]  /*5730*/  HADD2.F32 R27, -RZ, R29.reuse.H0_H0 ;  /* 0x2000001dff1b7230 */ /* 0x108fe40000004100 */
[----:B------:R-:W-:Y:S01]  /*5740*/  FADD.FTZ R24, R22, -UR26 ;  /* 0x8000001a16187e21 */ /* 0x000fe20008010000 */
[----:B------:R-:W-:Y:S01]  /*5750*/  FADD.FTZ R22, R12, R26 ;  /* 0x0000001a0c167221 */ /* 0x000fe20000010000 */
[----:B------:R-:W-:Y:S01]  /*5760*/  FADD.FTZ R28, R25, -UR26 ;  /* 0x8000001a191c7e21 */ /* 0x000fe20008010000 */
[----:B------:R-:W-:-:S02]  /*5770*/  HADD2.F32 R12, -RZ, R29.H1_H1 ;  /* 0x3000001dff0c7230 */ /* 0x000fc40000004100 */
        /* <DEDUP_REMOVED lines=21> */
.L_x_1239:
        /* <DEDUP_REMOVED lines=38> */
.L_x_1240:
        /* <DEDUP_REMOVED lines=39> */
.L_x_1241:
        /* <DEDUP_REMOVED lines=38> */
.L_x_1242:
        /* <DEDUP_REMOVED lines=38> */
.L_x_1243:
        /* <DEDUP_REMOVED lines=37> */
.L_x_1244:
        /* <DEDUP_REMOVED lines=37> */
.L_x_1245:
        /* <DEDUP_REMOVED lines=37> */
.L_x_1246:
        /* <DEDUP_REMOVED lines=37> */
.L_x_1247:
        /* <DEDUP_REMOVED lines=37> */
.L_x_1248:
        /* <DEDUP_REMOVED lines=37> */
.L_x_1249:
        /* <DEDUP_REMOVED lines=37> */
.L_x_1250:
        /* <DEDUP_REMOVED lines=37> */
.L_x_1251:
        /* <DEDUP_REMOVED lines=37> */
.L_x_1252:
        /* <DEDUP_REMOVED lines=37> */
.L_x_1253:
[----:B------:R-:W-:Y:S01]  /*7980*/  FMUL.FTZ R26, R27, R18 ;  /* 0x000000121b1a7220 */ /* 0x000fe20000410000 */
[C---:B------:R-:W-:Y:S01]  /*7990*/  FFMA.FTZ R72, R25.reuse, R27, R72 ;  /* 0x0000001b19487223 */ /* 0x040fe20000010048 */
[----:B------:R-:W-:Y:S01]  /*79a0*/  FADD.FTZ R76, R76, R12 ;  /* 0x0000000c4c4c7221 */ /* 0x000fe20000010000 */
[----:B------:R-:W-:Y:S01]  /*79b0*/  FFMA.FTZ R75, R24, R12, R75 ;  /* 0x0000000c184b7223 */ /* 0x000fe2000001004b */
[----:B------:R-:W-:Y:S01]  /*79c0*/  FFMA.FTZ R23, R25, R26, R23 ;  /* 0x0000001a19177223 */ /* 0x000fe20000010017 */
[----:B------:R-:W-:Y:S01]  /*79d0*/  FADD.FTZ R26, R22, R26 ;  /* 0x0000001a161a7221 */ /* 0x000fe20000010000 */
[--C-:B------:R-:W-:Y:S02]  /*79e0*/  HADD2.F32 R22, -RZ, R7.reuse.H0_H0 ;  /* 0x20000007ff167230 */ /* 0x100fe40000004100 */
[----:B------:R-:W-:Y:S01]  /*79f0*/  FMUL.FTZ R12, R12, R19 ;  /* 0x000000130c0c7220 */ /* 0x000fe20000410000 */
[----:B------:R-:W-:Y:S02]  /*7a00*/  HADD2.F32 R25, -RZ, R7.H1_H1 ;  /* 0x30000007ff197230 */ /* 0x000fe40000004100 */
[----:B------:R-:W-:Y:S01]  /*7a10*/  FADD.FTZ R71, R71, R27 ;  /* 0x0000001b47477221 */ /* 0x000fe20000010000 */
[----:B------:R-:W-:-:S02]  /*7a20*/  HADD2.F32 R27, -RZ, R59.H0_H0 ;  /* 0x2000003bff1b7230 */ /* 0x000fc40000004100 */
[----:B------:R-:W-:Y:S01]  /*7a30*/  FADD.FTZ R22, R22, -UR26 ;  /* 0x8000001a16167e21 */ /* 0x000fe20008010000 */
[----:B------:R-:W-:Y:S01]  /*7a40*/  FFMA.FTZ R24, R24, R12, R23 ;  /* 0x0000000c18187223 */ /* 0x000fe20000010017 */
[----:B------:R-:W-:Y:S01]  /*7a50*/  FADD.FTZ R28, R25, -UR26 ;  /* 0x8000001a191c7e21 */ /* 0x000fe20008010000 */
[----:B------:R-:W-:Y:S01]  /*7a60*/  FADD.FTZ R23, R12, R26 ;  /* 0x0000001a0c177221 */ /* 0x000fe20000010000 */
[----:B------:R-:W-:Y:S01]  /*7a70*/  FMUL.FTZ R25, R22, UR27 ;  /* 0x0000001b16197c20 */ /* 0x000fe20008410000 */
[----:B------:R-:W-:Y:S02]  /*7a80*/  HADD2.F32 R22, -RZ, R59.H1_H1 ;  /* 0x3000003bff167230 */ /* 0x000fe40000004100 */
        /* <DEDUP_REMOVED lines=20> */
.L_x_1254:
        /* <DEDUP_REMOVED lines=10> */
[----:B------:R-:W-:-:S02]  /*7c70*/  HADD2.F32 R73, -RZ, R56.H1_H1 ;  /* 0x30000038ff497230 */ /* 0x000fc40000004100 */
[----:B------:R-:W-:Y:S01]  /*7c80*/  FADD.FTZ R23, R23, -UR26 ;  /* 0x8000001a17177e21 */ /* 0x000fe20008010000 */
[----:B------:R-:W-:Y:S01]  /*7c90*/  FFMA.FTZ R12, R12, R22, R24 ;  /* 0x000000160c0c7223 */ /* 0x000fe20000010018 */
[----:B------:R-:W-:Y:S01]  /*7ca0*/  FADD.FTZ R25, R25, -UR26 ;  /* 0x8000001a19197e21 */ /* 0x000fe20008010000 */
        /* <DEDUP_REMOVED lines=23> */
.L_x_1255:
[----:B------:R-:W-:Y:S01]  /*7e20*/  FMUL.FTZ R25, R24, R18 ;  /* 0x0000001218197220 */ /* 0x000fe20000410000 */
[--C-:B------:R-:W-:Y:S02]  /*7e30*/  HADD2.F32 R31, -RZ, R9.reuse.H0_H0 ;  /* 0x20000009ff1f7230 */ /* 0x100fe40000004100 */
[C---:B------:R-:W-:Y:S01]  /*7e40*/  FFMA.FTZ R72, R23.reuse, R24, R72 ;  /* 0x0000001817487223 */ /* 0x040fe20000010048 */
[----:B------:R-:W-:Y:S02]  /*7e50*/  HADD2.F32 R30, -RZ, R9.H1_H1 ;  /* 0x30000009ff1e7230 */ /* 0x000fe40000004100 */
[----:B------:R-:W-:Y:S01]  /*7e60*/  FFMA.FTZ R12, R23, R25, R12 ;  /* 0x00000019170c7223 */ /* 0x000fe2000001000c */
[----:B------:R-:W-:Y:S01]  /*7e70*/  FADD.FTZ R22, R22, R25 ;  /* 0x0000001916167221 */ /* 0x000fe20000010000 */
[----:B------:R-:W-:Y:S01]  /*7e80*/  FMUL.FTZ R23, R73, R19 ;  /* 0x0000001349177220 */ /* 0x000fe20000410000 */
[----:B------:R-:W-:Y:S01]  /*7e90*/  FADD.FTZ R31, R31, -UR26 ;  /* 0x8000001a1f1f7e21 */ /* 0x000fe20008010000 */
[----:B------:R-:W-:Y:S01]  /*7ea0*/  FADD.FTZ R30, R30, -UR26 ;  /* 0x8000001a1e1e7e21 */ /* 0x000fe20008010000 */
[----:B------:R-:W-:Y:S01]  /*7eb0*/  FADD.FTZ R71, R71, R24 ;  /* 0x0000001847477221 */ /* 0x000fe20000010000 */
[----:B------:R-:W-:Y:S01]  /*7ec0*/  FFMA.FTZ R12, R74, R23, R12 ;  /* 0x000000174a0c7223 */ /* 0x000fe2000001000c */
[----:B------:R-:W-:Y:S01]  /*7ed0*/  FADD.FTZ R22, R23, R22 ;  /* 0x0000001617167221 */ /* 0x000fe20000010000 */
[----:B------:R-:W-:Y:S01]  /*7ee0*/  FMUL.FTZ R31, R31, UR27 ;  /* 0x0000001b1f1f7c20 */ /* 0x000fe20008410000 */
[----:B------:R-:W-:Y:S01]  /*7ef0*/  FMUL.FTZ R30, R30, UR27 ;  /* 0x0000001b1e1e7c20 */ /* 0x000fe20008410000 */
[----:B------:R-:W-:-:S02]  /*7f00*/  HADD2.F32 R29, -RZ, R54.H0_H0 ;  /* 0x20000036ff1d7230 */ /* 0x000fc40000004100 */
        /* <DEDUP_REMOVED lines=20> */
.L_x_1256:
[----:B------:R-:W-:Y:S01]  /*8050*/  FMUL.FTZ R23, R29, R18 ;  /* 0x000000121d177220 */ /* 0x000fe20000410000 */
[--C-:B------:R-:W-:Y:S02]  /*8060*/  HADD2.F32 R77, -RZ, R11.reuse.H0_H0 ;  /* 0x2000000bff4d7230 */ /* 0x100fe40000004100 */
[----:B------:R-:W-:Y:S02]  /*8070*/  HADD2.F32 R25, -RZ, R11.H1_H1 ;  /* 0x3000000bff197230 */ /* 0x000fe40000004100 */
[----:B------:R-:W-:Y:S01]  /*8080*/  FFMA.FTZ R12, R31, R23, R12 ;  /* 0x000000171f0c7223 */ /* 0x000fe2000001000c */
[----:B------:R-:W-:Y:S01]  /*8090*/  FADD.FTZ R22, R22, R23 ;  /* 0x0000001716167221 */ /* 0x000fe20000010000 */
[----:B------:R-:W-:Y:S01]  /*80a0*/  FMUL.FTZ R23, R24, R19 ;  /* 0x0000001318177220 */ /* 0x000fe20000410000 */
[----:B------:R-:W-:Y:S01]  /*80b0*/  FADD.FTZ R77, R77, -UR26 ;  /* 0x8000001a4d4d7e21 */ /* 0x000fe20008010000 */
[----:B------:R-:W-:Y:S01]  /*80c0*/  FADD.FTZ R25, R25, -UR26 ;  /* 0x8000001a19197e21 */ /* 0x000fe20008010000 */
[----:B------:R-:W-:-:S02]  /*80d0*/  HADD2.F32 R26, -RZ, R49.H0_H0 ;  /* 0x20000031ff1a7230 */ /* 0x000fc40000004100 */
[----:B------:R-:W-:Y:S01]  /*80e0*/  FFMA.FTZ R12, R30, R23, R12 ;  /* 0x000000171e0c7223 */ /* 0x000fe2000001000c */
[----:B------:R-:W-:Y:S01]  /*80f0*/  FADD.FTZ R22, R23, R22 ;  /* 0x0000001617167221 */ /* 0x000fe20000010000 */
[----:B------:R-:W-:Y:S01]  /*8100*/  FMUL.FTZ R77, R77, UR27 ;  /* 0x0000001b4d4d7c20 */ /* 0x000fe20008410000 */
        /* <DEDUP_REMOVED lines=21> */
.L_x_1257:
[----:B------:R0:W-:Y:S01]  /*8260*/  STL [R1+0x44], R2 ;  /* 0x0000440201007387 */ /* 0x0001e20000100800 */
[----:B------:R-:W-:Y:S01]  /*8270*/  FMUL.FTZ R23, R26, R18 ;  /* 0x000000121a177220 */ /* 0x000fe20000410000 */
[----:B------:R-:W-:Y:S01]  /*8280*/  FMUL.FTZ R28, R27, R19 ;  /* 0x000000131b1c7220 */ /* 0x000fe20000410000 */
[----:B------:R-:W1:Y:S02]  /*8290*/  S2UR UR7, SR_CgaCtaId ;  /* 0x00000000000779c3 */ /* 0x000e640000008800 */
[----:B------:R-:W-:Y:S01]  /*82a0*/  FFMA.FTZ R12, R77, R23, R12 ;  /* 0x000000174d0c7223 */ /* 0x000fe2000001000c */
[----:B------:R-:W-:-:S03]  /*82b0*/  FADD.FTZ R23, R22, R23 ;  /* 0x0000001716177221 */ /* 0x000fc60000010000 */
[----:B------:R-:W-:Y:S01]  /*82c0*/  FFMA.FTZ R22, R25, R28, R12 ;  /* 0x0000001c19167223 */ /* 0x000fe2000001000c */
[----:B0-----:R-:W0:Y:S01]  /*82d0*/  S2R R2, SR_LANEID ;  /* 0x0000000000027919 */ /* 0x001e220000000000 */
[----:B------:R-:W-:-:S03]  /*82e0*/  FADD.FTZ R23, R28, R23 ;  /* 0x000000171c177221 */ /* 0x000fc60000010000 */
[----:B------:R-:W2:Y:S04]  /*82f0*/  SHFL.DOWN PT, R12, R22, 0x1, 0x1f ;  /* 0x08201f00160c7f89 */ /* 0x000ea800000e0000 */
[----:B------:R-:W3:Y:S01]  /*8300*/  SHFL.DOWN PT, R28, R23, 0x1, 0x1f ;  /* 0x08201f00171c7f89 */ /* 0x000ee200000e0000 */
[----:B0-----:R-:W-:-:S13]  /*8310*/  ISETP.GT.AND P0, PT, R2, 0x1e, PT ;  /* 0x0000001e0200780c */ /* 0x001fda0003f04270 */
[----:B--2---:R-:W-:Y:S01]  /*8320*/  @!P0 FADD.FTZ R22, R22, R12 ;  /* 0x0000000c16168221 */ /* 0x004fe20000010000 */
[----:B---3--:R-:W-:Y:S01]  /*8330*/  @!P0 FADD.FTZ R23, R23, R28 ;  /* 0x0000001c17178221 */ /* 0x008fe20000010000 */
[----:B------:R-:W-:-:S03]  /*8340*/  ISETP.GT.AND P0, PT, R2, 0x1d, PT ;  /* 0x0000001d0200780c */ /* 0x000fc60003f04270 */
[----:B------:R-:W0:Y:S04]  /*8350*/  SHFL.DOWN PT, R12, R22, 0x2, 0x1f ;  /* 0x08401f00160c7f89 */ /* 0x000e2800000e0000 */
[----:B------:R-:W2:Y:S06]  /*8360*/  SHFL.DOWN PT, R28, R23, 0x2, 0x1f ;  /* 0x08401f00171c7f89 */ /* 0x000eac00000e0000 */
[----:B0-----:R-:W-:Y:S01]  /*8370*/  @!P0 FADD.FTZ R22, R22, R12 ;  /* 0x0000000c16168221 */ /* 0x001fe20000010000 */
[----:B--2---:R-:W-:-:S04]  /*8380*/  @!P0 FADD.FTZ R23, R23, R28 ;  /* 0x0000001c17178221 */ /* 0x004fc80000010000 */
[----:B------:R-:W0:Y:S01]  /*8390*/  SHFL.DOWN PT, R12, R22, 0x4, 0x1f ;  /* 0x08801f00160c7f89 */ /* 0x000e2200000e0000 */
[----:B------:R-:W-:-:S03]  /*83a0*/  ISETP.GT.AND P0, PT, R2, 0x1b, PT ;  /* 0x0000001b0200780c */ /* 0x000fc60003f04270 */
[----:B------:R-:W2:Y:S10]  /*83b0*/  SHFL.DOWN PT, R28, R23, 0x4, 0x1f ;  /* 0x08801f00171c7f89 */ /* 0x000eb400000e0000 */
[----:B0-----:R-:W-:Y:S01]  /*83c0*/  @!P0 FADD.FTZ R22, R22, R12 ;  /* 0x0000000c16168221 */ /* 0x001fe20000010000 */
[----:B--2---:R-:W-:-:S04]  /*83d0*/  @!P0 FADD.FTZ R23, R23, R28 ;  /* 0x0000001c17178221 */ /* 0x004fc80000010000 */
[----:B------:R-:W0:Y:S01]  /*83e0*/  SHFL.DOWN PT, R12, R22, 0x8, 0x1f ;  /* 0x09001f00160c7f89 */ /* 0x000e2200000e0000 */
[----:B------:R-:W-:-:S03]  /*83f0*/  ISETP.GT.AND P0, PT, R2, 0x17, PT ;  /* 0x000000170200780c */ /* 0x000fc60003f04270 */
[----:B------:R-:W2:Y:S01]  /*8400*/  SHFL.DOWN PT, R28, R23, 0x8, 0x1f ;  /* 0x09001f00171c7f89 */ /* 0x000ea200000e0000 */
[----:B------:R-:W-:-:S09]  /*8410*/  FFMA.FTZ R75, R74, R73, R75 ;  /* 0x000000494a4b7223 */ /* 0x000fd2000001004b */
[----:B0-----:R-:W-:Y:S01]  /*8420*/  @!P0 FADD.FTZ R22, R22, R12 ;  /* 0x0000000c16168221 */ /* 0x001fe20000010000 */
[----:B--2---:R-:W-:Y:S01]  /*8430*/  @!P0 FADD.FTZ R23, R23, R28 ;  /* 0x0000001c17178221 */ /* 0x004fe20000010000 */
[----:B------:R-:W-:Y:S01]  /*8440*/  ISETP.GT.AND P0, PT, R2, 0xf, PT ;  /* 0x0000000f0200780c */ /* 0x000fe20003f04270 */
[----:B------:R-:W-:Y:S01]  /*8450*/  FADD.FTZ R76, R76, R73 ;  /* 0x000000494c4c7221 */ /* 0x000fe20000010000 */
[----:B------:R0:W5:Y:S04]  /*8460*/  LDL.LU R2, [R1+0x44] ;  /* 0x0000440001027983 */ /* 0x0001680000300800 */
[----:B------:R-:W2:Y:S01]  /*8470*/  LDL R74, [R1+0x40] ;  /* 0x00004000014a7983 */ /* 0x000ea20000100800 */
[----:B------:R-:W3:Y:S03]  /*8480*/  S2R R73, SR_LANEID ;  /* 0x0000000000497919 */ /* 0x000ee60000000000 */
[----:B------:R-:W4:Y:S04]  /*8490*/  SHFL.DOWN PT, R12, R22, 0x10, 0x1f ;  /* 0x0a001f00160c7f89 */ /* 0x000f2800000e0000 */
[----:B------:R-:W0:Y:S01]  /*84a0*/  SHFL.DOWN PT, R28, R23, 0x10, 0x1f ;  /* 0x0a001f00171c7f89 */ /* 0x000e2200000e0000 */
[----:B------:R-:W-:-:S02]  /*84b0*/  UMOV UR6, 0x400 ;  /* 0x0000040000067882 */ /* 0x000fc40000000000 */
[----:B------:R-:W-:Y:S01]  /*84c0*/  UIADD3 UR5, UR6, 0xf0, URZ ;  /* 0x000000f006057890 */ /* 0x000fe2000fffe03f */
[----:B------:R-:W-:Y:S01]  /*84d0*/  FFMA.FTZ R72, R31, R29, R72 ;  /* 0x0000001d1f487223 */ /* 0x000fe20000010048 */
[----:B------:R-:W-:Y:S01]  /*84e0*/  FFMA.FTZ R75, R30, R24, R75 ;  /* 0x000000181e4b7223 */ /* 0x000fe2000001004b */
[----:B------:R-:W-:Y:S01]  /*84f0*/  ISETP.NE.AND P2, PT, R0, RZ, PT ;  /* 0x000000ff0000720c */ /* 0x000fe20003f45270 */
[----:B-1----:R-:W-:Y:S01]  /*8500*/  ULEA UR5, UR7, UR5, 0x18 ;  /* 0x0000000507057291 */ /* 0x002fe2000f8ec03f */
[----:B------:R-:W-:Y:S01]  /*8510*/  FADD.FTZ R71, R71, R29 ;  /* 0x0000001d47477221 */ /* 0x000fe20000010000 */
[----:B------:R-:W-:Y:S01]  /*8520*/  FADD.FTZ R76, R76, R24 ;  /* 0x000000184c4c7221 */ /* 0x000fe20000010000 */
[----:B------:R-:W-:Y:S01]  /*8530*/  FFMA.FTZ R24, R77, R26, R72 ;  /* 0x0000001a4d187223 */ /* 0x000fe20000010048 */
[----:B------:R-:W-:Y:S01]  /*8540*/  FFMA.FTZ R25, R25, R27, R75 ;  /* 0x0000001b19197223 */ /* 0x000fe2000001004b */
[----:B------:R-:W-:Y:S01]  /*8550*/  FADD.FTZ R26, R71, R26 ;  /* 0x0000001a471a7221 */ /* 0x000fe20000010000 */
[----:B----4-:R-:W-:Y:S01]  /*8560*/  @!P0 FADD.FTZ R22, R22, R12 ;  /* 0x0000000c16168221 */ /* 0x010fe20000010000 */
[----:B0-----:R-:W-:Y:S01]  /*8570*/  @!P0 FADD.FTZ R23, R23, R28 ;  /* 0x0000001c17178221 */ /* 0x001fe20000010000 */
[----:B---3--:R-:W-:Y:S01]  /*8580*/  ISETP.NE.AND P0, PT, R73, RZ, PT ;  /* 0x000000ff4900720c */ /* 0x008fe20003f05270 */
[----:B------:R-:W-:Y:S01]  /*8590*/  FADD.FTZ R27, R76, R27 ;  /* 0x0000001b4c1b7221 */ /* 0x000fe20000010000 */
[C---:B------:R-:W-:Y:S01]  /*85a0*/  LEA R12, R0.reuse, UR5, 0x4 ;  /* 0x00000005000c7c11 */ /* 0x040fe2000f8e20ff */
[----:B------:R-:W-:Y:S04]  /*85b0*/  BSSY B0, `(.L_x_1258) ;  /* 0x0000041000007945 */ /* 0x000fe80003800000 */
[----:B------:R0:W-:Y:S01]  /*85c0*/  STS.128 [R12], R24 ;  /* 0x000000180c007388 */ /* 0x0001e20000000c00 */
[----:B------:R-:W-:-:S05]  /*85d0*/  ISETP.GT.U32.AND P4, PT, R0, 0x2f, PT ;  /* 0x0000002f0000780c */ /* 0x000fca0003f84070 */
[----:B--2---:R0:W-:Y:S01]  /*85e0*/  @!P0 STS.64 [R74+0x18], R22 ;  /* 0x000018164a008388 */ /* 0x0041e20000000a00 */
[----:B------:R-:W-:Y:S06]  /*85f0*/  BAR.SYNC.DEFER_BLOCKING 0x0 ;  /* 0x0000000000007b1d */ /* 0x000fec0000010000 */
[----:B------:R-:W-:Y:S05]  /*8600*/  @P2 BRA `(.L_x_1259) ;  /* 0x0000000000ec2947 */ /* 0x000fea0003800000 */
[----:B------:R-:W-:-:S09]  /*8610*/  ULEA UR5, UR7, UR6, 0x18 ;  /* 0x0000000607057291 */ /* 0x000fd2000f8ec03f */
        /* <DEDUP_REMOVED lines=58> */
.L_x_1259:
[----:B------:R-:W-:Y:S05]  /*89c0*/  BSYNC B0 ;  /* 0x0000000000007941 */ /* 0x000fea0003800000 */
.L_x_1258:
[----:B------:R-:W-:Y:S06]  /*89d0*/  BAR.SYNC.DEFER_BLOCKING 0x0 ;  /* 0x0000000000007b1d */ /* 0x000fec0000010000 */
[----:B------:R-:W-:Y:S04]  /*89e0*/  BSSY B0, `(.L_x_1260) ;  /* 0x000004d000007945 */ /* 0x000fe80003800000 */
[----:B------:R-:W-:Y:S05]  /*89f0*/  @P4 BRA `(.L_x_1261) ;  /* 0x00000004002c4947 */ /* 0x000fea0003800000 */
[----:B------:R-:W1:Y:S02]  /*8a00*/  LDS.128 R28, [R12+0x300] ;  /* 0x000300000c1c7984 */ /* 0x000e640000000c00 */
[----:B-1----:R-:W-:Y:S01]  /*8a10*/  FADD.FTZ R28, R24, R28 ;  /* 0x0000001c181c7221 */ /* 0x002fe20000010000 */
[----:B------:R-:W-:Y:S01]  /*8a20*/  FADD.FTZ R29, R25, R29 ;  /* 0x0000001d191d7221 */ /* 0x000fe20000010000 */
[----:B------:R-:W-:Y:S01]  /*8a30*/  FADD.FTZ R30, R26, R30 ;  /* 0x0000001e1a1e7221 */ /* 0x000fe20000010000 */
[----:B------:R-:W-:Y:S02]  /*8a40*/  FADD.FTZ R31, R27, R31 ;  /* 0x0000001f1b1f7221 */ /* 0x000fe40000010000 */
[----:B0-----:R-:W0:Y:S02]  /*8a50*/  LDS.128 R24, [R12+0x600] ;  /* 0x000600000c187984 */ /* 0x001e240000000c00 */
        /* <DEDUP_REMOVED lines=69> */
.L_x_1261:
[----:B------:R-:W-:Y:S05]  /*8eb0*/  BSYNC B0 ;  /* 0x0000000000007941 */ /* 0x000fea0003800000 */
.L_x_1260:
[----:B------:R-:W1:Y:S01]  /*8ec0*/  LDC.64 R28, c[0x0][0x268] ;  /* 0x00009a00ff1c7b82 */ /* 0x000e620000000a00 */
[----:B0-----:R-:W-:Y:S01]  /*8ed0*/  MOV R12, UR14 ;  /* 0x0000000e000c7c02 */ /* 0x001fe20008000f00 */
[----:B------:R-:W-:Y:S01]  /*8ee0*/  ULDC UR15, c[0x0][0xc] ;  /* 0x00000300000f7ab9 */ /* 0x000fe20000000800 */
[----:B------:R-:W-:Y:S03]  /*8ef0*/  BSSY B0, `(.L_x_1262) ;  /* 0x0000011000007945 */ /* 0x000fe60003800000 */
[----:B------:R-:W-:-:S04]  /*8f00*/  IMAD R12, R12, 0x30, R0 ;  /* 0x000000300c0c7824 */ /* 0x000fc800078e0200 */
[----:B-1----:R-:W-:Y:S01]  /*8f10*/  IMAD.WIDE R28, R12, 0x4, R28 ;  /* 0x000000040c1c7825 */ /* 0x002fe200078e021c */
[----:B------:R-:W-:Y:S06]  /*8f20*/  @P4 BRA `(.L_x_1263) ;  /* 0x0000000000344947 */ /* 0x000fec0003800000 */
[----:B------:R-:W-:Y:S01]  /*8f30*/  MOV R30, UR9 ;  /* 0x00000009001e7c02 */ /* 0x000fe20008000f00 */
[----:B------:R-:W-:Y:S03]  /*8f40*/  REDG.E.ADD.F32.FTZ.RN.STRONG.GPU desc[UR22][R28.64], R24 ;  /* 0x000000181c0079a6 */ /* 0x000fe6000c10f396 */
[----:B------:R-:W-:-:S04]  /*8f50*/  LEA R30, P0, R30, R28, 0x2 ;  /* 0x0000001c1e1e7211 */ /* 0x000fc800078010ff */
[----:B------:R-:W-:-:S05]  /*8f60*/  IADD3.X R31, R29, UR11, RZ, P0, !PT ;  /* 0x0000000b1d1f7c10 */ /* 0x000fca00087fe4ff */
[----:B------:R0:W-:Y:S02]  /*8f70*/  REDG.E.ADD.F32.FTZ.RN.STRONG.GPU desc[UR22][R30.64], R25 ;  /* 0x000000191e0079a6 */ /* 0x0001e4000c10f396 */
[----:B0-----:R-:W0:Y:S01]  /*8f80*/  LDC.64 R30, c[0x0][0x288] ;  /* 0x0000a200ff1e7b82 */ /* 0x001e220000000a00 */
[----:B------:R-:W-:Y:S02]  /*8f90*/  MOV R12, UR10 ;  /* 0x0000000a000c7c02 */ /* 0x000fe40008000f00 */
[-C--:B0-----:R-:W-:Y:S02]  /*8fa0*/  LEA R24, P0, R30, R28.reuse, 0x2 ;  /* 0x0000001c1e187211 */ /* 0x081fe400078010ff */
[----:B------:R-:W-:Y:S02]  /*8fb0*/  LEA R28, P4, R12, R28, 0x2 ;  /* 0x0000001c0c1c7211 */ /* 0x000fe400078810ff */
[----:B------:R-:W-:Y:S02]  /*8fc0*/  LEA.HI.X R25, R30, R29, R31, 0x2, P0 ;  /* 0x0000001d1e197211 */ /* 0x000fe400000f141f */
[----:B------:R-:W-:-:S03]  /*8fd0*/  IADD3.X R29, R29, UR12, RZ, P4, !PT ;  /* 0x0000000c1d1d7c10 */ /* 0x000fc6000a7fe4ff */
[----:B------:R0:W-:Y:S04]  /*8fe0*/  REDG.E.ADD.F32.FTZ.RN.STRONG.GPU desc[UR22][R24.64], R26 ;  /* 0x0000001a180079a6 */ /* 0x0001e8000c10f396 */
[----:B------:R0:W-:Y:S02]  /*8ff0*/  REDG.E.ADD.F32.FTZ.RN.STRONG.GPU desc[UR22][R28.64], R27 ;  /* 0x0000001b1c0079a6 */ /* 0x0001e4000c10f396 */
.L_x_1263:
[----:B------:R-:W-:Y:S05]  /*9000*/  BSYNC B0 ;  /* 0x0000000000007941 */ /* 0x000fea0003800000 */
.L_x_1262:
[----:B------:R-:W-:-:S06]  /*9010*/  UISETP.GE.U32.AND UP0, UPT, UR15, 0x2, UPT ;  /* 0x000000020f00788c */ /* 0x000fcc000bf06070 */
[----:B------:R-:W-:-:S13]  /*9020*/  PLOP3.LUT P0, PT, PT, PT, UP0, 0x80, 0x0 ;  /* 0x000000000000781c */ /* 0x000fda0003f0f008 */
[----:B------:R-:W-:Y:S05]  /*9030*/  @!P0 BRA `(.L_x_1264) ;  /* 0x0000001800448947 */ /* 0x000fea0003800000 */
[----:B------:R-:W1:Y:S01]  /*9040*/  S2UR UR13, SR_CTAID.Y ;  /* 0x00000000000d79c3 */ /* 0x000e620000002600 */
[----:B------:R-:W-:Y:S01]  /*9050*/  ULOP3.LUT UR5, UR4, 0x1, URZ, 0xc0, !UPT ;  /* 0x0000000104057892 */ /* 0x000fe2000f8ec03f */
[----:B------:R-:W-:Y:S01]  /*9060*/  ULDC UR14, c[0x0][0x10] ;  /* 0x00000400000e7ab9 */ /* 0x000fe20000000800 */
[----:B------:R-:W-:Y:S02]  /*9070*/  ULDC.64 UR16, c[0x0][0x260] ;  /* 0x0000980000107ab9 */ /* 0x000fe40000000a00 */
[----:B------:R-:W-:-:S04]  /*9080*/  UIMAD UR5, UR5, UR14, URZ ;  /* 0x0000000e050572a4 */ /* 0x000fc8000f8e023f */
[----:B------:R-:W-:Y:S02]  /*9090*/  UIMAD UR6, UR5, UR15, URZ ;  /* 0x0000000f050672a4 */ /* 0x000fe4000f8e023f */
[----:B-1----:R-:W-:Y:S02]  /*90a0*/  UIADD3 UR18, UR5, UR13, URZ ;  /* 0x0000000d05127290 */ /* 0x002fe4000fffe03f */
[----:B------:R-:W-:-:S03]  /*90b0*/  USHF.L.U32 UR5, UR6, 0x1, URZ ;  /* 0x0000000106057899 */ /* 0x000fc6000800063f */
[----:B------:R-:W-:Y:S02]  /*90c0*/  ULDC.64 UR6, c[0x0][0x258] ;  /* 0x0000960000067ab9 */ /* 0x000fe40000000a00 */
[----:B------:R-:W-:Y:S02]  /*90d0*/  UIMAD.WIDE.U32 UR18, UR18, 0x4, UR6 ;  /* 0x00000004121278a5 */ /* 0x000fe4000f8e0006 */
[----:B------:R-:W-:Y:S01]  /*90e0*/  UIMAD.WIDE UR6, UR5, 0x4, UR16 ;  /* 0x00000004050678a5 */ /* 0x000fe2000f8e0210 */
[----:B------:R-:W-:Y:S11]  /*90f0*/  @P2 BRA `(.L_x_1265) ;  /* 0x0000000000802947 */ /* 0x000ff60003800000 */
[----:B------:R-:W1:Y:S01]  /*9100*/  S2R R12, SR_LANEID ;  /* 0x00000000000c7919 */ /* 0x000e620000000000 */
[----:B------:R-:W-:Y:S02]  /*9110*/  UIMAD UR16, UR24, UR14, UR13 ;  /* 0x0000000e181072a4 */ /* 0x000fe4000f8e020d */
[----:B------:R-:W-:Y:S02]  /*9120*/  ULOP3.LUT UP0, URZ, UR4, 0x2, URZ, 0xc0, !UPT ;  /* 0x00000002043f7892 */ /* 0x000fe4000f80c03f */
[----:B------:R-:W-:Y:S01]  /*9130*/  UIMAD.WIDE.U32 UR16, UR16, 0x8, UR6 ;  /* 0x00000008101078a5 */ /* 0x000fe2000f8e0006 */
[----:B------:R-:W-:Y:S02]  /*9140*/  UMOV UR5, 0x1 ;  /* 0x0000000100057882 */ /* 0x000fe40000000000 */
[----:B------:R-:W-:-:S03]  /*9150*/  USEL UR5, UR5, 0xffffffff, !UP0 ;  /* 0xffffffff05057887 */ /* 0x000fc6000c000000 */
[----:B0-----:R-:W-:Y:S01]  /*9160*/  MOV R24, UR16 ;  /* 0x0000001000187c02 */ /* 0x001fe20008000f00 */
[----:B------:R-:W-:Y:S01]  /*9170*/  VOTEU.ANY UR16, UPT, PT ;  /* 0x0000000000107886 */ /* 0x000fe200038e0100 */
[----:B------:R-:W-:Y:S01]  /*9180*/  MOV R25, UR17 ;  /* 0x0000001100197c02 */ /* 0x000fe20008000f00 */
[----:B------:R-:W-:Y:S02]  /*9190*/  UFLO.U32 UR17, UR16 ;  /* 0x00000010001172bd */ /* 0x000fe400080e0000 */
[----:B------:R-:W-:Y:S02]  /*91a0*/  UPOPC UR16, UR16 ;  /* 0x00000010001072bf */ /* 0x000fe40008000000 */
[----:B------:R0:W-:Y:S02]  /*91b0*/  STG.E.64 desc[UR22][R24.64], R22 ;  /* 0x0000001618007986 */ /* 0x0001e4000c101b16 */
[----:B------:R-:W-:Y:S01]  /*91c0*/  UIMAD UR5, UR5, UR16, URZ ;  /* 0x00000010050572a4 */ /* 0x000fe2000f8e023f */
[----:B-1----:R-:W-:-:S05]  /*91d0*/  ISETP.EQ.U32.AND P0, PT, R12, UR17, PT ;  /* 0x000000110c007c0c */ /* 0x002fca000bf02070 */
[----:B------:R-:W-:Y:S02]  /*91e0*/  MOV R12, UR5 ;  /* 0x00000005000c7c02 */ /* 0x000fe40008000f00 */
[----:B0-----:R-:W-:Y:S02]  /*91f0*/  MOV R24, UR18 ;  /* 0x0000001200187c02 */ /* 0x001fe40008000f00 */
[----:B------:R-:W-:-:S04]  /*9200*/  MOV R25, UR19 ;  /* 0x0000001300197c02 */ /* 0x000fc80008000f00 */
        /* <DEDUP_REMOVED lines=8> */
.L_x_1266:
[----:B------:R-:W-:Y:S02]  /*9290*/  MOV R24, UR18 ;  /* 0x0000001200187c02 */ /* 0x000fe40008000f00 */
[----:B------:R-:W-:-:S05]  /*92a0*/  MOV R25, UR19 ;  /* 0x0000001300197c02 */ /* 0x000fca0008000f00 */
[----:B------:R-:W2:Y:S04]  /*92b0*/  LDG.E.STRONG.GPU R24, desc[UR22][R24.64] ;  /* 0x0000001618187981 */ /* 0x000ea8000c1ef900 */
[----:B--2---:R-:W-:Y:S01]  /*92c0*/  CCTL.IVALL ;  /* 0x00000000ff00798f */ /* 0x004fe20002000000 */
[----:B------:R-:W-:Y:S05]  /*92d0*/  YIELD ;  /* 0x0000000000007946 */ /* 0x000fea0003800000 */
[----:B------:R-:W-:-:S13]  /*92e0*/  ISETP.NE.AND P0, PT, R24, R12, PT ;  /* 0x0000000c1800720c */ /* 0x000fda0003f05270 */
[----:B------:R-:W-:Y:S05]  /*92f0*/  @P0 BRA `(.L_x_1266) ;  /* 0xfffffffc00e40947 */ /* 0x000fea000383ffff */
.L_x_1265:
        /* <DEDUP_REMOVED lines=19> */
.L_x_1270:
[----:B------:R-:W1:Y:S02]  /*9430*/  S2R R12, SR_CTAID.X ;  /* 0x00000000000c7919 */ /* 0x000e640000002500 */
[----:B-1----:R-:W-:-:S13]  /*9440*/  ISETP.EQ.OR P6, PT, R12, UR5, P2 ;  /* 0x000000050c007c0c */ /* 0x002fda00097c2670 */
[----:B------:R-:W-:-:S05]  /*9450*/  VOTEU.ALL UP0, P6 ;  /* 0x00000000003f7886 */ /* 0x000fca0003000000 */
[----:B------:R-:W-:-:S04]  /*9460*/  @!UP0 UIMAD UR18, UR14, UR5, UR13 ;  /* 0x000000050e1282a4 */ /* 0x000fc8000f8e020d */
[----:B------:R-:W-:-:S06]  /*9470*/  @!UP0 UIMAD.WIDE.U32 UR18, UR18, 0x8, UR6 ;  /* 0x00000008121288a5 */ /* 0x000fcc000f8e0006 */
[----:B0-----:R-:W-:Y:S02]  /*9480*/  MOV R24, UR18 ;  /* 0x0000001200187c02 */ /* 0x001fe40008000f00 */
        /* <DEDUP_REMOVED lines=16> */
[----:B--2---:R-:W-:Y:S01]  /*9590*/  @!P6 FADD.FTZ R22, R22, R24 ;  /* 0x000000181616e221 */ /* 0x004fe20000010000 */
[----:B------:R-:W-:Y:S01]  /*95a0*/  @!P6 FADD.FTZ R23, R23, R25 ;  /* 0x000000191717e221 */ /* 0x000fe20000010000 */
[----:B------:R-:W-:Y:S02]  /*95b0*/  ISETP.EQ.OR P6, PT, R12, UR17, P2 ;  /* 0x000000110c007c0c */ /* 0x000fe400097c2670 */
[----:B------:R-:W-:Y:S02]  /*95c0*/  MOV R24, UR20 ;  /* 0x0000001400187c02 */ /* 0x000fe40008000f00 */
[----:B------:R-:W-:-:S06]  /*95d0*/  MOV R25, UR21 ;  /* 0x0000001500197c02 */ /* 0x000fcc0008000f00 */
[----:B------:R-:W2:Y:S03]  /*95e0*/  @!P5 LDG.E.64 R24, desc[UR22][R24.64] ;  /* 0x000000161818d981 */ /* 0x000ea6000c1e1b00 */
[----:B------:R-:W-:-:S05]  /*95f0*/  VOTEU.ALL UP2, P6 ;  /* 0x00000000003f7886 */ /* 0x000fca0003040000 */
[----:B------:R-:W-:-:S04]  /*9600*/  @!UP2 UIMAD UR17, UR14, UR17, UR13 ;  /* 0x000000110e11a2a4 */ /* 0x000fc8000f8e020d */
[----:B------:R-:W-:-:S06]  /*9610*/  @!UP2 UIMAD.WIDE.U32 UR18, UR17, 0x8, UR6 ;  /* 0x000000081112a8a5 */ /* 0x000fcc000f8e0006 */
[----:B------:R-:W-:Y:S02]  /*9620*/  MOV R28, UR18 ;  /* 0x00000012001c7c02 */ /* 0x000fe40008000f00 */
[----:B------:R-:W-:-:S06]  /*9630*/  MOV R29, UR19 ;  /* 0x00000013001d7c02 */ /* 0x000fcc0008000f00 */
[----:B------:R-:W4:Y:S01]  /*9640*/  @!P6 LDG.E.64 R28, desc[UR22][R28.64] ;  /* 0x000000161c1ce981 */ /* 0x000f22000c1e1b00 */
[----:B------:R-:W-:Y:S02]  /*9650*/  UIADD3 UR18, UR5, 0x4, URZ ;  /* 0x0000000405127890 */ /* 0x000fe4000fffe03f */
[----:B------:R-:W-:Y:S01]  /*9660*/  UIADD3 UR20, UR5, 0x5, URZ ;  /* 0x0000000505147890 */ /* 0x000fe2000fffe03f */
[----:B---3--:R-:W-:Y:S01]  /*9670*/  @!P4 FADD.FTZ R22, R22, R26 ;  /* 0x0000001a1616c221 */ /* 0x008fe20000010000 */
[----:B------:R-:W-:Y:S02]  /*9680*/  @!P4 FADD.FTZ R23, R23, R27 ;  /* 0x0000001b1717c221 */ /* 0x000fe40000010000 */
[----:B------:R-:W-:Y:S01]  /*9690*/  ISETP.EQ.OR P4, PT, R12, UR18, P2 ;  /* 0x000000120c007c0c */ /* 0x000fe20009782670 */
[----:B------:R-:W-:-:S12]  /*96a0*/  UIADD3 UR17, UR5, 0x6, URZ ;  /* 0x0000000605117890 */ /* 0x000fd8000fffe03f */
        /* <DEDUP_REMOVED lines=8> */
[----:B------:R-:W-:-:S13]  /*9730*/  ISETP.EQ.OR P5, PT, R12, UR20, P2 ;  /* 0x000000140c007c0c */ /* 0x000fda00097a2670 */
[----:B------:R-:W-:-:S05]  /*9740*/  VOTEU.ALL UP1, P5 ;  /* 0x00000000003f7886 */ /* 0x000fca0002820000 */
[----:B------:R-:W-:-:S04]  /*9750*/  @!UP1 UIMAD UR20, UR14, UR20, UR13 ;  /* 0x000000140e1492a4 */ /* 0x000fc8000f8e020d */
[----:B------:R-:W-:Y:S01]  /*9760*/  @!UP1 UIMAD.WIDE.U32 UR20, UR20, 0x8, UR6 ;  /* 0x00000008141498a5 */ /* 0x000fe2000f8e0006 */
[----:B----4-:R-:W-:Y:S01]  /*9770*/  @!P6 FADD.FTZ R22, R22, R28 ;  /* 0x0000001c1616e221 */ /* 0x010fe20000010000 */
[----:B------:R-:W-:Y:S01]  /*9780*/  @!P6 FADD.FTZ R23, R23, R29 ;  /* 0x0000001d1717e221 */ /* 0x000fe20000010000 */
[----:B------:R-:W-:-:S03]  /*9790*/  ISETP.EQ.OR P6, PT, R12, UR17, P2 ;  /* 0x000000110c007c0c */ /* 0x000fc600097c2670 */
[----:B------:R-:W-:Y:S02]  /*97a0*/  MOV R24, UR20 ;  /* 0x0000001400187c02 */ /* 0x000fe40008000f00 */
[----:B------:R-:W-:-:S06]  /*97b0*/  MOV R25, UR21 ;  /* 0x0000001500197c02 */ /* 0x000fcc0008000f00 */
[----:B------:R-:W2:Y:S02]  /*97c0*/  @!P5 LDG.E.64 R24, desc[UR22][R24.64] ;  /* 0x000000161818d981 */ /* 0x000ea4000c1e1b00 */
        /* <DEDUP_REMOVED lines=36> */
[----:B------:R-:W-:Y:S01]  /*9a10*/  UIADD3 UR18, UR5, 0xa, URZ ;  /* 0x0000000a05127890 */ /* 0x000fe2000fffe03f */
[----:B---3--:R-:W-:Y:S01]  /*9a20*/  @!P4 FADD.FTZ R22, R22, R26 ;  /* 0x0000001a1616c221 */ /* 0x008fe20000010000 */
[----:B------:R-:W-:Y:S01]  /*9a30*/  @!P4 FADD.FTZ R23, R23, R27 ;  /* 0x0000001b1717c221 */ /* 0x000fe20000010000 */
[----:B------:R-:W-:-:S06]  /*9a40*/  UIADD3 UR20, UR5, 0xb, URZ ;  /* 0x0000000b05147890 */ /* 0x000fcc000fffe03f */
[----:B------:R-:W-:Y:S01]  /*9a50*/  ISETP.EQ.OR P4, PT, R12, UR20, P2 ;  /* 0x000000140c007c0c */ /* 0x000fe20009782670 */
[----:B------:R-:W-:-:S12]  /*9a60*/  UIADD3 UR17, UR5, 0xc, URZ ;  /* 0x0000000c05117890 */ /* 0x000fd8000fffe03f */
[----:B------:R-:W-:-:S05]  /*9a70*/  VOTEU.ALL UP1, P4 ;  /* 0x00000000003f7886 */ /* 0x000fca0002020000 */
[----:B------:R-:W-:-:S04]  /*9a80*/  @!UP1 UIMAD UR20, UR14, UR20, UR13 ;  /* 0x000000140e1492a4 */ /* 0x000fc8000f8e020d */
[----:B------:R-:W-:Y:S01]  /*9a90*/  @!UP1 UIMAD.WIDE.U32 UR20, UR20, 0x8, UR6 ;  /* 0x00000008141498a5 */ /* 0x000fe2000f8e0006 */
        /* <DEDUP_REMOVED lines=10> */
[----:B------:R-:W-:Y:S02]  /*9b40*/  MOV R27, UR19 ;  /* 0x00000013001b7c02 */ /* 0x000fe40008000f00 */
[----:B------:R-:W-:Y:S02]  /*9b50*/  MOV R24, UR20 ;  /* 0x0000001400187c02 */ /* 0x000fe40008000f00 */
[----:B------:R-:W-:Y:S02]  /*9b60*/  MOV R25, UR21 ;  /* 0x0000001500197c02 */ /* 0x000fe40008000f00 */
[----:B------:R-:W2:Y:S02]  /*9b70*/  @!P5 LDG.E.64 R26, desc[UR22][R26.64] ;  /* 0x000000161a1ad981 */ /* 0x000ea4000c1e1b00 */
[----:B------:R-:W-:-:S02]  /*9b80*/  VOTEU.ALL UP2, P6 ;  /* 0x00000000003f7886 */ /* 0x000fc40003040000 */
[----:B------:R-:W3:Y:S03]  /*9b90*/  @!P4 LDG.E.64 R24, desc[UR22][R24.64] ;  /* 0x000000161818c981 */ /* 0x000ee6000c1e1b00 */
[----:B------:R-:W-:-:S04]  /*9ba0*/  @!UP2 UIMAD UR17, UR14, UR17, UR13 ;  /* 0x000000110e11a2a4 */ /* 0x000fc8000f8e020d */
[----:B------:R-:W-:-:S06]  /*9bb0*/  @!UP2 UIMAD.WIDE.U32 UR18, UR17, 0x8, UR6 ;  /* 0x000000081112a8a5 */ /* 0x000fcc000f8e0006 */
[----:B------:R-:W-:Y:S02]  /*9bc0*/  MOV R28, UR18 ;  /* 0x00000012001c7c02 */ /* 0x000fe40008000f00 */
[----:B------:R-:W-:-:S06]  /*9bd0*/  MOV R29, UR19 ;  /* 0x00000013001d7c02 */ /* 0x000fcc0008000f00 */
[----:B------:R-:W4:Y:S01]  /*9be0*/  @!P6 LDG.E.64 R28, desc[UR22][R28.64] ;  /* 0x000000161c1ce981 */ /* 0x000f22000c1e1b00 */
[----:B------:R-:W-:Y:S02]  /*9bf0*/  UIADD3 UR18, UR5, 0xd, URZ ;  /* 0x0000000d05127890 */ /* 0x000fe4000fffe03f */
[----:B------:R-:W-:Y:S02]  /*9c00*/  UIADD3 UR17, UR5, 0xe, URZ ;  /* 0x0000000e05117890 */ /* 0x000fe4000fffe03f */
[----:B------:R-:W-:Y:S01]  /*9c10*/  UIADD3 UR20, UR5, 0xf, URZ ;  /* 0x0000000f05147890 */ /* 0x000fe2000fffe03f */
[----:B--2---:R-:W-:Y:S01]  /*9c20*/  @!P5 FADD.FTZ R22, R22, R26 ;  /* 0x0000001a1616d221 */ /* 0x004fe20000010000 */
[----:B------:R-:W-:Y:S01]  /*9c30*/  @!P5 FADD.FTZ R23, R23, R27 ;  /* 0x0000001b1717d221 */ /* 0x000fe20000010000 */
[----:B------:R-:W-:Y:S02]  /*9c40*/  ISETP.EQ.OR P5, PT, R12, UR18, P2 ;  /* 0x000000120c007c0c */ /* 0x000fe400097a2670 */
[----:B---3--:R-:W-:Y:S01]  /*9c50*/  @!P4 FADD.FTZ R22, R22, R24 ;  /* 0x000000181616c221 */ /* 0x008fe20000010000 */
[----:B------:R-:W-:Y:S01]  /*9c60*/  @!P4 FADD.FTZ R23, R23, R25 ;  /* 0x000000191717c221 */ /* 0x000fe20000010000 */
[----:B------:R-:W-:-:S09]  /*9c70*/  ISETP.EQ.OR P4, PT, R12, UR17, P2 ;  /* 0x000000110c007c0c */ /* 0x000fd20009782670 */
[----:B------:R-:W-:-:S05]  /*9c80*/  VOTEU.ALL UP0, P5 ;  /* 0x00000000003f7886 */ /* 0x000fca0002800000 */
[----:B------:R-:W-:Y:S01]  /*9c90*/  @!UP0 UIMAD UR18, UR14, UR18, UR13 ;  /* 0x000000120e1282a4 */ /* 0x000fe2000f8e020d */
[----:B------:R-:W-:-:S03]  /*9ca0*/  VOTEU.ALL UP1, P4 ;  /* 0x00000000003f7886 */ /* 0x000fc60002020000 */
[----:B------:R-:W-:Y:S01]  /*9cb0*/  @!UP0 UIMAD.WIDE.U32 UR18, UR18, 0x8, UR6 ;  /* 0x00000008121288a5 */ /* 0x000fe2000f8e0006 */
[----:B----4-:R-:W-:Y:S01]  /*9cc0*/  @!P6 FADD.FTZ R22, R22, R28 ;  /* 0x0000001c1616e221 */ /* 0x010fe20000010000 */
[----:B------:R-:W-:Y:S01]  /*9cd0*/  @!P6 FADD.FTZ R23, R23, R29 ;  /* 0x0000001d1717e221 */ /* 0x000fe20000010000 */
[----:B------:R-:W-:Y:S01]  /*9ce0*/  ISETP.EQ.OR P6, PT, R12, UR20, P2 ;  /* 0x000000140c007c0c */ /* 0x000fe200097c2670 */
[----:B------:R-:W-:Y:S02]  /*9cf0*/  @!UP1 UIMAD UR17, UR14, UR17, UR13 ;  /* 0x000000110e1192a4 */ /* 0x000fe4000f8e020d */
[----:B------:R-:W-:Y:S02]  /*9d00*/  MOV R26, UR18 ;  /* 0x00000012001a7c02 */ /* 0x000fe40008000f00 */
[----:B------:R-:W-:Y:S01]  /*9d10*/  MOV R27, UR19 ;  /* 0x00000013001b7c02 */ /* 0x000fe20008000f00 */
[----:B------:R-:W-:-:S05]  /*9d20*/  @!UP1 UIMAD.WIDE.U32 UR18, UR17, 0x8, UR6 ;  /* 0x00000008111298a5 */ /* 0x000fca000f8e0006 */
[----:B------:R-:W2:Y:S01]  /*9d30*/  @!P5 LDG.E.64 R26, desc[UR22][R26.64] ;  /* 0x000000161a1ad981 */ /* 0x000ea2000c1e1b00 */
[----:B------:R-:W-:Y:S02]  /*9d40*/  MOV R24, UR18 ;  /* 0x0000001200187c02 */ /* 0x000fe40008000f00 */
[----:B------:R-:W-:Y:S01]  /*9d50*/  MOV R25, UR19 ;  /* 0x0000001300197c02 */ /* 0x000fe20008000f00 */
[----:B------:R-:W-:-:S05]  /*9d60*/  VOTEU.ALL UP0, P6 ;  /* 0x00000000003f7886 */ /* 0x000fca0003000000 */
[----:B------:R-:W-:Y:S01]  /*9d70*/  @!UP0 UIMAD UR20, UR14, UR20, UR13 ;  /* 0x000000140e1482a4 */ /* 0x000fe2000f8e020d */
[----:B------:R-:W3:Y:S03]  /*9d80*/  @!P4 LDG.E.64 R24, desc[UR22][R24.64] ;  /* 0x000000161818c981 */ /* 0x000ee6000c1e1b00 */
[----:B------:R-:W-:-:S06]  /*9d90*/  @!UP0 UIMAD.WIDE.U32 UR20, UR20, 0x8, UR6 ;  /* 0x00000008141488a5 */ /* 0x000fcc000f8e0006 */
[----:B------:R-:W-:Y:S02]  /*9da0*/  MOV R28, UR20 ;  /* 0x00000014001c7c02 */ /* 0x000fe40008000f00 */
[----:B------:R-:W-:-:S06]  /*9db0*/  MOV R29, UR21 ;  /* 0x00000015001d7c02 */ /* 0x000fcc0008000f00 */
[----:B------:R-:W4:Y:S01]  /*9dc0*/  @!P6 LDG.E.64 R28, desc[UR22][R28.64] ;  /* 0x000000161c1ce981 */ /* 0x000f22000c1e1b00 */
[----:B------:R-:W-:-:S04]  /*9dd0*/  UIADD3 UR16, UR16, -0x10, URZ ;  /* 0xfffffff010107890 */ /* 0x000fc8000fffe03f */
[----:B------:R-:W-:Y:S02]  /*9de0*/  UISETP.GT.AND UP0, UPT, UR16, 0xc, UPT ;  /* 0x0000000c1000788c */ /* 0x000fe4000bf04270 */
[----:B------:R-:W-:Y:S01]  /*9df0*/  UIADD3 UR5, UR5, 0x10, URZ ;  /* 0x0000001005057890 */ /* 0x000fe2000fffe03f */
[----:B--2---:R-:W-:Y:S01]  /*9e00*/  @!P5 FADD.FTZ R22, R22, R26 ;  /* 0x0000001a1616d221 */ /* 0x004fe20000010000 */
[----:B------:R-:W-:-:S03]  /*9e10*/  @!P5 FADD.FTZ R23, R23, R27 ;  /* 0x0000001b1717d221 */ /* 0x000fc60000010000 */
[----:B---3--:R-:W-:Y:S01]  /*9e20*/  @!P4 FADD.FTZ R22, R22, R24 ;  /* 0x000000181616c221 */ /* 0x008fe20000010000 */
[----:B------:R-:W-:Y:S01]  /*9e30*/  @!P4 FADD.FTZ R23, R23, R25 ;  /* 0x000000191717c221 */ /* 0x000fe20000010000 */
[----:B------:R-:W-:Y:S02]  /*9e40*/  PLOP3.LUT P4, PT, PT, PT, UP0, 0x80, 0x0 ;  /* 0x000000000000781c */ /* 0x000fe40003f8f008 */
[----:B----4-:R-:W-:Y:S01]  /*9e50*/  @!P6 FADD.FTZ R22, R22, R28 ;  /* 0x0000001c1616e221 */ /* 0x010fe20000010000 */
[----:B------:R-:W-:-:S10]  /*9e60*/  @!P6 FADD.FTZ R23, R23, R29 ;  /* 0x0000001d1717e221 */ /* 0x000fd40000010000 */
[----:B------:R-:W-:Y:S05]  /*9e70*/  @P4 BRA `(.L_x_1270) ;  /* 0xfffffff4006c4947 */ /* 0x000fea000383ffff */
.L_x_1269:
[----:B------:R-:W-:-:S06]  /*9e80*/  UISETP.GT.AND UP0, UPT, UR16, 0x4, UPT ;  /* 0x000000041000788c */ /* 0x000fcc000bf04270 */
[----:B------:R-:W-:-:S13]  /*9e90*/  PLOP3.LUT P4, PT, PT, PT, UP0, 0x80, 0x0 ;  /* 0x000000000000781c */ /* 0x000fda0003f8f008 */
[----:B------:R-:W-:Y:S05]  /*9ea0*/  @!P4 BRA `(.L_x_1271) ;  /* 0x000000040050c947 */ /* 0x000fea0003800000 */
[----:B------:R-:W1:Y:S02]  /*9eb0*/  S2R R12, SR_CTAID.X ;  /* 0x00000000000c7919 */ /* 0x000e640000002500 */
[----:B-1----:R-:W-:-:S13]  /*9ec0*/  ISETP.EQ.OR P0, PT, R12, UR5, P2 ;  /* 0x000000050c007c0c */ /* 0x002fda0009702670 */
[----:B------:R-:W-:-:S05]  /*9ed0*/  VOTEU.ALL UP0, P0 ;  /* 0x00000000003f7886 */ /* 0x000fca0000000000 */
[----:B------:R-:W-:-:S04]  /*9ee0*/  @!UP0 UIMAD UR18, UR5, UR14, UR13 ;  /* 0x0000000e051282a4 */ /* 0x000fc8000f8e020d */
[----:B------:R-:W-:-:S06]  /*9ef0*/  @!UP0 UIMAD.WIDE.U32 UR18, UR18, 0x8, UR6 ;  /* 0x00000008121288a5 */ /* 0x000fcc000f8e0006 */
[----:B0-----:R-:W-:Y:S01]  /*9f00*/  MOV R24, UR18 ;  /* 0x0000001200187c02 */ /* 0x001fe20008000f00 */
        /* <DEDUP_REMOVED lines=30> */
[----:B--2---:R-:W-:Y:S01]  /*a0f0*/  @!P0 FADD.FTZ R22, R22, R24 ;  /* 0x0000001816168221 */ /* 0x004fe20000010000 */
        /* <DEDUP_REMOVED lines=47> */
.L_x_1271:
[----:B------:R-:W-:-:S13]  /*a3f0*/  ISETP.NE.OR P0, PT, RZ, UR16, P0 ;  /* 0x00000010ff007c0c */ /* 0x000fda0008705670 */
[----:B------:R-:W-:Y:S05]  /*a400*/  @!P0 BRA `(.L_x_1267) ;  /* 0x0000000000b08947 */ /* 0x000fea0003800000 */
.L_x_1268:
[----:B------:R-:W1:Y:S02]  /*a410*/  S2R R12, SR_CTAID.X ;  /* 0x00000000000c7919 */ /* 0x000e640000002500 */
[----:B-1----:R-:W-:-:S13]  /*a420*/  ISETP.EQ.OR P4, PT, R12, UR5, P2 ;  /* 0x000000050c007c0c */ /* 0x002fda0009782670 */
[----:B------:R-:W-:-:S05]  /*a430*/  VOTEU.ALL UP0, P4 ;  /* 0x00000000003f7886 */ /* 0x000fca0002000000 */
[----:B------:R-:W-:-:S04]  /*a440*/  @!UP0 UIMAD UR18, UR14, UR5, UR13 ;  /* 0x000000050e1282a4 */ /* 0x000fc8000f8e020d */
[----:B------:R-:W-:-:S06]  /*a450*/  @!UP0 UIMAD.WIDE.U32 UR18, UR18, 0x8, UR6 ;  /* 0x00000008121288a5 */ /* 0x000fcc000f8e0006 */
[----:B0-----:R-:W-:Y:S01]  /*a460*/  MOV R26, UR18 ;  /* 0x00000012001a7c02 */ /* 0x001fe20008000f00 */
        /* <DEDUP_REMOVED lines=18> */
[----:B--2---:R-:W-:-:S04]  /*a590*/  @!P4 FADD.FTZ R22, R22, R26 ;  /* 0x0000001a1616c221 */ /* 0x004fc80000010000 */
        /* <DEDUP_REMOVED lines=19> */
.L_x_1267:
[----:B------:R-:W-:-:S06]  /*a6d0*/  ULOP3.LUT UP0, UR15, UR15, 0x3, URZ, 0xc0, !UPT ;  /* 0x000000030f0f7892 */ /* 0x000fcc000f80c03f */
[----:B------:R-:W-:-:S13]  /*a6e0*/  PLOP3.LUT P0, PT, PT, PT, UP0, 0x80, 0x0 ;  /* 0x000000000000781c */ /* 0x000fda0003f0f008 */
[----:B------:R-:W-:Y:S05]  /*a6f0*/  @!P0 BRA `(.L_x_1264) ;  /* 0x0000000000948947 */ /* 0x000fea0003800000 */
[----:B------:R-:W1:Y:S01]  /*a700*/  S2R R12, SR_CTAID.X ;  /* 0x00000000000c7919 */ /* 0x000e620000002500 */
[----:B------:R-:W-:Y:S01]  /*a710*/  BSSY B0, `(.L_x_1272) ;  /* 0x000000a000007945 */ /* 0x000fe20003800000 */
[----:B-1----:R-:W-:-:S13]  /*a720*/  ISETP.EQ.OR P0, PT, R12, UR5, P2 ;  /* 0x000000050c007c0c */ /* 0x002fda0009702670 */
[----:B------:R-:W-:Y:S05]  /*a730*/  @P0 BRA `(.L_x_1273) ;  /* 0x00000000001c0947 */ /* 0x000fea0003800000 */
[----:B------:R-:W-:-:S04]  /*a740*/  UIMAD UR16, UR14, UR5, UR13 ;  /* 0x000000050e1072a4 */ /* 0x000fc8000f8e020d */
[----:B------:R-:W-:-:S06]  /*a750*/  UIMAD.WIDE.U32 UR16, UR16, 0x8, UR6 ;  /* 0x00000008101078a5 */ /* 0x000fcc000f8e0006 */
[----:B0-----:R-:W-:Y:S02]  /*a760*/  MOV R24, UR16 ;  /* 0x0000001000187c02 */ /* 0x001fe40008000f00 */
[----:B------:R-:W-:-:S06]  /*a770*/  MOV R25, UR17 ;  /* 0x0000001100197c02 */ /* 0x000fcc0008000f00 */
[----:B------:R-:W2:Y:S02]  /*a780*/  LDG.E.64 R24, desc[UR22][R24.64] ;  /* 0x0000001618187981 */ /* 0x000ea4000c1e1b00 */
[----:B--2---:R-:W-:Y:S01]  /*a790*/  FADD.FTZ R22, R22, R24 ;  /* 0x0000001816167221 */ /* 0x004fe20000010000 */
[----:B------:R-:W-:-:S07]  /*a7a0*/  FADD.FTZ R23, R23, R25 ;  /* 0x0000001917177221 */ /* 0x000fce0000010000 */
.L_x_1273:
[----:B------:R-:W-:Y:S05]  /*a7b0*/  BSYNC B0 ;  /* 0x0000000000007941 */ /* 0x000fea0003800000 */
.L_x_1272:
        /* <DEDUP_REMOVED lines=10> */
[----:B0-----:R-:W-:Y:S02]  /*a860*/  MOV R24, UR16 ;  /* 0x0000001000187c02 */ /* 0x001fe40008000f00 */
[----:B------:R-:W-:-:S06]  /*a870*/  MOV R25, UR17 ;  /* 0x0000001100197c02 */ /* 0x000fcc0008000f00 */
[----:B------:R-:W2:Y:S01]  /*a880*/  @!P4 LDG.E.64 R24, desc[UR22][R24.64] ;  /* 0x000000161818c981 */ /* 0x000ea2000c1e1b00 */
[----:B------:R-:W-:-:S04]  /*a890*/  MOV R12, UR15 ;  /* 0x0000000f000c7c02 */ /* 0x000fc80008000f00 */
[----:B------:R-:W-:-:S13]  /*a8a0*/  ISETP.EQ.OR P0, PT, R12, 0x2, P0 ;  /* 0x000000020c00780c */ /* 0x000fda0000702670 */
[----:B------:R-:W-:-:S05]  /*a8b0*/  VOTEU.ALL UP0, P0 ;  /* 0x00000000003f7886 */ /* 0x000fca0000000000 */
[----:B------:R-:W-:-:S04]  /*a8c0*/  @!UP0 UIMAD UR13, UR5, UR14, UR13 ;  /* 0x0000000e050d82a4 */ /* 0x000fc8000f8e020d */
[----:B------:R-:W-:Y:S01]  /*a8d0*/  @!UP0 UIMAD.WIDE.U32 UR6, UR13, 0x8, UR6 ;  /* 0x000000080d0688a5 */ /* 0x000fe2000f8e0006 */
[----:B--2---:R-:W-:Y:S01]  /*a8e0*/  @!P4 FADD.FTZ R22, R22, R24 ;  /* 0x000000181616c221 */ /* 0x004fe20000010000 */
[----:B------:R-:W-:-:S04]  /*a8f0*/  @!P4 FADD.FTZ R23, R23, R25 ;  /* 0x000000191717c221 */ /* 0x000fc80000010000 */
[----:B------:R-:W-:Y:S02]  /*a900*/  MOV R24, UR6 ;  /* 0x0000000600187c02 */ /* 0x000fe40008000f00 */
[----:B------:R-:W-:-:S06]  /*a910*/  MOV R25, UR7 ;  /* 0x0000000700197c02 */ /* 0x000fcc0008000f00 */
[----:B------:R-:W2:Y:S02]  /*a920*/  @!P0 LDG.E.64 R24, desc[UR22][R24.64] ;  /* 0x0000001618188981 */ /* 0x000ea4000c1e1b00 */
[----:B--2---:R-:W-:Y:S01]  /*a930*/  @!P0 FADD.FTZ R22, R22, R24 ;  /* 0x0000001816168221 */ /* 0x004fe20000010000 */
[----:B------:R-:W-:-:S07]  /*a940*/  @!P0 FADD.FTZ R23, R23, R25 ;  /* 0x0000001917178221 */ /* 0x000fce0000010000 */
.L_x_1264:
[----:B------:R-:W1:Y:S01]  /*a950*/  S2UR UR6, SR_CgaCtaId ;  /* 0x00000000000679c3 */ /* 0x000e620000008800 */
[----:B------:R-:W-:Y:S01]  /*a960*/  UMOV UR5, 0x400 ;  /* 0x0000040000057882 */ /* 0x000fe20000000000 */
[--C-:B------:R-:W-:Y:S02]  /*a970*/  HADD2.F32 R12, -RZ, R52.reuse.H0_H0 ;  /* 0x20000034ff0c7230 */ /* 0x100fe40000004100 */
[----:B------:R-:W-:Y:S01]  /*a980*/  HADD2.F32 R52, -RZ, R52.H1_H1 ;  /* 0x30000034ff347230 */ /* 0x000fe20000004100 */
[----:B-1----:R-:W-:-:S03]  /*a990*/  ULEA UR5, UR6, UR5, 0x18 ;  /* 0x0000000506057291 */ /* 0x002fc6000f8ec03f */
[----:B------:R-:W-:-:S06]  /*a9a0*/  ULDC UR6, c[0x0][0x2bc] ;  /* 0x0000af0000067ab9 */ /* 0x000fcc0000000800 */
[----:B------:R-:W-:Y:S01]  /*a9b0*/  @!P2 STS.64 [UR5+0xe0], R22 ;  /* 0x0000e016ff00a988 */ /* 0x000fe20008000a05 */
[----:B------:R-:W-:Y:S06]  /*a9c0*/  BAR.SYNC.DEFER_BLOCKING 0x0 ;  /* 0x0000000000007b1d */ /* 0x000fec0000010000 */
[----:B------:R-:W1:Y:S02]  /*a9d0*/  LDS.64 R22, [UR5+0xe0] ;  /* 0x0000e005ff167984 */ /* 0x000e640008000a00 */
[----:B-1----:R-:W-:Y:S01]  /*a9e0*/  FMUL.FTZ R22, R22, UR6 ;  /* 0x0000000616167c20 */ /* 0x002fe20008410000 */
[----:B------:R-:W-:-:S04]  /*a9f0*/  FMUL.FTZ R23, R23, UR6 ;  /* 0x0000000617177c20 */ /* 0x000fc80008410000 */
[----:B------:R-:W-:Y:S01]  /*aa00*/  R2UR UR5, R22 ;  /* 0x00000000160572ca */ /* 0x000fe200000e0000 */
[--C-:B------:R-:W-:Y:S01]  /*aa10*/  HADD2.F32 R22, -RZ, R53.reuse.H1_H1 ;  /* 0x30000035ff167230 */ /* 0x100fe20000004100 */
[----:B------:R-:W-:Y:S01]  /*aa20*/  R2UR UR13, R23 ;  /* 0x00000000170d72ca */ /* 0x000fe200000e0000 */
[----:B------:R-:W-:-:S03]  /*aa30*/  HADD2.F32 R23, -RZ, R53.H0_H0 ;  /* 0x20000035ff177230 */ /* 0x000fc60000004100 */
[----:B------:R-:W-:Y:S02]  /*aa40*/  FADD.FTZ R22, R22, -UR26 ;  /* 0x8000001a16167e21 */ /* 0x000fe40008010000 */
[----:B------:R-:W-:Y:S02]  /*aa50*/  FADD.FTZ R23, R23, -UR26 ;  /* 0x8000001a17177e21 */ /* 0x000fe40008010000 */
[----:B------:R-:W-:Y:S02]  /*aa60*/  FMUL.FTZ R22, R22, UR27 ;  /* 0x0000001b16167c20 */ /* 0x000fe40008410000 */
[----:B------:R-:W-:Y:S01]  /*aa70*/  FMUL.FTZ R23, R23, UR27 ;  /* 0x0000001b17177c20 */ /* 0x000fe20008410000 */
        /* <DEDUP_REMOVED lines=19> */
.L_x_1274:
[----:B------:R-:W-:Y:S04]  /*abb0*/  BSSY B0, `(.L_x_1275) ;  /* 0x0000017000007945 */ /* 0x000fe80003800000 */
[----:B------:R-:W-:Y:S05]  /*abc0*/  @!P1 BRA `(.L_x_1276) ;  /* 0x0000000000549947 */ /* 0x000fea0003800000 */
[----:B0-----:R-:W-:Y:S01]  /*abd0*/  MOV R24, UR5 ;  /* 0x0000000500187c02 */ /* 0x001fe20008000f00 */
[----:B------:R-:W-:Y:S01]  /*abe0*/  ULDC.64 UR6, c[0x0][0x288] ;  /* 0x0000a20000067ab9 */ /* 0x000fe20000000a00 */
[----:B-----5:R-:W-:-:S03]  /*abf0*/  SHF.R.S32.HI R25, RZ, 0x1f, R2 ;  /* 0x0000001fff197819 */ /* 0x020fc60000011402 */
        /* <DEDUP_REMOVED lines=10> */
[----:B------:R-:W-:Y:S01]  /*aca0*/  F2FP.F16.F32.PACK_AB R12, R12, R24 ;  /* 0x000000180c0c723e */ /* 0x000fe200000000ff */
[----:B------:R-:W-:-:S04]  /*acb0*/  IMAD R24, R25, UR6, RZ ;  /* 0x0000000619187c24 */ /* 0x000fc8000f8e02ff */
[----:B------:R-:W-:Y:S01]  /*acc0*/  IMAD R24, R2, UR7, R24 ;  /* 0x0000000702187c24 */ /* 0x000fe2000f8e0218 */
[----:B------:R-:W-:-:S04]  /*acd0*/  ULDC.64 UR6, c[0x0][0x210] ;  /* 0x0000840000067ab9 */ /* 0x000fc80000000a00 */
[----:B------:R-:W-:Y:S02]  /*ace0*/  IADD3 R23, R23, R24, RZ ;  /* 0x0000001817177210 */ /* 0x000fe40007ffe0ff */
[----:B------:R-:W-:-:S04]  /*acf0*/  LEA R24, P0, R22, UR6, 0x1 ;  /* 0x0000000616187c11 */ /* 0x000fc8000f8008ff */
[----:B------:R-:W-:-:S05]  /*ad00*/  LEA.HI.X R25, R22, UR7, R23, 0x1, P0 ;  /* 0x0000000716197c11 */ /* 0x000fca00080f0c17 */
[----:B------:R1:W-:Y:S04]  /*ad10*/  STG.E desc[UR22][R24.64], R12 ;  /* 0x0000000c18007986 */ /* 0x0003e8000c101916 */
.L_x_1276:
[----:B------:R-:W-:Y:S05]  /*ad20*/  BSYNC B0 ;  /* 0x0000000000007941 */ /* 0x000fea0003800000 */
.L_x_1275:
[C---:B0----5:R-:W-:Y:S01]  /*ad30*/  IADD3 R27, R2.reuse, 0x10, RZ ;  /* 0x00000010021b7810 */ /* 0x061fe20007ffe0ff */
[----:B------:R-:W-:Y:S01]  /*ad40*/  ULDC.64 UR6, c[0x0][0x290] ;  /* 0x0000a40000067ab9 */ /* 0x000fe20000000a00 */
[----:B------:R-:W-:Y:S01]  /*ad50*/  IADD3 R26, R2, 0x10, RZ ;  /* 0x00000010021a7810 */ /* 0x000fe20007ffe0ff */
[--C-:B------:R-:W-:Y:S01]  /*ad60*/  HADD2.F32 R23, -RZ, R48.reuse.H0_H0 ;  /* 0x20000030ff177230 */ /* 0x100fe20000004100 */
[----:B------:R-:W-:Y:S01]  /*ad70*/  SHF.R.S32.HI R27, RZ, 0x1f, R27 ;  /* 0x0000001fff1b7819 */ /* 0x000fe2000001141b */
[----:B------:R-:W-:Y:S01]  /*ad80*/  HADD2.F32 R22, -RZ, R48.H1_H1 ;  /* 0x30000030ff167230 */ /* 0x000fe20000004100 */
[----:B------:R-:W-:Y:S01]  /*ad90*/  ISETP.GE.U32.AND P0, PT, R26, UR6, PT ;  /* 0x000000061a007c0c */ /* 0x000fe2000bf06070 */
[--C-:B-1----:R-:W-:Y:S02]  /*ada0*/  HADD2.F32 R12, -RZ, R55.reuse.H0_H0 ;  /* 0x20000037ff0c7230 */ /* 0x102fe40000004100 */
[----:B------:R-:W-:Y:S01]  /*adb0*/  FADD.FTZ R23, R23, -UR26 ;  /* 0x8000001a17177e21 */ /* 0x000fe20008010000 */
[----:B------:R-:W-:Y:S01]  /*adc0*/  HADD2.F32 R55, -RZ, R55.H1_H1 ;  /* 0x30000037ff377230 */ /* 0x000fe20000004100 */
[----:B------:R-:W-:Y:S01]  /*add0*/  ISETP.GE.AND.EX P0, PT, R27, UR7, PT, P0 ;  /* 0x000000071b007c0c */ /* 0x000fe2000bf06300 */
[----:B------:R-:W-:Y:S01]  /*ade0*/  FADD.FTZ R22, R22, -UR26 ;  /* 0x8000001a16167e21 */ /* 0x000fe20008010000 */
[----:B------:R-:W-:-:S02]  /*adf0*/  FMUL.FTZ R23, R23, UR27 ;  /* 0x0000001b17177c20 */ /* 0x000fc40008410000 */
[----:B------:R-:W-:Y:S01]  /*ae00*/  ISETP.GT.U32.OR P0, PT, R0, 0x2ff, P0 ;  /* 0x000002ff0000780c */ /* 0x000fe20000704470 */
[----:B------:R-:W-:Y:S01]  /*ae10*/  FMUL.FTZ R22, R22, UR27 ;  /* 0x0000001b16167c20 */ /* 0x000fe20008410000 */
[----:B------:R-:W-:Y:S11]  /*ae20*/  @!P3 BRA `(.L_x_1277) ;  /* 0x000000000048b947 */ /* 0x000ff60003800000 */
        /* <DEDUP_REMOVED lines=18> */
.L_x_1277:
        /* <DEDUP_REMOVED lines=22> */
.L_x_1279:
[----:B------:R-:W-:Y:S05]  /*b0b0*/  BSYNC B0 ;  /* 0x0000000000007941 */ /* 0x000fea0003800000 */
.L_x_1278:
[C---:B------:R-:W-:Y:S01]  /*b0c0*/  IADD3 R27, R2.reuse, 0x20, RZ ;  /* 0x00000020021b7810 */ /* 0x040fe20007ffe0ff */
[--C-:B------:R-:W-:Y:S01]  /*b0d0*/  HADD2.F32 R23, -RZ, R47.reuse.H0_H0 ;  /* 0x2000002fff177230 */ /* 0x100fe20000004100 */
[----:B------:R-:W-:Y:S01]  /*b0e0*/  IADD3 R26, R2, 0x20, RZ ;  /* 0x00000020021a7810 */ /* 0x000fe20007ffe0ff */
[----:B------:R-:W-:Y:S01]  /*b0f0*/  HADD2.F32 R22, -RZ, R47.H1_H1 ;  /* 0x3000002fff167230 */ /* 0x000fe20000004100 */
[----:B------:R-:W-:Y:S01]  /*b100*/  SHF.R.S32.HI R27, RZ, 0x1f, R27 ;  /* 0x0000001fff1b7819 */ /* 0x000fe2000001141b */
[--C-:B0-----:R-:W-:Y:S01]  /*b110*/  HADD2.F32 R12, -RZ, R58.reuse.H0_H0 ;  /* 0x2000003aff0c7230 */ /* 0x101fe20000004100 */
[----:B------:R-:W-:Y:S01]  /*b120*/  ISETP.GE.U32.AND P0, PT, R26, UR6, PT ;  /* 0x000000061a007c0c */ /* 0x000fe2000bf06070 */
[----:B------:R-:W-:Y:S01]  /*b130*/  FADD.FTZ R23, R23, -UR26 ;  /* 0x8000001a17177e21 */ /* 0x000fe20008010000 */
[----:B------:R-:W-:Y:S01]  /*b140*/  FADD.FTZ R22, R22, -UR26 ;  /* 0x8000001a16167e21 */ /* 0x000fe20008010000 */
[----:B------:R-:W-:Y:S01]  /*b150*/  HADD2.F32 R58, -RZ, R58.H1_H1 ;  /* 0x3000003aff3a7230 */ /* 0x000fe20000004100 */
[----:B------:R-:W-:Y:S01]  /*b160*/  ISETP.GE.AND.EX P0, PT, R27, UR7, PT, P0 ;  /* 0x000000071b007c0c */ /* 0x000fe2000bf06300 */
[----:B------:R-:W-:Y:S01]  /*b170*/  FMUL.FTZ R23, R23, UR27 ;  /* 0x0000001b17177c20 */ /* 0x000fe20008410000 */
[----:B------:R-:W-:-:S02]  /*b180*/  FMUL.FTZ R22, R22, UR27 ;  /* 0x0000001b16167c20 */ /* 0x000fc40008410000 */
[----:B------:R-:W-:Y:S01]  /*b190*/  ISETP.GT.U32.OR P0, PT, R0, 0x2ff, P0 ;  /* 0x000002ff0000780c */ /* 0x000fe20000704470 */
[----:B------:R-:W-:-:S12]  /*b1a0*/  @!P3 BRA `(.L_x_1280) ;  /* 0x000000000048b947 */ /* 0x000fd80003800000 */
        /* <DEDUP_REMOVED lines=18> */
.L_x_1280:
        /* <DEDUP_REMOVED lines=22> */
.L_x_1282:
[----:B------:R-:W-:Y:S05]  /*b430*/  BSYNC B0 ;  /* 0x0000000000007941 */ /* 0x000fea0003800000 */
.L_x_1281:
        /* <DEDUP_REMOVED lines=33> */
.L_x_1283:
        /* <DEDUP_REMOVED lines=22> */
.L_x_1285:
[----:B------:R-:W-:Y:S05]  /*b7b0*/  BSYNC B0 ;  /* 0x0000000000007941 */ /* 0x000fea0003800000 */
.L_x_1284:
        /* <DEDUP_REMOVED lines=33> */
.L_x_1286:
        /* <DEDUP_REMOVED lines=22> */
.L_x_1288:
[----:B------:R-:W-:Y:S05]  /*bb30*/  BSYNC B0 ;  /* 0x0000000000007941 */ /* 0x000fea0003800000 */
.L_x_1287:
[C---:B------:R-:W-:Y:S01]  /*bb40*/  IADD3 R45, R2.reuse, 0x50, RZ ;  /* 0x00000050022d7810 */ /* 0x040fe20007ffe0ff */
[--C-:B0-----:R-:W-:Y:S01]  /*bb50*/  HADD2.F32 R24, -RZ, R46.reuse.H0_H0 ;  /* 0x2000002eff187230 */ /* 0x101fe20000004100 */
[C---:B------:R-:W-:Y:S01]  /*bb60*/  IADD3 R29, R2.reuse, 0x60, RZ ;  /* 0x00000060021d7810 */ /* 0x040fe20007ffe0ff */
[----:B------:R-:W-:Y:S01]  /*bb70*/  HADD2.F32 R23, -RZ, R46.H1_H1 ;  /* 0x3000002eff177230 */ /* 0x000fe20000004100 */
[C---:B------:R-:W-:Y:S01]  /*bb80*/  IADD3 R31, R2.reuse, 0x60, RZ ;  /* 0x00000060021f7810 */ /* 0x040fe20007ffe0ff */
[----:B------:R-:W-:Y:S01]  /*bb90*/  HADD2.F32 R22, -RZ, R65.H0_H0 ;  /* 0x20000041ff167230 */ /* 0x000fe20000004100 */
[----:B------:R-:W-:Y:S01]  /*bba0*/  IADD3 R47, R2, 0x50, RZ ;  /* 0x00000050022f7810 */ /* 0x000fe20007ffe0ff */
[----:B------:R-:W-:Y:S01]  /*bbb0*/  FADD.FTZ R24, R24, -UR26 ;  /* 0x8000001a18187e21 */ /* 0x000fe20008010000 */
[----:B------:R-:W-:Y:S01]  /*bbc0*/  ISETP.GE.U32.AND P5, PT, R45, UR6, PT ;  /* 0x000000062d007c0c */ /* 0x000fe2000bfa6070 */
[----:B------:R-:W-:Y:S01]  /*bbd0*/  FADD.FTZ R23, R23, -UR26 ;  /* 0x8000001a17177e21 */ /* 0x000fe20008010000 */
[----:B------:R-:W-:Y:S01]  /*bbe0*/  IADD3 R27, R2, 0x70, RZ ;  /* 0x00000070021b7810 */ /* 0x000fe20007ffe0ff */
[----:B------:R-:W-:Y:S01]  /*bbf0*/  HADD2.F32 R12, -RZ, R43.H0_H0 ;  /* 0x2000002bff0c7230 */ /* 0x000fe20000004100 */
[----:B------:R-:W-:Y:S01]  /*bc00*/  ISETP.GE.U32.AND P2, PT, R29, UR6, PT ;  /* 0x000000061d007c0c */ /* 0x000fe2000bf46070 */
[----:B------:R-:W-:Y:S01]  /*bc10*/  HADD2.F32 R65, -RZ, R65.H1_H1 ;  /* 0x30000041ff417230 */ /* 0x000fe20000004100 */
[----:B------:R-:W-:Y:S01]  /*bc20*/  SHF.R.S32.HI R47, RZ, 0x1f, R47 ;  /* 0x0000001fff2f7819 */ /* 0x000fe2000001142f */
[----:B------:R-:W-:Y:S01]  /*bc30*/  HADD2.F32 R43, -RZ, R43.H1_H1 ;  /* 0x3000002bff2b7230 */ /* 0x000fe20000004100 */
[----:B------:R-:W-:Y:S01]  /*bc40*/  SHF.R.S32.HI R31, RZ, 0x1f, R31 ;  /* 0x0000001fff1f7819 */ /* 0x000fe2000001141f */
[----:B------:R-:W-:Y:S01]  /*bc50*/  FMUL.FTZ R24, R24, UR27 ;  /* 0x0000001b18187c20 */ /* 0x000fe20008410000 */
[C---:B------:R-:W-:Y:S01]  /*bc60*/  IADD3 R30, R2.reuse, 0x70, RZ ;  /* 0x00000070021e7810 */ /* 0x040fe20007ffe0ff */
[----:B------:R-:W-:Y:S01]  /*bc70*/  FMUL.FTZ R23, R23, UR27 ;  /* 0x0000001b17177c20 */ /* 0x000fe20008410000 */
        /* <DEDUP_REMOVED lines=28> */
.L_x_1289:
        /* <DEDUP_REMOVED lines=14> */
[----:B------:R-:W-:Y:S02]  /*bf20*/  F2FP.F16.F32.PACK_AB R26, R22, R25 ;  /* 0x00000019161a723e */ /* 0x000fe400000000ff */
[----:B------:R-:W-:-:S05]  /*bf30*/  MOV R22, R14 ;  /* 0x0000000e00167202 */ /* 0x000fca0000000f00 */
[----:B------:R-:W-:Y:S01]  /*bf40*/  IMAD.WIDE.U32 R22, R45, UR14, R22 ;  /* 0x0000000e2d167c25 */ /* 0x000fe2000f8e0016 */
[----:B------:R-:W-:-:S04]  /*bf50*/  ULDC.64 UR14, c[0x0][0x210] ;  /* 0x00008400000e7ab9 */ /* 0x000fc80000000a00 */
[----:B------:R-:W-:Y:S02]  /*bf60*/  IADD3 R23, R23, R24, RZ ;  /* 0x0000001817177210 */ /* 0x000fe40007ffe0ff */
[----:B------:R-:W-:-:S04]  /*bf70*/  LEA R24, P5, R22, UR14, 0x1 ;  /* 0x0000000e16187c11 */ /* 0x000fc8000f8a08ff */
[----:B------:R-:W-:-:S05]  /*bf80*/  LEA.HI.X R25, R22, UR15, R23, 0x1, P5 ;  /* 0x0000000f16197c11 */ /* 0x000fca000a8f0c17 */
[----:B------:R0:W-:Y:S04]  /*bf90*/  STG.E desc[UR22][R24.64], R26 ;  /* 0x0000001a18007986 */ /* 0x0001e8000c101916 */
.L_x_1291:
[----:B------:R-:W-:Y:S05]  /*bfa0*/  BSYNC B0 ;  /* 0x0000000000007941 */ /* 0x000fea0003800000 */
.L_x_1290:
[----:B------:R-:W-:Y:S01]  /*bfb0*/  FADD.FTZ R23, R12, -UR26 ;  /* 0x8000001a0c177e21 */ /* 0x000fe20008010000 */
[----:B------:R-:W-:Y:S01]  /*bfc0*/  FADD.FTZ R22, R43, -UR26 ;  /* 0x8000001a2b167e21 */ /* 0x000fe20008010000 */
[--C-:B------:R-:W-:Y:S02]  /*bfd0*/  HADD2.F32 R12, -RZ, R66.reuse.H0_H0 ;  /* 0x20000042ff0c7230 */ /* 0x100fe40000004100 */
[----:B------:R-:W-:Y:S02]  /*bfe0*/  HADD2.F32 R66, -RZ, R66.H1_H1 ;  /* 0x30000042ff427230 */ /* 0x000fe40000004100 */
[----:B------:R-:W-:Y:S01]  /*bff0*/  FMUL.FTZ R23, R23, UR27 ;  /* 0x0000001b17177c20 */ /* 0x000fe20008410000 */
        /* <DEDUP_REMOVED lines=20> */
.L_x_1292:
[----:B------:R-:W-:Y:S04]  /*c140*/  BSSY B0, `(.L_x_1293) ;  /* 0x0000016000007945 */ /* 0x000fe80003800000 */
[----:B------:R-:W-:Y:S05]  /*c150*/  @P2 BRA `(.L_x_1294) ;  /* 0x0000000000502947 */ /* 0x000fea0003800000 */
[----:B0-----:R-:W-:Y:S01]  /*c160*/  MOV R24, UR5 ;  /* 0x0000000500187c02 */ /* 0x001fe20008000f00 */
        /* <DEDUP_REMOVED lines=19> */
.L_x_1294:
[----:B------:R-:W-:Y:S05]  /*c2a0*/  BSYNC B0 ;  /* 0x0000000000007941 */ /* 0x000fea0003800000 */
.L_x_1293:
[--C-:B01----:R-:W-:Y:S01]  /*c2b0*/  HADD2.F32 R24, -RZ, R44.reuse.H0_H0 ;  /* 0x2000002cff187230 */ /* 0x103fe20000004100 */
[----:B------:R-:W-:Y:S01]  /*c2c0*/  IADD3 R29, R2, 0x80, RZ ;  /* 0x00000080021d7810 */ /* 0x000fe20007ffe0ff */
[----:B------:R-:W-:Y:S01]  /*c2d0*/  HADD2.F32 R23, -RZ, R44.H1_H1 ;  /* 0x3000002cff177230 */ /* 0x000fe20000004100 */
[----:B------:R-:W-:Y:S01]  /*c2e0*/  ISETP.GT.U32.OR P4, PT, R0, 0x2ff, P4 ;  /* 0x000002ff0000780c */ /* 0x000fe20002784470 */
[--C-:B------:R-:W-:Y:S01]  /*c2f0*/  HADD2.F32 R22, -RZ, R70.reuse.H0_H0 ;  /* 0x20000046ff167230 */ /* 0x100fe20000004100 */
[----:B------:R-:W-:Y:S01]  /*c300*/  SHF.R.S32.HI R29, RZ, 0x1f, R29 ;  /* 0x0000001fff1d7819 */ /* 0x000fe2000001141d */
[----:B------:R-:W-:Y:S01]  /*c310*/  FADD.FTZ R24, R24, -UR26 ;  /* 0x8000001a18187e21 */ /* 0x000fe20008010000 */
[----:B------:R-:W-:Y:S01]  /*c320*/  FADD.FTZ R23, R23, -UR26 ;  /* 0x8000001a17177e21 */ /* 0x000fe20008010000 */
[----:B------:R-:W-:Y:S01]  /*c330*/  HADD2.F32 R70, -RZ, R70.H1_H1 ;  /* 0x30000046ff467230 */ /* 0x000fe20000004100 */
[----:B------:R-:W-:Y:S01]  /*c340*/  ISETP.GE.AND.EX P0, PT, R29, UR7, PT, P0 ;  /* 0x000000071d007c0c */ /* 0x000fe2000bf06300 */
[----:B------:R-:W-:-:S02]  /*c350*/  HADD2.F32 R12, -RZ, R41.H0_H0 ;  /* 0x20000029ff0c7230 */ /* 0x000fc40000004100 */
[----:B------:R-:W-:Y:S01]  /*c360*/  FMUL.FTZ R24, R24, UR27 ;  /* 0x0000001b18187c20 */ /* 0x000fe20008410000 */
[----:B------:R-:W-:Y:S01]  /*c370*/  FMUL.FTZ R23, R23, UR27 ;  /* 0x0000001b17177c20 */ /* 0x000fe20008410000 */
[----:B------:R-:W-:Y:S08]  /*c380*/  @!P3 BRA `(.L_x_1295) ;  /* 0x000000000048b947 */ /* 0x000ff00003800000 */
        /* <DEDUP_REMOVED lines=18> */
.L_x_1295:
        /* <DEDUP_REMOVED lines=22> */
.L_x_1297:
[----:B------:R-:W-:Y:S05]  /*c610*/  BSYNC B0 ;  /* 0x0000000000007941 */ /* 0x000fea0003800000 */
.L_x_1296:
[----:B------:R-:W2:Y:S01]  /*c620*/  LDL.LU R23, [R1] ;  /* 0x0000000001177983 */ /* 0x000ea20000300800 */
[----:B0-----:R-:W-:Y:S02]  /*c630*/  HADD2.F32 R24, -RZ, R41.H1_H1 ;  /* 0x30000029ff187230 */ /* 0x001fe40000004100 */
[----:B------:R-:W-:Y:S01]  /*c640*/  FADD.FTZ R25, R12, -UR26 ;  /* 0x8000001a0c197e21 */ /* 0x000fe20008010000 */
[--C-:B------:R-:W-:Y:S01]  /*c650*/  HADD2.F32 R12, -RZ, R42.reuse.H0_H0 ;  /* 0x2000002aff0c7230 */ /* 0x100fe20000004100 */
[----:B------:R-:W-:Y:S01]  /*c660*/  ISETP.GT.U32.OR P0, PT, R0, 0x2ff, P0 ;  /* 0x000002ff0000780c */ /* 0x000fe20000704470 */
[----:B------:R-:W-:Y:S02]  /*c670*/  HADD2.F32 R42, -RZ, R42.H1_H1 ;  /* 0x3000002aff2a7230 */ /* 0x000fe40000004100 */
[----:B------:R-:W-:Y:S01]  /*c680*/  FADD.FTZ R24, R24, -UR26 ;  /* 0x8000001a18187e21 */ /* 0x000fe20008010000 */
[----:B------:R-:W-:-:S03]  /*c690*/  FMUL.FTZ R25, R25, UR27 ;  /* 0x0000001b19197c20 */ /* 0x000fc60008410000 */
        /* <DEDUP_REMOVED lines=22> */
.L_x_1298:
        /* <DEDUP_REMOVED lines=22> */
.L_x_1300:
[----:B------:R-:W-:Y:S05]  /*c960*/  BSYNC B0 ;  /* 0x0000000000007941 */ /* 0x000fea0003800000 */
.L_x_1299:
[----:B------:R-:W2:Y:S01]  /*c970*/  LDL.LU R23, [R1+0x1c] ;  /* 0x00001c0001177983 */ /* 0x000ea20000300800 */
[----:B------:R-:W-:Y:S01]  /*c980*/  IADD3 R43, R2, 0x90, RZ ;  /* 0x00000090022b7810 */ /* 0x000fe20007ffe0ff */
[----:B0-----:R-:W-:Y:S01]  /*c990*/  FADD.FTZ R25, R12, -UR26 ;  /* 0x8000001a0c197e21 */ /* 0x001fe20008010000 */
[----:B------:R-:W-:Y:S01]  /*c9a0*/  IADD3 R31, R2, 0xa0, RZ ;  /* 0x000000a0021f7810 */ /* 0x000fe20007ffe0ff */
[----:B------:R-:W-:Y:S01]  /*c9b0*/  FADD.FTZ R24, R42, -UR26 ;  /* 0x8000001a2a187e21 */ /* 0x000fe20008010000 */
[C---:B------:R-:W-:Y:S01]  /*c9c0*/  IADD3 R41, R2.reuse, 0xa0, RZ ;  /* 0x000000a002297810 */ /* 0x040fe20007ffe0ff */
[--C-:B------:R-:W-:Y:S01]  /*c9d0*/  HADD2.F32 R12, -RZ, R40.reuse.H0_H0 ;  /* 0x20000028ff0c7230 */ /* 0x100fe20000004100 */
[C---:B------:R-:W-:Y:S01]  /*c9e0*/  IADD3 R44, R2.reuse, 0x90, RZ ;  /* 0x00000090022c7810 */ /* 0x040fe20007ffe0ff */
[----:B------:R-:W-:Y:S01]  /*c9f0*/  HADD2.F32 R40, -RZ, R40.H1_H1 ;  /* 0x30000028ff287230 */ /* 0x000fe20000004100 */
[----:B------:R-:W-:Y:S01]  /*ca00*/  ISETP.GE.U32.AND P5, PT, R43, UR6, PT ;  /* 0x000000062b007c0c */ /* 0x000fe2000bfa6070 */
[----:B------:R-:W-:Y:S01]  /*ca10*/  FMUL.FTZ R25, R25, UR27 ;  /* 0x0000001b19197c20 */ /* 0x000fe20008410000 */
[----:B------:R-:W-:Y:S01]  /*ca20*/  IADD3 R28, R2, 0xb0, RZ ;  /* 0x000000b0021c7810 */ /* 0x000fe20007ffe0ff */
[----:B------:R-:W-:Y:S01]  /*ca30*/  FMUL.FTZ R24, R24, UR27 ;  /* 0x0000001b18187c20 */ /* 0x000fe20008410000 */
[----:B------:R-:W-:-:S02]  /*ca40*/  ISETP.GE.U32.AND P2, PT, R31, UR6, PT ;  /* 0x000000061f007c0c */ /* 0x000fc4000bf46070 */
[----:B------:R-:W-:Y:S02]  /*ca50*/  SHF.R.S32.HI R44, RZ, 0x1f, R44 ;  /* 0x0000001fff2c7819 */ /* 0x000fe4000001142c */
[----:B------:R-:W-:Y:S02]  /*ca60*/  SHF.R.S32.HI R41, RZ, 0x1f, R41 ;  /* 0x0000001fff297819 */ /* 0x000fe40000011429 */
[C---:B------:R-:W-:Y:S02]  /*ca70*/  IADD3 R30, R2.reuse, 0xb0, RZ ;  /* 0x000000b0021e7810 */ /* 0x040fe40007ffe0ff */
[----:B------:R-:W-:Y:S02]  /*ca80*/  IADD3 R29, R2, 0xc0, RZ ;  /* 0x000000c0021d7810 */ /* 0x000fe40007ffe0ff */
[----:B------:R-:W-:Y:S02]  /*ca90*/  ISETP.GE.U32.AND P4, PT, R28, UR6, PT ;  /* 0x000000061c007c0c */ /* 0x000fe4000bf86070 */
[----:B------:R-:W-:-:S02]  /*caa0*/  SHF.R.S32.HI R30, RZ, 0x1f, R30 ;  /* 0x0000001fff1e7819 */ /* 0x000fc4000001141e */
[----:B------:R-:W-:Y:S02]  /*cab0*/  ISETP.GE.AND.EX P5, PT, R44, UR7, PT, P5 ;  /* 0x000000072c007c0c */ /* 0x000fe4000bfa6350 */
[----:B------:R-:W-:Y:S02]  /*cac0*/  ISETP.GE.AND.EX P2, PT, R41, UR7, PT, P2 ;  /* 0x0000000729007c0c */ /* 0x000fe4000bf46320 */
[----:B------:R-:W-:Y:S02]  /*cad0*/  ISETP.GE.U32.AND P0, PT, R29, UR6, PT ;  /* 0x000000061d007c0c */ /* 0x000fe4000bf06070 */
[----:B------:R-:W-:Y:S02]  /*cae0*/  ISETP.GE.AND.EX P4, PT, R30, UR7, PT, P4 ;  /* 0x000000071e007c0c */ /* 0x000fe4000bf86340 */
[C---:B------:R-:W-:Y:S02]  /*caf0*/  ISETP.GT.U32.OR P5, PT, R0.reuse, 0x2ff, P5 ;  /* 0x000002ff0000780c */ /* 0x040fe40002fa4470 */
[----:B------:R-:W-:Y:S01]  /*cb00*/  ISETP.GT.U32.OR P2, PT, R0, 0x2ff, P2 ;  /* 0x000002ff0000780c */ /* 0x000fe20001744470 */
[----:B--2---:R-:W-:-:S02]  /*cb10*/  HADD2.F32 R22, -RZ, R23.H0_H0 ;  /* 0x20000017ff167230 */ /* 0x004fc40000004100 */
[----:B------:R-:W-:Y:S01]  /*cb20*/  HADD2.F32 R23, -RZ, R23.H1_H1 ;  /* 0x30000017ff177230 */ /* 0x000fe20000004100 */
[----:B------:R-:W-:Y:S09]  /*cb30*/  @!P3 BRA `(.L_x_1301) ;  /* 0x000000000048b947 */ /* 0x000ff20003800000 */
        /* <DEDUP_REMOVED lines=18> */
.L_x_1301:
        /* <DEDUP_REMOVED lines=22> */
.L_x_1303:
[----:B------:R-:W-:Y:S05]  /*cdc0*/  BSYNC B0 ;  /* 0x0000000000007941 */ /* 0x000fea0003800000 */
.L_x_1302:
[----:B0-----:R-:W2:Y:S01]  /*cdd0*/  LDL.LU R24, [R1+0x24] ;  /* 0x0000240001187983 */ /* 0x001ea20000300800 */
[----:B------:R-:W-:Y:S01]  /*cde0*/  FADD.FTZ R23, R12, -UR26 ;  /* 0x8000001a0c177e21 */ /* 0x000fe20008010000 */
[----:B------:R-:W-:-:S03]  /*cdf0*/  FADD.FTZ R22, R40, -UR26 ;  /* 0x8000001a28167e21 */ /* 0x000fc60008010000 */
        /* <DEDUP_REMOVED lines=23> */
.L_x_1304:
        /* <DEDUP_REMOVED lines=11> */
[----:B------:R-:W-:Y:S01]  /*d020*/  FFMA.FTZ R12, R24, R19, -R12 ;  /* 0x00000013180c7223 */ /* 0x000fe2000001080c */
[----:B------:R-:W-:Y:S02]  /*d030*/  IMAD R24, R41, UR14, RZ ;  /* 0x0000000e29187c24 */ /* 0x000fe4000f8e02ff */
[----:B------:R-:W-:-:S04]  /*d040*/  IMAD.WIDE.U32 R22, R31, UR14, R22 ;  /* 0x0000000e1f167c25 */ /* 0x000fc8000f8e0016 */
[----:B------:R-:W-:Y:S01]  /*d050*/  FMUL.FTZ R12, R12, UR27 ;  /* 0x0000001b0c0c7c20 */ /* 0x000fe20008410000 */
[----:B------:R-:W-:Y:S01]  /*d060*/  IMAD R24, R31, UR15, R24 ;  /* 0x0000000f1f187c24 */ /* 0x000fe2000f8e0218 */
[----:B------:R-:W-:-:S03]  /*d070*/  ULDC.64 UR14, c[0x0][0x210] ;  /* 0x00008400000e7ab9 */ /* 0x000fc60000000a00 */
[----:B------:R-:W-:Y:S02]  /*d080*/  F2FP.F16.F32.PACK_AB R12, R12, R25 ;  /* 0x000000190c0c723e */ /* 0x000fe400000000ff */
[----:B------:R-:W-:Y:S02]  /*d090*/  IADD3 R23, R23, R24, RZ ;  /* 0x0000001817177210 */ /* 0x000fe40007ffe0ff */
[----:B------:R-:W-:-:S04]  /*d0a0*/  LEA R24, P2, R22, UR14, 0x1 ;  /* 0x0000000e16187c11 */ /* 0x000fc8000f8408ff */
[----:B------:R-:W-:-:S05]  /*d0b0*/  LEA.HI.X R25, R22, UR15, R23, 0x1, P2 ;  /* 0x0000000f16197c11 */ /* 0x000fca00090f0c17 */
[----:B------:R0:W-:Y:S04]  /*d0c0*/  STG.E desc[UR22][R24.64], R12 ;  /* 0x0000000c18007986 */ /* 0x0001e8000c101916 */
.L_x_1306:
[----:B------:R-:W-:Y:S05]  /*d0d0*/  BSYNC B0 ;  /* 0x0000000000007941 */ /* 0x000fea0003800000 */
.L_x_1305:
[----:B0-----:R-:W2:Y:S01]  /*d0e0*/  LDL.LU R12, [R1+0x20] ;  /* 0x00002000010c7983 */ /* 0x001ea20000300800 */
[--C-:B------:R-:W-:Y:S01]  /*d0f0*/  HADD2.F32 R24, -RZ, R69.reuse.H0_H0 ;  /* 0x20000045ff187230 */ /* 0x100fe20000004100 */
[----:B------:R-:W-:Y:S01]  /*d100*/  IADD3 R31, R2, 0xc0, RZ ;  /* 0x000000c0021f7810 */ /* 0x000fe20007ffe0ff */
[----:B------:R-:W-:Y:S01]  /*d110*/  HADD2.F32 R23, -RZ, R69.H1_H1 ;  /* 0x30000045ff177230 */ /* 0x000fe20000004100 */
[----:B------:R-:W-:Y:S02]  /*d120*/  ISETP.GT.U32.OR P4, PT, R0, 0x2ff, P4 ;  /* 0x000002ff0000780c */ /* 0x000fe40002784470 */
[----:B------:R-:W-:Y:S01]  /*d130*/  SHF.R.S32.HI R31, RZ, 0x1f, R31 ;  /* 0x0000001fff1f7819 */ /* 0x000fe2000001141f */
[----:B------:R-:W-:Y:S01]  /*d140*/  FADD.FTZ R24, R24, -UR26 ;  /* 0x8000001a18187e21 */ /* 0x000fe20008010000 */
[----:B------:R-:W-:Y:S02]  /*d150*/  FADD.FTZ R23, R23, -UR26 ;  /* 0x8000001a17177e21 */ /* 0x000fe40008010000 */
[----:B------:R-:W-:Y:S01]  /*d160*/  ISETP.GE.AND.EX P0, PT, R31, UR7, PT, P0 ;  /* 0x000000071f007c0c */ /* 0x000fe2000bf06300 */
[----:B------:R-:W-:Y:S01]  /*d170*/  FMUL.FTZ R24, R24, UR27 ;  /* 0x0000001b18187c20 */ /* 0x000fe20008410000 */
[----:B------:R-:W-:Y:S01]  /*d180*/  FMUL.FTZ R23, R23, UR27 ;  /* 0x0000001b17177c20 */ /* 0x000fe20008410000 */
[----:B--2---:R-:W-:-:S02]  /*d190*/  HADD2.F32 R22, -RZ, R12.H0_H0 ;  /* 0x2000000cff167230 */ /* 0x004fc40000004100 */
[----:B------:R-:W-:Y:S02]  /*d1a0*/  HADD2.F32 R25, -RZ, R12.H1_H1 ;  /* 0x3000000cff197230 */ /* 0x000fe40000004100 */
        /* <DEDUP_REMOVED lines=20> */
.L_x_1307:
        /* <DEDUP_REMOVED lines=22> */
.L_x_1309:
[----:B------:R-:W-:Y:S05]  /*d450*/  BSYNC B0 ;  /* 0x0000000000007941 */ /* 0x000fea0003800000 */
.L_x_1308:
[----:B0-----:R-:W2:Y:S04]  /*d460*/  LDL.LU R25, [R1+0x18] ;  /* 0x0000180001197983 */ /* 0x001ea80000300800 */
[----:B------:R-:W3:Y:S01]  /*d470*/  LDL R28, [R1+0xc] ;  /* 0x00000c00011c7983 */ /* 0x000ee20000100800 */
[----:B------:R-:W-:Y:S01]  /*d480*/  HADD2.F32 R23, -RZ, R39.H1_H1 ;  /* 0x30000027ff177230 */ /* 0x000fe20000004100 */
[----:B------:R-:W-:Y:S01]  /*d490*/  IADD3 R30, R2, 0xd0, RZ ;  /* 0x000000d0021e7810 */ /* 0x000fe20007ffe0ff */
[----:B------:R-:W-:Y:S01]  /*d4a0*/  FADD.FTZ R24, R12, -UR26 ;  /* 0x8000001a0c187e21 */ /* 0x000fe20008010000 */
[----:B------:R-:W-:Y:S02]  /*d4b0*/  ISETP.GT.U32.OR P0, PT, R0, 0x2ff, P0 ;  /* 0x000002ff0000780c */ /* 0x000fe40000704470 */
[----:B------:R-:W-:Y:S01]  /*d4c0*/  FADD.FTZ R23, R23, -UR26 ;  /* 0x8000001a17177e21 */ /* 0x000fe20008010000 */
[----:B------:R-:W-:Y:S01]  /*d4d0*/  ISETP.GE.U32.AND P2, PT, R30, UR6, PT ;  /* 0x000000061e007c0c */ /* 0x000fe2000bf46070 */
[----:B------:R-:W-:-:S02]  /*d4e0*/  FMUL.FTZ R24, R24, UR27 ;  /* 0x0000001b18187c20 */ /* 0x000fc40008410000 */
[----:B------:R-:W-:Y:S01]  /*d4f0*/  FMUL.FTZ R23, R23, UR27 ;  /* 0x0000001b17177c20 */ /* 0x000fe20008410000 */
[--C-:B--2---:R-:W-:Y:S02]  /*d500*/  HADD2.F32 R22, -RZ, R25.reuse.H0_H0 ;  /* 0x20000019ff167230 */ /* 0x104fe40000004100 */
[----:B------:R-:W-:Y:S02]  /*d510*/  HADD2.F32 R25, -RZ, R25.H1_H1 ;  /* 0x30000019ff197230 */ /* 0x000fe40000004100 */
[----:B---3--:R-:W-:Y:S01]  /*d520*/  HADD2.F32 R12, -RZ, R28.H0_H0 ;  /* 0x2000001cff0c7230 */ /* 0x008fe20000004100 */
        /* <DEDUP_REMOVED lines=19> */
.L_x_1310:
        /* <DEDUP_REMOVED lines=22> */
.L_x_1312:
[----:B------:R-:W-:Y:S05]  /*d7c0*/  BSYNC B0 ;  /* 0x0000000000007941 */ /* 0x000fea0003800000 */
.L_x_1311:
[----:B------:R-:W2:Y:S01]  /*d7d0*/  LDL.LU R23, [R1+0x14] ;  /* 0x0000140001177983 */ /* 0x000ea20000300800 */
[C---:B------:R-:W-:Y:S01]  /*d7e0*/  IADD3 R31, R2.reuse, 0xd0, RZ ;  /* 0x000000d0021f7810 */ /* 0x040fe20007ffe0ff */
[----:B0-----:R-:W-:Y:S01]  /*d7f0*/  HADD2.F32 R24, -RZ, R28.H1_H1 ;  /* 0x3000001cff187230 */ /* 0x001fe20000004100 */
[----:B------:R-:W-:Y:S01]  /*d800*/  IADD3 R26, R2, 0xe0, RZ ;  /* 0x000000e0021a7810 */ /* 0x000fe20007ffe0ff */
[----:B------:R-:W-:Y:S01]  /*d810*/  FADD.FTZ R25, R12, -UR26 ;  /* 0x8000001a0c197e21 */ /* 0x000fe20008010000 */
[----:B------:R-:W-:Y:S02]  /*d820*/  SHF.R.S32.HI R31, RZ, 0x1f, R31 ;  /* 0x0000001fff1f7819 */ /* 0x000fe4000001141f */
[----:B------:R-:W-:Y:S01]  /*d830*/  FADD.FTZ R24, R24, -UR26 ;  /* 0x8000001a18187e21 */ /* 0x000fe20008010000 */
[----:B------:R-:W-:Y:S01]  /*d840*/  ISETP.GE.U32.AND P0, PT, R26, UR6, PT ;  /* 0x000000061a007c0c */ /* 0x000fe2000bf06070 */
[----:B------:R-:W-:Y:S01]  /*d850*/  FMUL.FTZ R25, R25, UR27 ;  /* 0x0000001b19197c20 */ /* 0x000fe20008410000 */
[----:B------:R-:W-:Y:S01]  /*d860*/  ISETP.GE.AND.EX P2, PT, R31, UR7, PT, P2 ;  /* 0x000000071f007c0c */ /* 0x000fe2000bf46320 */
[----:B------:R-:W-:Y:S01]  /*d870*/  FMUL.FTZ R24, R24, UR27 ;  /* 0x0000001b18187c20 */ /* 0x000fe20008410000 */
[----:B------:R-:W-:-:S02]  /*d880*/  IADD3 R12, R2, 0xf0, RZ ;  /* 0x000000f0020c7810 */ /* 0x000fc40007ffe0ff */
[----:B------:R-:W-:Y:S02]  /*d890*/  ISETP.GT.U32.OR P2, PT, R0, 0x2ff, P2 ;  /* 0x000002ff0000780c */ /* 0x000fe40001744470 */
[----:B------:R-:W-:Y:S01]  /*d8a0*/  SHF.R.S32.HI R27, RZ, 0x1f, R26 ;  /* 0x0000001fff1b7819 */ /* 0x000fe2000001141a */
[--C-:B--2---:R-:W-:Y:S02]  /*d8b0*/  HADD2.F32 R22, -RZ, R23.reuse.H0_H0 ;  /* 0x20000017ff167230 */ /* 0x104fe40000004100 */
[----:B------:R-:W-:Y:S01]  /*d8c0*/  HADD2.F32 R23, -RZ, R23.H1_H1 ;  /* 0x30000017ff177230 */ /* 0x000fe20000004100 */
[----:B------:R-:W-:Y:S07]  /*d8d0*/  @!P3 BRA `(.L_x_1313) ;  /* 0x000000000048b947 */ /* 0x000fee0003800000 */
        /* <DEDUP_REMOVED lines=18> */
.L_x_1313:
        /* <DEDUP_REMOVED lines=22> */
.L_x_1315:
[----:B------:R-:W-:Y:S05]  /*db60*/  BSYNC B0 ;  /* 0x0000000000007941 */ /* 0x000fea0003800000 */
.L_x_1314:
[----:B0-----:R-:W2:Y:S04]  /*db70*/  LDL.LU R25, [R1+0x28] ;  /* 0x0000280001197983 */ /* 0x001ea80000300800 */
[----:B------:R-:W3:Y:S01]  /*db80*/  LDL R39, [R1+0x10] ;  /* 0x0000100001277983 */ /* 0x000ee20000100800 */
[--C-:B------:R-:W-:Y:S01]  /*db90*/  HADD2.F32 R24, -RZ, R38.reuse.H0_H0 ;  /* 0x20000026ff187230 */ /* 0x100fe20000004100 */
[----:B------:R-:W-:Y:S01]  /*dba0*/  ISETP.GE.U32.AND P2, PT, R12, UR6, PT ;  /* 0x000000060c007c0c */ /* 0x000fe2000bf46070 */
[----:B------:R-:W-:Y:S01]  /*dbb0*/  HADD2.F32 R23, -RZ, R38.H1_H1 ;  /* 0x30000026ff177230 */ /* 0x000fe20000004100 */
[----:B------:R-:W-:Y:S02]  /*dbc0*/  SHF.R.S32.HI R28, RZ, 0x1f, R12 ;  /* 0x0000001fff1c7819 */ /* 0x000fe4000001140c */
[----:B------:R-:W-:Y:S01]  /*dbd0*/  ISETP.GE.AND.EX P0, PT, R27, UR7, PT, P0 ;  /* 0x000000071b007c0c */ /* 0x000fe2000bf06300 */
[----:B------:R-:W-:Y:S01]  /*dbe0*/  FADD.FTZ R24, R24, -UR26 ;  /* 0x8000001a18187e21 */ /* 0x000fe20008010000 */
[----:B------:R-:W-:Y:S01]  /*dbf0*/  FADD.FTZ R23, R23, -UR26 ;  /* 0x8000001a17177e21 */ /* 0x000fe20008010000 */
[----:B------:R-:W-:-:S02]  /*dc00*/  ISETP.GE.AND.EX P2, PT, R28, UR7, PT, P2 ;  /* 0x000000071c007c0c */ /* 0x000fc4000bf46320 */
[----:B------:R-:W-:Y:S01]  /*dc10*/  ISETP.GT.U32.OR P0, PT, R0, 0x2ff, P0 ;  /* 0x000002ff0000780c */ /* 0x000fe20000704470 */
[----:B------:R-:W-:Y:S01]  /*dc20*/  FMUL.FTZ R24, R24, UR27 ;  /* 0x0000001b18187c20 */ /* 0x000fe20008410000 */
        /* <DEDUP_REMOVED lines=23> */
.L_x_1316:
        /* <DEDUP_REMOVED lines=22> */
.L_x_1318:
[----:B------:R-:W-:Y:S05]  /*df00*/  BSYNC B0 ;  /* 0x0000000000007941 */ /* 0x000fea0003800000 */
.L_x_1317:
[----:B------:R-:W2:Y:S01]  /*df10*/  LDL.LU R23, [R1+0x30] ;  /* 0x0000300001177983 */ /* 0x000ea20000300800 */
[----:B0-----:R-:W-:Y:S02]  /*df20*/  HADD2.F32 R24, -RZ, R39.H1_H1 ;  /* 0x30000027ff187230 */ /* 0x001fe40000004100 */
[----:B------:R-:W-:Y:S01]  /*df30*/  FADD.FTZ R25, R29, -UR26 ;  /* 0x8000001a1d197e21 */ /* 0x000fe20008010000 */
[----:B------:R-:W-:Y:S01]  /*df40*/  ISETP.GT.U32.OR P2, PT, R0, 0x2ff, P2 ;  /* 0x000002ff0000780c */ /* 0x000fe20001744470 */
[----:B------:R-:W-:Y:S01]  /*df50*/  HADD2.F32 R29, -RZ, R36.H0_H0 ;  /* 0x20000024ff1d7230 */ /* 0x000fe20000004100 */
[----:B------:R-:W-:Y:S01]  /*df60*/  IADD3 R27, R2, 0x100, RZ ;  /* 0x00000100021b7810 */ /* 0x000fe20007ffe0ff */
        /* <DEDUP_REMOVED lines=24> */
.L_x_1319:
        /* <DEDUP_REMOVED lines=22> */
.L_x_1321:
[----:B------:R-:W-:Y:S05]  /*e250*/  BSYNC B0 ;  /* 0x0000000000007941 */ /* 0x000fea0003800000 */
.L_x_1320:
[----:B0-----:R-:W2:Y:S01]  /*e260*/  LDL.LU R24, [R1+0x38] ;  /* 0x0000380001187983 */ /* 0x001ea20000300800 */
[----:B------:R-:W-:Y:S01]  /*e270*/  IADD3 R28, R2, 0x110, RZ ;  /* 0x00000110021c7810 */ /* 0x000fe20007ffe0ff */
[----:B------:R-:W-:Y:S01]  /*e280*/  HADD2.F32 R25, -RZ, R36.H1_H1 ;  /* 0x30000024ff197230 */ /* 0x000fe20000004100 */
[----:B------:R-:W-:Y:S01]  /*e290*/  ISETP.GE.U32.AND P0, PT, R27, UR6, PT ;  /* 0x000000061b007c0c */ /* 0x000fe2000bf06070 */
[----:B------:R-:W-:Y:S01]  /*e2a0*/  FADD.FTZ R31, R29, -UR26 ;  /* 0x8000001a1d1f7e21 */ /* 0x000fe20008010000 */
[----:B------:R-:W-:Y:S01]  /*e2b0*/  ISETP.GE.U32.AND P2, PT, R28, UR6, PT ;  /* 0x000000061c007c0c */ /* 0x000fe2000bf46070 */
[--C-:B------:R-:W-:Y:S01]  /*e2c0*/  HADD2.F32 R29, -RZ, R37.reuse.H0_H0 ;  /* 0x20000025ff1d7230 */ /* 0x100fe20000004100 */
[----:B------:R-:W-:Y:S01]  /*e2d0*/  SHF.R.S32.HI R22, RZ, 0x1f, R27 ;  /* 0x0000001fff167819 */ /* 0x000fe2000001141b */
[----:B------:R-:W-:Y:S01]  /*e2e0*/  FADD.FTZ R25, R25, -UR26 ;  /* 0x8000001a19197e21 */ /* 0x000fe20008010000 */
[----:B------:R-:W-:Y:S01]  /*e2f0*/  SHF.R.S32.HI R30, RZ, 0x1f, R28 ;  /* 0x0000001fff1e7819 */ /* 0x000fe2000001141c */
[----:B------:R-:W-:Y:S01]  /*e300*/  HADD2.F32 R37, -RZ, R37.H1_H1 ;  /* 0x30000025ff257230 */ /* 0x000fe20000004100 */
[C---:B------:R-:W-:Y:S01]  /*e310*/  IADD3 R26, R2.reuse, 0x120, RZ ;  /* 0x00000120021a7810 */ /* 0x040fe20007ffe0ff */
[----:B------:R-:W-:Y:S01]  /*e320*/  FMUL.FTZ R31, R31, UR27 ;  /* 0x0000001b1f1f7c20 */ /* 0x000fe20008410000 */
[----:B------:R-:W-:Y:S01]  /*e330*/  IADD3 R12, R2, 0x130, RZ ;  /* 0x00000130020c7810 */ /* 0x000fe20007ffe0ff */
[----:B------:R-:W-:Y:S01]  /*e340*/  FMUL.FTZ R25, R25, UR27 ;  /* 0x0000001b19197c20 */ /* 0x000fe20008410000 */
[----:B------:R-:W-:-:S02]  /*e350*/  ISETP.GE.AND.EX P4, PT, R22, UR7, PT, P0 ;  /* 0x0000000716007c0c */ /* 0x000fc4000bf86300 */
[----:B------:R-:W-:Y:S02]  /*e360*/  ISETP.GE.AND.EX P5, PT, R30, UR7, PT, P2 ;  /* 0x000000071e007c0c */ /* 0x000fe4000bfa6320 */
[----:B------:R-:W-:Y:S02]  /*e370*/  ISETP.GE.U32.AND P2, PT, R26, UR6, PT ;  /* 0x000000061a007c0c */ /* 0x000fe4000bf46070 */
[----:B------:R-:W-:Y:S02]  /*e380*/  ISETP.GE.U32.AND P0, PT, R12, UR6, PT ;  /* 0x000000060c007c0c */ /* 0x000fe4000bf06070 */
[C---:B------:R-:W-:Y:S02]  /*e390*/  ISETP.GT.U32.OR P4, PT, R0.reuse, 0x2ff, P4 ;  /* 0x000002ff0000780c */ /* 0x040fe40002784470 */
[----:B------:R-:W-:Y:S01]  /*e3a0*/  ISETP.GT.U32.OR P5, PT, R0, 0x2ff, P5 ;  /* 0x000002ff0000780c */ /* 0x000fe20002fa4470 */
[--C-:B--2---:R-:W-:Y:S02]  /*e3b0*/  HADD2.F32 R23, -RZ, R24.reuse.H0_H0 ;  /* 0x20000018ff177230 */ /* 0x104fe40000004100 */
        /* <DEDUP_REMOVED lines=20> */
.L_x_1322:
        /* <DEDUP_REMOVED lines=8> */
[----:B------:R-:W-:-:S04]  /*e580*/  FFMA.FTZ R23, R25, R23, UR13 ;  /* 0x0000000d19177e23 */ /* 0x000fc80008010017 */
[----:B------:R-:W-:Y:S01]  /*e590*/  FFMA.FTZ R23, R24, R19, -R23 ;  /* 0x0000001318177223 */ /* 0x000fe20000010817 */
[----:B------:R-:W-:Y:S01]  /*e5a0*/  IMAD R24, R22, UR14, RZ ;  /* 0x0000000e16187c24 */ /* 0x000fe2000f8e02ff */
[----:B------:R-:W-:Y:S02]  /*e5b0*/  MOV R22, R14 ;  /* 0x0000000e00167202 */ /* 0x000fe40000000f00 */
[----:B------:R-:W-:Y:S01]  /*e5c0*/  FMUL.FTZ R23, R23, UR27 ;  /* 0x0000001b17177c20 */ /* 0x000fe20008410000 */
[----:B------:R-:W-:-:S04]  /*e5d0*/  IMAD R24, R27, UR15, R24 ;  /* 0x0000000f1b187c24 */ /* 0x000fc8000f8e0218 */
[----:B------:R-:W-:Y:S02]  /*e5e0*/  F2FP.F16.F32.PACK_AB R31, R23, R31 ;  /* 0x0000001f171f723e */ /* 0x000fe400000000ff */
[----:B------:R-:W-:-:S03]  /*e5f0*/  MOV R23, R17 ;  /* 0x0000001100177202 */ /* 0x000fc60000000f00 */
[----:B------:R-:W-:Y:S01]  /*e600*/  IMAD.WIDE.U32 R22, R27, UR14, R22 ;  /* 0x0000000e1b167c25 */ /* 0x000fe2000f8e0016 */
[----:B------:R-:W-:-:S04]  /*e610*/  ULDC.64 UR14, c[0x0][0x210] ;  /* 0x00008400000e7ab9 */ /* 0x000fc80000000a00 */
[----:B------:R-:W-:Y:S02]  /*e620*/  IADD3 R23, R23, R24, RZ ;  /* 0x0000001817177210 */ /* 0x000fe40007ffe0ff */
[----:B------:R-:W-:-:S04]  /*e630*/  LEA R24, P4, R22, UR14, 0x1 ;  /* 0x0000000e16187c11 */ /* 0x000fc8000f8808ff */
[----:B------:R-:W-:-:S05]  /*e640*/  LEA.HI.X R25, R22, UR15, R23, 0x1, P4 ;  /* 0x0000000f16197c11 */ /* 0x000fca000a0f0c17 */
[----:B------:R0:W-:Y:S04]  /*e650*/  STG.E desc[UR22][R24.64], R31 ;  /* 0x0000001f18007986 */ /* 0x0001e8000c101916 */
.L_x_1324:
[----:B------:R-:W-:Y:S05]  /*e660*/  BSYNC B0 ;  /* 0x0000000000007941 */ /* 0x000fea0003800000 */
.L_x_1323:
[----:B------:R-:W2:Y:S01]  /*e670*/  LDL.LU R22, [R1+0x34] ;  /* 0x0000340001167983 */ /* 0x000ea20000300800 */
[----:B------:R-:W-:Y:S01]  /*e680*/  FADD.FTZ R23, R29, -UR26 ;  /* 0x8000001a1d177e21 */ /* 0x000fe20008010000 */
[----:B0-----:R-:W-:-:S03]  /*e690*/  FADD.FTZ R24, R37, -UR26 ;  /* 0x8000001a25187e21 */ /* 0x001fc60008010000 */
        /* <DEDUP_REMOVED lines=23> */
.L_x_1325:
        /* <DEDUP_REMOVED lines=11> */
[----:B------:R-:W-:-:S03]  /*e8c0*/  MOV R23, R17 ;  /* 0x0000001100177202 */ /* 0x000fc60000000f00 */
[----:B------:R-:W-:-:S04]  /*e8d0*/  IMAD.WIDE.U32 R22, R28, UR14, R22 ;  /* 0x0000000e1c167c25 */ /* 0x000fc8000f8e0016 */
[----:B------:R-:W-:Y:S01]  /*e8e0*/  FFMA.FTZ R28, R25, R19, -R24 ;  /* 0x00000013191c7223 */ /* 0x000fe20000010818 */
[----:B------:R-:W-:Y:S01]  /*e8f0*/  ULDC.64 UR14, c[0x0][0x210] ;  /* 0x00008400000e7ab9 */ /* 0x000fe20000000a00 */
[----:B------:R-:W-:Y:S01]  /*e900*/  IADD3 R29, R23, R29, RZ ;  /* 0x0000001d171d7210 */ /* 0x000fe20007ffe0ff */
[----:B------:R-:W-:Y:S01]  /*e910*/  FMUL.FTZ R23, R27, UR27 ;  /* 0x0000001b1b177c20 */ /* 0x000fe20008410000 */
[----:B------:R-:W-:Y:S01]  /*e920*/  FMUL.FTZ R28, R28, UR27 ;  /* 0x0000001b1c1c7c20 */ /* 0x000fe20008410000 */
[----:B------:R-:W-:-:S04]  /*e930*/  LEA R24, P4, R22, UR14, 0x1 ;  /* 0x0000000e16187c11 */ /* 0x000fc8000f8808ff */
[----:B------:R-:W-:Y:S02]  /*e940*/  LEA.HI.X R25, R22, UR15, R29, 0x1, P4 ;  /* 0x0000000f16197c11 */ /* 0x000fe4000a0f0c1d */
[----:B------:R-:W-:-:S05]  /*e950*/  F2FP.F16.F32.PACK_AB R23, R28, R23 ;  /* 0x000000171c17723e */ /* 0x000fca00000000ff */
[----:B------:R0:W-:Y:S02]  /*e960*/  STG.E desc[UR22][R24.64], R23 ;  /* 0x0000001718007986 */ /* 0x0001e4000c101916 */
.L_x_1327:
[----:B------:R-:W-:Y:S05]  /*e970*/  BSYNC B0 ;  /* 0x0000000000007941 */ /* 0x000fea0003800000 */
.L_x_1326:
[----:B0-----:R-:W2:Y:S01]  /*e980*/  LDL.LU R23, [R1+0x2c] ;  /* 0x00002c0001177983 */ /* 0x001ea20000300800 */
[----:B------:R-:W-:Y:S01]  /*e990*/  IADD3 R38, R2, 0x120, RZ ;  /* 0x0000012002267810 */ /* 0x000fe20007ffe0ff */
[--C-:B------:R-:W-:Y:S01]  /*e9a0*/  HADD2.F32 R22, -RZ, R34.reuse.H0_H0 ;  /* 0x20000022ff167230 */ /* 0x100fe20000004100 */
[----:B------:R-:W-:Y:S01]  /*e9b0*/  SHF.R.S32.HI R27, RZ, 0x1f, R12 ;  /* 0x0000001fff1b7819 */ /* 0x000fe2000001140c */
[----:B------:R-:W-:Y:S01]  /*e9c0*/  HADD2.F32 R34, -RZ, R34.H1_H1 ;  /* 0x30000022ff227230 */ /* 0x000fe20000004100 */
[----:B------:R-:W-:Y:S01]  /*e9d0*/  SHF.R.S32.HI R38, RZ, 0x1f, R38 ;  /* 0x0000001fff267819 */ /* 0x000fe20000011426 */
[----:B------:R-:W-:Y:S02]  /*e9e0*/  HADD2.F32 R28, -RZ, R35.H0_H0 ;  /* 0x20000023ff1c7230 */ /* 0x000fe40000004100 */
[----:B------:R-:W-:Y:S01]  /*e9f0*/  FADD.FTZ R22, R22, -UR26 ;  /* 0x8000001a16167e21 */ /* 0x000fe20008010000 */
[----:B------:R-:W-:Y:S01]  /*ea00*/  ISETP.GE.AND.EX P0, PT, R27, UR7, PT, P0 ;  /* 0x000000071b007c0c */ /* 0x000fe2000bf06300 */
[----:B------:R-:W-:Y:S01]  /*ea10*/  FADD.FTZ R34, R34, -UR26 ;  /* 0x8000001a22227e21 */ /* 0x000fe20008010000 */
[----:B------:R-:W-:-:S04]  /*ea20*/  ISETP.GE.AND.EX P2, PT, R38, UR7, PT, P2 ;  /* 0x0000000726007c0c */ /* 0x000fc8000bf46320 */
[----:B------:R-:W-:Y:S01]  /*ea30*/  ISETP.GT.U32.OR P2, PT, R0, 0x2ff, P2 ;  /* 0x000002ff0000780c */ /* 0x000fe20001744470 */
[--C-:B--2---:R-:W-:Y:S02]  /*ea40*/  HADD2.F32 R25, -RZ, R23.reuse.H0_H0 ;  /* 0x20000017ff197230 */ /* 0x104fe40000004100 */
        /* <DEDUP_REMOVED lines=22> */
.L_x_1328:
        /* <DEDUP_REMOVED lines=14> */
[----:B------:R-:W-:-:S04]  /*ec90*/  ULDC.64 UR14, c[0x0][0x210] ;  /* 0x00008400000e7ab9 */ /* 0x000fc80000000a00 */
[----:B------:R-:W-:Y:S01]  /*eca0*/  IADD3 R29, R23, R29, RZ ;  /* 0x0000001d171d7210 */ /* 0x000fe20007ffe0ff */
[----:B------:R-:W-:Y:S01]  /*ecb0*/  FMUL.FTZ R23, R30, UR27 ;  /* 0x0000001b1e177c20 */ /* 0x000fe20008410000 */
[----:B------:R-:W-:-:S04]  /*ecc0*/  LEA R24, P2, R22, UR14, 0x1 ;  /* 0x0000000e16187c11 */ /* 0x000fc8000f8408ff */
[----:B------:R-:W-:Y:S01]  /*ecd0*/  LEA.HI.X R25, R22, UR15, R29, 0x1, P2 ;  /* 0x0000000f16197c11 */ /* 0x000fe200090f0c1d */
[----:B------:R-:W-:-:S05]  /*ece0*/  FMUL.FTZ R22, R31, UR27 ;  /* 0x0000001b1f167c20 */ /* 0x000fca0008410000 */
[----:B------:R-:W-:-:S05]  /*ecf0*/  F2FP.F16.F32.PACK_AB R23, R22, R23 ;  /* 0x000000171617723e */ /* 0x000fca00000000ff */
[----:B------:R0:W-:Y:S02]  /*ed00*/  STG.E desc[UR22][R24.64], R23 ;  /* 0x0000001718007986 */ /* 0x0001e4000c101916 */
.L_x_1330:
[----:B------:R-:W-:Y:S05]  /*ed10*/  BSYNC B0 ;  /* 0x0000000000007941 */ /* 0x000fea0003800000 */
.L_x_1329:
[----:B------:R-:W2:Y:S01]  /*ed20*/  LDL.LU R22, [R1+0x8] ;  /* 0x0000080001167983 */ /* 0x000ea20000300800 */
[----:B------:R-:W-:Y:S02]  /*ed30*/  HADD2.F32 R35, -RZ, R35.H1_H1 ;  /* 0x30000023ff237230 */ /* 0x000fe40000004100 */
[----:B0-----:R-:W-:Y:S01]  /*ed40*/  FADD.FTZ R25, R28, -UR26 ;  /* 0x8000001a1c197e21 */ /* 0x001fe20008010000 */
[--C-:B------:R-:W-:Y:S01]  /*ed50*/  HADD2.F32 R28, -RZ, R32.reuse.H0_H0 ;  /* 0x20000020ff1c7230 */ /* 0x100fe20000004100 */
[----:B------:R-:W-:Y:S01]  /*ed60*/  ISETP.GT.U32.OR P0, PT, R0, 0x2ff, P0 ;  /* 0x000002ff0000780c */ /* 0x000fe20000704470 */
[----:B------:R-:W-:Y:S02]  /*ed70*/  HADD2.F32 R32, -RZ, R32.H1_H1 ;  /* 0x30000020ff207230 */ /* 0x000fe40000004100 */
[----:B------:R-:W-:Y:S01]  /*ed80*/  FMUL.FTZ R25, R25, UR27 ;  /* 0x0000001b19197c20 */ /* 0x000fe20008410000 */
[--C-:B--2---:R-:W-:Y:S02]  /*ed90*/  HADD2.F32 R23, -RZ, R22.reuse.H0_H0 ;  /* 0x20000016ff177230 */ /* 0x104fe40000004100 */
[----:B------:R-:W-:-:S02]  /*eda0*/  HADD2.F32 R24, -RZ, R22.H1_H1 ;  /* 0x30000016ff187230 */ /* 0x000fc40000004100 */
[----:B------:R-:W-:-:S04]  /*edb0*/  FADD.FTZ R22, R35, -UR26 ;  /* 0x8000001a23167e21 */ /* 0x000fc80008010000 */
        /* <DEDUP_REMOVED lines=20> */
.L_x_1331:
        /* <DEDUP_REMOVED lines=22> */
.L_x_1333:
[----:B------:R-:W-:Y:S05]  /*f060*/  BSYNC B0 ;  /* 0x0000000000007941 */ /* 0x000fea0003800000 */
.L_x_1332:
[----:B0-----:R-:W2:Y:S01]  /*f070*/  LDL.LU R24, [R1+0x4] ;  /* 0x0000040001187983 */ /* 0x001ea20000300800 */
[----:B------:R-:W-:Y:S01]  /*f080*/  IADD3 R25, R2, 0x140, RZ ;  /* 0x0000014002197810 */ /* 0x000fe20007ffe0ff */
[----:B------:R-:W-:Y:S01]  /*f090*/  FADD.FTZ R29, R28, -UR26 ;  /* 0x8000001a1c1d7e21 */ /* 0x000fe20008010000 */
[----:B------:R-:W-:Y:S01]  /*f0a0*/  IADD3 R27, R2, 0x150, RZ ;  /* 0x00000150021b7810 */ /* 0x000fe20007ffe0ff */
[----:B------:R-:W-:Y:S01]  /*f0b0*/  FADD.FTZ R30, R32, -UR26 ;  /* 0x8000001a201e7e21 */ /* 0x000fe20008010000 */
[C---:B------:R-:W-:Y:S01]  /*f0c0*/  IADD3 R41, R2.reuse, 0x150, RZ ;  /* 0x0000015002297810 */ /* 0x040fe20007ffe0ff */
[--C-:B------:R-:W-:Y:S01]  /*f0d0*/  HADD2.F32 R28, -RZ, R33.reuse.H0_H0 ;  /* 0x20000021ff1c7230 */ /* 0x100fe20000004100 */
[----:B------:R-:W-:Y:S01]  /*f0e0*/  IADD3 R12, R2, 0x160, RZ ;  /* 0x00000160020c7810 */ /* 0x000fe20007ffe0ff */
[----:B------:R-:W-:Y:S01]  /*f0f0*/  HADD2.F32 R33, -RZ, R33.H1_H1 ;  /* 0x30000021ff217230 */ /* 0x000fe20000004100 */
[----:B------:R-:W-:Y:S01]  /*f100*/  ISETP.GE.U32.AND P5, PT, R25, UR6, PT ;  /* 0x0000000619007c0c */ /* 0x000fe2000bfa6070 */
[----:B------:R-:W-:Y:S01]  /*f110*/  FMUL.FTZ R29, R29, UR27 ;  /* 0x0000001b1d1d7c20 */ /* 0x000fe20008410000 */
[----:B------:R-:W-:Y:S01]  /*f120*/  SHF.R.S32.HI R22, RZ, 0x1f, R25 ;  /* 0x0000001fff167819 */ /* 0x000fe20000011419 */
[----:B------:R-:W-:Y:S01]  /*f130*/  FMUL.FTZ R30, R30, UR27 ;  /* 0x0000001b1e1e7c20 */ /* 0x000fe20008410000 */
[----:B------:R-:W-:-:S02]  /*f140*/  ISETP.GE.U32.AND P2, PT, R27, UR6, PT ;  /* 0x000000061b007c0c */ /* 0x000fc4000bf46070 */
[----:B------:R-:W-:Y:S02]  /*f150*/  SHF.R.S32.HI R41, RZ, 0x1f, R41 ;  /* 0x0000001fff297819 */ /* 0x000fe40000011429 */
[C---:B------:R-:W-:Y:S02]  /*f160*/  IADD3 R40, R2.reuse, 0x160, RZ ;  /* 0x0000016002287810 */ /* 0x040fe40007ffe0ff */
[----:B------:R-:W-:Y:S02]  /*f170*/  IADD3 R26, R2, 0x170, RZ ;  /* 0x00000170021a7810 */ /* 0x000fe40007ffe0ff */
[----:B------:R-:W-:Y:S02]  /*f180*/  ISETP.GE.U32.AND P4, PT, R12, UR6, PT ;  /* 0x000000060c007c0c */ /* 0x000fe4000bf86070 */
[----:B------:R-:W-:Y:S02]  /*f190*/  SHF.R.S32.HI R40, RZ, 0x1f, R40 ;  /* 0x0000001fff287819 */ /* 0x000fe40000011428 */
[----:B------:R-:W-:-:S02]  /*f1a0*/  ISETP.GE.AND.EX P5, PT, R22, UR7, PT, P5 ;  /* 0x0000000716007c0c */ /* 0x000fc4000bfa6350 */
[----:B------:R-:W-:Y:S02]  /*f1b0*/  ISETP.GE.AND.EX P2, PT, R41, UR7, PT, P2 ;  /* 0x0000000729007c0c */ /* 0x000fe4000bf46320 */
[----:B------:R-:W-:Y:S02]  /*f1c0*/  ISETP.GE.U32.AND P0, PT, R26, UR6, PT ;  /* 0x000000061a007c0c */ /* 0x000fe4000bf06070 */
[----:B------:R-:W-:Y:S02]  /*f1d0*/  ISETP.GE.AND.EX P4, PT, R40, UR7, PT, P4 ;  /* 0x0000000728007c0c */ /* 0x000fe4000bf86340 */
[C---:B------:R-:W-:Y:S02]  /*f1e0*/  ISETP.GT.U32.OR P5, PT, R0.reuse, 0x2ff, P5 ;  /* 0x000002ff0000780c */ /* 0x040fe40002fa4470 */
[----:B------:R-:W-:Y:S01]  /*f1f0*/  ISETP.GT.U32.OR P2, PT, R0, 0x2ff, P2 ;  /* 0x000002ff0000780c */ /* 0x000fe20001744470 */
[--C-:B--2---:R-:W-:Y:S02]  /*f200*/  HADD2.F32 R23, -RZ, R24.reuse.H0_H0 ;  /* 0x20000018ff177230 */ /* 0x104fe40000004100 */
[----:B------:R-:W-:Y:S01]  /*f210*/  HADD2.F32 R24, -RZ, R24.H1_H1 ;  /* 0x30000018ff187230 */ /* 0x000fe20000004100 */
[----:B------:R-:W-:Y:S09]  /*f220*/  @!P3 BRA `(.L_x_1334) ;  /* 0x000000000048b947 */ /* 0x000ff20003800000 */
        /* <DEDUP_REMOVED lines=18> */
.L_x_1334:
        /* <DEDUP_REMOVED lines=15> */
[----:B------:R-:W-:Y:S01]  /*f440*/  F2FP.F16.F32.PACK_AB R29, R29, R32 ;  /* 0x000000201d1d723e */ /* 0x000fe200000000ff */
[----:B------:R-:W-:Y:S01]  /*f450*/  IMAD R25, R25, UR15, R30 ;  /* 0x0000000f19197c24 */ /* 0x000fe2000f8e021e */
[----:B------:R-:W-:Y:S02]  /*f460*/  ULDC.64 UR14, c[0x0][0x210] ;  /* 0x00008400000e7ab9 */ /* 0x000fe40000000a00 */
[----:B------:R-:W-:Y:S02]  /*f470*/  LEA R24, P5, R22, UR14, 0x1 ;  /* 0x0000000e16187c11 */ /* 0x000fe4000f8a08ff */
[----:B------:R-:W-:-:S04]  /*f480*/  IADD3 R25, R23, R25, RZ ;  /* 0x0000001917197210 */ /* 0x000fc80007ffe0ff */
[----:B------:R-:W-:-:S05]  /*f490*/  LEA.HI.X R25, R22, UR15, R25, 0x1, P5 ;  /* 0x0000000f16197c11 */ /* 0x000fca000a8f0c19 */
[----:B------:R0:W-:Y:S02]  /*f4a0*/  STG.E desc[UR22][R24.64], R29 ;  /* 0x0000001d18007986 */ /* 0x0001e4000c101916 */
.L_x_1336:
[----:B------:R-:W-:Y:S05]  /*f4b0*/  BSYNC B0 ;  /* 0x0000000000007941 */ /* 0x000fea0003800000 */
.L_x_1335:
        /* <DEDUP_REMOVED lines=25> */
.L_x_1337:
        /* <DEDUP_REMOVED lines=17> */
[C---:B------:R-:W-:Y:S02]  /*f760*/  LEA R24, P2, R22.reuse, UR14, 0x1 ;  /* 0x0000000e16187c11 */ /* 0x040fe4000f8408ff */
[----:B------:R-:W-:Y:S02]  /*f770*/  IADD3 R29, R23, R29, RZ ;  /* 0x0000001d171d7210 */ /* 0x000fe40007ffe0ff */
[----:B------:R-:W-:Y:S02]  /*f780*/  F2FP.F16.F32.PACK_AB R27, R27, R28 ;  /* 0x0000001c1b1b723e */ /* 0x000fe400000000ff */
[----:B------:R-:W-:-:S05]  /*f790*/  LEA.HI.X R25, R22, UR15, R29, 0x1, P2 ;  /* 0x0000000f16197c11 */ /* 0x000fca00090f0c1d */
[----:B------:R0:W-:Y:S02]  /*f7a0*/  STG.E desc[UR22][R24.64], R27 ;  /* 0x0000001b18007986 */ /* 0x0001e4000c101916 */
.L_x_1339:
[----:B------:R-:W-:Y:S05]  /*f7b0*/  BSYNC B0 ;  /* 0x0000000000007941 */ /* 0x000fea0003800000 */
.L_x_1338:
[--C-:B------:R-:W-:Y:S01]  /*f7c0*/  HADD2.F32 R22, -RZ, R3.reuse.H0_H0 ;  /* 0x20000003ff167230 */ /* 0x100fe20000004100 */
[----:B------:R-:W-:Y:S01]  /*f7d0*/  IADD3 R36, R2, 0x170, RZ ;  /* 0x0000017002247810 */ /* 0x000fe20007ffe0ff */
[----:B------:R-:W-:Y:S01]  /*f7e0*/  HADD2.F32 R3, -RZ, R3.H1_H1 ;  /* 0x30000003ff037230 */ /* 0x000fe20000004100 */
[----:B------:R-:W-:Y:S01]  /*f7f0*/  ISETP.GT.U32.OR P4, PT, R0, 0x2ff, P4 ;  /* 0x000002ff0000780c */ /* 0x000fe20002784470 */
[--C-:B0-----:R-:W-:Y:S02]  /*f800*/  HADD2.F32 R25, -RZ, R68.reuse.H0_H0 ;  /* 0x20000044ff197230 */ /* 0x101fe40000004100 */
[----:B------:R-:W-:Y:S01]  /*f810*/  FADD.FTZ R22, R22, -UR26 ;  /* 0x8000001a16167e21 */ /* 0x000fe20008010000 */
[----:B------:R-:W-:Y:S01]  /*f820*/  SHF.R.S32.HI R36, RZ, 0x1f, R36 ;  /* 0x0000001fff247819 */ /* 0x000fe20000011424 */
[----:B------:R-:W-:Y:S01]  /*f830*/  FADD.FTZ R24, R3, -UR26 ;  /* 0x8000001a03187e21 */ /* 0x000fe20008010000 */
[----:B------:R-:W-:Y:S02]  /*f840*/  HADD2.F32 R68, -RZ, R68.H1_H1 ;  /* 0x30000044ff447230 */ /* 0x000fe40000004100 */
[----:B------:R-:W-:Y:S01]  /*f850*/  FMUL.FTZ R23, R22, UR27 ;  /* 0x0000001b16177c20 */ /* 0x000fe20008410000 */
[----:B------:R-:W-:Y:S01]  /*f860*/  ISETP.GE.AND.EX P0, PT, R36, UR7, PT, P0 ;  /* 0x0000000724007c0c */ /* 0x000fe2000bf06300 */
[----:B------:R-:W-:-:S02]  /*f870*/  HADD2.F32 R3, -RZ, R13.H0_H0 ;  /* 0x2000000dff037230 */ /* 0x000fc40000004100 */
[----:B------:R-:W-:Y:S01]  /*f880*/  FMUL.FTZ R22, R24, UR27 ;  /* 0x0000001b18167c20 */ /* 0x000fe20008410000 */
        /* <DEDUP_REMOVED lines=19> */
.L_x_1340:
        /* <DEDUP_REMOVED lines=17> */
[----:B------:R-:W-:Y:S02]  /*fad0*/  LEA R24, P2, R22, UR14, 0x1 ;  /* 0x0000000e16187c11 */ /* 0x000fe4000f8408ff */
[----:B------:R-:W-:Y:S02]  /*fae0*/  IADD3 R29, R23, R29, RZ ;  /* 0x0000001d171d7210 */ /* 0x000fe40007ffe0ff */
[----:B------:R-:W-:Y:S02]  /*faf0*/  F2FP.F16.F32.PACK_AB R23, R12, R27 ;  /* 0x0000001b0c17723e */ /* 0x000fe400000000ff */
[----:B------:R-:W-:-:S05]  /*fb00*/  LEA.HI.X R25, R22, UR15, R29, 0x1, P2 ;  /* 0x0000000f16197c11 */ /* 0x000fca00090f0c1d */
[----:B------:R0:W-:Y:S02]  /*fb10*/  STG.E desc[UR22][R24.64], R23 ;  /* 0x0000001718007986 */ /* 0x0001e4000c101916 */
.L_x_1342:
[----:B------:R-:W-:Y:S05]  /*fb20*/  BSYNC B0 ;  /* 0x0000000000007941 */ /* 0x000fea0003800000 */
.L_x_1341:
[----:B------:R-:W-:Y:S02]  /*fb30*/  HADD2.F32 R12, -RZ, R13.H1_H1 ;  /* 0x3000000dff0c7230 */ /* 0x000fe40000004100 */
[----:B------:R-:W-:Y:S01]  /*fb40*/  FADD.FTZ R3, R3, -UR26 ;  /* 0x8000001a03037e21 */ /* 0x000fe20008010000 */
[--C-:B0-----:R-:W-:Y:S01]  /*fb50*/  HADD2.F32 R24, -RZ, R4.reuse.H0_H0 ;  /* 0x20000004ff187230 */ /* 0x101fe20000004100 */
        /* <DEDUP_REMOVED lines=26> */
.L_x_1343:
        /* <DEDUP_REMOVED lines=8> */
[----:B------:R-:W-:Y:S02]  /*fd80*/  IMAD R25, R26, UR15, R25 ;  /* 0x0000000f1a197c24 */ /* 0x000fe4000f8e0219 */
[----:B------:R-:W-:Y:S01]  /*fd90*/  FFMA.FTZ R3, R13, R18, -R12 ;  /* 0x000000120d037223 */ /* 0x000fe2000001080c */
[----:B------:R-:W-:Y:S01]  /*fda0*/  MOV R12, R14 ;  /* 0x0000000e000c7202 */ /* 0x000fe20000000f00 */
[----:B------:R-:W-:Y:S01]  /*fdb0*/  FFMA.FTZ R23, R22, R19, -R23 ;  /* 0x0000001316177223 */ /* 0x000fe20000010817 */
[----:B------:R-:W-:-:S03]  /*fdc0*/  MOV R13, R17 ;  /* 0x00000011000d7202 */ /* 0x000fc60000000f00 */
        /* <DEDUP_REMOVED lines=9> */
.L_x_1345:
[----:B------:R-:W-:Y:S05]  /*fe60*/  BSYNC B0 ;  /* 0x0000000000007941 */ /* 0x000fea0003800000 */
.L_x_1344:
[----:B------:R-:W-:Y:S01]  /*fe70*/  IADD3 R13, R2, 0x180, RZ ;  /* 0x00000180020d7810 */ /* 0x000fe20007ffe0ff */
[----:B------:R-:W-:Y:S01]  /*fe80*/  FADD.FTZ R12, R24, -UR26 ;  /* 0x8000001a180c7e21 */ /* 0x000fe20008010000 */
[----:B------:R-:W-:Y:S01]  /*fe90*/  IADD3 R25, R2, 0x190, RZ ;  /* 0x0000019002197810 */ /* 0x000fe20007ffe0ff */
[----:B------:R-:W-:Y:S01]  /*fea0*/  FADD.FTZ R4, R4, -UR26 ;  /* 0x8000001a04047e21 */ /* 0x000fe20008010000 */
[C---:B------:R-:W-:Y:S01]  /*feb0*/  IADD3 R35, R2.reuse, 0x190, RZ ;  /* 0x0000019002237810 */ /* 0x040fe20007ffe0ff */
[--C-:B------:R-:W-:Y:S01]  /*fec0*/  HADD2.F32 R27, -RZ, R64.reuse.H0_H0 ;  /* 0x20000040ff1b7230 */ /* 0x100fe20000004100 */
[C---:B------:R-:W-:Y:S01]  /*fed0*/  IADD3 R36, R2.reuse, 0x180, RZ ;  /* 0x0000018002247810 */ /* 0x040fe20007ffe0ff */
[----:B------:R-:W-:Y:S01]  /*fee0*/  HADD2.F32 R64, -RZ, R64.H1_H1 ;  /* 0x30000040ff407230 */ /* 0x000fe20000004100 */
[----:B0-----:R-:W-:Y:S01]  /*fef0*/  IADD3 R23, R2, 0x1a0, RZ ;  /* 0x000001a002177810 */ /* 0x001fe20007ffe0ff */
[--C-:B------:R-:W-:Y:S01]  /*ff00*/  HADD2.F32 R22, -RZ, R5.reuse.H0_H0 ;  /* 0x20000005ff167230 */ /* 0x100fe20000004100 */
[----:B------:R-:W-:Y:S01]  /*ff10*/  ISETP.GE.U32.AND P5, PT, R13, UR6, PT ;  /* 0x000000060d007c0c */ /* 0x000fe2000bfa6070 */
[----:B------:R-:W-:Y:S01]  /*ff20*/  HADD2.F32 R24, -RZ, R5.H1_H1 ;  /* 0x30000005ff187230 */ /* 0x000fe20000004100 */
[----:B------:R-:W-:Y:S01]  /*ff30*/  ISETP.GE.U32.AND P2, PT, R25, UR6, PT ;  /* 0x0000000619007c0c */ /* 0x000fe2000bf46070 */
[----:B------:R-:W-:Y:S01]  /*ff40*/  FMUL.FTZ R33, R12, UR27 ;  /* 0x0000001b0c217c20 */ /* 0x000fe20008410000 */
[----:B------:R-:W-:Y:S01]  /*ff50*/  SHF.R.S32.HI R36, RZ, 0x1f, R36 ;  /* 0x0000001fff247819 */ /* 0x000fe20000011424 */
[----:B------:R-:W-:Y:S01]  /*ff60*/  FMUL.FTZ R32, R4, UR27 ;  /* 0x0000001b04207c20 */ /* 0x000fe20008410000 */
[----:B------:R-:W-:-:S02]  /*ff70*/  SHF.R.S32.HI R35, RZ, 0x1f, R35 ;  /* 0x0000001fff237819 */ /* 0x000fc40000011423 */
[C---:B------:R-:W-:Y:S02]  /*ff80*/  IADD3 R34, R2.reuse, 0x1a0, RZ ;  /* 0x000001a002227810 */ /* 0x040fe40007ffe0ff */
[----:B------:R-:W-:Y:S02]  /*ff90*/  IADD3 R3, R2, 0x1b0, RZ ;  /* 0x000001b002037810 */ /* 0x000fe40007ffe0ff */
[----:B------:R-:W-:Y:S02]  /*ffa0*/  ISETP.GE.U32.AND P4, PT, R23, UR6, PT ;  /* 0x0000000617007c0c */ /* 0x000fe4000bf86070 */
[----:B------:R-:W-:Y:S02]  /*ffb0*/  SHF.R.S32.HI R34, RZ, 0x1f, R34 ;  /* 0x0000001fff227819 */ /* 0x000fe40000011422 */
[----:B------:R-:W-:Y:S02]  /*ffc0*/  ISETP.GE.AND.EX P5, PT, R36, UR7, PT, P5 ;  /* 0x0000000724007c0c */ /* 0x000fe4000bfa6350 */
[----:B------:R-:W-:-:S02]  /*ffd0*/  ISETP.GE.AND.EX P2, PT, R35, UR7, PT, P2 ;  /* 0x0000000723007c0c */ /* 0x000fc4000bf46320 */
[----:B------:R-:W-:Y:S02]  /*ffe0*/  ISETP.GE.U32.AND P0, PT, R3, UR6, PT ;  /* 0x0000000603007c0c */ /* 0x000fe4000bf06070 */
        /* <DEDUP_REMOVED lines=22> */
.L_x_1346:
        /* <DEDUP_REMOVED lines=8> */
[----:B------:R-:W-:Y:S02]  /*101d0*/  FFMA.FTZ R29, R32, R29, UR13 ;  /* 0x0000000d201d7e23 */ /* 0x000fe4000801001d */
[----:B------:R-:W-:Y:S01]  /*101e0*/  FFMA.FTZ R27, R27, R18, -R4 ;  /* 0x000000121b1b7223 */ /* 0x000fe20000010804 */
[----:B------:R-:W-:Y:S01]  /*101f0*/  MOV R4, R14 ;  /* 0x0000000e00047202 */ /* 0x000fe20000000f00 */
[----:B------:R-:W-:-:S02]  /*10200*/  FFMA.FTZ R26, R64, R19, -R29 ;  /* 0x00000013401a7223 */ /* 0x000fc4000001081d */
[----:B------:R-:W-:Y:S02]  /*10210*/  FMUL.FTZ R27, R27, UR27 ;  /* 0x0000001b1b1b7c20 */ /* 0x000fe40008410000 */
        /* <DEDUP_REMOVED lines=9> */
.L_x_1348:
[----:B------:R-:W-:Y:S05]  /*102b0*/  BSYNC B0 ;  /* 0x0000000000007941 */ /* 0x000fea0003800000 */
.L_x_1347:
        /* <DEDUP_REMOVED lines=25> */
.L_x_1349:
[----:B------:R-:W-:Y:S04]  /*10450*/  BSSY B0, `(.L_x_1350) ;  /* 0x0000016000007945 */ /* 0x000fe80003800000 */
[----:B------:R-:W-:Y:S05]  /*10460*/  @P2 BRA `(.L_x_1351) ;  /* 0x0000000000502947 */ /* 0x000fea0003800000 */
[----:B------:R-:W-:Y:S01]  /*10470*/  MOV R4, UR5 ;  /* 0x0000000500047c02 */ /* 0x000fe20008000f00 */
[----:B------:R-:W-:Y:S01]  /*10480*/  ULDC.64 UR14, c[0x0][0x288] ;  /* 0x0000a200000e7ab9 */ /* 0x000fe20000000a00 */
[----:B------:R-:W-:Y:S01]  /*10490*/  MOV R27, UR5 ;  /* 0x00000005001b7c02 */ /* 0x000fe20008000f00 */
[----:B------:R-:W-:Y:S02]  /*104a0*/  IMAD R24, R35, UR14, RZ ;  /* 0x0000000e23187c24 */ /* 0x000fe4000f8e02ff */
[----:B------:R-:W-:Y:S02]  /*104b0*/  FFMA.FTZ R4, R31, R4, UR13 ;  /* 0x0000000d1f047e23 */ /* 0x000fe40008010004 */
[----:B------:R-:W-:Y:S02]  /*104c0*/  FFMA.FTZ R27, R30, R27, UR13 ;  /* 0x0000000d1e1b7e23 */ /* 0x000fe4000801001b */
[----:B------:R-:W-:Y:S01]  /*104d0*/  FFMA.FTZ R13, R5, R18, -R4 ;  /* 0x00000012050d7223 */ /* 0x000fe20000010804 */
[----:B------:R-:W-:Y:S01]  /*104e0*/  MOV R4, R14 ;  /* 0x0000000e00047202 */ /* 0x000fe20000000f00 */
[----:B------:R-:W-:Y:S01]  /*104f0*/  FFMA.FTZ R22, R12, R19, -R27 ;  /* 0x000000130c167223 */ /* 0x000fe2000001081b */
[----:B------:R-:W-:Y:S01]  /*10500*/  MOV R5, R17 ;  /* 0x0000001100057202 */ /* 0x000fe20000000f00 */
        /* <DEDUP_REMOVED lines=10> */
.L_x_1351:
[----:B------:R-:W-:Y:S05]  /*105b0*/  BSYNC B0 ;  /* 0x0000000000007941 */ /* 0x000fea0003800000 */
.L_x_1350:
[--C-:B------:R-:W-:Y:S01]  /*105c0*/  HADD2.F32 R4, -RZ, R6.reuse.H0_H0 ;  /* 0x20000006ff047230 */ /* 0x100fe20000004100 */
[----:B------:R-:W-:Y:S01]  /*105d0*/  IADD3 R32, R2, 0x1b0, RZ ;  /* 0x000001b002207810 */ /* 0x000fe20007ffe0ff */
[----:B------:R-:W-:Y:S01]  /*105e0*/  HADD2.F32 R6, -RZ, R6.H1_H1 ;  /* 0x30000006ff067230 */ /* 0x000fe20000004100 */
[----:B------:R-:W-:Y:S01]  /*105f0*/  ISETP.GT.U32.OR P4, PT, R0, 0x2ff, P4 ;  /* 0x000002ff0000780c */ /* 0x000fe20002784470 */
[--C-:B0-----:R-:W-:Y:S01]  /*10600*/  HADD2.F32 R5, -RZ, R61.reuse.H0_H0 ;  /* 0x2000003dff057230 */ /* 0x101fe20000004100 */
        /* <DEDUP_REMOVED lines=27> */
.L_x_1352:
        /* <DEDUP_REMOVED lines=22> */
.L_x_1354:
[----:B------:R-:W-:Y:S05]  /*10920*/  BSYNC B0 ;  /* 0x0000000000007941 */ /* 0x000fea0003800000 */
.L_x_1353:
[----:B------:R-:W-:Y:S02]  /*10930*/  HADD2.F32 R10, -RZ, R10.H1_H1 ;  /* 0x3000000aff0a7230 */ /* 0x000fe40000004100 */
[----:B------:R-:W-:Y:S01]  /*10940*/  FADD.FTZ R4, R6, -UR26 ;  /* 0x8000001a06047e21 */ /* 0x000fe20008010000 */
[--C-:B0-----:R-:W-:Y:S01]  /*10950*/  HADD2.F32 R5, -RZ, R50.reuse.H0_H0 ;  /* 0x20000032ff057230 */ /* 0x101fe20000004100 */
[----:B------:R-:W-:Y:S01]  /*10960*/  ISETP.GT.U32.OR P0, PT, R0, 0x2ff, P0 ;  /* 0x000002ff0000780c */ /* 0x000fe20000704470 */
[----:B------:R-:W-:Y:S02]  /*10970*/  HADD2.F32 R50, -RZ, R50.H1_H1 ;  /* 0x30000032ff327230 */ /* 0x000fe40000004100 */
[----:B------:R-:W-:Y:S01]  /*10980*/  FADD.FTZ R12, R10, -UR26 ;  /* 0x8000001a0a0c7e21 */ /* 0x000fe20008010000 */
[----:B------:R-:W-:Y:S01]  /*10990*/  IADD3 R10, R2, 0x1c0, RZ ;  /* 0x000001c0020a7810 */ /* 0x000fe20007ffe0ff */
[----:B------:R-:W-:Y:S01]  /*109a0*/  FMUL.FTZ R31, R4, UR27 ;  /* 0x0000001b041f7c20 */ /* 0x000fe20008410000 */
[----:B------:R-:W-:Y:S01]  /*109b0*/  IADD3 R6, R2, 0x1d0, RZ ;  /* 0x000001d002067810 */ /* 0x000fe20007ffe0ff */
        /* <DEDUP_REMOVED lines=20> */
.L_x_1355:
        /* <DEDUP_REMOVED lines=12> */
[----:B------:R-:W-:Y:S01]  /*10bc0*/  MOV R5, R17 ;  /* 0x0000001100057202 */ /* 0x000fe20000000f00 */
[----:B------:R-:W-:-:S02]  /*10bd0*/  FMUL.FTZ R22, R13, UR27 ;  /* 0x0000001b0d167c20 */ /* 0x000fc40008410000 */
        /* <DEDUP_REMOVED lines=8> */
.L_x_1357:
[----:B------:R-:W-:Y:S05]  /*10c60*/  BSYNC B0 ;  /* 0x0000000000007941 */ /* 0x000fea0003800000 */
.L_x_1356:
[C---:B------:R-:W-:Y:S01]  /*10c70*/  IADD3 R34, R2.reuse, 0x1d0, RZ ;  /* 0x000001d002227810 */ /* 0x040fe20007ffe0ff */
[--C-:B------:R-:W-:Y:S01]  /*10c80*/  HADD2.F32 R4, -RZ, R7.reuse.H0_H0 ;  /* 0x20000007ff047230 */ /* 0x100fe20000004100 */
[C---:B------:R-:W-:Y:S01]  /*10c90*/  IADD3 R35, R2.reuse, 0x1c0, RZ ;  /* 0x000001c002237810 */ /* 0x040fe20007ffe0ff */
[----:B------:R-:W-:Y:S01]  /*10ca0*/  HADD2.F32 R7, -RZ, R7.H1_H1 ;  /* 0x30000007ff077230 */ /* 0x000fe20000004100 */
[C---:B0-----:R-:W-:Y:S01]  /*10cb0*/  IADD3 R12, R2.reuse, 0x1e0, RZ ;  /* 0x000001e0020c7810 */ /* 0x041fe20007ffe0ff */
[--C-:B------:R-:W-:Y:S01]  /*10cc0*/  HADD2.F32 R5, -RZ, R59.reuse.H0_H0 ;  /* 0x2000003bff057230 */ /* 0x100fe20000004100 */
[----:B------:R-:W-:Y:S01]  /*10cd0*/  IADD3 R3, R2, 0x1f0, RZ ;  /* 0x000001f002037810 */ /* 0x000fe20007ffe0ff */
[----:B------:R-:W-:Y:S01]  /*10ce0*/  FADD.FTZ R4, R4, -UR26 ;  /* 0x8000001a04047e21 */ /* 0x000fe20008010000 */
[----:B------:R-:W-:Y:S01]  /*10cf0*/  ISETP.GE.U32.AND P0, PT, R10, UR6, PT ;  /* 0x000000060a007c0c */ /* 0x000fe2000bf06070 */
[----:B------:R-:W-:Y:S01]  /*10d00*/  FADD.FTZ R13, R7, -UR26 ;  /* 0x8000001a070d7e21 */ /* 0x000fe20008010000 */
[----:B------:R-:W-:Y:S01]  /*10d10*/  ISETP.GE.U32.AND P2, PT, R6, UR6, PT ;  /* 0x0000000606007c0c */ /* 0x000fe2000bf46070 */
[--C-:B------:R-:W-:Y:S01]  /*10d20*/  HADD2.F32 R7, -RZ, R8.reuse.H0_H0 ;  /* 0x20000008ff077230 */ /* 0x100fe20000004100 */
[C---:B------:R-:W-:Y:S01]  /*10d30*/  IADD3 R32, R2.reuse, 0x1f0, RZ ;  /* 0x000001f002207810 */ /* 0x040fe20007ffe0ff */
[----:B------:R-:W-:Y:S01]  /*10d40*/  HADD2.F32 R22, -RZ, R59.H1_H1 ;  /* 0x3000003bff167230 */ /* 0x000fe20000004100 */
[----:B------:R-:W-:Y:S01]  /*10d50*/  IADD3 R33, R2, 0x1e0, RZ ;  /* 0x000001e002217810 */ /* 0x000fe20007ffe0ff */
[----:B------:R-:W-:Y:S01]  /*10d60*/  HADD2.F32 R8, -RZ, R8.H1_H1 ;  /* 0x30000008ff087230 */ /* 0x000fe20000004100 */
[----:B------:R-:W-:Y:S01]  /*10d70*/  SHF.R.S32.HI R35, RZ, 0x1f, R35 ;  /* 0x0000001fff237819 */ /* 0x000fe20000011423 */
[----:B------:R-:W-:Y:S01]  /*10d80*/  FMUL.FTZ R31, R4, UR27 ;  /* 0x0000001b041f7c20 */ /* 0x000fe20008410000 */
[----:B------:R-:W-:Y:S01]  /*10d90*/  SHF.R.S32.HI R34, RZ, 0x1f, R34 ;  /* 0x0000001fff227819 */ /* 0x000fe20000011422 */
[----:B------:R-:W-:Y:S01]  /*10da0*/  FMUL.FTZ R30, R13, UR27 ;  /* 0x0000001b0d1e7c20 */ /* 0x000fe20008410000 */
[----:B------:R-:W-:-:S02]  /*10db0*/  ISETP.GE.U32.AND P5, PT, R12, UR6, PT ;  /* 0x000000060c007c0c */ /* 0x000fc4000bfa6070 */
[----:B------:R-:W-:Y:S02]  /*10dc0*/  ISETP.GE.U32.AND P4, PT, R3, UR6, PT ;  /* 0x0000000603007c0c */ /* 0x000fe4000bf86070 */
[----:B------:R-:W-:Y:S02]  /*10dd0*/  SHF.R.S32.HI R33, RZ, 0x1f, R33 ;  /* 0x0000001fff217819 */ /* 0x000fe40000011421 */
[----:B------:R-:W-:Y:S02]  /*10de0*/  SHF.R.S32.HI R32, RZ, 0x1f, R32 ;  /* 0x0000001fff207819 */ /* 0x000fe40000011420 */
[----:B------:R-:W-:Y:S02]  /*10df0*/  ISETP.GE.AND.EX P0, PT, R35, UR7, PT, P0 ;  /* 0x0000000723007c0c */ /* 0x000fe4000bf06300 */
[----:B------:R-:W-:Y:S02]  /*10e00*/  ISETP.GE.AND.EX P2, PT, R34, UR7, PT, P2 ;  /* 0x0000000722007c0c */ /* 0x000fe4000bf46320 */
[----:B------:R-:W-:-:S02]  /*10e10*/  ISETP.GE.AND.EX P5, PT, R33, UR7, PT, P5 ;  /* 0x0000000721007c0c */ /* 0x000fc4000bfa6350 */
        /* <DEDUP_REMOVED lines=22> */
.L_x_1358:
        /* <DEDUP_REMOVED lines=22> */
.L_x_1360:
[----:B------:R-:W-:Y:S05]  /*110e0*/  BSYNC B0 ;  /* 0x0000000000007941 */ /* 0x000fea0003800000 */
.L_x_1359:
        /* <DEDUP_REMOVED lines=25> */
.L_x_1361:
        /* <DEDUP_REMOVED lines=14> */
[----:B------:R-:W-:Y:S01]  /*11360*/  FMUL.FTZ R8, R8, UR27 ;  /* 0x0000001b08087c20 */ /* 0x000fe20008410000 */
[----:B------:R-:W-:Y:S01]  /*11370*/  IMAD.WIDE.U32 R4, R6, UR6, R4 ;  /* 0x0000000606047c25 */ /* 0x000fe2000f8e0004 */
[----:B------:R-:W-:Y:S02]  /*11380*/  ULDC.64 UR6, c[0x0][0x210] ;  /* 0x0000840000067ab9 */ /* 0x000fe40000000a00 */
[----:B------:R-:W-:Y:S02]  /*11390*/  LEA R6, P0, R4, UR6, 0x1 ;  /* 0x0000000604067c11 */ /* 0x000fe4000f8008ff */
[----:B------:R-:W-:Y:S02]  /*113a0*/  IADD3 R23, R5, R23, RZ ;  /* 0x0000001705177210 */ /* 0x000fe40007ffe0ff */
[----:B------:R-:W-:Y:S02]  /*113b0*/  F2FP.F16.F32.PACK_AB R5, R8, R13 ;  /* 0x0000000d0805723e */ /* 0x000fe400000000ff */
[----:B------:R-:W-:-:S05]  /*113c0*/  LEA.HI.X R7, R4, UR7, R23, 0x1, P0 ;  /* 0x0000000704077c11 */ /* 0x000fca00080f0c17 */
[----:B------:R0:W-:Y:S02]  /*113d0*/  STG.E desc[UR22][R6.64], R5 ;  /* 0x0000000506007986 */ /* 0x0001e4000c101916 */
.L_x_1363:
[----:B------:R-:W-:Y:S05]  /*113e0*/  BSYNC B0 ;  /* 0x0000000000007941 */ /* 0x000fea0003800000 */
.L_x_1362:
[--C-:B------:R-:W-:Y:S01]  /*113f0*/  HADD2.F32 R4, -RZ, R9.reuse.H0_H0 ;  /* 0x20000009ff047230 */ /* 0x100fe20000004100 */
[C---:B------:R-:W-:Y:S01]  /*11400*/  ISETP.GT.U32.OR P5, PT, R0.reuse, 0x2ff, P5 ;  /* 0x000002ff0000780c */ /* 0x040fe20002fa4470 */
[----:B------:R-:W-:Y:S01]  /*11410*/  HADD2.F32 R9, -RZ, R9.H1_H1 ;  /* 0x30000009ff097230 */ /* 0x000fe20000004100 */
[----:B------:R-:W-:Y:S01]  /*11420*/  ISETP.GT.U32.OR P4, PT, R0, 0x2ff, P4 ;  /* 0x000002ff0000780c */ /* 0x000fe20002784470 */
[--C-:B0-----:R-:W-:Y:S02]  /*11430*/  HADD2.F32 R5, -RZ, R54.reuse.H0_H0 ;  /* 0x20000036ff057230 */ /* 0x101fe40000004100 */
[----:B------:R-:W-:Y:S01]  /*11440*/  FADD.FTZ R4, R4, -UR26 ;  /* 0x8000001a04047e21 */ /* 0x000fe20008010000 */
[----:B------:R-:W-:Y:S02]  /*11450*/  HADD2.F32 R54, -RZ, R54.H1_H1 ;  /* 0x30000036ff367230 */ /* 0x000fe40000004100 */
[----:B------:R-:W-:Y:S01]  /*11460*/  FADD.FTZ R9, R9, -UR26 ;  /* 0x8000001a09097e21 */ /* 0x000fe20008010000 */
        /* <DEDUP_REMOVED lines=23> */
.L_x_1364:
        /* <DEDUP_REMOVED lines=22> */
.L_x_1366:
[----:B------:R-:W-:Y:S05]  /*11740*/  BSYNC B0 ;  /* 0x0000000000007941 */ /* 0x000fea0003800000 */
.L_x_1365:
        /* <DEDUP_REMOVED lines=25> */
.L_x_1367:
        /* <DEDUP_REMOVED lines=10> */
[----:B------:R-:W-:-:S04]  /*11980*/  IMAD.WIDE.U32 R14, R3, UR6, R14 ;  /* 0x00000006030e7c25 */ /* 0x000fc8000f8e000e */
[----:B------:R-:W-:Y:S01]  /*11990*/  FFMA.FTZ R7, R4, R19, -R7 ;  /* 0x0000001304077223 */ /* 0x000fe20000010807 */
        /* <DEDUP_REMOVED lines=9> */
.L_x_1369:
[----:B------:R-:W-:Y:S05]  /*11a30*/  BSYNC B0 ;  /* 0x0000000000007941 */ /* 0x000fea0003800000 */
.L_x_1368:
        /* <DEDUP_REMOVED lines=9> */
.L_x_1223:
        /* <DEDUP_REMOVED lines=19> */
.L_x_1372:
[----:B------:R-:W-:Y:S05]  /*11c00*/  BSYNC B0 ;  /* 0x0000000000007941 */ /* 0x000fea0003800000 */
.L_x_1371:
        /* <DEDUP_REMOVED lines=11> */
.L_x_1374:
[----:B------:R-:W2:Y:S04]  /*11cc0*/  LDG.E.STRONG.GPU R5, desc[UR22][R2.64] ;  /* 0x0000001602057981 */ /* 0x000ea8000c1ef900 */
[----:B--2---:R-:W-:Y:S01]  /*11cd0*/  CCTL.IVALL ;  /* 0x00000000ff00798f */ /* 0x004fe20002000000 */
[----:B------:R-:W-:Y:S05]  /*11ce0*/  YIELD ;  /* 0x0000000000007946 */ /* 0x000fea0003800000 */
[----:B------:R-:W-:-:S13]  /*11cf0*/  ISETP.NE.AND P0, PT, R5, R4, PT ;  /* 0x000000040500720c */ /* 0x000fda0003f05270 */
[----:B------:R-:W-:Y:S05]  /*11d00*/  @P0 BRA `(.L_x_1374) ;  /* 0xfffffffc00ec0947 */ /* 0x000fea000383ffff */
.L_x_1373:
        /* <DEDUP_REMOVED lines=25> */
.L_x_1375:
        /* <DEDUP_REMOVED lines=23> */
.L_x_1376:
        /* <DEDUP_REMOVED lines=15> */
.L_x_5129:


//--------------------- .text._Z35group_norm_nhwc_bwd_one_pass_kernelI11Fp16IOBf16WLi64ELi96ELi768EEv26Group_norm_nhwc_bwd_params --------------------------
	.section	.text._Z35group_norm_nhwc_bwd_one_pass_kernelI11Fp16IOBf16WLi64ELi96ELi768EEv26Group_norm_nhwc_bwd_params,"ax",@progbits
	.align	128
        .global         _Z35group_norm_nhwc_bwd_one_pass_kernelI11Fp16IOBf16WLi64ELi96ELi768EEv26Group_norm_nhwc_bwd_params
        .type           _Z35group_norm_nhwc_bwd_one_pass_kernelI11Fp16IOBf16WLi64ELi96ELi768EEv26Group_norm_nhwc_bwd_params,@function
        .size           _Z35group_norm_nhwc_bwd_one_pass_kernelI11Fp16IOBf16WLi64ELi96ELi768EEv26Group_norm_nhwc_bwd_params,(.L_x_5130 - _Z35group_norm_nhwc_bwd_one_pass_kernelI11Fp16IOBf16WLi64ELi96ELi768EEv26Group_norm_nhwc_bwd_params)
        .other          _Z35group_norm_nhwc_bwd_one_pass_kernelI11Fp16IOBf16WLi64ELi96ELi768EEv26Group_norm_nhwc_bwd_params,@"STO_CUDA_ENTRY STV_DEFAULT"
_Z35group_norm_nhwc_bwd_one_pass_kernelI11Fp16IOBf16WLi64ELi96ELi768EEv26Group_norm_nhwc_bwd_params:
.text._Z35group_norm_nhwc_bwd_one_pass_kernelI11Fp16IOBf16WLi64ELi96ELi768EEv26Group_norm_nhwc_bwd_params:
        /* <DEDUP_REMOVED lines=50> */
.L_x_1412:
        /* <DEDUP_REMOVED lines=11> */
[----:B------:R-:W-:-:S03]  /*03d0*/  MOV R11, UR13 ;  /* 0x0000000d000b7c02 */ /* 0x000fc60008000f00 */
[----:B------:R-:W2:Y:S03]  /*03e0*/  @P1 LDC.64 R16, c[0x0][0x230] ;  /* 0x00008c00ff101b82 */ /* 0x000ea60000000a00 */
[----:B------:R-:W3:Y:S01]  /*03f0*/  LDG.E.64 R10, desc[UR14][R10.64] ;  /* 0x0000000e0a0a7981 */ /* 0x000ee2000c1e1b00 */
[----:B0-----:R-:W-:-:S04]  /*0400*/  IABS R5, R6 ;  /* 0x0000000600057213 */ /* 0x001fc80000000000 */
[----:B------:R-:W0:Y:S01]  /*0410*/  @P1 LDC.64 R12, c[0x0][0x228] ;  /* 0x00008a00ff0c1b82 */ /* 0x000e220000000a00 */
[----:B------:R-:W4:Y:S08]  /*0420*/  I2F.RP R0, R5 ;  /* 0x0000000500007306 */ /* 0x000f300000209400 */
[----:B----4-:R-:W4:Y:S02]  /*0430*/  MUFU.RCP R0, R0 ;  /* 0x0000000000007308 */ /* 0x010f240000001000 */
[----:B----4-:R-:W-:-:S06]  /*0440*/  IADD3 R2, R0, 0xffffffe, RZ ;  /* 0x0ffffffe00027810 */ /* 0x010fcc0007ffe0ff */
[----:B------:R4:W1:Y:S02]  /*0450*/  F2I.FTZ.U32.TRUNC.NTZ R3, R2 ;  /* 0x0000000200037305 */ /* 0x000864000021f000 */
[----:B----4-:R-:W-:Y:S01]  /*0460*/  HFMA2.MMA R2, -RZ, RZ, 0, 0 ;  /* 0x00000000ff027435 */ /* 0x010fe200000001ff */
[----:B-1---5:R-:W-:-:S05]  /*0470*/  IADD3 R4, RZ, -R3, RZ ;  /* 0x80000003ff047210 */ /* 0x022fca0007ffe0ff */
        /* <DEDUP_REMOVED lines=22> */
[----:B------:R-:W-:Y:S02]  /*05e0*/  @!P3 IADD3 R2, -R2, RZ, RZ ;  /* 0x000000ff0202b210 */ /* 0x000fe40007ffe1ff */
[C---:B------:R-:W-:Y:S02]  /*05f0*/  SEL R34, R3.reuse, R0, !P4 ;  /* 0x0000000003227207 */ /* 0x040fe40006000000 */
[----:B------:R-:W-:Y:S02]  /*0600*/  ISETP.GT.U32.OR P0, PT, R22, 0x2ff, P0 ;  /* 0x000002ff1600780c */ /* 0x000fe40000704470 */
[----:B------:R-:W-:Y:S01]  /*0610*/  SEL R7, R3, R2, !P4 ;  /* 0x0000000203077207 */ /* 0x000fe20006000000 */
[----:B------:R-:W-:Y:S01]  /*0620*/  IMAD R3, R34, 0x60, RZ ;  /* 0x0000006022037824 */ /* 0x000fe200078e02ff */
        /* <DEDUP_REMOVED lines=9> */
[----:B------:R-:W-:Y:S01]  /*06c0*/  SHF.R.S32.HI R8, RZ, 0x1f, R25 ;  /* 0x0000001fff087819 */ /* 0x000fe20000011419 */
[----:B------:R-:W-:-:S02]  /*06d0*/  IMAD R9, R7, UR21, R0 ;  /* 0x0000001507097c24 */ /* 0x000fc4000f8e0200 */
[----:B------:R-:W-:-:S04]  /*06e0*/  IMAD.WIDE.U32 R4, R7, UR20, R4 ;  /* 0x0000001407047c25 */ /* 0x000fc8000f8e0004 */
[----:B------:R-:W-:Y:S01]  /*06f0*/  @P1 IMAD R0, R8, R18, RZ ;  /* 0x0000001208001224 */ /* 0x000fe200078e02ff */
[----:B------:R-:W-:Y:S02]  /*0700*/  IADD3 R7, R5, R9, RZ ;  /* 0x0000000905077210 */ /* 0x000fe40007ffe0ff */
[----:B------:R-:W-:Y:S01]  /*0710*/  @P1 MOV R6, R4 ;  /* 0x0000000400061202 */ /* 0x000fe20000000f00 */
[C---:B------:R-:W-:Y:S01]  /*0720*/  @P1 IMAD R21, R25.reuse, R19, R0 ;  /* 0x0000001319151224 */ /* 0x040fe200078e0200 */
[----:B------:R-:W4:Y:S01]  /*0730*/  @!P2 LDC.64 R26, c[0x0][0x288] ;  /* 0x0000a200ff1aab82 */ /* 0x000f220000000a00 */
[----:B------:R-:W-:Y:S02]  /*0740*/  SHF.R.S32.HI R30, RZ, 0x1f, R29 ;  /* 0x0000001fff1e7819 */ /* 0x000fe4000001141d */
[----:B------:R-:W-:Y:S01]  /*0750*/  @P1 IMAD.WIDE.U32 R18, R25, R18, R6 ;  /* 0x0000001219121225 */ /* 0x000fe200078e0006 */
[----:B------:R-:W-:-:S04]  /*0760*/  ISETP.GE.U32.AND P3, PT, R29, UR22, PT ;  /* 0x000000161d007c0c */ /* 0x000fc8000bf66070 */
[----:B------:R-:W-:Y:S01]  /*0770*/  @P1 IADD3 R19, R19, R21, RZ ;  /* 0x0000001513131210 */ /* 0x000fe20007ffe0ff */
[----:B-1----:R-:W-:Y:S01]  /*0780*/  @!P0 IMAD R2, R20, R14, RZ ;  /* 0x0000000e14028224 */ /* 0x002fe200078e02ff */
[----:B------:R-:W-:Y:S01]  /*0790*/  ISETP.GE.AND.EX P3, PT, R30, UR23, PT, P3 ;  /* 0x000000171e007c0c */ /* 0x000fe2000bf66330 */
[----:B------:R-:W1:Y:S01]  /*07a0*/  @!P0 LDC.64 R8, c[0x0][0x230] ;  /* 0x00008c00ff088b82 */ /* 0x000e620000000a00 */
[C---:B------:R-:W-:Y:S02]  /*07b0*/  @P1 SHF.L.U32 R23, R18.reuse, 0x1, RZ ;  /* 0x0000000112171819 */ /* 0x040fe400000006ff */
[----:B------:R-:W-:Y:S02]  /*07c0*/  @P1 SHF.L.U64.HI R0, R18, 0x1, R19 ;  /* 0x0000000112001819 */ /* 0x000fe40000010213 */
[----:B------:R-:W-:Y:S02]  /*07d0*/  ISETP.GT.U32.OR P3, PT, R22, 0x2ff, P3 ;  /* 0x000002ff1600780c */ /* 0x000fe40001f64470 */
[----:B--2---:R-:W-:-:S02]  /*07e0*/  @P1 IADD3 R16, P4, R23, R16, RZ ;  /* 0x0000001017101210 */ /* 0x004fc40007f9e0ff */
[----:B------:R-:W-:Y:S02]  /*07f0*/  CS2R R32, SRZ ;  /* 0x0000000000207805 */ /* 0x000fe4000001ff00 */
[----:B------:R-:W-:Y:S01]  /*0800*/  @!P0 MOV R18, R4 ;  /* 0x0000000400128202 */ /* 0x000fe20000000f00 */
[----:B------:R-:W2:Y:S01]  /*0810*/  @!P0 LDC.64 R20, c[0x0][0x228] ;  /* 0x00008a00ff148b82 */ /* 0x000ea20000000a00 */
[----:B------:R-:W-:Y:S01]  /*0820*/  @!P0 MOV R19, R7 ;  /* 0x0000000700138202 */ /* 0x000fe20000000f00 */
[----:B------:R-:W-:Y:S01]  /*0830*/  @!P0 IMAD R2, R37, R15, R2 ;  /* 0x0000000f25028224 */ /* 0x000fe200078e0202 */
[C---:B------:R-:W-:Y:S02]  /*0840*/  @P1 IADD3.X R17, R0.reuse, R17, RZ, P4, !PT ;  /* 0x0000001100111210 */ /* 0x040fe400027fe4ff */
[----:B0-----:R-:W-:Y:S01]  /*0850*/  @P1 IADD3 R12, P4, R23, R12, RZ ;  /* 0x0000000c170c1210 */ /* 0x001fe20007f9e0ff */
[----:B------:R-:W-:Y:S02]  /*0860*/  @!P0 IMAD.WIDE.U32 R14, R37, R14, R18 ;  /* 0x0000000e250e8225 */ /* 0x000fe400078e0012 */
[----:B------:R-:W0:Y:S01]  /*0870*/  @!P3 LDC.64 R18, c[0x0][0x288] ;  /* 0x0000a200ff12bb82 */ /* 0x000e220000000a00 */
[----:B------:R-:W-:Y:S01]  /*0880*/  @P1 IADD3.X R13, R0, R13, RZ, P4, !PT ;  /* 0x0000000d000d1210 */ /* 0x000fe200027fe4ff */
[----:B------:R-:W-:Y:S01]  /*0890*/  HFMA2.MMA R28, -RZ, RZ, 0, 0 ;  /* 0x00000000ff1c7435 */ /* 0x000fe200000001ff */
[----:B------:R-:W-:Y:S01]  /*08a0*/  @!P0 IADD3 R2, R15, R2, RZ ;  /* 0x000000020f028210 */ /* 0x000fe20007ffe0ff */
[----:B------:R4:W3:Y:S03]  /*08b0*/  @P1 LDG.E R33, desc[UR14][R16.64] ;  /* 0x0000000e10211981 */ /* 0x0008e6000c1e1900 */
[----:B------:R-:W-:Y:S01]  /*08c0*/  @!P0 SHF.L.U64.HI R0, R14, 0x1, R2 ;  /* 0x000000010e008819 */ /* 0x000fe20000010202 */
[----:B------:R4:W5:Y:S02]  /*08d0*/  @P1 LDG.E R32, desc[UR14][R12.64] ;  /* 0x0000000e0c201981 */ /* 0x000964000c1e1900 */
[----:B----4-:R-:W-:-:S04]  /*08e0*/  @!P2 IMAD R2, R24, R26, RZ ;  /* 0x0000001a1802a224 */ /* 0x010fc800078e02ff */
[----:B------:R-:W-:Y:S01]  /*08f0*/  @!P2 IMAD R2, R36, R27, R2 ;  /* 0x0000001b2402a224 */ /* 0x000fe200078e0202 */
[----:B------:R-:W-:Y:S01]  /*0900*/  @!P0 SHF.L.U32 R23, R14, 0x1, RZ ;  /* 0x000000010e178819 */ /* 0x000fe200000006ff */
[----:B------:R-:W4:Y:S01]  /*0910*/  @!P2 LDC.64 R16, c[0x0][0x230] ;  /* 0x00008c00ff10ab82 */ /* 0x000f220000000a00 */
[----:B------:R-:W-:Y:S02]  /*0920*/  @!P2 MOV R12, R4 ;  /* 0x00000004000ca202 */ /* 0x000fe40000000f00 */
[----:B------:R-:W-:-:S05]  /*0930*/  @!P2 MOV R13, R7 ;  /* 0x00000007000da202 */ /* 0x000fca0000000f00 */
[----:B------:R-:W3:Y:S01]  /*0940*/  @!P3 LDC.64 R14, c[0x0][0x230] ;  /* 0x00008c00ff0ebb82 */ /* 0x000ee20000000a00 */
[----:B------:R-:W-:-:S07]  /*0950*/  @!P2 IMAD.WIDE.U32 R26, R36, R26, R12 ;  /* 0x0000001a241aa225 */ /* 0x000fce00078e000c */
[----:B------:R-:W4:Y:S01]  /*0960*/  @!P2 LDC.64 R12, c[0x0][0x228] ;  /* 0x00008a00ff0cab82 */ /* 0x000f220000000a00 */
[----:B-1----:R-:W-:-:S04]  /*0970*/  @!P0 IADD3 R8, P4, R23, R8, RZ ;  /* 0x0000000817088210 */ /* 0x002fc80007f9e0ff */
[----:B------:R-:W-:Y:S02]  /*0980*/  @!P0 IADD3.X R9, R0, R9, RZ, P4, !PT ;  /* 0x0000000900098210 */ /* 0x000fe400027fe4ff */
[----:B--2---:R-:W-:Y:S01]  /*0990*/  @!P0 IADD3 R20, P4, R23, R20, RZ ;  /* 0x0000001417148210 */ /* 0x004fe20007f9e0ff */
[----:B0-----:R-:W-:Y:S01]  /*09a0*/  @!P3 IMAD R23, R30, R18, RZ ;  /* 0x000000121e17b224 */ /* 0x001fe200078e02ff */
[----:B------:R-:W-:Y:S02]  /*09b0*/  CS2R R30, SRZ ;  /* 0x00000000001e7805 */ /* 0x000fe4000001ff00 */
[----:B------:R-:W-:Y:S01]  /*09c0*/  @!P2 IADD3 R24, R27, R2, RZ ;  /* 0x000000021b18a210 */ /* 0x000fe20007ffe0ff */
[----:B------:R0:W5:Y:S01]  /*09d0*/  @!P0 LDG.E R28, desc[UR14][R8.64] ;  /* 0x0000000e081c8981 */ /* 0x000162000c1e1900 */
[----:B------:R-:W-:Y:S02]  /*09e0*/  @!P0 IADD3.X R21, R0, R21, RZ, P4, !PT ;  /* 0x0000001500158210 */ /* 0x000fe400027fe4ff */
[----:B------:R-:W-:-:S02]  /*09f0*/  @!P2 SHF.L.U32 R2, R26, 0x1, RZ ;  /* 0x000000011a02a819 */ /* 0x000fc400000006ff */
[----:B------:R-:W-:Y:S01]  /*0a00*/  @!P2 SHF.L.U64.HI R0, R26, 0x1, R24 ;  /* 0x000000011a00a819 */ /* 0x000fe20000010218 */
[----:B------:R-:W5:Y:S01]  /*0a10*/  @!P0 LDG.E R31, desc[UR14][R20.64] ;  /* 0x0000000e141f8981 */ /* 0x000f62000c1e1900 */
[----:B------:R-:W-:Y:S01]  /*0a20*/  @!P3 MOV R27, R7 ;  /* 0x00000007001bb202 */ /* 0x000fe20000000f00 */
[----:B------:R-:W-:Y:S01]  /*0a30*/  @!P3 IMAD R23, R29, R19, R23 ;  /* 0x000000131d17b224 */ /* 0x000fe200078e0217 */
[----:B0-----:R-:W0:Y:S01]  /*0a40*/  @!P3 LDC.64 R8, c[0x0][0x228] ;  /* 0x00008a00ff08bb82 */ /* 0x001e220000000a00 */
[----:B----4-:R-:W-:-:S04]  /*0a50*/  @!P2 IADD3 R12, P0, R2, R12, RZ ;  /* 0x0000000c020ca210 */ /* 0x010fc80007f1e0ff */
[----:B------:R-:W-:-:S05]  /*0a60*/  @!P2 IADD3.X R13, R0, R13, RZ, P0, !PT ;  /* 0x0000000d000da210 */ /* 0x000fca00007fe4ff */
[----:B------:R-:W5:Y:S01]  /*0a70*/  @!P2 LDG.E R30, desc[UR14][R12.64] ;  /* 0x0000000e0c1ea981 */ /* 0x000f62000c1e1900 */
[----:B------:R-:W-:-:S04]  /*0a80*/  @!P2 IADD3 R16, P4, R2, R16, RZ ;  /* 0x000000100210a210 */ /* 0x000fc80007f9e0ff */
[----:B------:R-:W-:Y:S02]  /*0a90*/  @!P2 IADD3.X R17, R0, R17, RZ, P4, !PT ;  /* 0x000000110011a210 */ /* 0x000fe400027fe4ff */
[----:B---3--:R-:W-:-:S13]  /*0aa0*/  R2UR UR19, R10 ;  /* 0x000000000a1372ca */ /* 0x008fda00000e0000 */
[----:B------:R-:W-:-:S05]  /*0ab0*/  MOV R0, UR19 ;  /* 0x0000001300007c02 */ /* 0x000fca0008000f00 */
[----:B------:R-:W-:-:S05]  /*0ac0*/  FFMA.FTZ R11, -R0, UR19, R11 ;  /* 0x00000013000b7c23 */ /* 0x000fca000801010b */
[----:B------:R-:W-:Y:S02]  /*0ad0*/  FSETP.GTU.FTZ.AND P0, PT, R11, RZ, PT ;  /* 0x000000ff0b00720b */ /* 0x000fe40003f1c000 */
[----:B------:R-:W-:-:S05]  /*0ae0*/  @!P3 MOV R26, R4 ;  /* 0x00000004001ab202 */ /* 0x000fca0000000f00 */
[----:B------:R-:W-:-:S06]  /*0af0*/  @!P3 IMAD.WIDE.U32 R18, R29, R18, R26 ;  /* 0x000000121d12b225 */ /* 0x000fcc00078e001a */
[----:B------:R-:W-:Y:S01]  /*0b00*/  VOTEU.ANY UP0, P0 ;  /* 0x00000000003f7886 */ /* 0x000fe20000000100 */
[----:B------:R-:W-:Y:S02]  /*0b10*/  PLOP3.LUT P0, PT, PT, PT, UP0, 0x80, 0x0 ;  /* 0x000000000000781c */ /* 0x000fe40003f0f008 */
[----:B------:R-:W-:Y:S02]  /*0b20*/  CS2R R26, SRZ ;  /* 0x00000000001a7805 */ /* 0x000fe4000001ff00 */
[----:B------:R-:W-:-:S04]  /*0b30*/  @UP0 ULDC UR11, c[0x0][0x250] ;  /* 0x00009400000b0ab9 */ /* 0x000fc80000000800 */
[----:B------:R1:W5:Y:S05]  /*0b40*/  @!P2 LDG.E R26, desc[UR14][R16.64] ;  /* 0x0000000e101aa981 */ /* 0x00036a000c1e1900 */
[----:B-1----:R-:W-:-:S06]  /*0b50*/  @P0 FADD.FTZ R16, R11, UR11 ;  /* 0x0000000b0b100e21 */ /* 0x002fcc0008010000 */
[----:B------:R-:W1:Y:S01]  /*0b60*/  @P0 MUFU.RSQ R16, R16 ;  /* 0x0000001000100308 */ /* 0x000e620000001400 */
[----:B------:R-:W-:Y:S02]  /*0b70*/  @!P3 IADD3 R23, R19, R23, RZ ;  /* 0x000000171317b210 */ /* 0x000fe40007ffe0ff */
[C---:B------:R-:W-:Y:S01]  /*0b80*/  @!P3 SHF.L.U32 R19, R18.reuse, 0x1, RZ ;  /* 0x000000011213b819 */ /* 0x040fe200000006ff */
[----:B------:R-:W-:Y:S01]  /*0b90*/  HFMA2.MMA R29, -RZ, RZ, 0, 0 ;  /* 0x00000000ff1d7435 */ /* 0x000fe200000001ff */
[----:B------:R-:W-:Y:S02]  /*0ba0*/  @!P3 SHF.L.U64.HI R18, R18, 0x1, R23 ;  /* 0x000000011212b819 */ /* 0x000fe40000010217 */
[C---:B------:R-:W-:Y:S02]  /*0bb0*/  @!P3 IADD3 R14, P4, R19.reuse, R14, RZ ;  /* 0x0000000e130eb210 */ /* 0x040fe40007f9e0ff */
[----:B0-----:R-:W-:Y:S02]  /*0bc0*/  @!P3 IADD3 R8, P5, R19, R8, RZ ;  /* 0x000000081308b210 */ /* 0x001fe40007fbe0ff */
[----:B-1----:R-:W-:-:S02]  /*0bd0*/  @P0 R2UR UR11, R16 ;  /* 0x00000000100b02ca */ /* 0x002fc400000e0000 */
[----:B------:R-:W-:Y:S02]  /*0be0*/  ISETP.GT.U32.AND P0, PT, R22, 0x2ff, PT ;  /* 0x000002ff1600780c */ /* 0x000fe40003f04070 */
[C---:B------:R-:W-:Y:S02]  /*0bf0*/  @!P3 IADD3.X R15, R18.reuse, R15, RZ, P4, !PT ;  /* 0x0000000f120fb210 */ /* 0x040fe400027fe4ff */
[----:B------:R-:W-:Y:S01]  /*0c00*/  @!P3 IADD3.X R9, R18, R9, RZ, P5, !PT ;  /* 0x000000091209b210 */ /* 0x000fe20002ffe4ff */
[----:B------:R-:W-:Y:S01]  /*0c10*/  UMOV UR13, 0x3f800000 ;  /* 0x3f800000000d7882 */ /* 0x000fe20000000000 */
[----:B------:R-:W-:Y:S01]  /*0c20*/  BSSY B0, `(.L_x_1378) ;  /* 0x000001c000007945 */ /* 0x000fe20003800000 */
[----:B------:R-:W-:Y:S01]  /*0c30*/  HFMA2.MMA R0, -RZ, RZ, 0, 0 ;  /* 0x00000000ff007435 */ /* 0x000fe200000001ff */
[----:B------:R0:W5:Y:S01]  /*0c40*/  @!P3 LDG.E R27, desc[UR14][R14.64] ;  /* 0x0000000e0e1bb981 */ /* 0x000162000c1e1900 */
[----:B------:R-:W-:Y:S02]  /*0c50*/  HFMA2.MMA R23, -RZ, RZ, 0, 0 ;  /* 0x00000000ff177435 */ /* 0x000fe400000001ff */
[----:B------:R-:W-:Y:S01]  /*0c60*/  @UP0 UMOV UR13, UR11 ;  /* 0x0000000b000d0c82 */ /* 0x000fe20008000000 */
[----:B------:R0:W5:Y:S01]  /*0c70*/  @!P3 LDG.E R29, desc[UR14][R8.64] ;  /* 0x0000000e081db981 */ /* 0x000162000c1e1900 */
[----:B------:R-:W-:-:S02]  /*0c80*/  ISETP.NE.AND P3, PT, RZ, UR18, PT ;  /* 0x00000012ff007c0c */ /* 0x000fc4000bf65270 */
[----:B------:R-:W-:Y:S02]  /*0c90*/  MOV R24, RZ ;  /* 0x000000ff00187202 */ /* 0x000fe40000000f00 */
[----:B------:R-:W-:Y:S01]  /*0ca0*/  MOV R2, RZ ;  /* 0x000000ff00027202 */ /* 0x000fe20000000f00 */
[--C-:B------:R-:W-:Y:S02]  /*0cb0*/  HADD2.F32 R11, -RZ, R33.reuse.H0_H0 ;  /* 0x20000021ff0b7230 */ /* 0x100fe40000004100 */
[----:B------:R-:W-:Y:S01]  /*0cc0*/  HADD2.F32 R10, -RZ, R33.H1_H1 ;  /* 0x30000021ff0a7230 */ /* 0x000fe20000004100 */
[----:B0-----:R-:W-:Y:S06]  /*0cd0*/  @P0 BRA `(.L_x_1379) ;  /* 0x0000000000400947 */ /* 0x001fec0003800000 */
[----:B------:R-:W-:Y:S01]  /*0ce0*/  ISETP.NE.AND P0, PT, RZ, UR18, PT ;  /* 0x00000012ff007c0c */ /* 0x000fe2000bf05270 */
[----:B------:R-:W0:Y:S01]  /*0cf0*/  LDC.64 R12, c[0x0][0x238] ;  /* 0x00008e00ff0c7b82 */ /* 0x000e220000000a00 */
[----:B------:R-:W-:-:S04]  /*0d00*/  IADD3 R3, R35, R3, RZ ;  /* 0x0000000323037210 */ /* 0x000fc80007ffe0ff */
[----:B------:R-:W-:-:S07]  /*0d10*/  SHF.R.S32.HI R0, RZ, 0x1f, R3 ;  /* 0x0000001fff007819 */ /* 0x000fce0000011403 */
[----:B------:R-:W1:Y:S02]  /*0d20*/  @P0 LDC.64 R8, c[0x0][0x240] ;  /* 0x00009000ff080b82 */ /* 0x000e640000000a00 */
[----:B-1----:R-:W-:-:S04]  /*0d30*/  @P0 LEA R8, P2, R3, R8, 0x1 ;  /* 0x0000000803080211 */ /* 0x002fc800078408ff */
[C---:B------:R-:W-:Y:S01]  /*0d40*/  @P0 LEA.HI.X R9, R3.reuse, R9, R0, 0x1, P2 ;  /* 0x0000000903090211 */ /* 0x040fe200010f0c00 */
[----:B0-----:R-:W-:-:S04]  /*0d50*/  IMAD.WIDE R2, R3, 0x2, R12 ;  /* 0x0000000203027825 */ /* 0x001fc800078e020c */
[----:B------:R-:W2:Y:S04]  /*0d60*/  @P0 LDG.E.U16 R14, desc[UR14][R8.64] ;  /* 0x0000000e080e0981 */ /* 0x000ea8000c1e1500 */
[----:B------:R-:W3:Y:S04]  /*0d70*/  @P0 LDG.E.U16 R13, desc[UR14][R8.64+0x2] ;  /* 0x0000020e080d0981 */ /* 0x000ee8000c1e1500 */
[----:B------:R-:W4:Y:S04]  /*0d80*/  LDG.E.U16 R0, desc[UR14][R2.64] ;  /* 0x0000000e02007981 */ /* 0x000f28000c1e1500 */
[----:B------:R-:W4:Y:S01]  /*0d90*/  LDG.E.U16 R12, desc[UR14][R2.64+0x2] ;  /* 0x0000020e020c7981 */ /* 0x000f22000c1e1500 */
[----:B--2---:R-:W-:-:S02]  /*0da0*/  @P0 SHF.L.U32 R24, R14, 0x10, RZ ;  /* 0x000000100e180819 */ /* 0x004fc400000006ff */
[----:B---3--:R-:W-:Y:S02]  /*0db0*/  @P0 SHF.L.U32 R23, R13, 0x10, RZ ;  /* 0x000000100d170819 */ /* 0x008fe400000006ff */
[----:B----4-:R-:W-:Y:S02]  /*0dc0*/  SHF.L.U32 R0, R0, 0x10, RZ ;  /* 0x0000001000007819 */ /* 0x010fe400000006ff */
[----:B------:R-:W-:-:S07]  /*0dd0*/  SHF.L.U32 R2, R12, 0x10, RZ ;  /* 0x000000100c027819 */ /* 0x000fce00000006ff */
.L_x_1379:
[----:B------:R-:W-:Y:S05]  /*0de0*/  BSYNC B0 ;  /* 0x0000000000007941 */ /* 0x000fea0003800000 */
.L_x_1378:
[----:B------:R-:W-:Y:S01]  /*0df0*/  FADD.FTZ R11, R11, -UR19 ;  /* 0x800000130b0b7e21 */ /* 0x000fe20008010000 */
[----:B------:R-:W-:Y:S01]  /*0e00*/  FADD.FTZ R3, R10, -UR19 ;  /* 0x800000130a037e21 */ /* 0x000fe20008010000 */
[--C-:B-----5:R-:W-:Y:S02]  /*0e10*/  HADD2.F32 R8, -RZ, R32.reuse.H0_H0 ;  /* 0x20000020ff087230 */ /* 0x120fe40000004100 */
        /* <DEDUP_REMOVED lines=22> */
.L_x_1380:
        /* <DEDUP_REMOVED lines=34> */
.L_x_1381:
        /* <DEDUP_REMOVED lines=40> */
.L_x_1382:
        /* <DEDUP_REMOVED lines=35> */
.L_x_1383:
[----:B------:R0:W-:Y:S01]  /*1650*/  STL [R1+0x4], R4 ;  /* 0x0000040401007387 */ /* 0x0001e20000100800 */
[----:B------:R-:W-:Y:S01]  /*1660*/  FMUL.FTZ R17, R10, R0 ;  /* 0x000000000a117220 */ /* 0x000fe20000410000 */
[----:B------:R-:W-:-:S03]  /*1670*/  FMUL.FTZ R21, R11, R2 ;  /* 0x000000020b157220 */ /* 0x000fc60000410000 */
[----:B------:R-:W-:Y:S01]  /*1680*/  FFMA.FTZ R13, R8, R17, R13 ;  /* 0x00000011080d7223 */ /* 0x000fe2000001000d */
[----:B------:R-:W-:Y:S02]  /*1690*/  FADD.FTZ R15, R15, R17 ;  /* 0x000000110f0f7221 */ /* 0x000fe40000010000 */
[----:B------:R-:W2:Y:S01]  /*16a0*/  LDL R17, [R1] ;  /* 0x0000000001117983 */ /* 0x000ea20000100800 */
[----:B------:R-:W-:Y:S01]  /*16b0*/  FFMA.FTZ R20, R12, R21, R13 ;  /* 0x000000150c147223 */ /* 0x000fe2000001000d */
[----:B------:R-:W-:Y:S01]  /*16c0*/  FADD.FTZ R21, R21, R15 ;  /* 0x0000000f15157221 */ /* 0x000fe20000010000 */
[----:B------:R-:W1:Y:S01]  /*16d0*/  S2UR UR17, SR_CgaCtaId ;  /* 0x00000000001179c3 */ /* 0x000e620000008800 */
[----:B0-----:R-:W0:Y:S02]  /*16e0*/  S2R R4, SR_LANEID ;  /* 0x0000000000047919 */ /* 0x001e240000000000 */
        /* <DEDUP_REMOVED lines=32> */
[----:B------:R-:W-:Y:S01]  /*18f0*/  FADD.FTZ R10, R19, R10 ;  /* 0x0000000a130a7221 */ /* 0x000fe20000010000 */
[----:B----4-:R-:W-:Y:S01]  /*1900*/  @!P0 FADD.FTZ R20, R20, R15 ;  /* 0x0000000f14148221 */ /* 0x010fe20000010000 */
[----:B0-----:R-:W-:Y:S01]  /*1910*/  @!P0 FADD.FTZ R21, R21, R13 ;  /* 0x0000000d15158221 */ /* 0x001fe20000010000 */
[----:B---3--:R-:W-:Y:S01]  /*1920*/  ISETP.NE.AND P0, PT, R9, RZ, PT ;  /* 0x000000ff0900720c */ /* 0x008fe20003f05270 */
[----:B------:R-:W-:Y:S01]  /*1930*/  FFMA.FTZ R9, R12, R11, R3 ;  /* 0x0000000b0c097223 */ /* 0x000fe20000010003 */
[----:B------:R-:W-:Y:S01]  /*1940*/  FADD.FTZ R11, R18, R11 ;  /* 0x0000000b120b7221 */ /* 0x000fe20000010000 */
[C---:B------:R-:W-:Y:S01]  /*1950*/  LEA R3, R22.reuse, UR11, 0x4 ;  /* 0x0000000b16037c11 */ /* 0x040fe2000f8e20ff */
[----:B------:R-:W-:Y:S04]  /*1960*/  BSSY B0, `(.L_x_1384) ;  /* 0x0000041000007945 */ /* 0x000fe80003800000 */
[----:B------:R0:W-:Y:S01]  /*1970*/  STS.128 [R3], R8 ;  /* 0x0000000803007388 */ /* 0x0001e20000000c00 */
[----:B------:R-:W-:-:S04]  /*1980*/  ISETP.GT.U32.AND P4, PT, R22, 0x2f, PT ;  /* 0x0000002f1600780c */ /* 0x000fc80003f84070 */
        /* <DEDUP_REMOVED lines=62> */
.L_x_1385:
[----:B------:R-:W-:Y:S05]  /*1d70*/  BSYNC B0 ;  /* 0x0000000000007941 */ /* 0x000fea0003800000 */
.L_x_1384:
        /* <DEDUP_REMOVED lines=78> */
.L_x_1387:
[----:B------:R-:W-:Y:S05]  /*2260*/  BSYNC B0 ;  /* 0x0000000000007941 */ /* 0x000fea0003800000 */
.L_x_1386:
        /* <DEDUP_REMOVED lines=20> */
.L_x_1389:
[----:B------:R-:W-:Y:S05]  /*23b0*/  BSYNC B0 ;  /* 0x0000000000007941 */ /* 0x000fea0003800000 */
.L_x_1388:
        /* <DEDUP_REMOVED lines=34> */
.L_x_1392:
[----:B------:R-:W2:Y:S04]  /*25e0*/  LDG.E.STRONG.GPU R15, desc[UR14][R10.64] ;  /* 0x0000000e0a0f7981 */ /* 0x000ea8000c1ef900 */
[----:B--2---:R-:W-:Y:S01]  /*25f0*/  CCTL.IVALL ;  /* 0x00000000ff00798f */ /* 0x004fe20002000000 */
[----:B------:R-:W-:Y:S05]  /*2600*/  YIELD ;  /* 0x0000000000007946 */ /* 0x000fea0003800000 */
[----:B------:R-:W-:-:S13]  /*2610*/  ISETP.NE.AND P0, PT, R15, R14, PT ;  /* 0x0000000e0f00720c */ /* 0x000fda0003f05270 */
[----:B------:R-:W-:Y:S05]  /*2620*/  @P0 BRA `(.L_x_1392) ;  /* 0xfffffffc00ec0947 */ /* 0x000fea000383ffff */
.L_x_1391:
        /* <DEDUP_REMOVED lines=17> */
.L_x_1396:
        /* <DEDUP_REMOVED lines=115> */
.L_x_1395:
        /* <DEDUP_REMOVED lines=61> */
.L_x_1397:
[----:B------:R-:W-:-:S13]  /*3240*/  ISETP.NE.OR P0, PT, R10, RZ, P0 ;  /* 0x000000ff0a00720c */ /* 0x000fda0000705670 */
[----:B------:R-:W-:Y:S05]  /*3250*/  @!P0 BRA `(.L_x_1393) ;  /* 0x00000000007c8947 */ /* 0x000fea0003800000 */
.L_x_1394:
        /* <DEDUP_REMOVED lines=31> */
.L_x_1393:
        /* <DEDUP_REMOVED lines=11> */
.L_x_1399:
[----:B------:R-:W-:Y:S05]  /*3500*/  BSYNC B0 ;  /* 0x0000000000007941 */ /* 0x000fea0003800000 */
.L_x_1398:
        /* <DEDUP_REMOVED lines=16> */
.L_x_1390:
        /* <DEDUP_REMOVED lines=9> */
[----:B------:R-:W-:-:S02]  /*36a0*/  ISETP.GE.U32.AND P5, PT, R34, UR20, PT ;  /* 0x0000001422007c0c */ /* 0x000fc4000bfa6070 */
[----:B------:R-:W-:Y:S01]  /*36b0*/  SHF.R.S32.HI R3, RZ, 0x1f, R3 ;  /* 0x0000001fff037819 */ /* 0x000fe20000011403 */
[----:B0-----:R-:W-:-:S09]  /*36c0*/  ULEA UR11, UR12, UR11, 0x18 ;  /* 0x0000000b0c0b7291 */ /* 0x001fd2000f8ec03f */
[----:B------:R0:W-:Y:S01]  /*36d0*/  @!P2 STS.64 [UR11+0xe0], R20 ;  /* 0x0000e014ff00a988 */ /* 0x0001e20008000a0b */
[----:B------:R-:W-:Y:S01]  /*36e0*/  BAR.SYNC.DEFER_BLOCKING 0x0 ;  /* 0x0000000000007b1d */ /* 0x000fe20000010000 */
[----:B------:R-:W-:Y:S02]  /*36f0*/  ISETP.GE.U32.AND P2, PT, R36, UR20, PT ;  /* 0x0000001424007c0c */ /* 0x000fe4000bf46070 */
[----:B0-----:R-:W-:-:S04]  /*3700*/  SHF.R.S32.HI R21, RZ, 0x1f, R37 ;  /* 0x0000001fff157819 */ /* 0x001fc80000011425 */
[----:B------:R-:W-:Y:S02]  /*3710*/  ISETP.GE.AND.EX P4, PT, R21, UR21, PT, P0 ;  /* 0x0000001515007c0c */ /* 0x000fe4000bf86300 */
[----:B------:R-:W-:Y:S02]  /*3720*/  ISETP.GE.AND.EX P0, PT, R10, UR21, PT, P2 ;  /* 0x000000150a007c0c */ /* 0x000fe4000bf06320 */
[----:B------:R-:W-:Y:S02]  /*3730*/  ISETP.GE.AND.EX P2, PT, R3, UR21, PT, P5 ;  /* 0x0000001503007c0c */ /* 0x000fe4000bf46350 */
[----:B------:R-:W-:Y:S01]  /*3740*/  ISETP.GT.U32.OR P4, PT, R22, 0x2ff, P4 ;  /* 0x000002ff1600780c */ /* 0x000fe20002784470 */
[----:B------:R-:W0:Y:S01]  /*3750*/  LDS.64 R8, [UR11+0xe0] ;  /* 0x0000e00bff087984 */ /* 0x000e220008000a00 */
[----:B------:R-:W-:Y:S02]  /*3760*/  ULDC UR11, c[0x0][0x2bc] ;  /* 0x0000af00000b7ab9 */ /* 0x000fe40000000800 */
[----:B0-----:R-:W-:Y:S01]  /*3770*/  FMUL.FTZ R12, R9, UR11 ;  /* 0x0000000b090c7c20 */ /* 0x001fe20008410000 */
[----:B------:R-:W-:-:S02]  /*3780*/  HADD2.F32 R9, -RZ, R33.H0_H0 ;  /* 0x20000021ff097230 */ /* 0x000fc40000004100 */
[----:B------:R-:W-:Y:S01]  /*3790*/  FMUL.FTZ R3, R8, UR11 ;  /* 0x0000000b08037c20 */ /* 0x000fe20008410000 */
[----:B------:R-:W-:Y:S02]  /*37a0*/  HADD2.F32 R33, -RZ, R33.H1_H1 ;  /* 0x30000021ff217230 */ /* 0x000fe40000004100 */
        /* <DEDUP_REMOVED lines=25> */
.L_x_1400:
        /* <DEDUP_REMOVED lines=21> */
.L_x_1402:
[----:B------:R-:W-:Y:S05]  /*3a90*/  BSYNC B0 ;  /* 0x0000000000007941 */ /* 0x000fea0003800000 */
.L_x_1401:
        /* <DEDUP_REMOVED lines=25> */
.L_x_1403:
[----:B------:R-:W-:Y:S04]  /*3c30*/  BSSY B0, `(.L_x_1404) ;  /* 0x0000014000007945 */ /* 0x000fe80003800000 */
[----:B------:R-:W-:Y:S05]  /*3c40*/  @P4 BRA `(.L_x_1405) ;  /* 0x0000000000484947 */ /* 0x000fea0003800000 */
[C-C-:B------:R-:W-:Y:S01]  /*3c50*/  FFMA.FTZ R8, R3.reuse, R8, R12.reuse ;  /* 0x0000000803087223 */ /* 0x140fe2000001000c */
[----:B------:R-:W-:Y:S01]  /*3c60*/  FFMA.FTZ R10, R3, R9, R12 ;  /* 0x00000009030a7223 */ /* 0x000fe2000001000c */
[----:B------:R-:W-:Y:S01]  /*3c70*/  ULDC.64 UR20, c[0x0][0x288] ;  /* 0x0000a20000147ab9 */ /* 0x000fe20000000a00 */
[----:B------:R-:W-:Y:S01]  /*3c80*/  MOV R9, R7 ;  /* 0x0000000700097202 */ /* 0x000fe20000000f00 */
[----:B------:R-:W-:Y:S01]  /*3c90*/  FFMA.FTZ R13, R31, R2, -R8 ;  /* 0x000000021f0d7223 */ /* 0x000fe20000010808 */
[----:B-----5:R-:W-:Y:S01]  /*3ca0*/  MOV R8, R4 ;  /* 0x0000000400087202 */ /* 0x020fe20000000f00 */
[----:B------:R-:W-:Y:S02]  /*3cb0*/  IMAD R14, R21, UR20, RZ ;  /* 0x00000014150e7c24 */ /* 0x000fe4000f8e02ff */
[----:B------:R-:W-:Y:S01]  /*3cc0*/  FFMA.FTZ R10, R11, R0, -R10 ;  /* 0x000000000b0a7223 */ /* 0x000fe2000001080a */
[----:B------:R-:W-:Y:S01]  /*3cd0*/  FMUL.FTZ R13, R13, UR13 ;  /* 0x0000000d0d0d7c20 */ /* 0x000fe20008410000 */
[----:B------:R-:W-:-:S04]  /*3ce0*/  IMAD.WIDE.U32 R8, R37, UR20, R8 ;  /* 0x0000001425087c25 */ /* 0x000fc8000f8e0008 */
        /* <DEDUP_REMOVED lines=8> */
.L_x_1405:
[----:B------:R-:W-:Y:S05]  /*3d70*/  BSYNC B0 ;  /* 0x0000000000007941 */ /* 0x000fea0003800000 */
.L_x_1404:
[--C-:B------:R-:W-:Y:S01]  /*3d80*/  HADD2.F32 R8, -RZ, R26.reuse.H0_H0 ;  /* 0x2000001aff087230 */ /* 0x100fe20000004100 */
[C---:B------:R-:W-:Y:S01]  /*3d90*/  ISETP.GT.U32.OR P0, PT, R22.reuse, 0x2ff, P0 ;  /* 0x000002ff1600780c */ /* 0x040fe20000704470 */
[----:B------:R-:W-:Y:S01]  /*3da0*/  HADD2.F32 R26, -RZ, R26.H1_H1 ;  /* 0x3000001aff1a7230 */ /* 0x000fe20000004100 */
[----:B------:R-:W-:Y:S01]  /*3db0*/  ISETP.GT.U32.OR P2, PT, R22, 0x2ff, P2 ;  /* 0x000002ff1600780c */ /* 0x000fe20001744470 */
[----:B0-----:R-:W-:Y:S02]  /*3dc0*/  HADD2.F32 R13, -RZ, R27.H0_H0 ;  /* 0x2000001bff0d7230 */ /* 0x001fe40000004100 */
[----:B------:R-:W-:Y:S01]  /*3dd0*/  FADD.FTZ R8, R8, -UR19 ;  /* 0x8000001308087e21 */ /* 0x000fe20008010000 */
[--C-:B------:R-:W-:Y:S02]  /*3de0*/  HADD2.F32 R9, -RZ, R30.reuse.H0_H0 ;  /* 0x2000001eff097230 */ /* 0x100fe40000004100 */
        /* <DEDUP_REMOVED lines=24> */
.L_x_1406:
[----:B------:R-:W-:Y:S04]  /*3f70*/  BSSY B0, `(.L_x_1407) ;  /* 0x0000015000007945 */ /* 0x000fe80003800000 */
[----:B------:R-:W-:Y:S05]  /*3f80*/  @P0 BRA `(.L_x_1408) ;  /* 0x00000000004c0947 */ /* 0x000fea0003800000 */
[----:B------:R-:W-:Y:S01]  /*3f90*/  SHF.R.S32.HI R14, RZ, 0x1f, R36 ;  /* 0x0000001fff0e7819 */ /* 0x000fe20000011424 */
[C-C-:B------:R-:W-:Y:S01]  /*3fa0*/  FFMA.FTZ R10, R3.reuse, R15, R12.reuse ;  /* 0x0000000f030a7223 */ /* 0x140fe2000001000c */
[----:B------:R-:W-:Y:S01]  /*3fb0*/  FFMA.FTZ R8, R3, R8, R12 ;  /* 0x0000000803087223 */ /* 0x000fe2000001000c */
[----:B------:R-:W-:Y:S02]  /*3fc0*/  ULDC.64 UR20, c[0x0][0x288] ;  /* 0x0000a20000147ab9 */ /* 0x000fe40000000a00 */
[----:B------:R-:W-:Y:S02]  /*3fd0*/  IMAD R15, R14, UR20, RZ ;  /* 0x000000140e0f7c24 */ /* 0x000fe4000f8e02ff */
[----:B------:R-:W-:Y:S01]  /*3fe0*/  FFMA.FTZ R10, R9, R0, -R10 ;  /* 0x00000000090a7223 */ /* 0x000fe2000001080a */
[----:B------:R-:W-:Y:S01]  /*3ff0*/  FFMA.FTZ R14, R11, R2, -R8 ;  /* 0x000000020b0e7223 */ /* 0x000fe20000010808 */
[----:B-----5:R-:W-:Y:S01]  /*4000*/  MOV R8, R4 ;  /* 0x0000000400087202 */ /* 0x020fe20000000f00 */
        /* <DEDUP_REMOVED lines=11> */
.L_x_1408:
[----:B------:R-:W-:Y:S05]  /*40c0*/  BSYNC B0 ;  /* 0x0000000000007941 */ /* 0x000fea0003800000 */
.L_x_1407:
        /* <DEDUP_REMOVED lines=25> */
.L_x_1409:
[----:B------:R-:W-:Y:S04]  /*4260*/  BSSY B0, `(.L_x_1410) ;  /* 0x0000015000007945 */ /* 0x000fe80003800000 */
[----:B------:R-:W-:Y:S05]  /*4270*/  @P2 BRA `(.L_x_1411) ;  /* 0x00000000004c2947 */ /* 0x000fea0003800000 */
[----:B------:R-:W-:Y:S01]  /*4280*/  IADD3 R10, R25, 0x30, RZ ;  /* 0x00000030190a7810 */ /* 0x000fe20007ffe0ff */
[----:B------:R-:W-:Y:S01]  /*4290*/  ULDC.64 UR20, c[0x0][0x288] ;  /* 0x0000a20000147ab9 */ /* 0x000fe20000000a00 */
[C-C-:B------:R-:W-:Y:S01]  /*42a0*/  FFMA.FTZ R6, R3.reuse, R11, R12.reuse ;  /* 0x0000000b03067223 */ /* 0x140fe2000001000c */
[----:B------:R-:W-:Y:S01]  /*42b0*/  FFMA.FTZ R8, R3, R8, R12 ;  /* 0x0000000803087223 */ /* 0x000fe2000001000c */
[----:B------:R-:W-:Y:S02]  /*42c0*/  SHF.R.S32.HI R10, RZ, 0x1f, R10 ;  /* 0x0000001fff0a7819 */ /* 0x000fe4000001140a */
[----:B------:R-:W-:Y:S01]  /*42d0*/  MOV R5, R7 ;  /* 0x0000000700057202 */ /* 0x000fe20000000f00 */
[----:B------:R-:W-:Y:S01]  /*42e0*/  FFMA.FTZ R6, R9, R0, -R6 ;  /* 0x0000000009067223 */ /* 0x000fe20000010806 */
[----:B------:R-:W-:Y:S01]  /*42f0*/  FFMA.FTZ R8, R29, R2, -R8 ;  /* 0x000000021d087223 */ /* 0x000fe20000010808 */
[----:B------:R-:W-:Y:S02]  /*4300*/  IMAD R3, R10, UR20, RZ ;  /* 0x000000140a037c24 */ /* 0x000fe4000f8e02ff */
[----:B-----5:R-:W-:-:S04]  /*4310*/  IMAD.WIDE.U32 R4, R34, UR20, R4 ;  /* 0x0000001422047c25 */ /* 0x020fc8000f8e0004 */
[----:B------:R-:W-:Y:S01]  /*4320*/  FMUL.FTZ R6, R6, UR13 ;  /* 0x0000000d06067c20 */ /* 0x000fe20008410000 */
[----:B------:R-:W-:Y:S01]  /*4330*/  FMUL.FTZ R7, R8, UR13 ;  /* 0x0000000d08077c20 */ /* 0x000fe20008410000 */
[----:B------:R-:W-:Y:S01]  /*4340*/  IMAD R3, R34, UR21, R3 ;  /* 0x0000001522037c24 */ /* 0x000fe2000f8e0203 */
[----:B------:R-:W-:Y:S02]  /*4350*/  ULDC.64 UR20, c[0x0][0x210] ;  /* 0x0000840000147ab9 */ /* 0x000fe40000000a00 */
[C---:B------:R-:W-:Y:S02]  /*4360*/  LEA R2, P0, R4.reuse, UR20, 0x1 ;  /* 0x0000001404027c11 */ /* 0x040fe4000f8008ff */
[----:B------:R-:W-:Y:S02]  /*4370*/  IADD3 R3, R5, R3, RZ ;  /* 0x0000000305037210 */ /* 0x000fe40007ffe0ff */
[----:B------:R-:W-:Y:S02]  /*4380*/  F2FP.F16.F32.PACK_AB R5, R7, R6 ;  /* 0x000000060705723e */ /* 0x000fe400000000ff */
[----:B------:R-:W-:-:S05]  /*4390*/  LEA.HI.X R3, R4, UR21, R3, 0x1, P0 ;  /* 0x0000001504037c11 */ /* 0x000fca00080f0c03 */
[----:B------:R0:W-:Y:S02]  /*43a0*/  STG.E desc[UR14][R2.64], R5 ;  /* 0x0000000502007986 */ /* 0x0001e4000c10190e */
.L_x_1411:
[----:B------:R-:W-:Y:S05]  /*43b0*/  BSYNC B0 ;  /* 0x0000000000007941 */ /* 0x000fea0003800000 */
.L_x_1410:
[----:B------:R-:W-:Y:S01]  /*43c0*/  ULDC UR11, c[0x0][0x10] ;  /* 0x00000400000b7ab9 */ /* 0x000fe20000000800 */
[----:B------:R-:W-:Y:S02]  /*43d0*/  UIADD3 UR4, UR4, 0x1, URZ ;  /* 0x0000000104047890 */ /* 0x000fe4000fffe03f */
[----:B------:R-:W-:-:S04]  /*43e0*/  UIADD3 UR6, UR11, UR6, URZ ;  /* 0x000000060b067290 */ /* 0x000fc8000fffe03f */
[----:B------:R-:W-:-:S06]  /*43f0*/  UISETP.GE.AND UP0, UPT, UR6, UR5, UPT ;  /* 0x000000050600728c */ /* 0x000fcc000bf06270 */
[----:B------:R-:W-:-:S13]  /*4400*/  PLOP3.LUT P0, PT, PT, PT, UP0, 0x80, 0x0 ;  /* 0x000000000000781c */ /* 0x000fda0003f0f008 */
[----:B------:R-:W-:Y:S05]  /*4410*/  @!P0 BRA `(.L_x_1412) ;  /* 0xffffffbc00c08947 */ /* 0x000fea000383ffff */
.L_x_1377:
[----:B-----5:R-:W1:Y:S01]  /*4420*/  LDC R4, c[0x0][0xc] ;  /* 0x00000300ff047b82 */ /* 0x020e620000000800 */
        /* <DEDUP_REMOVED lines=18> */
.L_x_1414:
[----:B------:R-:W-:Y:S05]  /*4550*/  BSYNC B0 ;  /* 0x0000000000007941 */ /* 0x000fea0003800000 */
.L_x_1413:
        /* <DEDUP_REMOVED lines=11> */
.L_x_1416:
[----:B------:R-:W2:Y:S04]  /*4610*/  LDG.E.STRONG.GPU R5, desc[UR14][R2.64] ;  /* 0x0000000e02057981 */ /* 0x000ea8000c1ef900 */
[----:B--2---:R-:W-:Y:S01]  /*4620*/  CCTL.IVALL ;  /* 0x00000000ff00798f */ /* 0x004fe20002000000 */
[----:B------:R-:W-:Y:S05]  /*4630*/  YIELD ;  /* 0x0000000000007946 */ /* 0x000fea0003800000 */
[----:B------:R-:W-:-:S13]  /*4640*/  ISETP.NE.AND P0, PT, R5, R0, PT ;  /* 0x000000000500720c */ /* 0x000fda0003f05270 */
[----:B------:R-:W-:Y:S05]  /*4650*/  @P0 BRA `(.L_x_1416) ;  /* 0xfffffffc00ec0947 */ /* 0x000fea000383ffff */
.L_x_1415:
        /* <DEDUP_REMOVED lines=25> */
.L_x_1417:
        /* <DEDUP_REMOVED lines=25> */
.L_x_1418:
        /* <DEDUP_REMOVED lines=16> */
.L_x_5130:


//--------------------- .text._Z35group_norm_nhwc_bwd_one_pass_kernelI11Fp16IOBf16WLi128ELi96ELi768EEv26Group_norm_nhwc_bwd_params --------------------------
	.section	.text._Z35group_norm_nhwc_bwd_one_pass_kernelI11Fp16IOBf16WLi128ELi96ELi768EEv26Group_norm_nhwc_bwd_params,"ax",@progbits
	.align	128
        .global         _Z35group_norm_nhwc_bwd_one_pass_kernelI11Fp16IOBf16WLi128ELi96ELi768EEv26Group_norm_nhwc_bwd_params
        .type           _Z35group_norm_nhwc_bwd_one_pass_kernelI11Fp16IOBf16WLi128ELi96ELi768EEv26Group_norm_nhwc_bwd_params,@function
        .size           _Z35group_norm_nhwc_bwd_one_pass_kernelI11Fp16IOBf16WLi128ELi96ELi768EEv26Group_norm_nhwc_bwd_params,(.L_x_5131 - _Z35group_norm_nhwc_bwd_one_pass_kernelI11Fp16IOBf16WLi128ELi96ELi768EEv26Group_norm_nhwc_bwd_params)
        .other          _Z35group_norm_nhwc_bwd_one_pass_kernelI11Fp16IOBf16WLi128ELi96ELi768EEv26Group_norm_nhwc_bwd_params,@"STO_CUDA_ENTRY STV_DEFAULT"
_Z35group_norm_nhwc_bwd_one_pass_kernelI11Fp16IOBf16WLi128ELi96ELi768EEv26Group_norm_nhwc_bwd_params:
.text._Z35group_norm_nhwc_bwd_one_pass_kernelI11Fp16IOBf16WLi128ELi96ELi768EEv26Group_norm_nhwc_bwd_params:
        /* <DEDUP_REMOVED lines=36> */
[----:B------:R-:W-:Y:S02]  /*0240*/  SHF.R.S64 R5, R5, 0x1, R8 ;  /* 0x0000000105057819 */ /* 0x000fe40000001008 */
[----:B------:R-:W-:Y:S02]  /*0250*/  ISETP.GE.AND.EX P1, PT, R3, UR11, PT, P1 ;  /* 0x0000000b03007c0c */ /* 0x000fe4000bf26310 */
[----:B------:R-:W-:Y:S02]  /*0260*/  SHF.R.S32.HI R2, RZ, 0x5, R2 ;  /* 0x00000005ff027819 */ /* 0x000fe40000011402 */
[----:B------:R-:W-:Y:S02]  /*0270*/  SHF.R.S32.HI R9, RZ, 0x1, R9 ;  /* 0x00000001ff097819 */ /* 0x000fe40000011409 */
[----:B------:R-:W-:-:S02]  /*0280*/  SHF.R.S32.HI R8, RZ, 0x1, R8 ;  /* 0x00000001ff087819 */ /* 0x000fc40000011408 */
[----:B------:R-:W-:Y:S02]  /*0290*/  LEA R2, R2, UR5, 0x3 ;  /* 0x0000000502027c11 */ /* 0x000fe4000f8e18ff */
[C---:B------:R-:W-:Y:S02]  /*02a0*/  IADD3 R46, R47.reuse, 0x10, RZ ;  /* 0x000000102f2e7810 */ /* 0x040fe40007ffe0ff */
[C---:B------:R-:W-:Y:S02]  /*02b0*/  IADD3 R45, R47.reuse, 0x20, RZ ;  /* 0x000000202f2d7810 */ /* 0x040fe40007ffe0ff */
[C---:B------:R-:W-:Y:S02]  /*02c0*/  IADD3 R44, R47.reuse, 0x30, RZ ;  /* 0x000000302f2c7810 */ /* 0x040fe40007ffe0ff */
[C---:B------:R-:W-:Y:S02]  /*02d0*/  IADD3 R43, R47.reuse, 0x40, RZ ;  /* 0x000000402f2b7810 */ /* 0x040fe40007ffe0ff */
[----:B------:R-:W-:-:S02]  /*02e0*/  IADD3 R42, R47, 0x50, RZ ;  /* 0x000000502f2a7810 */ /* 0x000fc40007ffe0ff */
[----:B------:R-:W-:Y:S02]  /*02f0*/  ISETP.LT.U32.AND P1, PT, R49, 0x300, !P1 ;  /* 0x000003003100780c */ /* 0x000fe40004f21070 */
[C---:B------:R-:W-:Y:S02]  /*0300*/  IADD3 R41, R47.reuse, 0x60, RZ ;  /* 0x000000602f297810 */ /* 0x040fe40007ffe0ff */
[----:B------:R-:W-:Y:S02]  /*0310*/  IADD3 R40, R47, 0x70, RZ ;  /* 0x000000702f287810 */ /* 0x000fe40007ffe0ff */
[----:B------:R-:W-:Y:S02]  /*0320*/  SHF.L.U64.HI R6, R4, 0x2, R9 ;  /* 0x0000000204067819 */ /* 0x000fe40000010209 */
[----:B-1----:R-:W-:-:S07]  /*0330*/  SHF.L.U64.HI R7, R5, 0x2, R8 ;  /* 0x0000000205077819 */ /* 0x002fce0000010208 */
.L_x_1470:
[----:B------:R-:W0:Y:S01]  /*0340*/  LDC R15, c[0x0][0x2a0] ;  /* 0x0000a800ff0f7b82 */ /* 0x000e220000000800 */
[----:B------:R-:W-:Y:S01]  /*0350*/  ULDC.64 UR14, c[0x0][0x290] ;  /* 0x0000a400000e7ab9 */ /* 0x000fe20000000a00 */
[----:B------:R-:W-:Y:S01]  /*0360*/  ISETP.GE.AND P4, PT, R48, RZ, PT ;  /* 0x000000ff3000720c */ /* 0x000fe20003f86270 */
[----:B------:R-:W-:Y:S01]  /*0370*/  ULDC.64 UR12, c[0x0][0x298] ;  /* 0x0000a600000c7ab9 */ /* 0x000fe20000000a00 */
[----:B------:R-:W-:-:S04]  /*0380*/  ISETP.GE.U32.AND P2, PT, R46, UR14, PT ;  /* 0x0000000e2e007c0c */ /* 0x000fc8000bf46070 */
        /* <DEDUP_REMOVED lines=12> */
[----:B------:R-:W-:-:S04]  /*0450*/  LOP3.LUT R8, R48, R15, RZ, 0x3c, !PT ;  /* 0x0000000f30087212 */ /* 0x000fc800078e3cff */
[----:B------:R-:W-:Y:S01]  /*0460*/  ISETP.GE.AND P6, PT, R8, RZ, PT ;  /* 0x000000ff0800720c */ /* 0x000fe20003fc6270 */
[----:B------:R-:W-:Y:S01]  /*0470*/  IMAD.HI.U32 R11, R9, R12, RZ ;  /* 0x0000000c090b7227 */ /* 0x000fe200078e00ff */
[----:B------:R-:W-:-:S04]  /*0480*/  SHF.R.S32.HI R9, RZ, 0x1f, R46 ;  /* 0x0000001fff097819 */ /* 0x000fc8000001142e */
[----:B------:R-:W-:Y:S02]  /*0490*/  IADD3 R10, -R11, RZ, RZ ;  /* 0x000000ff0b0a7210 */ /* 0x000fe40007ffe1ff */
[----:B------:R-:W-:-:S03]  /*04a0*/  ISETP.GE.AND.EX P2, PT, R9, UR15, PT, P2 ;  /* 0x0000000f09007c0c */ /* 0x000fc6000bf46320 */
[----:B------:R-:W-:Y:S01]  /*04b0*/  IMAD R10, R13, R10, R12 ;  /* 0x0000000a0d0a7224 */ /* 0x000fe200078e020c */
[----:B------:R-:W-:-:S04]  /*04c0*/  ISETP.GT.U32.OR P2, PT, R49, 0x2ff, P2 ;  /* 0x000002ff3100780c */ /* 0x000fc80001744470 */
[----:B------:R-:W-:-:S09]  /*04d0*/  ISETP.GT.U32.AND P0, PT, R13, R10, PT ;  /* 0x0000000a0d00720c */ /* 0x000fd20003f04070 */
[----:B------:R-:W0:Y:S04]  /*04e0*/  @!P2 LDC.64 R24, c[0x0][0x288] ;  /* 0x0000a200ff18ab82 */ /* 0x000e280000000a00 */
[-C--:B------:R-:W-:Y:S02]  /*04f0*/  @!P0 IADD3 R10, R10, -R13.reuse, RZ ;  /* 0x8000000d0a0a8210 */ /* 0x080fe40007ffe0ff */
[----:B------:R-:W-:Y:S02]  /*0500*/  @!P0 IADD3 R11, R11, 0x1, RZ ;  /* 0x000000010b0b8810 */ /* 0x000fe40007ffe0ff */
[----:B------:R-:W-:Y:S01]  /*0510*/  ISETP.GE.U32.AND P3, PT, R10, R13, PT ;  /* 0x0000000d0a00720c */ /* 0x000fe20003f66070 */
[----:B------:R-:W3:Y:S01]  /*0520*/  @!P2 LDC.64 R16, c[0x0][0x230] ;  /* 0x00008c00ff10ab82 */ /* 0x000ee20000000a00 */
[----:B------:R-:W-:-:S02]  /*0530*/  ISETP.GT.U32.AND P5, PT, R13, R10, PT ;  /* 0x0000000a0d00720c */ /* 0x000fc40003fa4070 */
[----:B------:R-:W-:Y:S02]  /*0540*/  IADD3 R13, R10, -R13, RZ ;  /* 0x8000000d0a0d7210 */ /* 0x000fe40007ffe0ff */
[----:B------:R-:W-:Y:S02]  /*0550*/  ISETP.NE.AND P0, PT, R15, RZ, PT ;  /* 0x000000ff0f00720c */ /* 0x000fe40003f05270 */
[----:B------:R-:W-:Y:S01]  /*0560*/  SEL R10, R13, R10, !P5 ;  /* 0x0000000a0d0a7207 */ /* 0x000fe20006800000 */
[----:B------:R-:W4:Y:S01]  /*0570*/  @!P2 LDC.64 R22, c[0x0][0x228] ;  /* 0x00008a00ff16ab82 */ /* 0x000f220000000a00 */
[----:B------:R-:W-:Y:S02]  /*0580*/  LOP3.LUT R13, RZ, R15, RZ, 0x33, !PT ;  /* 0x0000000fff0d7212 */ /* 0x000fe400078e33ff */
[----:B------:R-:W-:Y:S02]  /*0590*/  @!P4 IADD3 R10, -R10, RZ, RZ ;  /* 0x000000ff0a0ac210 */ /* 0x000fe40007ffe1ff */
[----:B------:R-:W-:-:S02]  /*05a0*/  @P3 IADD3 R11, R11, 0x1, RZ ;  /* 0x000000010b0b3810 */ /* 0x000fc40007ffe0ff */
[----:B------:R-:W-:Y:S01]  /*05b0*/  SEL R66, R13, R10, !P0 ;  /* 0x0000000a0d427207 */ /* 0x000fe20004000000 */
[----:B------:R-:W1:Y:S01]  /*05c0*/  @P1 LDC.64 R14, c[0x0][0x288] ;  /* 0x0000a200ff0e1b82 */ /* 0x000e620000000a00 */
[----:B------:R-:W-:Y:S02]  /*05d0*/  @!P6 IADD3 R11, -R11, RZ, RZ ;  /* 0x000000ff0b0be210 */ /* 0x000fe40007ffe1ff */
[----:B------:R-:W-:Y:S01]  /*05e0*/  SHF.R.S32.HI R10, RZ, 0x1f, R50 ;  /* 0x0000001fff0a7819 */ /* 0x000fe20000011432 */
[----:B------:R-:W-:Y:S01]  /*05f0*/  IMAD R37, R66, 0x60, RZ ;  /* 0x0000006042257824 */ /* 0x000fe200078e02ff */
[----:B------:R-:W-:Y:S02]  /*0600*/  SEL R13, R13, R11, !P0 ;  /* 0x0000000b0d0d7207 */ /* 0x000fe40004000000 */
[----:B------:R-:W-:Y:S02]  /*0610*/  SHF.R.S32.HI R11, RZ, 0x1f, R45 ;  /* 0x0000001fff0b7819 */ /* 0x000fe4000001142d */
[----:B------:R-:W-:-:S02]  /*0620*/  IADD3 R68, P0, R50, R37, RZ ;  /* 0x0000002532447210 */ /* 0x000fc40007f1e0ff */
[----:B------:R-:W-:Y:S02]  /*0630*/  SHF.R.S32.HI R8, RZ, 0x1f, R13 ;  /* 0x0000001fff087819 */ /* 0x000fe4000001140d */
[----:B------:R-:W-:Y:S02]  /*0640*/  ISETP.GE.U32.AND P3, PT, R45, UR14, PT ;  /* 0x0000000e2d007c0c */ /* 0x000fe4000bf66070 */
[----:B------:R-:W-:Y:S01]  /*0650*/  LEA.HI.X.SX32 R69, R37, R10, 0x1, P0 ;  /* 0x0000000a25457211 */ /* 0x000fe200000f0eff */
[----:B------:R-:W-:Y:S01]  /*0660*/  IMAD R8, R8, UR12, RZ ;  /* 0x0000000c08087c24 */ /* 0x000fe2000f8e02ff */
[----:B------:R-:W-:Y:S02]  /*0670*/  ISETP.GE.AND.EX P3, PT, R11, UR15, PT, P3 ;  /* 0x0000000f0b007c0c */ /* 0x000fe4000bf66330 */
[----:B------:R-:W-:Y:S01]  /*0680*/  ISETP.GE.U32.AND P0, PT, R44, UR14, PT ;  /* 0x0000000e2c007c0c */ /* 0x000fe2000bf06070 */
[----:B------:R-:W-:Y:S01]  /*0690*/  IMAD R71, R13, UR13, R8 ;  /* 0x0000000d0d477c24 */ /* 0x000fe2000f8e0208 */
[----:B------:R-:W-:Y:S01]  /*06a0*/  ISETP.GT.U32.OR P3, PT, R49, 0x2ff, P3 ;  /* 0x000002ff3100780c */ /* 0x000fe20001f64470 */
[----:B------:R-:W-:Y:S01]  /*06b0*/  IMAD.WIDE.U32 R68, R13, UR12, R68 ;  /* 0x0000000c0d447c25 */ /* 0x000fe2000f8e0044 */
[----:B------:R-:W-:-:S03]  /*06c0*/  SHF.R.S32.HI R13, RZ, 0x1f, R44 ;  /* 0x0000001fff0d7819 */ /* 0x000fc6000001142c */
[----:B-1----:R-:W-:Y:S01]  /*06d0*/  @P1 IMAD R8, R3, R14, RZ ;  /* 0x0000000e03081224 */ /* 0x002fe200078e02ff */
[----:B------:R-:W-:Y:S02]  /*06e0*/  IADD3 R71, R69, R71, RZ ;  /* 0x0000004745477210 */ /* 0x000fe40007ffe0ff */
[----:B------:R-:W-:Y:S01]  /*06f0*/  @P1 MOV R70, R68 ;  /* 0x0000004400461202 */ /* 0x000fe20000000f00 */
[----:B------:R-:W-:Y:S01]  /*0700*/  @P1 IMAD R29, R47, R15, R8 ;  /* 0x0000000f2f1d1224 */ /* 0x000fe200078e0208 */
[----:B------:R-:W-:Y:S01]  /*0710*/  ISETP.GE.AND.EX P0, PT, R13, UR15, PT, P0 ;  /* 0x0000000f0d007c0c */ /* 0x000fe2000bf06300 */
[----:B0-----:R-:W-:Y:S01]  /*0720*/  @!P2 IMAD R8, R9, R24, RZ ;  /* 0x000000180908a224 */ /* 0x001fe200078e02ff */
[----:B------:R-:W-:Y:S01]  /*0730*/  @!P2 MOV R28, R68 ;  /* 0x00000044001ca202 */ /* 0x000fe20000000f00 */
[----:B------:R-:W-:Y:S01]  /*0740*/  @P1 IMAD.WIDE.U32 R26, R47, R14, R70 ;  /* 0x0000000e2f1a1225 */ /* 0x000fe200078e0046 */
[----:B------:R-:W-:Y:S01]  /*0750*/  ISETP.GT.U32.OR P0, PT, R49, 0x2ff, P0 ;  /* 0x000002ff3100780c */ /* 0x000fe20000704470 */
[----:B------:R-:W0:Y:S02]  /*0760*/  @!P3 LDC.64 R14, c[0x0][0x288] ;  /* 0x0000a200ff0ebb82 */ /* 0x000e240000000a00 */
[----:B------:R-:W-:Y:S01]  /*0770*/  @!P2 IMAD R31, R46, R25, R8 ;  /* 0x000000192e1fa224 */ /* 0x000fe200078e0208 */
[----:B------:R-:W-:-:S02]  /*0780*/  @P1 IADD3 R25, R27, R29, RZ ;  /* 0x0000001d1b191210 */ /* 0x000fc40007ffe0ff */
[----:B------:R-:W-:Y:S02]  /*0790*/  @!P2 MOV R29, R71 ;  /* 0x00000047001da202 */ /* 0x000fe40000000f00 */
[C---:B------:R-:W-:Y:S01]  /*07a0*/  @P1 SHF.L.U32 R27, R26.reuse, 0x1, RZ ;  /* 0x000000011a1b1819 */ /* 0x040fe200000006ff */
[----:B------:R-:W1:Y:S01]  /*07b0*/  @!P3 LDC.64 R34, c[0x0][0x230] ;  /* 0x00008c00ff22bb82 */ /* 0x000e620000000a00 */
[----:B------:R-:W-:Y:S01]  /*07c0*/  @P1 SHF.L.U64.HI R8, R26, 0x1, R25 ;  /* 0x000000011a081819 */ /* 0x000fe20000010219 */
[----:B------:R-:W-:Y:S01]  /*07d0*/  @!P2 IMAD.WIDE.U32 R28, R46, R24, R28 ;  /* 0x000000182e1ca225 */ /* 0x000fe200078e001c */
[C---:B------:R-:W-:Y:S02]  /*07e0*/  @P1 IADD3 R24, P4, R27.reuse, R18, RZ ;  /* 0x000000121b181210 */ /* 0x040fe40007f9e0ff */
[----:B--2---:R-:W-:Y:S02]  /*07f0*/  @P1 IADD3 R26, P5, R27, R20, RZ ;  /* 0x000000141b1a1210 */ /* 0x004fe40007fbe0ff */
[----:B------:R-:W-:Y:S01]  /*0800*/  @P1 IADD3.X R25, R8, R19, RZ, P4, !PT ;  /* 0x0000001308191210 */ /* 0x000fe200027fe4ff */
[----:B------:R-:W2:Y:S01]  /*0810*/  @!P0 LDC.64 R32, c[0x0][0x288] ;  /* 0x0000a200ff208b82 */ /* 0x000ea20000000a00 */
[----:B------:R-:W-:-:S02]  /*0820*/  @!P2 IADD3 R29, R29, R31, RZ ;  /* 0x0000001f1d1da210 */ /* 0x000fc40007ffe0ff */
[C---:B------:R-:W-:Y:S02]  /*0830*/  @!P2 SHF.L.U32 R19, R28.reuse, 0x1, RZ ;  /* 0x000000011c13a819 */ /* 0x040fe400000006ff */
[----:B------:R-:W-:Y:S02]  /*0840*/  @!P2 SHF.L.U64.HI R28, R28, 0x1, R29 ;  /* 0x000000011c1ca819 */ /* 0x000fe4000001021d */
[----:B------:R-:W-:Y:S02]  /*0850*/  MOV R18, RZ ;  /* 0x000000ff00127202 */ /* 0x000fe40000000f00 */
[----:B---3--:R-:W-:Y:S02]  /*0860*/  @!P2 IADD3 R30, P4, R19, R16, RZ ;  /* 0x00000010131ea210 */ /* 0x008fe40007f9e0ff */
[----:B------:R-:W-:Y:S01]  /*0870*/  @P1 IADD3.X R27, R8, R21, RZ, P5, !PT ;  /* 0x00000015081b1210 */ /* 0x000fe20002ffe4ff */
[----:B0-----:R-:W-:Y:S01]  /*0880*/  @!P3 IMAD R8, R11, R14, RZ ;  /* 0x0000000e0b08b224 */ /* 0x001fe200078e02ff */
[----:B------:R-:W-:-:S02]  /*0890*/  @!P2 IADD3.X R31, R28, R17, RZ, P4, !PT ;  /* 0x000000111c1fa210 */ /* 0x000fc400027fe4ff */
[----:B------:R-:W-:Y:S01]  /*08a0*/  MOV R20, RZ ;  /* 0x000000ff00147202 */ /* 0x000fe20000000f00 */
[----:B------:R0:W5:Y:S01]  /*08b0*/  @P1 LDG.E R18, desc[UR8][R26.64] ;  /* 0x000000081a121981 */ /* 0x000162000c1e1900 */
[----:B----4-:R-:W-:Y:S01]  /*08c0*/  @!P2 IADD3 R22, P4, R19, R22, RZ ;  /* 0x000000161316a210 */ /* 0x010fe20007f9e0ff */
[----:B------:R-:W-:Y:S01]  /*08d0*/  @!P3 IMAD R17, R45, R15, R8 ;  /* 0x0000000f2d11b224 */ /* 0x000fe200078e0208 */
[----:B------:R-:W-:Y:S02]  /*08e0*/  SHF.R.S32.HI R15, RZ, 0x1f, R43 ;  /* 0x0000001fff0f7819 */ /* 0x000fe4000001142b */
[----:B------:R-:W-:Y:S01]  /*08f0*/  @!P2 IADD3.X R23, R28, R23, RZ, P4, !PT ;  /* 0x000000171c17a210 */ /* 0x000fe200027fe4ff */
[----:B------:R3:W4:Y:S01]  /*0900*/  @P1 LDG.E R20, desc[UR8][R24.64] ;  /* 0x0000000818141981 */ /* 0x000722000c1e1900 */
[----:B------:R-:W-:Y:S01]  /*0910*/  ISETP.GE.U32.AND P4, PT, R43, UR14, PT ;  /* 0x0000000e2b007c0c */ /* 0x000fe2000bf86070 */
[----:B0-----:R-:W0:Y:S01]  /*0920*/  @!P3 LDC.64 R26, c[0x0][0x228] ;  /* 0x00008a00ff1abb82 */ /* 0x001e220000000a00 */
[----:B------:R-:W-:-:S02]  /*0930*/  MOV R38, RZ ;  /* 0x000000ff00267202 */ /* 0x000fc40000000f00 */
[----:B------:R-:W-:Y:S02]  /*0940*/  MOV R16, RZ ;  /* 0x000000ff00107202 */ /* 0x000fe40000000f00 */
[----:B---3--:R-:W-:Y:S02]  /*0950*/  @!P3 MOV R24, R68 ;  /* 0x000000440018b202 */ /* 0x008fe40000000f00 */
[----:B------:R3:W5:Y:S01]  /*0960*/  @!P2 LDG.E R38, desc[UR8][R30.64] ;  /* 0x000000081e26a981 */ /* 0x000762000c1e1900 */
[----:B------:R-:W-:Y:S01]  /*0970*/  @!P3 MOV R25, R71 ;  /* 0x000000470019b202 */ /* 0x000fe20000000f00 */
[----:B--2---:R-:W-:Y:S01]  /*0980*/  @!P0 IMAD R8, R13, R32, RZ ;  /* 0x000000200d088224 */ /* 0x004fe200078e02ff */
[----:B------:R-:W-:Y:S01]  /*0990*/  ISETP.GE.AND.EX P4, PT, R15, UR15, PT, P4 ;  /* 0x0000000f0f007c0c */ /* 0x000fe2000bf86340 */
[----:B------:R2:W5:Y:S01]  /*09a0*/  @!P2 LDG.E R16, desc[UR8][R22.64] ;  /* 0x000000081610a981 */ /* 0x000562000c1e1900 */
[----:B------:R-:W0:Y:S01]  /*09b0*/  @!P0 LDC.64 R28, c[0x0][0x230] ;  /* 0x00008c00ff1c8b82 */ /* 0x000e220000000a00 */
[----:B------:R-:W-:Y:S01]  /*09c0*/  @!P3 IMAD.WIDE.U32 R24, R45, R14, R24 ;  /* 0x0000000e2d18b225 */ /* 0x000fe200078e0018 */
[----:B------:R-:W-:-:S04]  /*09d0*/  ISETP.GT.U32.OR P2, PT, R49, 0x2ff, P4 ;  /* 0x000002ff3100780c */ /* 0x000fc80002744470 */
[----:B------:R-:W-:Y:S02]  /*09e0*/  @!P3 IADD3 R17, R25, R17, RZ ;  /* 0x000000111911b210 */ /* 0x000fe40007ffe0ff */
[C---:B---3--:R-:W-:Y:S02]  /*09f0*/  @!P3 SHF.L.U32 R31, R24.reuse, 0x1, RZ ;  /* 0x00000001181fb819 */ /* 0x048fe400000006ff */
[----:B--2---:R-:W-:Y:S02]  /*0a00*/  @!P0 MOV R22, R68 ;  /* 0x0000004400168202 */ /* 0x004fe40000000f00 */
[----:B------:R-:W-:Y:S02]  /*0a10*/  @!P0 MOV R23, R71 ;  /* 0x0000004700178202 */ /* 0x000fe40000000f00 */
[----:B------:R-:W-:Y:S02]  /*0a20*/  @!P3 SHF.L.U64.HI R10, R24, 0x1, R17 ;  /* 0x00000001180ab819 */ /* 0x000fe40000010211 */
[C---:B-1----:R-:W-:Y:S01]  /*0a30*/  @!P3 IADD3 R34, P5, R31.reuse, R34, RZ ;  /* 0x000000221f22b210 */ /* 0x042fe20007fbe0ff */
[C---:B------:R-:W-:Y:S01]  /*0a40*/  @!P0 IMAD R19, R44.reuse, R33, R8 ;  /* 0x000000212c138224 */ /* 0x040fe200078e0208 */
[----:B------:R-:W-:Y:S01]  /*0a50*/  @!P2 MOV R52, R68 ;  /* 0x000000440034a202 */ /* 0x000fe20000000f00 */
[----:B------:R-:W-:Y:S01]  /*0a60*/  @!P0 IMAD.WIDE.U32 R32, R44, R32, R22 ;  /* 0x000000202c208225 */ /* 0x000fe200078e0016 */
[----:B------:R-:W-:Y:S01]  /*0a70*/  @!P3 IADD3.X R35, R10, R35, RZ, P5, !PT ;  /* 0x000000230a23b210 */ /* 0x000fe20002ffe4ff */
[----:B------:R-:W1:Y:S01]  /*0a80*/  @!P2 LDC.64 R22, c[0x0][0x288] ;  /* 0x0000a200ff16ab82 */ /* 0x000e620000000a00 */
[----:B0-----:R-:W-:-:S04]  /*0a90*/  @!P3 IADD3 R30, P5, R31, R26, RZ ;  /* 0x0000001a1f1eb210 */ /* 0x001fc80007fbe0ff */
[----:B------:R-:W-:-:S03]  /*0aa0*/  @!P3 IADD3.X R31, R10, R27, RZ, P5, !PT ;  /* 0x0000001b0a1fb210 */ /* 0x000fc60002ffe4ff */
[----:B------:R-:W0:Y:S01]  /*0ab0*/  LDC.64 R26, c[0x0][0x248] ;  /* 0x00009200ff1a7b82 */ /* 0x000e220000000a00 */
[----:B------:R-:W-:Y:S02]  /*0ac0*/  @!P2 MOV R53, R71 ;  /* 0x000000470035a202 */ /* 0x000fe40000000f00 */
[----:B------:R-:W-:-:S05]  /*0ad0*/  ISETP.GE.U32.AND P4, PT, R42, UR14, PT ;  /* 0x0000000e2a007c0c */ /* 0x000fca000bf86070 */
[----:B------:R-:W2:Y:S01]  /*0ae0*/  @!P0 LDC.64 R24, c[0x0][0x228] ;  /* 0x00008a00ff188b82 */ /* 0x000ea20000000a00 */
[-C--:B-1----:R-:W-:Y:S02]  /*0af0*/  @!P2 IMAD R36, R15, R22.reuse, RZ ;  /* 0x000000160f24a224 */ /* 0x082fe400078e02ff */
[----:B------:R-:W-:-:S04]  /*0b00*/  @!P2 IMAD.WIDE.U32 R52, R43, R22, R52 ;  /* 0x000000162b34a225 */ /* 0x000fc800078e0034 */
[----:B------:R-:W-:Y:S02]  /*0b10*/  @!P2 IMAD R51, R43, R23, R36 ;  /* 0x000000172b33a224 */ /* 0x000fe400078e0224 */
[----:B0-----:R-:W-:-:S06]  /*0b20*/  IMAD.WIDE R22, R48, 0x8, R26 ;  /* 0x0000000830167825 */ /* 0x001fcc00078e021a */
[----:B------:R-:W3:Y:S01]  /*0b30*/  LDG.E.64 R22, desc[UR8][R22.64] ;  /* 0x0000000816167981 */ /* 0x000ee2000c1e1b00 */
[----:B------:R-:W-:-:S04]  /*0b40*/  SHF.R.S32.HI R17, RZ, 0x1f, R42 ;  /* 0x0000001fff117819 */ /* 0x000fc8000001142a */
[----:B------:R-:W-:-:S04]  /*0b50*/  ISETP.GE.AND.EX P4, PT, R17, UR15, PT, P4 ;  /* 0x0000000f11007c0c */ /* 0x000fc8000bf86340 */
[----:B------:R-:W-:Y:S02]  /*0b60*/  ISETP.GT.U32.OR P4, PT, R49, 0x2ff, P4 ;  /* 0x000002ff3100780c */ /* 0x000fe40002784470 */
[----:B------:R-:W-:Y:S02]  /*0b70*/  @!P0 IADD3 R19, R33, R19, RZ ;  /* 0x0000001321138210 */ /* 0x000fe40007ffe0ff */
[----:B------:R-:W-:Y:S02]  /*0b80*/  MOV R12, RZ ;  /* 0x000000ff000c7202 */ /* 0x000fe40000000f00 */
[----:B------:R-:W-:Y:S02]  /*0b90*/  MOV R10, RZ ;  /* 0x000000ff000a7202 */ /* 0x000fe40000000f00 */
[----:B------:R-:W-:Y:S02]  /*0ba0*/  @!P0 SHF.L.U64.HI R8, R32, 0x1, R19 ;  /* 0x0000000120088819 */ /* 0x000fe40000010213 */
[----:B------:R-:W-:Y:S01]  /*0bb0*/  SHF.R.S32.HI R19, RZ, 0x1f, R41 ;  /* 0x0000001fff137819 */ /* 0x000fe20000011429 */
[----:B------:R0:W5:Y:S01]  /*0bc0*/  @!P3 LDG.E R12, desc[UR8][R34.64] ;  /* 0x00000008220cb981 */ /* 0x000162000c1e1900 */
[----:B------:R-:W-:-:S02]  /*0bd0*/  ISETP.GE.U32.AND P5, PT, R41, UR14, PT ;  /* 0x0000000e29007c0c */ /* 0x000fc4000bfa6070 */
[----:B------:R-:W-:Y:S01]  /*0be0*/  @!P0 SHF.L.U32 R55, R32, 0x1, RZ ;  /* 0x0000000120378819 */ /* 0x000fe200000006ff */
[----:B------:R1:W5:Y:S01]  /*0bf0*/  @!P3 LDG.E R10, desc[UR8][R30.64] ;  /* 0x000000081e0ab981 */ /* 0x000362000c1e1900 */
[----:B------:R-:W1:Y:S01]  /*0c00*/  @!P4 LDC.64 R32, c[0x0][0x288] ;  /* 0x0000a200ff20cb82 */ /* 0x000e620000000a00 */
[----:B------:R-:W-:Y:S02]  /*0c10*/  ISETP.GE.AND.EX P3, PT, R19, UR15, PT, P5 ;  /* 0x0000000f13007c0c */ /* 0x000fe4000bf66350 */
[C---:B------:R-:W-:Y:S02]  /*0c20*/  @!P0 IADD3 R28, P6, R55.reuse, R28, RZ ;  /* 0x0000001c371c8210 */ /* 0x040fe40007fde0ff */
[----:B--2---:R-:W-:-:S03]  /*0c30*/  @!P0 IADD3 R54, P5, R55, R24, RZ ;  /* 0x0000001837368210 */ /* 0x004fc60007fbe0ff */
[----:B0-----:R-:W0:Y:S01]  /*0c40*/  @!P2 LDC.64 R34, c[0x0][0x230] ;  /* 0x00008c00ff22ab82 */ /* 0x001e220000000a00 */
[----:B------:R-:W-:Y:S02]  /*0c50*/  ISETP.GT.U32.OR P3, PT, R49, 0x2ff, P3 ;  /* 0x000002ff3100780c */ /* 0x000fe40001f64470 */
[----:B------:R-:W-:Y:S02]  /*0c60*/  MOV R14, RZ ;  /* 0x000000ff000e7202 */ /* 0x000fe40000000f00 */
[C---:B------:R-:W-:Y:S02]  /*0c70*/  @!P0 IADD3.X R29, R8.reuse, R29, RZ, P6, !PT ;  /* 0x0000001d081d8210 */ /* 0x040fe400037fe4ff */
[----:B------:R-:W-:Y:S01]  /*0c80*/  @!P0 IADD3.X R55, R8, R25, RZ, P5, !PT ;  /* 0x0000001908378210 */ /* 0x000fe20002ffe4ff */
[----:B-1----:R-:W1:Y:S02]  /*0c90*/  @!P4 LDC.64 R30, c[0x0][0x228] ;  /* 0x00008a00ff1ecb82 */ /* 0x002e640000000a00 */
[----:B------:R2:W5:Y:S06]  /*0ca0*/  @!P0 LDG.E R14, desc[UR8][R28.64] ;  /* 0x000000081c0e8981 */ /* 0x00056c000c1e1900 */
[----:B------:R-:W1:Y:S01]  /*0cb0*/  @!P2 LDC.64 R24, c[0x0][0x228] ;  /* 0x00008a00ff18ab82 */ /* 0x000e620000000a00 */
[----:B------:R-:W-:-:S07]  /*0cc0*/  @!P2 IADD3 R51, R53, R51, RZ ;  /* 0x000000333533a210 */ /* 0x000fce0007ffe0ff */
[----:B--2---:R-:W2:Y:S01]  /*0cd0*/  @!P4 LDC.64 R28, c[0x0][0x230] ;  /* 0x00008c00ff1ccb82 */ /* 0x004ea20000000a00 */
[----:B------:R-:W-:Y:S02]  /*0ce0*/  MOV R8, RZ ;  /* 0x000000ff00087202 */ /* 0x000fe40000000f00 */
[----:B------:R-:W-:Y:S02]  /*0cf0*/  SHF.R.S32.HI R21, RZ, 0x1f, R40 ;  /* 0x0000001fff157819 */ /* 0x000fe40000011428 */
[----:B------:R-:W-:-:S03]  /*0d00*/  ISETP.GE.U32.AND P6, PT, R40, UR14, PT ;  /* 0x0000000e28007c0c */ /* 0x000fc6000bfc6070 */
[----:B------:R-:W2:Y:S01]  /*0d10*/  @!P3 LDC.64 R26, c[0x0][0x288] ;  /* 0x0000a200ff1abb82 */ /* 0x000ea20000000a00 */
[C---:B------:R-:W-:Y:S01]  /*0d20*/  @!P2 SHF.L.U32 R59, R52.reuse, 0x1, RZ ;  /* 0x00000001343ba819 */ /* 0x040fe200000006ff */
[----:B------:R-:W-:Y:S01]  /*0d30*/  @!P4 IMAD R56, R17, R32, RZ ;  /* 0x000000201138c224 */ /* 0x000fe200078e02ff */
[----:B------:R-:W-:Y:S01]  /*0d40*/  @!P2 SHF.L.U64.HI R36, R52, 0x1, R51 ;  /* 0x000000013424a819 */ /* 0x000fe20000010233 */
[----:B------:R1:W5:Y:S01]  /*0d50*/  @!P0 LDG.E R8, desc[UR8][R54.64] ;  /* 0x0000000836088981 */ /* 0x000362000c1e1900 */
[----:B------:R-:W-:Y:S02]  /*0d60*/  @!P4 MOV R52, R68 ;  /* 0x000000440034c202 */ /* 0x000fe40000000f00 */
[----:B------:R-:W-:Y:S02]  /*0d70*/  @!P4 MOV R53, R71 ;  /* 0x000000470035c202 */ /* 0x000fe40000000f00 */
[----:B------:R-:W-:Y:S01]  /*0d80*/  ISETP.GE.AND.EX P5, PT, R21, UR15, PT, P6 ;  /* 0x0000000f15007c0c */ /* 0x000fe2000bfa6360 */
[C---:B------:R-:W-:Y:S01]  /*0d90*/  @!P4 IMAD R57, R42.reuse, R33, R56 ;  /* 0x000000212a39c224 */ /* 0x040fe200078e0238 */
[----:B0-----:R-:W-:Y:S01]  /*0da0*/  @!P2 IADD3 R34, P0, R59, R34, RZ ;  /* 0x000000223b22a210 */ /* 0x001fe20007f1e0ff */
[----:B------:R-:W-:Y:S01]  /*0db0*/  @!P4 IMAD.WIDE.U32 R52, R42, R32, R52 ;  /* 0x000000202a34c225 */ /* 0x000fe200078e0034 */
[----:B------:R-:W-:-:S02]  /*0dc0*/  ISETP.GT.U32.OR P5, PT, R49, 0x2ff, P5 ;  /* 0x000002ff3100780c */ /* 0x000fc40002fa4470 */
[----:B------:R-:W-:Y:S02]  /*0dd0*/  @!P2 IADD3.X R35, R36, R35, RZ, P0, !PT ;  /* 0x000000232423a210 */ /* 0x000fe400007fe4ff */
[----:B-1----:R-:W-:Y:S02]  /*0de0*/  @!P2 IADD3 R58, P0, R59, R24, RZ ;  /* 0x000000183b3aa210 */ /* 0x002fe40007f1e0ff */
[----:B------:R-:W-:Y:S02]  /*0df0*/  @!P4 IADD3 R55, R53, R57, RZ ;  /* 0x000000393537c210 */ /* 0x000fe40007ffe0ff */
[----:B------:R-:W-:Y:S02]  /*0e00*/  @!P4 SHF.L.U32 R53, R52, 0x1, RZ ;  /* 0x000000013435c819 */ /* 0x000fe400000006ff */
[----:B------:R-:W-:Y:S02]  /*0e10*/  @!P2 IADD3.X R59, R36, R25, RZ, P0, !PT ;  /* 0x00000019243ba210 */ /* 0x000fe400007fe4ff */
[----:B------:R-:W-:Y:S01]  /*0e20*/  @!P4 SHF.L.U64.HI R36, R52, 0x1, R55 ;  /* 0x000000013424c819 */ /* 0x000fe20000010237 */
[----:B------:R-:W0:Y:S01]  /*0e30*/  @!P3 LDC.64 R24, c[0x0][0x230] ;  /* 0x00008c00ff18bb82 */ /* 0x000e220000000a00 */
[----:B--2---:R-:W-:Y:S01]  /*0e40*/  @!P4 IADD3 R56, P0, R53, R28, RZ ;  /* 0x0000001c3538c210 */ /* 0x004fe20007f1e0ff */
[----:B------:R-:W-:-:S03]  /*0e50*/  @!P3 IMAD R54, R19, R26, RZ ;  /* 0x0000001a1336b224 */ /* 0x000fc600078e02ff */
[----:B------:R-:W-:-:S03]  /*0e60*/  @!P4 IADD3.X R57, R36, R29, RZ, P0, !PT ;  /* 0x0000001d2439c210 */ /* 0x000fc600007fe4ff */
[----:B------:R-:W1:Y:S01]  /*0e70*/  @!P5 LDC.64 R32, c[0x0][0x288] ;  /* 0x0000a200ff20db82 */ /* 0x000e620000000a00 */
[----:B------:R-:W-:Y:S01]  /*0e80*/  @!P3 IMAD R61, R41, R27, R54 ;  /* 0x0000001b293db224 */ /* 0x000fe200078e0236 */
[----:B------:R-:W-:-:S06]  /*0e90*/  @!P3 MOV R54, R68 ;  /* 0x000000440036b202 */ /* 0x000fcc0000000f00 */
[----:B------:R-:W2:Y:S01]  /*0ea0*/  @!P3 LDC.64 R28, c[0x0][0x228] ;  /* 0x00008a00ff1cbb82 */ /* 0x000ea20000000a00 */
[----:B------:R-:W-:Y:S02]  /*0eb0*/  @!P3 MOV R55, R71 ;  /* 0x000000470037b202 */ /* 0x000fe40000000f00 */
[----:B------:R-:W-:Y:S02]  /*0ec0*/  MOV R51, RZ ;  /* 0x000000ff00337202 */ /* 0x000fe40000000f00 */
[----:B------:R-:W-:Y:S01]  /*0ed0*/  MOV R52, RZ ;  /* 0x000000ff00347202 */ /* 0x000fe20000000f00 */
[----:B------:R-:W-:Y:S02]  /*0ee0*/  @!P3 IMAD.WIDE.U32 R54, R41, R26, R54 ;  /* 0x0000001a2936b225 */ /* 0x000fe400078e0036 */
[----:B------:R-:W4:Y:S01]  /*0ef0*/  @!P5 LDC.64 R26, c[0x0][0x230] ;  /* 0x00008c00ff1adb82 */ /* 0x000f220000000a00 */
[----:B------:R0:W5:Y:S02]  /*0f00*/  @!P2 LDG.E R51, desc[UR8][R34.64] ;  /* 0x000000082233a981 */ /* 0x000164000c1e1900 */
[----:B------:R-:W-:-:S02]  /*0f10*/  @!P3 IADD3 R55, R55, R61, RZ ;  /* 0x0000003d3737b210 */ /* 0x000fc40007ffe0ff */
[----:B------:R0:W5:Y:S01]  /*0f20*/  @!P2 LDG.E R52, desc[UR8][R58.64] ;  /* 0x000000083a34a981 */ /* 0x000162000c1e1900 */
[----:B------:R-:W-:Y:S02]  /*0f30*/  @!P4 IADD3 R30, P2, R53, R30, RZ ;  /* 0x0000001e351ec210 */ /* 0x000fe40007f5e0ff */
[----:B------:R-:W-:Y:S02]  /*0f40*/  MOV R53, RZ ;  /* 0x000000ff00357202 */ /* 0x000fe40000000f00 */
[----:B------:R-:W-:Y:S01]  /*0f50*/  @!P4 IADD3.X R31, R36, R31, RZ, P2, !PT ;  /* 0x0000001f241fc210 */ /* 0x000fe200017fe4ff */
[----:B0-----:R-:W0:Y:S01]  /*0f60*/  @!P5 LDC.64 R34, c[0x0][0x228] ;  /* 0x00008a00ff22db82 */ /* 0x001e220000000a00 */
[C---:B------:R-:W-:Y:S02]  /*0f70*/  @!P3 SHF.L.U32 R59, R54.reuse, 0x1, RZ ;  /* 0x00000001363bb819 */ /* 0x040fe400000006ff */
[----:B------:R2:W5:Y:S01]  /*0f80*/  @!P4 LDG.E R53, desc[UR8][R56.64] ;  /* 0x000000083835c981 */ /* 0x000562000c1e1900 */
[----:B------:R-:W-:-:S02]  /*0f90*/  @!P3 SHF.L.U64.HI R36, R54, 0x1, R55 ;  /* 0x000000013624b819 */ /* 0x000fc40000010237 */
[----:B------:R-:W-:Y:S01]  /*0fa0*/  @!P3 IADD3 R24, P0, R59, R24, RZ ;  /* 0x000000183b18b210 */ /* 0x000fe20007f1e0ff */
[----:B-1----:R-:W-:-:S03]  /*0fb0*/  @!P5 IMAD R58, R21, R32, RZ ;  /* 0x00000020153ad224 */ /* 0x002fc600078e02ff */
[----:B------:R-:W-:Y:S02]  /*0fc0*/  @!P3 IADD3.X R25, R36, R25, RZ, P0, !PT ;  /* 0x000000192419b210 */ /* 0x000fe400007fe4ff */
[----:B--2---:R-:W-:Y:S02]  /*0fd0*/  @!P3 IADD3 R28, P0, R59, R28, RZ ;  /* 0x0000001c3b1cb210 */ /* 0x004fe40007f1e0ff */
[----:B------:R-:W-:Y:S02]  /*0fe0*/  @!P5 MOV R56, R68 ;  /* 0x000000440038d202 */ /* 0x000fe40000000f00 */
[----:B------:R-:W-:Y:S01]  /*0ff0*/  @!P5 MOV R57, R71 ;  /* 0x000000470039d202 */ /* 0x000fe20000000f00 */
[----:B------:R-:W-:Y:S01]  /*1000*/  @!P5 IMAD R55, R40, R33, R58 ;  /* 0x000000212837d224 */ /* 0x000fe200078e023a */
[----:B------:R-:W-:Y:S01]  /*1010*/  @!P3 IADD3.X R29, R36, R29, RZ, P0, !PT ;  /* 0x0000001d241db210 */ /* 0x000fe200007fe4ff */
[----:B------:R-:W-:-:S05]  /*1020*/  @!P5 IMAD.WIDE.U32 R32, R40, R32, R56 ;  /* 0x000000202820d225 */ /* 0x000fca00078e0038 */
[----:B------:R-:W-:Y:S02]  /*1030*/  @!P5 IADD3 R57, R33, R55, RZ ;  /* 0x000000372139d210 */ /* 0x000fe40007ffe0ff */
[----:B------:R-:W-:-:S06]  /*1040*/  MOV R55, RZ ;  /* 0x000000ff00377202 */ /* 0x000fcc0000000f00 */
[----:B------:R-:W5:Y:S01]  /*1050*/  @!P3 LDG.E R55, desc[UR8][R24.64] ;  /* 0x000000081837b981 */ /* 0x000f62000c1e1900 */
[----:B------:R-:W-:Y:S02]  /*1060*/  MOV R60, 0x3f800000 ;  /* 0x3f800000003c7802 */ /* 0x000fe40000000f00 */
[----:B------:R-:W-:Y:S02]  /*1070*/  MOV R54, RZ ;  /* 0x000000ff00367202 */ /* 0x000fe40000000f00 */
[C---:B------:R-:W-:Y:S02]  /*1080*/  @!P5 SHF.L.U32 R33, R32.reuse, 0x1, RZ ;  /* 0x000000012021d819 */ /* 0x040fe400000006ff */
[----:B------:R-:W-:Y:S02]  /*1090*/  @!P5 SHF.L.U64.HI R32, R32, 0x1, R57 ;  /* 0x000000012020d819 */ /* 0x000fe40000010239 */
[----:B------:R-:W5:Y:S01]  /*10a0*/  @!P4 LDG.E R54, desc[UR8][R30.64] ;  /* 0x000000081e36c981 */ /* 0x000f62000c1e1900 */
[----:B----4-:R-:W-:-:S02]  /*10b0*/  @!P5 IADD3 R26, P2, R33, R26, RZ ;  /* 0x0000001a211ad210 */ /* 0x010fc40007f5e0ff */
[----:B0-----:R-:W-:Y:S02]  /*10c0*/  @!P5 IADD3 R34, P4, R33, R34, RZ ;  /* 0x000000222122d210 */ /* 0x001fe40007f9e0ff */
[----:B------:R-:W-:Y:S02]  /*10d0*/  CS2R R56, SRZ ;  /* 0x0000000000387805 */ /* 0x000fe4000001ff00 */
[----:B------:R-:W-:Y:S02]  /*10e0*/  CS2R R58, SRZ ;  /* 0x00000000003a7805 */ /* 0x000fe4000001ff00 */
[C---:B------:R-:W-:Y:S02]  /*10f0*/  @!P5 IADD3.X R27, R32.reuse, R27, RZ, P2, !PT ;  /* 0x0000001b201bd210 */ /* 0x040fe400017fe4ff */
[----:B------:R-:W-:Y:S01]  /*1100*/  @!P5 IADD3.X R35, R32, R35, RZ, P4, !PT ;  /* 0x000000232023d210 */ /* 0x000fe200027fe4ff */
[----:B------:R-:W-:Y:S01]  /*1110*/  BSSY B0, `(.L_x_1420) ;  /* 0x0000021000007945 */ /* 0x000fe20003800000 */
[----:B------:R0:W5:Y:S01]  /*1120*/  @!P3 LDG.E R56, desc[UR8][R28.64] ;  /* 0x000000081c38b981 */ /* 0x000162000c1e1900 */
[----:B------:R-:W-:-:S02]  /*1130*/  MOV R64, RZ ;  /* 0x000000ff00407202 */ /* 0x000fc40000000f00 */
[----:B------:R-:W-:Y:S01]  /*1140*/  MOV R62, RZ ;  /* 0x000000ff003e7202 */ /* 0x000fe20000000f00 */
[----:B------:R1:W5:Y:S04]  /*1150*/  @!P5 LDG.E R58, desc[UR8][R26.64] ;  /* 0x000000081a3ad981 */ /* 0x000368000c1e1900 */
[----:B------:R1:W5:Y:S01]  /*1160*/  @!P5 LDG.E R57, desc[UR8][R34.64] ;  /* 0x000000082239d981 */ /* 0x000362000c1e1900 */
[----:B------:R-:W-:Y:S01]  /*1170*/  ISETP.NE.AND P5, PT, RZ, UR10, PT ;  /* 0x0000000aff007c0c */ /* 0x000fe2000bfa5270 */
[--C-:B0-----:R-:W-:Y:S02]  /*1180*/  HADD2.F32 R29, -RZ, R20.reuse.H0_H0 ;  /* 0x20000014ff1d7230 */ /* 0x101fe40000004100 */
[----:B------:R-:W-:Y:S02]  /*1190*/  HADD2.F32 R31, -RZ, R20.H1_H1 ;  /* 0x30000014ff1f7230 */ /* 0x000fe40000004100 */
[----:B---3--:R-:W-:-:S05]  /*11a0*/  FFMA.FTZ R23, -R22, R22, R23 ;  /* 0x0000001616177223 */ /* 0x008fca0000010117 */
[----:B------:R-:W-:-:S13]  /*11b0*/  FSETP.GTU.FTZ.AND P0, PT, R23, RZ, PT ;  /* 0x000000ff1700720b */ /* 0x000fda0003f1c000 */
[----:B------:R-:W0:Y:S02]  /*11c0*/  @P0 LDC R24, c[0x0][0x250] ;  /* 0x00009400ff180b82 */ /* 0x000e240000000800 */
[----:B0-----:R-:W-:-:S04]  /*11d0*/  @P0 FADD.FTZ R24, R23, R24 ;  /* 0x0000001817180221 */ /* 0x001fc80000010000 */
[----:B------:R1:W0:Y:S01]  /*11e0*/  @P0 MUFU.RSQ R60, R24 ;  /* 0x00000018003c0308 */ /* 0x0002220000001400 */
[----:B------:R-:W-:Y:S02]  /*11f0*/  ISETP.GT.U32.AND P0, PT, R49, 0x2ff, PT ;  /* 0x000002ff3100780c */ /* 0x000fe40003f04070 */
[----:B------:R-:W-:-:S11]  /*1200*/  MOV R23, RZ ;  /* 0x000000ff00177202 */ /* 0x000fd60000000f00 */
[----:B-1----:R-:W-:Y:S05]  /*1210*/  @P0 BRA `(.L_x_1421) ;  /* 0x0000000000400947 */ /* 0x002fea0003800000 */
[----:B------:R-:W-:Y:S01]  /*1220*/  ISETP.NE.AND P0, PT, RZ, UR10, PT ;  /* 0x0000000aff007c0c */ /* 0x000fe2000bf05270 */
[----:B------:R-:W1:Y:S01]  /*1230*/  LDC.64 R26, c[0x0][0x238] ;  /* 0x00008e00ff1a7b82 */ /* 0x000e620000000a00 */
[----:B------:R-:W-:-:S04]  /*1240*/  IADD3 R37, R50, R37, RZ ;  /* 0x0000002532257210 */ /* 0x000fc80007ffe0ff */
[----:B------:R-:W-:-:S07]  /*1250*/  SHF.R.S32.HI R28, RZ, 0x1f, R37 ;  /* 0x0000001fff1c7819 */ /* 0x000fce0000011425 */
[----:B------:R-:W2:Y:S01]  /*1260*/  @P0 LDC.64 R24, c[0x0][0x240] ;  /* 0x00009000ff180b82 */ /* 0x000ea20000000a00 */
[----:B-1----:R-:W-:-:S05]  /*1270*/  IMAD.WIDE R26, R37, 0x2, R26 ;  /* 0x00000002251a7825 */ /* 0x002fca00078e021a */
[----:B------:R-:W3:Y:S04]  /*1280*/  LDG.E.U16 R64, desc[UR8][R26.64] ;  /* 0x000000081a407981 */ /* 0x000ee8000c1e1500 */
[----:B------:R-:W4:Y:S01]  /*1290*/  LDG.E.U16 R62, desc[UR8][R26.64+0x2] ;  /* 0x000002081a3e7981 */ /* 0x000f22000c1e1500 */
[----:B--2---:R-:W-:-:S04]  /*12a0*/  @P0 LEA R24, P2, R37, R24, 0x1 ;  /* 0x0000001825180211 */ /* 0x004fc800078408ff */
[----:B------:R-:W-:-:S05]  /*12b0*/  @P0 LEA.HI.X R25, R37, R25, R28, 0x1, P2 ;  /* 0x0000001925190211 */ /* 0x000fca00010f0c1c */
[----:B------:R-:W2:Y:S04]  /*12c0*/  @P0 LDG.E.U16 R30, desc[UR8][R24.64] ;  /* 0x00000008181e0981 */ /* 0x000ea8000c1e1500 */
[----:B------:R-:W2:Y:S01]  /*12d0*/  @P0 LDG.E.U16 R28, desc[UR8][R24.64+0x2] ;  /* 0x00000208181c0981 */ /* 0x000ea2000c1e1500 */
[----:B---3--:R-:W-:Y:S02]  /*12e0*/  SHF.L.U32 R64, R64, 0x10, RZ ;  /* 0x0000001040407819 */ /* 0x008fe400000006ff */
[----:B----4-:R-:W-:Y:S02]  /*12f0*/  SHF.L.U32 R62, R62, 0x10, RZ ;  /* 0x000000103e3e7819 */ /* 0x010fe400000006ff */
[----:B--2---:R-:W-:Y:S02]  /*1300*/  @P0 SHF.L.U32 R59, R30, 0x10, RZ ;  /* 0x000000101e3b0819 */ /* 0x004fe400000006ff */
[----:B------:R-:W-:-:S07]  /*1310*/  @P0 SHF.L.U32 R23, R28, 0x10, RZ ;  /* 0x000000101c170819 */ /* 0x000fce00000006ff */
.L_x_1421:
[----:B------:R-:W-:Y:S05]  /*1320*/  BSYNC B0 ;  /* 0x0000000000007941 */ /* 0x000fea0003800000 */
.L_x_1420:
[C---:B------:R-:W-:Y:S01]  /*1330*/  FADD.FTZ R29, -R22.reuse, R29 ;  /* 0x0000001d161d7221 */ /* 0x040fe20000010100 */
[----:B------:R-:W-:Y:S01]  /*1340*/  FADD.FTZ R31, -R22, R31 ;  /* 0x0000001f161f7221 */ /* 0x000fe20000010100 */
[--C-:B-----5:R-:W-:Y:S02]  /*1350*/  HADD2.F32 R27, -RZ, R18.reuse.H0_H0 ;  /* 0x20000012ff1b7230 */ /* 0x120fe40000004100 */
[----:B------:R-:W-:Y:S02]  /*1360*/  HADD2.F32 R25, -RZ, R18.H1_H1 ;  /* 0x30000012ff197230 */ /* 0x000fe40000004100 */
[-C--:B0-----:R-:W-:Y:S01]  /*1370*/  FMUL.FTZ R26, R29, R60.reuse ;  /* 0x0000003c1d1a7220 */ /* 0x081fe20000410000 */
        /* <DEDUP_REMOVED lines=20> */
.L_x_1422:
[----:B------:R-:W-:Y:S01]  /*14c0*/  FMUL.FTZ R29, R27, R64 ;  /* 0x000000401b1d7220 */ /* 0x000fe20000410000 */
[--C-:B------:R-:W-:Y:S02]  /*14d0*/  HADD2.F32 R33, -RZ, R38.reuse.H0_H0 ;  /* 0x20000026ff217230 */ /* 0x100fe40000004100 */
[----:B------:R-:W-:Y:S01]  /*14e0*/  FMUL.FTZ R30, R25, R62 ;  /* 0x0000003e191e7220 */ /* 0x000fe20000410000 */
[----:B------:R-:W-:Y:S02]  /*14f0*/  HADD2.F32 R35, -RZ, R38.H1_H1 ;  /* 0x30000026ff237230 */ /* 0x000fe40000004100 */
[----:B------:R-:W-:Y:S01]  /*1500*/  FFMA.FTZ R31, R26, R29, RZ ;  /* 0x0000001d1a1f7223 */ /* 0x000fe200000100ff */
[----:B------:R-:W-:Y:S01]  /*1510*/  FADD.FTZ R29, RZ, R29 ;  /* 0x0000001dff1d7221 */ /* 0x000fe20000010000 */
[C---:B------:R-:W-:Y:S01]  /*1520*/  FADD.FTZ R33, -R22.reuse, R33 ;  /* 0x0000002116217221 */ /* 0x040fe20000010100 */
[----:B------:R-:W-:Y:S01]  /*1530*/  FADD.FTZ R35, -R22, R35 ;  /* 0x0000002316237221 */ /* 0x000fe20000010100 */
[----:B------:R-:W-:Y:S01]  /*1540*/  FFMA.FTZ R28, R24, R30, R31 ;  /* 0x0000001e181c7223 */ /* 0x000fe2000001001f */
[----:B------:R-:W-:Y:S01]  /*1550*/  FADD.FTZ R29, R30, R29 ;  /* 0x0000001d1e1d7221 */ /* 0x000fe20000010000 */
[-C--:B------:R-:W-:Y:S01]  /*1560*/  FMUL.FTZ R32, R33, R60.reuse ;  /* 0x0000003c21207220 */ /* 0x080fe20000410000 */
[----:B------:R-:W-:Y:S01]  /*1570*/  FMUL.FTZ R30, R35, R60 ;  /* 0x0000003c231e7220 */ /* 0x000fe20000410000 */
[----:B------:R-:W-:Y:S01]  /*1580*/  FFMA.FTZ R33, R26, R27, RZ ;  /* 0x0000001b1a217223 */ /* 0x000fe200000100ff */
        /* <DEDUP_REMOVED lines=21> */
.L_x_1423:
[----:B------:R-:W-:Y:S01]  /*16e0*/  FADD.FTZ R26, RZ, R27 ;  /* 0x0000001bff1a7221 */ /* 0x000fe20000010000 */
[----:B------:R-:W-:Y:S01]  /*16f0*/  FMUL.FTZ R27, R35, R64 ;  /* 0x00000040231b7220 */ /* 0x000fe20000410000 */
[----:B------:R-:W-:Y:S01]  /*1700*/  FFMA.FTZ R33, R32, R35, R33 ;  /* 0x0000002320217223 */ /* 0x000fe20000010021 */
[----:B------:R-:W-:Y:S01]  /*1710*/  FFMA.FTZ R37, R24, R25, RZ ;  /* 0x0000001918257223 */ /* 0x000fe200000100ff */
[----:B------:R-:W-:Y:S01]  /*1720*/  FADD.FTZ R26, R26, R35 ;  /* 0x000000231a1a7221 */ /* 0x000fe20000010000 */
[----:B------:R-:W-:Y:S01]  /*1730*/  FFMA.FTZ R35, R32, R27, R28 ;  /* 0x0000001b20237223 */ /* 0x000fe2000001001c */
[----:B------:R-:W-:Y:S01]  /*1740*/  FADD.FTZ R28, RZ, R25 ;  /* 0x00000019ff1c7221 */ /* 0x000fe20000010000 */
[----:B------:R-:W-:-:S03]  /*1750*/  FFMA.FTZ R24, R30, R31, R37 ;  /* 0x0000001f1e187223 */ /* 0x000fc60000010025 */
[----:B------:R-:W-:Y:S01]  /*1760*/  FADD.FTZ R25, R28, R31 ;  /* 0x0000001f1c197221 */ /* 0x000fe20000010000 */
[----:B------:R-:W-:Y:S01]  /*1770*/  FADD.FTZ R28, R29, R27 ;  /* 0x0000001b1d1c7221 */ /* 0x000fe20000010000 */
[----:B------:R-:W-:Y:S01]  /*1780*/  FMUL.FTZ R31, R31, R62 ;  /* 0x0000003e1f1f7220 */ /* 0x000fe20000410000 */
[--C-:B------:R-:W-:Y:S02]  /*1790*/  HADD2.F32 R27, -RZ, R12.reuse.H0_H0 ;  /* 0x2000000cff1b7230 */ /* 0x100fe40000004100 */
[----:B------:R-:W-:Y:S02]  /*17a0*/  HADD2.F32 R29, -RZ, R12.H1_H1 ;  /* 0x3000000cff1d7230 */ /* 0x000fe40000004100 */
[----:B------:R-:W-:Y:S01]  /*17b0*/  FFMA.FTZ R30, R30, R31, R35 ;  /* 0x0000001f1e1e7223 */ /* 0x000fe20000010023 */
[C---:B------:R-:W-:Y:S01]  /*17c0*/  FADD.FTZ R35, -R22.reuse, R27 ;  /* 0x0000001b16237221 */ /* 0x040fe20000010100 */
[----:B------:R-:W-:Y:S01]  /*17d0*/  FADD.FTZ R27, R31, R28 ;  /* 0x0000001c1f1b7221 */ /* 0x000fe20000010000 */
[----:B------:R-:W-:Y:S01]  /*17e0*/  FADD.FTZ R29, -R22, R29 ;  /* 0x0000001d161d7221 */ /* 0x000fe20000010100 */
[----:B------:R-:W-:-:S02]  /*17f0*/  HADD2.F32 R31, -RZ, R10.H0_H0 ;  /* 0x2000000aff1f7230 */ /* 0x000fc40000004100 */
        /* <DEDUP_REMOVED lines=17> */
[----:B0-----:R-:W-:Y:S01]  /*1910*/  FADD.FTZ R74, -R37, 1 ;  /* 0x3f800000254a7421 */ /* 0x001fe20000010100 */
[----:B------:R-:W-:-:S03]  /*1920*/  FMUL.FTZ R28, R28, R37 ;  /* 0x000000251c1c7220 */ /* 0x000fc60000410000 */
[----:B------:R-:W-:Y:S01]  /*1930*/  FFMA.FTZ R35, R31, R74, 1 ;  /* 0x3f8000001f237423 */ /* 0x000fe2000001004a */
[----:B------:R-:W-:-:S03]  /*1940*/  FMUL.FTZ R31, R61, R72 ;  /* 0x000000483d1f7220 */ /* 0x000fc60000410000 */
[----:B------:R-:W-:-:S07]  /*1950*/  FMUL.FTZ R28, R28, R35 ;  /* 0x000000231c1c7220 */ /* 0x000fce0000410000 */
.L_x_1424:
[----:B------:R-:W-:Y:S01]  /*1960*/  FMUL.FTZ R35, R31, R64 ;  /* 0x000000401f237220 */ /* 0x000fe20000410000 */
[----:B------:R-:W-:Y:S01]  /*1970*/  FADD.FTZ R26, R26, R31 ;  /* 0x0000001f1a1a7221 */ /* 0x000fe20000010000 */
[----:B------:R-:W-:Y:S01]  /*1980*/  FFMA.FTZ R33, R32, R31, R33 ;  /* 0x0000001f20217223 */ /* 0x000fe20000010021 */
[----:B------:R-:W-:Y:S01]  /*1990*/  FADD.FTZ R25, R25, R28 ;  /* 0x0000001c19197221 */ /* 0x000fe20000010000 */
[----:B------:R-:W-:Y:S01]  /*19a0*/  FFMA.FTZ R24, R29, R28, R24 ;  /* 0x0000001c1d187223 */ /* 0x000fe20000010018 */
[----:B------:R-:W-:Y:S01]  /*19b0*/  FMUL.FTZ R31, R28, R62 ;  /* 0x0000003e1c1f7220 */ /* 0x000fe20000410000 */
[----:B------:R-:W-:Y:S01]  /*19c0*/  FFMA.FTZ R30, R32, R35, R30 ;  /* 0x00000023201e7223 */ /* 0x000fe2000001001e */
[----:B------:R-:W-:Y:S01]  /*19d0*/  FADD.FTZ R28, R27, R35 ;  /* 0x000000231b1c7221 */ /* 0x000fe20000010000 */
[--C-:B------:R-:W-:Y:S02]  /*19e0*/  HADD2.F32 R35, -RZ, R14.reuse.H1_H1 ;  /* 0x3000000eff237230 */ /* 0x100fe40000004100 */
[----:B------:R-:W-:-:S02]  /*19f0*/  HADD2.F32 R27, -RZ, R14.H0_H0 ;  /* 0x2000000eff1b7230 */ /* 0x000fc40000004100 */
[----:B------:R-:W-:Y:S01]  /*1a00*/  FFMA.FTZ R29, R29, R31, R30 ;  /* 0x0000001f1d1d7223 */ /* 0x000fe2000001001e */
[C---:B------:R-:W-:Y:S02]  /*1a10*/  FADD.FTZ R35, -R22.reuse, R35 ;  /* 0x0000002316237221 */ /* 0x040fe40000010100 */
[----:B------:R-:W-:Y:S01]  /*1a20*/  FADD.FTZ R37, -R22, R27 ;  /* 0x0000001b16257221 */ /* 0x000fe20000010100 */
[----:B------:R-:W-:Y:S01]  /*1a30*/  FADD.FTZ R27, R31, R28 ;  /* 0x0000001c1f1b7221 */ /* 0x000fe20000010000 */
[-C--:B------:R-:W-:Y:S01]  /*1a40*/  FMUL.FTZ R31, R35, R60.reuse ;  /* 0x0000003c231f7220 */ /* 0x080fe20000410000 */
[--C-:B------:R-:W-:Y:S02]  /*1a50*/  HADD2.F32 R35, -RZ, R8.reuse.H0_H0 ;  /* 0x20000008ff237230 */ /* 0x100fe40000004100 */
        /* <DEDUP_REMOVED lines=21> */
.L_x_1425:
[----:B------:R-:W-:Y:S01]  /*1bb0*/  FMUL.FTZ R32, R35, R64 ;  /* 0x0000004023207220 */ /* 0x000fe20000410000 */
[----:B------:R-:W-:Y:S01]  /*1bc0*/  FFMA.FTZ R33, R30, R35, R33 ;  /* 0x000000231e217223 */ /* 0x000fe20000010021 */
[----:B------:R-:W-:Y:S01]  /*1bd0*/  FADD.FTZ R26, R26, R35 ;  /* 0x000000231a1a7221 */ /* 0x000fe20000010000 */
[--C-:B------:R-:W-:Y:S02]  /*1be0*/  HADD2.F32 R35, -RZ, R51.reuse.H1_H1 ;  /* 0x30000033ff237230 */ /* 0x100fe40000004100 */
[----:B------:R-:W-:Y:S01]  /*1bf0*/  FFMA.FTZ R30, R30, R32, R29 ;  /* 0x000000201e1e7223 */ /* 0x000fe2000001001d */
[----:B------:R-:W-:Y:S01]  /*1c00*/  FADD.FTZ R32, R27, R32 ;  /* 0x000000201b207221 */ /* 0x000fe20000010000 */
[----:B------:R-:W-:Y:S02]  /*1c10*/  HADD2.F32 R27, -RZ, R51.H0_H0 ;  /* 0x20000033ff1b7230 */ /* 0x000fe40000004100 */
[----:B------:R-:W-:Y:S01]  /*1c20*/  FMUL.FTZ R29, R28, R62 ;  /* 0x0000003e1c1d7220 */ /* 0x000fe20000410000 */
[C---:B------:R-:W-:Y:S01]  /*1c30*/  FADD.FTZ R35, -R22.reuse, R35 ;  /* 0x0000002316237221 */ /* 0x040fe20000010100 */
[----:B------:R-:W-:Y:S01]  /*1c40*/  FFMA.FTZ R24, R31, R28, R24 ;  /* 0x0000001c1f187223 */ /* 0x000fe20000010018 */
[----:B------:R-:W-:Y:S01]  /*1c50*/  FADD.FTZ R25, R25, R28 ;  /* 0x0000001c19197221 */ /* 0x000fe20000010000 */
[----:B------:R-:W-:Y:S01]  /*1c60*/  FADD.FTZ R37, -R22, R27 ;  /* 0x0000001b16257221 */ /* 0x000fe20000010100 */
[----:B------:R-:W-:Y:S01]  /*1c70*/  FFMA.FTZ R31, R31, R29, R30 ;  /* 0x0000001d1f1f7223 */ /* 0x000fe2000001001e */
[----:B------:R-:W-:Y:S01]  /*1c80*/  FADD.FTZ R27, R29, R32 ;  /* 0x000000201d1b7221 */ /* 0x000fe20000010000 */
[-C--:B------:R-:W-:Y:S01]  /*1c90*/  FMUL.FTZ R29, R35, R60.reuse ;  /* 0x0000003c231d7220 */ /* 0x080fe20000410000 */
[----:B------:R-:W-:Y:S01]  /*1ca0*/  FMUL.FTZ R30, R37, R60 ;  /* 0x0000003c251e7220 */ /* 0x000fe20000410000 */
        /* <DEDUP_REMOVED lines=21> */
.L_x_1426:
        /* <DEDUP_REMOVED lines=37> */
.L_x_1427:
[----:B------:R-:W-:Y:S01]  /*2050*/  FMUL.FTZ R32, R35, R64 ;  /* 0x0000004023207220 */ /* 0x000fe20000410000 */
[C---:B------:R-:W-:Y:S01]  /*2060*/  FFMA.FTZ R33, R30.reuse, R35, R33 ;  /* 0x000000231e217223 */ /* 0x040fe20000010021 */
[----:B------:R-:W-:Y:S01]  /*2070*/  FADD.FTZ R25, R25, R28 ;  /* 0x0000001c19197221 */ /* 0x000fe20000010000 */
[----:B------:R-:W-:Y:S01]  /*2080*/  FFMA.FTZ R24, R31, R28, R24 ;  /* 0x0000001c1f187223 */ /* 0x000fe20000010018 */
[----:B------:R-:W-:Y:S01]  /*2090*/  FFMA.FTZ R30, R30, R32, R29 ;  /* 0x000000201e1e7223 */ /* 0x000fe2000001001d */
[----:B------:R-:W-:Y:S01]  /*20a0*/  FMUL.FTZ R29, R28, R62 ;  /* 0x0000003e1c1d7220 */ /* 0x000fe20000410000 */
[----:B------:R-:W-:Y:S01]  /*20b0*/  FADD.FTZ R26, R26, R35 ;  /* 0x000000231a1a7221 */ /* 0x000fe20000010000 */
[----:B------:R-:W-:Y:S01]  /*20c0*/  FADD.FTZ R28, R27, R32 ;  /* 0x000000201b1c7221 */ /* 0x000fe20000010000 */
[--C-:B------:R-:W-:Y:S02]  /*20d0*/  HADD2.F32 R27, -RZ, R55.reuse.H0_H0 ;  /* 0x20000037ff1b7230 */ /* 0x100fe40000004100 */
[----:B------:R-:W-:Y:S01]  /*20e0*/  FFMA.FTZ R31, R31, R29, R30 ;  /* 0x0000001d1f1f7223 */ /* 0x000fe2000001001e */
[----:B------:R-:W-:-:S02]  /*20f0*/  HADD2.F32 R35, -RZ, R55.H1_H1 ;  /* 0x30000037ff237230 */ /* 0x000fc40000004100 */
[----:B------:R-:W-:Y:S01]  /*2100*/  FADD.FTZ R28, R29, R28 ;  /* 0x0000001c1d1c7221 */ /* 0x000fe20000010000 */
[C---:B------:R-:W-:Y:S02]  /*2110*/  FADD.FTZ R27, -R22.reuse, R27 ;  /* 0x0000001b161b7221 */ /* 0x040fe40000010100 */
[----:B------:R-:W-:Y:S02]  /*2120*/  FADD.FTZ R35, -R22, R35 ;  /* 0x0000002316237221 */ /* 0x000fe40000010100 */
[-C--:B------:R-:W-:Y:S01]  /*2130*/  FMUL.FTZ R30, R27, R60.reuse ;  /* 0x0000003c1b1e7220 */ /* 0x080fe20000410000 */
[--C-:B------:R-:W-:Y:S02]  /*2140*/  HADD2.F32 R27, -RZ, R56.reuse.H1_H1 ;  /* 0x30000038ff1b7230 */ /* 0x100fe40000004100 */
[----:B------:R-:W-:Y:S01]  /*2150*/  FMUL.FTZ R29, R35, R60 ;  /* 0x0000003c231d7220 */ /* 0x000fe20000410000 */
[----:B------:R-:W-:Y:S01]  /*2160*/  HADD2.F32 R35, -RZ, R56.H0_H0 ;  /* 0x20000038ff237230 */ /* 0x000fe20000004100 */
        /* <DEDUP_REMOVED lines=19> */
.L_x_1428:
[----:B------:R-:W-:Y:S01]  /*22a0*/  FMUL.FTZ R32, R35, R64 ;  /* 0x0000004023207220 */ /* 0x000fe20000410000 */
[----:B------:R-:W-:Y:S01]  /*22b0*/  FFMA.FTZ R33, R30, R35, R33 ;  /* 0x000000231e217223 */ /* 0x000fe20000010021 */
[----:B------:R-:W-:Y:S01]  /*22c0*/  FADD.FTZ R26, R26, R35 ;  /* 0x000000231a1a7221 */ /* 0x000fe20000010000 */
[--C-:B------:R-:W-:Y:S02]  /*22d0*/  HADD2.F32 R35, -RZ, R58.reuse.H1_H1 ;  /* 0x3000003aff237230 */ /* 0x100fe40000004100 */
[----:B------:R-:W-:Y:S01]  /*22e0*/  FFMA.FTZ R30, R30, R32, R31 ;  /* 0x000000201e1e7223 */ /* 0x000fe2000001001f */
[----:B------:R-:W-:Y:S01]  /*22f0*/  FADD.FTZ R32, R28, R32 ;  /* 0x000000201c207221 */ /* 0x000fe20000010000 */
[----:B------:R-:W-:Y:S01]  /*2300*/  FMUL.FTZ R31, R27, R62 ;  /* 0x0000003e1b1f7220 */ /* 0x000fe20000410000 */
[C---:B------:R-:W-:Y:S01]  /*2310*/  FFMA.FTZ R28, R29.reuse, R27, R24 ;  /* 0x0000001b1d1c7223 */ /* 0x040fe20000010018 */
[----:B------:R-:W-:Y:S02]  /*2320*/  FADD.FTZ R35, -R22, R35 ;  /* 0x0000002316237221 */ /* 0x000fe40000010100 */
[----:B------:R-:W-:Y:S01]  /*2330*/  FFMA.FTZ R29, R29, R31, R30 ;  /* 0x0000001f1d1d7223 */ /* 0x000fe2000001001e */
[----:B------:R-:W-:Y:S01]  /*2340*/  FADD.FTZ R24, R31, R32 ;  /* 0x000000201f187221 */ /* 0x000fe20000010000 */
[----:B------:R-:W-:-:S02]  /*2350*/  HADD2.F32 R31, -RZ, R58.H0_H0 ;  /* 0x2000003aff1f7230 */ /* 0x000fc40000004100 */
[----:B------:R-:W-:Y:S01]  /*2360*/  FMUL.FTZ R32, R35, R60 ;  /* 0x0000003c23207220 */ /* 0x000fe20000410000 */
[----:B------:R-:W-:Y:S02]  /*2370*/  HADD2.F32 R35, -RZ, R57.H0_H0 ;  /* 0x20000039ff237230 */ /* 0x000fe40000004100 */
[----:B------:R-:W-:-:S04]  /*2380*/  FADD.FTZ R31, -R22, R31 ;  /* 0x0000001f161f7221 */ /* 0x000fc80000010100 */
        /* <DEDUP_REMOVED lines=21> */
.L_x_1429:
[----:B------:R-:W-:Y:S01]  /*24e0*/  FMUL.FTZ R37, R35, R64 ;  /* 0x0000004023257220 */ /* 0x000fe20000410000 */
[----:B------:R-:W-:Y:S01]  /*24f0*/  ISETP.GT.AND P0, PT, R0, 0x1e, PT ;  /* 0x0000001e0000780c */ /* 0x000fe20003f04270 */
[----:B------:R-:W0:Y:S01]  /*2500*/  S2UR UR11, SR_CgaCtaId ;  /* 0x00000000000b79c3 */ /* 0x000e220000008800 */
[----:B------:R-:W-:Y:S01]  /*2510*/  UMOV UR6, 0x400 ;  /* 0x0000040000067882 */ /* 0x000fe20000000000 */
[----:B------:R-:W-:Y:S01]  /*2520*/  FFMA.FTZ R29, R30, R37, R29 ;  /* 0x000000251e1d7223 */ /* 0x000fe2000001001d */
[----:B------:R-:W-:Y:S01]  /*2530*/  FADD.FTZ R24, R24, R37 ;  /* 0x0000002518187221 */ /* 0x000fe20000010000 */
[----:B------:R-:W-:Y:S01]  /*2540*/  FMUL.FTZ R37, R31, R62 ;  /* 0x0000003e1f257220 */ /* 0x000fe20000410000 */
[----:B------:R-:W-:Y:S01]  /*2550*/  UIADD3 UR5, UR6, 0xf0, URZ ;  /* 0x000000f006057890 */ /* 0x000fe2000fffe03f */
[----:B------:R-:W-:Y:S01]  /*2560*/  ISETP.NE.AND P3, PT, R0, RZ, PT ;  /* 0x000000ff0000720c */ /* 0x000fe20003f65270 */
[----:B------:R-:W-:Y:S01]  /*2570*/  FADD.FTZ R72, R25, R27 ;  /* 0x0000001b19487221 */ /* 0x000fe20000010000 */
[C---:B------:R-:W-:Y:S01]  /*2580*/  FFMA.FTZ R36, R32.reuse, R37, R29 ;  /* 0x0000002520247223 */ /* 0x040fe2000001001d */
[----:B------:R-:W-:Y:S01]  /*2590*/  FADD.FTZ R37, R37, R24 ;  /* 0x0000001825257221 */ /* 0x000fe20000010000 */
[C---:B------:R-:W-:Y:S01]  /*25a0*/  ISETP.NE.AND P2, PT, R49.reuse, RZ, PT ;  /* 0x000000ff3100720c */ /* 0x040fe20003f45270 */
[----:B------:R-:W-:Y:S01]  /*25b0*/  FFMA.FTZ R25, R32, R31, R28 ;  /* 0x0000001f20197223 */ /* 0x000fe2000001001c */
[----:B------:R-:W-:Y:S01]  /*25c0*/  FADD.FTZ R26, R26, R35 ;  /* 0x000000231a1a7221 */ /* 0x000fe20000010000 */
[----:B------:R-:W1:Y:S01]  /*25d0*/  SHFL.DOWN PT, R29, R36, 0x1, 0x1f ;  /* 0x08201f00241d7f89 */ /* 0x000e6200000e0000 */
[----:B------:R-:W-:Y:S01]  /*25e0*/  FADD.FTZ R27, R72, R31 ;  /* 0x0000001f481b7221 */ /* 0x000fe20000010000 */
[----:B------:R-:W-:Y:S01]  /*25f0*/  BSSY B0, `(.L_x_1430) ;  /* 0x000005b000007945 */ /* 0x000fe20003800000 */
[----:B------:R-:W-:Y:S01]  /*2600*/  ISETP.GT.U32.AND P4, PT, R49, 0x2f, PT ;  /* 0x0000002f3100780c */ /* 0x000fe20003f84070 */
[----:B------:R-:W2:Y:S01]  /*2610*/  SHFL.DOWN PT, R24, R37, 0x1, 0x1f ;  /* 0x08201f0025187f89 */ /* 0x000ea200000e0000 */
[----:B0-----:R-:W-:-:S06]  /*2620*/  ULEA UR5, UR11, UR5, 0x18 ;  /* 0x000000050b057291 */ /* 0x001fcc000f8ec03f */
[----:B------:R-:W-:Y:S01]  /*2630*/  LEA R61, R49, UR5, 0x4 ;  /* 0x00000005313d7c11 */ /* 0x000fe2000f8e20ff */
        /* <DEDUP_REMOVED lines=18> */
[----:B------:R-:W-:Y:S01]  /*2760*/  ISETP.GT.AND P0, PT, R0, 0xf, PT ;  /* 0x0000000f0000780c */ /* 0x000fe20003f04270 */
[----:B------:R-:W-:Y:S02]  /*2770*/  FFMA.FTZ R24, R30, R35, R33 ;  /* 0x000000231e187223 */ /* 0x000fe40000010021 */
[----:B------:R-:W1:Y:S04]  /*2780*/  SHFL.DOWN PT, R34, R37, 0x10, 0x1f ;  /* 0x0a001f0025227f89 */ /* 0x000e6800000e0000 */
[----:B------:R2:W-:Y:S06]  /*2790*/  STS.128 [R61], R24 ;  /* 0x000000183d007388 */ /* 0x0005ec0000000c00 */
[----:B0-----:R-:W-:Y:S01]  /*27a0*/  @!P0 FADD.FTZ R36, R36, R29 ;  /* 0x0000001d24248221 */ /* 0x001fe20000010000 */
[----:B-1----:R-:W-:-:S05]  /*27b0*/  @!P0 FADD.FTZ R37, R37, R34 ;  /* 0x0000002225258221 */ /* 0x002fca0000010000 */
[----:B------:R2:W-:Y:S01]  /*27c0*/  @!P3 STS.64 [R2+0x18], R36 ;  /* 0x000018240200b388 */ /* 0x0005e20000000a00 */
[----:B------:R-:W-:Y:S06]  /*27d0*/  BAR.SYNC.DEFER_BLOCKING 0x0 ;  /* 0x0000000000007b1d */ /* 0x000fec0000010000 */
[----:B------:R-:W-:Y:S05]  /*27e0*/  @P2 BRA `(.L_x_1431) ;  /* 0x0000000000ec2947 */ /* 0x000fea0003800000 */
[----:B------:R-:W-:-:S09]  /*27f0*/  ULEA UR5, UR11, UR6, 0x18 ;  /* 0x000000060b057291 */ /* 0x000fd2000f8ec03f */
[----:B------:R-:W0:Y:S04]  /*2800*/  LDS.128 R28, [UR5+0x20] ;  /* 0x00002005ff1c7984 */ /* 0x000e280008000c00 */
[----:B------:R-:W1:Y:S01]  /*2810*/  LDS.128 R32, [UR5+0x30] ;  /* 0x00003005ff207984 */ /* 0x000e620008000c00 */
[----:B0-----:R-:W-:Y:S01]  /*2820*/  FADD.FTZ R63, R36, R28 ;  /* 0x0000001c243f7221 */ /* 0x001fe20000010000 */
[----:B------:R-:W-:Y:S02]  /*2830*/  FADD.FTZ R28, R37, R29 ;  /* 0x0000001d251c7221 */ /* 0x000fe40000010000 */
[----:B--2---:R-:W-:Y:S01]  /*2840*/  LDS.64 R36, [UR5+0xd0] ;  /* 0x0000d005ff247984 */ /* 0x004fe20008000a00 */
[----:B------:R-:W-:Y:S01]  /*2850*/  FADD.FTZ R63, R63, R30 ;  /* 0x0000001e3f3f7221 */ /* 0x000fe20000010000 */
[----:B------:R-:W-:-:S03]  /*2860*/  FADD.FTZ R28, R28, R31 ;  /* 0x0000001f1c1c7221 */ /* 0x000fc60000010000 */
[----:B-1----:R-:W-:Y:S01]  /*2870*/  FADD.FTZ R63, R63, R32 ;  /* 0x000000203f3f7221 */ /* 0x002fe20000010000 */
[----:B------:R-:W-:Y:S02]  /*2880*/  FADD.FTZ R32, R28, R33 ;  /* 0x000000211c207221 */ /* 0x000fe40000010000 */
[----:B------:R-:W0:Y:S01]  /*2890*/  LDS.128 R28, [UR5+0x40] ;  /* 0x00004005ff1c7984 */ /* 0x000e220008000c00 */
[----:B------:R-:W-:Y:S01]  /*28a0*/  FADD.FTZ R63, R63, R34 ;  /* 0x000000223f3f7221 */ /* 0x000fe20000010000 */
[----:B------:R-:W-:-:S03]  /*28b0*/  FADD.FTZ R32, R32, R35 ;  /* 0x0000002320207221 */ /* 0x000fc60000010000 */
[----:B0-----:R-:W-:Y:S01]  /*28c0*/  FADD.FTZ R63, R63, R28 ;  /* 0x0000001c3f3f7221 */ /* 0x001fe20000010000 */
        /* <DEDUP_REMOVED lines=33> */
[----:B------:R-:W-:-:S04]  /*2ae0*/  FADD.FTZ R28, R28, R31 ;  /* 0x0000001f1c1c7221 */ /* 0x000fc80000010000 */
[----:B0-----:R-:W-:Y:S01]  /*2af0*/  FADD.FTZ R28, R28, R33 ;  /* 0x000000211c1c7221 */ /* 0x001fe20000010000 */
[----:B------:R-:W-:-:S03]  /*2b00*/  FADD.FTZ R63, R63, R32 ;  /* 0x000000203f3f7221 */ /* 0x000fc60000010000 */
[----:B------:R-:W-:Y:S01]  /*2b10*/  FADD.FTZ R32, R28, R35 ;  /* 0x000000231c207221 */ /* 0x000fe20000010000 */
[----:B------:R-:W-:Y:S01]  /*2b20*/  FADD.FTZ R63, R63, R34 ;  /* 0x000000223f3f7221 */ /* 0x000fe20000010000 */
[----:B------:R-:W0:Y:S03]  /*2b30*/  LDS.128 R28, [UR5+0xc0] ;  /* 0x0000c005ff1c7984 */ /* 0x000e260008000c00 */
[----:B0-----:R-:W-:Y:S01]  /*2b40*/  FADD.FTZ R63, R63, R28 ;  /* 0x0000001c3f3f7221 */ /* 0x001fe20000010000 */
[----:B------:R-:W-:-:S03]  /*2b50*/  FADD.FTZ R32, R32, R29 ;  /* 0x0000001d20207221 */ /* 0x000fc60000010000 */
[----:B------:R-:W-:Y:S01]  /*2b60*/  FADD.FTZ R63, R63, R30 ;  /* 0x0000001e3f3f7221 */ /* 0x000fe20000010000 */
[----:B------:R-:W-:-:S03]  /*2b70*/  FADD.FTZ R32, R32, R31 ;  /* 0x0000001f20207221 */ /* 0x000fc60000010000 */
[----:B------:R-:W-:Y:S01]  /*2b80*/  FADD.FTZ R36, R63, R36 ;  /* 0x000000243f247221 */ /* 0x000fe20000010000 */
[----:B------:R-:W-:-:S07]  /*2b90*/  FADD.FTZ R37, R32, R37 ;  /* 0x0000002520257221 */ /* 0x000fce0000010000 */
.L_x_1431:
[----:B------:R-:W-:Y:S05]  /*2ba0*/  BSYNC B0 ;  /* 0x0000000000007941 */ /* 0x000fea0003800000 */
.L_x_1430:
[----:B------:R-:W-:Y:S06]  /*2bb0*/  BAR.SYNC.DEFER_BLOCKING 0x0 ;  /* 0x0000000000007b1d */ /* 0x000fec0000010000 */
[----:B------:R-:W-:Y:S04]  /*2bc0*/  BSSY B0, `(.L_x_1432) ;  /* 0x000004d000007945 */ /* 0x000fe80003800000 */
[----:B------:R-:W-:Y:S05]  /*2bd0*/  @P4 BRA `(.L_x_1433) ;  /* 0x00000004002c4947 */ /* 0x000fea0003800000 */
[----:B------:R-:W0:Y:S04]  /*2be0*/  LDS.128 R28, [R61+0x300] ;  /* 0x000300003d1c7984 */ /* 0x000e280000000c00 */
[----:B------:R-:W1:Y:S01]  /*2bf0*/  LDS.128 R32, [R61+0x600] ;  /* 0x000600003d207984 */ /* 0x000e620000000c00 */
[----:B0-----:R-:W-:Y:S01]  /*2c00*/  FADD.FTZ R63, R24, R28 ;  /* 0x0000001c183f7221 */ /* 0x001fe20000010000 */
[----:B--2---:R-:W-:Y:S01]  /*2c10*/  FADD.FTZ R24, R25, R29 ;  /* 0x0000001d19187221 */ /* 0x004fe20000010000 */
[----:B------:R-:W-:Y:S01]  /*2c20*/  FADD.FTZ R29, R26, R30 ;  /* 0x0000001e1a1d7221 */ /* 0x000fe20000010000 */
[----:B------:R-:W-:Y:S01]  /*2c30*/  FADD.FTZ R28, R27, R31 ;  /* 0x0000001f1b1c7221 */ /* 0x000fe20000010000 */
[----:B-1----:R-:W-:Y:S01]  /*2c40*/  FADD.FTZ R63, R63, R32 ;  /* 0x000000203f3f7221 */ /* 0x002fe20000010000 */
        /* <DEDUP_REMOVED lines=68> */
.L_x_1433:
[----:B------:R-:W-:Y:S05]  /*3090*/  BSYNC B0 ;  /* 0x0000000000007941 */ /* 0x000fea0003800000 */
.L_x_1432:
[----:B------:R-:W0:Y:S01]  /*30a0*/  LDC R30, c[0x0][0xc] ;  /* 0x00000300ff1e7b82 */ /* 0x000e220000000800 */
[----:B------:R-:W-:Y:S01]  /*30b0*/  IMAD R29, R66, 0x30, R49 ;  /* 0x00000030421d7824 */ /* 0x000fe200078e0231 */
[----:B------:R-:W-:Y:S06]  /*30c0*/  BSSY B0, `(.L_x_1434) ;  /* 0x0000010000007945 */ /* 0x000fec0003800000 */
[----:B------:R-:W1:Y:S01]  /*30d0*/  LDC.64 R32, c[0x0][0x268] ;  /* 0x00009a00ff207b82 */ /* 0x000e620000000a00 */
[----:B0-----:R-:W-:Y:S01]  /*30e0*/  ISETP.GE.U32.AND P0, PT, R30, 0x2, PT ;  /* 0x000000021e00780c */ /* 0x001fe20003f06070 */
[----:B-1----:R-:W-:Y:S01]  /*30f0*/  IMAD.WIDE R32, R29, 0x4, R32 ;  /* 0x000000041d207825 */ /* 0x002fe200078e0220 */
[----:B------:R-:W-:Y:S11]  /*3100*/  @P4 BRA `(.L_x_1435) ;  /* 0x00000000002c4947 */ /* 0x000ff60003800000 */
[----:B------:R-:W0:Y:S01]  /*3110*/  LDC.64 R28, c[0x0][0x288] ;  /* 0x0000a200ff1c7b82 */ /* 0x000e220000000a00 */
[-C--:B------:R-:W-:Y:S01]  /*3120*/  LEA R34, P3, R4, R32.reuse, 0x2 ;  /* 0x0000002004227211 */ /* 0x080fe200078610ff */
[----:B------:R1:W-:Y:S01]  /*3130*/  REDG.E.ADD.F32.FTZ.RN.STRONG.GPU desc[UR8][R32.64], R24 ;  /* 0x00000018200079a6 */ /* 0x0003e2000c10f388 */
[----:B------:R-:W-:Y:S02]  /*3140*/  LEA R72, P4, R5, R32, 0x2 ;  /* 0x0000002005487211 */ /* 0x000fe400078810ff */
[C---:B------:R-:W-:Y:S02]  /*3150*/  IADD3.X R35, R33.reuse, R6, RZ, P3, !PT ;  /* 0x0000000621237210 */ /* 0x040fe40001ffe4ff */
[----:B------:R-:W-:-:S03]  /*3160*/  IADD3.X R73, R33, R7, RZ, P4, !PT ;  /* 0x0000000721497210 */ /* 0x000fc600027fe4ff */
[----:B------:R1:W-:Y:S01]  /*3170*/  REDG.E.ADD.F32.FTZ.RN.STRONG.GPU desc[UR8][R34.64], R25 ;  /* 0x00000019220079a6 */ /* 0x0003e2000c10f388 */
[----:B0-----:R-:W-:-:S04]  /*3180*/  LEA R66, P3, R28, R32, 0x2 ;  /* 0x000000201c427211 */ /* 0x001fc800078610ff */
[----:B------:R-:W-:-:S05]  /*3190*/  LEA.HI.X R67, R28, R33, R29, 0x2, P3 ;  /* 0x000000211c437211 */ /* 0x000fca00018f141d */
[----:B------:R1:W-:Y:S04]  /*31a0*/  REDG.E.ADD.F32.FTZ.RN.STRONG.GPU desc[UR8][R66.64], R26 ;  /* 0x0000001a420079a6 */ /* 0x0003e8000c10f388 */
[----:B------:R1:W-:Y:S02]  /*31b0*/  REDG.E.ADD.F32.FTZ.RN.STRONG.GPU desc[UR8][R72.64], R27 ;  /* 0x0000001b480079a6 */ /* 0x0003e4000c10f388 */
.L_x_1435:
[----:B------:R-:W-:Y:S05]  /*31c0*/  BSYNC B0 ;  /* 0x0000000000007941 */ /* 0x000fea0003800000 */
.L_x_1434:
[----:B------:R-:W-:Y:S05]  /*31d0*/  @!P0 BRA `(.L_x_1436) ;  /* 0x0000001000888947 */ /* 0x000fea0003800000 */
[----:B-1----:R-:W0:Y:S01]  /*31e0*/  LDC R32, c[0x0][0x10] ;  /* 0x00000400ff207b82 */ /* 0x002e220000000800 */
[----:B------:R-:W1:Y:S01]  /*31f0*/  S2R R31, SR_CTAID.Y ;  /* 0x00000000001f7919 */ /* 0x000e620000002600 */
[----:B--2---:R-:W-:-:S06]  /*3200*/  LOP3.LUT R27, R39, 0x1, RZ, 0xc0, !PT ;  /* 0x00000001271b7812 */ /* 0x004fcc00078ec0ff */
[----:B------:R-:W2:Y:S08]  /*3210*/  LDC.64 R24, c[0x0][0x258] ;  /* 0x00009600ff187b82 */ /* 0x000eb00000000a00 */
[----:B------:R-:W3:Y:S01]  /*3220*/  LDC.64 R66, c[0x0][0x260] ;  /* 0x00009800ff427b82 */ /* 0x000ee20000000a00 */
[----:B0-----:R-:W-:-:S04]  /*3230*/  IMAD R27, R27, R32, RZ ;  /* 0x000000201b1b7224 */ /* 0x001fc800078e02ff */
        /* <DEDUP_REMOVED lines=19> */
[----:B0-----:R-:W-:-:S13]  /*3370*/  ISETP.EQ.U32.AND P3, PT, R0, UR6, PT ;  /* 0x0000000600007c0c */ /* 0x001fda000bf62070 */
[----:B------:R-:W-:Y:S06]  /*3380*/  @P3 MEMBAR.ALL.GPU ;  /* 0x0000000000003992 */ /* 0x000fec000000a000 */
[----:B------:R-:W-:-:S00]  /*3390*/  @P3 ERRBAR ;  /* 0x00000000000039ab */ /* 0x000fc00000000000 */
[----:B------:R-:W-:Y:S06]  /*33a0*/  @P3 CGAERRBAR ;  /* 0x00000000000035ab */ /* 0x000fec0000000000 */
[----:B------:R1:W-:Y:S01]  /*33b0*/  @P3 REDG.E.ADD.S32.STRONG.GPU desc[UR8][R24.64], R29 ;  /* 0x0000001d1800398e */ /* 0x0003e2000c10e388 */
[----:B------:R-:W-:Y:S05]  /*33c0*/  @!P0 BRA `(.L_x_1437) ;  /* 0x0000000000148947 */ /* 0x000fea0003800000 */
.L_x_1438:
[----:B-1----:R-:W2:Y:S04]  /*33d0*/  LDG.E.STRONG.GPU R26, desc[UR8][R24.64] ;  /* 0x00000008181a7981 */ /* 0x002ea8000c1ef900 */
[----:B--2---:R-:W-:Y:S01]  /*33e0*/  CCTL.IVALL ;  /* 0x00000000ff00798f */ /* 0x004fe20002000000 */
[----:B------:R-:W-:Y:S05]  /*33f0*/  YIELD ;  /* 0x0000000000007946 */ /* 0x000fea0003800000 */
[----:B------:R-:W-:-:S13]  /*3400*/  ISETP.NE.AND P0, PT, R26, R33, PT ;  /* 0x000000211a00720c */ /* 0x000fda0003f05270 */
[----:B------:R-:W-:Y:S05]  /*3410*/  @P0 BRA `(.L_x_1438) ;  /* 0xfffffffc00ec0947 */ /* 0x000fea000383ffff */
.L_x_1437:
[----:B------:R-:W-:Y:S01]  /*3420*/  ISETP.NE.AND P0, PT, R30, RZ, PT ;  /* 0x000000ff1e00720c */ /* 0x000fe20003f05270 */
[----:B------:R-:W-:Y:S05]  /*3430*/  WARPSYNC.ALL ;  /* 0x0000000000007948 */ /* 0x000fea0003800000 */
[----:B------:R-:W-:Y:S07]  /*3440*/  BAR.SYNC.DEFER_BLOCKING 0x0 ;  /* 0x0000000000007b1d */ /* 0x000fee0000010000 */
[----:B------:R-:W-:Y:S05]  /*3450*/  @!P0 BRA `(.L_x_1436) ;  /* 0x0000000c00e88947 */ /* 0x000fea0003800000 */
[----:B-1----:R-:W-:Y:S01]  /*3460*/  IADD3 R24, R30, -0x1, RZ ;  /* 0xffffffff1e187810 */ /* 0x002fe20007ffe0ff */
        /* <DEDUP_REMOVED lines=12> */
.L_x_1442:
        /* <DEDUP_REMOVED lines=115> */
.L_x_1441:
        /* <DEDUP_REMOVED lines=61> */
.L_x_1443:
[----:B------:R-:W-:-:S13]  /*4030*/  ISETP.NE.OR P0, PT, R33, RZ, P0 ;  /* 0x000000ff2100720c */ /* 0x000fda0000705670 */
[----:B------:R-:W-:Y:S05]  /*4040*/  @!P0 BRA `(.L_x_1439) ;  /* 0x00000000007c8947 */ /* 0x000fea0003800000 */
.L_x_1440:
        /* <DEDUP_REMOVED lines=31> */
.L_x_1439:
        /* <DEDUP_REMOVED lines=11> */
.L_x_1445:
[----:B------:R-:W-:Y:S05]  /*42f0*/  BSYNC B0 ;  /* 0x0000000000007941 */ /* 0x000fea0003800000 */
.L_x_1444:
        /* <DEDUP_REMOVED lines=16> */
.L_x_1436:
[----:B------:R-:W0:Y:S01]  /*4400*/  S2UR UR6, SR_CgaCtaId ;  /* 0x00000000000679c3 */ /* 0x000e220000008800 */
[----:B------:R-:W-:Y:S01]  /*4410*/  UMOV UR5, 0x400 ;  /* 0x0000040000057882 */ /* 0x000fe20000000000 */
[--C-:B-12---:R-:W-:Y:S01]  /*4420*/  HADD2.F32 R27, -RZ, R20.reuse.H0_H0 ;  /* 0x20000014ff1b7230 */ /* 0x106fe20000004100 */
[----:B------:R-:W-:Y:S01]  /*4430*/  ULDC.64 UR14, c[0x0][0x290] ;  /* 0x0000a400000e7ab9 */ /* 0x000fe20000000a00 */
[----:B------:R-:W-:Y:S01]  /*4440*/  HADD2.F32 R31, -RZ, R20.H1_H1 ;  /* 0x30000014ff1f7230 */ /* 0x000fe20000004100 */
[----:B------:R-:W-:Y:S02]  /*4450*/  ISETP.GE.U32.AND P0, PT, R46, UR14, PT ;  /* 0x0000000e2e007c0c */ /* 0x000fe4000bf06070 */
[C---:B------:R-:W-:Y:S01]  /*4460*/  FADD.FTZ R33, -R22.reuse, R27 ;  /* 0x0000001b16217221 */ /* 0x040fe20000010100 */
[----:B------:R-:W-:Y:S02]  /*4470*/  HADD2.F32 R27, -RZ, R18.H1_H1 ;  /* 0x30000012ff1b7230 */ /* 0x000fe40000004100 */
[----:B------:R-:W-:Y:S01]  /*4480*/  FADD.FTZ R35, -R22, R31 ;  /* 0x0000001f16237221 */ /* 0x000fe20000010100 */
[----:B------:R-:W-:-:S02]  /*4490*/  HADD2.F32 R31, -RZ, R38.H0_H0 ;  /* 0x20000026ff1f7230 */ /* 0x000fc40000004100 */
[----:B------:R-:W-:Y:S01]  /*44a0*/  FMUL.FTZ R34, R33, R60 ;  /* 0x0000003c21227220 */ /* 0x000fe20000410000 */
[----:B0-----:R-:W-:-:S09]  /*44b0*/  ULEA UR5, UR6, UR5, 0x18 ;  /* 0x0000000506057291 */ /* 0x001fd2000f8ec03f */
[----:B------:R0:W-:Y:S01]  /*44c0*/  @!P2 STS.64 [UR5+0xe0], R36 ;  /* 0x0000e024ff00a988 */ /* 0x0001e20008000a05 */
[----:B------:R-:W-:Y:S01]  /*44d0*/  BAR.SYNC.DEFER_BLOCKING 0x0 ;  /* 0x0000000000007b1d */ /* 0x000fe20000010000 */
[----:B0-----:R-:W-:-:S05]  /*44e0*/  FMUL.FTZ R36, R35, R60 ;  /* 0x0000003c23247220 */ /* 0x001fca0000410000 */
[----:B------:R-:W0:Y:S01]  /*44f0*/  LDS.64 R24, [UR5+0xe0] ;  /* 0x0000e005ff187984 */ /* 0x000e220008000a00 */
[----:B------:R-:W-:Y:S02]  /*4500*/  ULDC UR5, c[0x0][0x2bc] ;  /* 0x0000af0000057ab9 */ /* 0x000fe40000000800 */
[----:B0-----:R-:W-:Y:S01]  /*4510*/  FMUL.FTZ R20, R24, UR5 ;  /* 0x0000000518147c20 */ /* 0x001fe20008410000 */
[----:B------:R-:W-:Y:S01]  /*4520*/  FMUL.FTZ R29, R25, UR5 ;  /* 0x00000005191d7c20 */ /* 0x000fe20008410000 */
[----:B------:R-:W-:Y:S01]  /*4530*/  HADD2.F32 R25, -RZ, R18.H0_H0 ;  /* 0x20000012ff197230 */ /* 0x000fe20000004100 */
        /* <DEDUP_REMOVED lines=19> */
.L_x_1446:
        /* <DEDUP_REMOVED lines=14> */
[----:B------:R-:W-:Y:S02]  /*4750*/  ULDC.64 UR12, c[0x0][0x210] ;  /* 0x00008400000c7ab9 */ /* 0x000fe40000000a00 */
[----:B------:R-:W-:Y:S02]  /*4760*/  LEA R26, P2, R24, UR12, 0x1 ;  /* 0x0000000c181a7c11 */ /* 0x000fe4000f8408ff */
[----:B------:R-:W-:Y:S02]  /*4770*/  IADD3 R35, R25, R35, RZ ;  /* 0x0000002319237210 */ /* 0x000fe40007ffe0ff */
[----:B------:R-:W-:Y:S02]  /*4780*/  F2FP.F16.F32.PACK_AB R25, R18, R33 ;  /* 0x000000211219723e */ /* 0x000fe400000000ff */
[----:B------:R-:W-:-:S05]  /*4790*/  LEA.HI.X R27, R24, UR13, R35, 0x1, P2 ;  /* 0x0000000d181b7c11 */ /* 0x000fca00090f0c23 */
[----:B------:R0:W-:Y:S02]  /*47a0*/  STG.E desc[UR8][R26.64], R25 ;  /* 0x000000191a007986 */ /* 0x0001e4000c101908 */
.L_x_1448:
[----:B------:R-:W-:Y:S05]  /*47b0*/  BSYNC B0 ;  /* 0x0000000000007941 */ /* 0x000fea0003800000 */
.L_x_1447:
[----:B------:R-:W-:Y:S01]  /*47c0*/  HADD2.F32 R33, -RZ, R38.H1_H1 ;  /* 0x30000026ff217230 */ /* 0x000fe20000004100 */
[----:B------:R-:W-:Y:S01]  /*47d0*/  ISETP.GE.U32.AND P2, PT, R45, UR14, PT ;  /* 0x0000000e2d007c0c */ /* 0x000fe2000bf46070 */
[C---:B------:R-:W-:Y:S01]  /*47e0*/  FADD.FTZ R35, -R22.reuse, R31 ;  /* 0x0000001f16237221 */ /* 0x040fe20000010100 */
[----:B------:R-:W-:Y:S01]  /*47f0*/  ISETP.GE.AND.EX P3, PT, R9, UR15, PT, P0 ;  /* 0x0000000f09007c0c */ /* 0x000fe2000bf66300 */
[--C-:B0-----:R-:W-:Y:S01]  /*4800*/  HADD2.F32 R25, -RZ, R16.reuse.H0_H0 ;  /* 0x20000010ff197230 */ /* 0x101fe20000004100 */
        /* <DEDUP_REMOVED lines=30> */
.L_x_1449:
        /* <DEDUP_REMOVED lines=20> */
.L_x_1451:
[----:B------:R-:W-:Y:S05]  /*4b30*/  BSYNC B0 ;  /* 0x0000000000007941 */ /* 0x000fea0003800000 */
.L_x_1450:
        /* <DEDUP_REMOVED lines=25> */
.L_x_1452:
        /* <DEDUP_REMOVED lines=20> */
.L_x_1454:
[----:B------:R-:W-:Y:S05]  /*4e10*/  BSYNC B0 ;  /* 0x0000000000007941 */ /* 0x000fea0003800000 */
.L_x_1453:
[--C-:B0-----:R-:W-:Y:S01]  /*4e20*/  HADD2.F32 R9, -RZ, R14.reuse.H0_H0 ;  /* 0x2000000eff097230 */ /* 0x101fe20000004100 */
[----:B------:R-:W-:Y:S01]  /*4e30*/  ISETP.GE.U32.AND P3, PT, R42, UR14, PT ;  /* 0x0000000e2a007c0c */ /* 0x000fe2000bf66070 */
[----:B------:R-:W-:Y:S01]  /*4e40*/  HADD2.F32 R11, -RZ, R14.H1_H1 ;  /* 0x3000000eff0b7230 */ /* 0x000fe20000004100 */
[----:B------:R-:W-:Y:S01]  /*4e50*/  ISETP.GE.U32.AND P4, PT, R41, UR14, PT ;  /* 0x0000000e29007c0c */ /* 0x000fe2000bf86070 */
[--C-:B------:R-:W-:Y:S01]  /*4e60*/  HADD2.F32 R25, -RZ, R51.reuse.H0_H0 ;  /* 0x20000033ff197230 */ /* 0x100fe20000004100 */
[----:B------:R-:W-:Y:S01]  /*4e70*/  ISETP.GE.U32.AND P6, PT, R40, UR14, PT ;  /* 0x0000000e28007c0c */ /* 0x000fe2000bfc6070 */
[----:B------:R-:W-:Y:S01]  /*4e80*/  HADD2.F32 R27, -RZ, R58.H0_H0 ;  /* 0x2000003aff1b7230 */ /* 0x000fe20000004100 */
[----:B------:R-:W-:Y:S01]  /*4e90*/  ISETP.GE.AND.EX P0, PT, R13, UR15, PT, P0 ;  /* 0x0000000f0d007c0c */ /* 0x000fe2000bf06300 */
[----:B------:R-:W-:Y:S01]  /*4ea0*/  HADD2.F32 R51, -RZ, R51.H1_H1 ;  /* 0x30000033ff337230 */ /* 0x000fe20000004100 */
[----:B------:R-:W-:Y:S01]  /*4eb0*/  ISETP.GE.AND.EX P2, PT, R15, UR15, PT, P2 ;  /* 0x0000000f0f007c0c */ /* 0x000fe2000bf46320 */
[--C-:B------:R-:W-:Y:S01]  /*4ec0*/  HADD2.F32 R35, -RZ, R53.reuse.H0_H0 ;  /* 0x20000035ff237230 */ /* 0x100fe20000004100 */
[----:B------:R-:W-:Y:S01]  /*4ed0*/  ISETP.GE.AND.EX P3, PT, R17, UR15, PT, P3 ;  /* 0x0000000f11007c0c */ /* 0x000fe2000bf66330 */
[----:B------:R-:W-:Y:S01]  /*4ee0*/  HADD2.F32 R37, -RZ, R53.H1_H1 ;  /* 0x30000035ff257230 */ /* 0x000fe20000004100 */
[----:B------:R-:W-:Y:S01]  /*4ef0*/  ISETP.GE.AND.EX P4, PT, R19, UR15, PT, P4 ;  /* 0x0000000f13007c0c */ /* 0x000fe2000bf86340 */
[--C-:B------:R-:W-:Y:S01]  /*4f00*/  HADD2.F32 R31, -RZ, R55.reuse.H0_H0 ;  /* 0x20000037ff1f7230 */ /* 0x100fe20000004100 */
[----:B------:R-:W-:Y:S01]  /*4f10*/  ISETP.GE.AND.EX P6, PT, R21, UR15, PT, P6 ;  /* 0x0000000f15007c0c */ /* 0x000fe2000bfc6360 */
[----:B------:R-:W-:-:S02]  /*4f20*/  HADD2.F32 R33, -RZ, R55.H1_H1 ;  /* 0x30000037ff217230 */ /* 0x000fc40000004100 */
        /* <DEDUP_REMOVED lines=10> */
[----:B------:R-:W-:Y:S01]  /*4fd0*/  FADD.FTZ R27, -R22, R63 ;  /* 0x0000003f161b7221 */ /* 0x000fe20000010100 */
[C---:B------:R-:W-:Y:S01]  /*4fe0*/  ISETP.GT.U32.OR P0, PT, R49.reuse, 0x2ff, P0 ;  /* 0x000002ff3100780c */ /* 0x040fe20000704470 */
[--C-:B------:R-:W-:Y:S01]  /*4ff0*/  HADD2.F32 R9, -RZ, R8.reuse.H0_H0 ;  /* 0x20000008ff097230 */ /* 0x100fe20000004100 */
[C---:B------:R-:W-:Y:S01]  /*5000*/  ISETP.GT.U32.OR P2, PT, R49.reuse, 0x2ff, P2 ;  /* 0x000002ff3100780c */ /* 0x040fe20001744470 */
[----:B------:R-:W-:Y:S01]  /*5010*/  HADD2.F32 R11, -RZ, R8.H1_H1 ;  /* 0x30000008ff0b7230 */ /* 0x000fe20000004100 */
[----:B------:R-:W-:Y:S01]  /*5020*/  ISETP.GT.U32.OR P3, PT, R49, 0x2ff, P3 ;  /* 0x000002ff3100780c */ /* 0x000fe20001f64470 */
[-C--:B------:R-:W-:Y:S01]  /*5030*/  FMUL.FTZ R22, R55, R60.reuse ;  /* 0x0000003c37167220 */ /* 0x080fe20000410000 */
[----:B------:R-:W-:Y:S01]  /*5040*/  ISETP.GT.U32.OR P4, PT, R49, 0x2ff, P4 ;  /* 0x000002ff3100780c */ /* 0x000fe20002784470 */
        /* <DEDUP_REMOVED lines=21> */
.L_x_1455:
        /* <DEDUP_REMOVED lines=14> */
[----:B------:R-:W-:-:S02]  /*5280*/  ULDC.64 UR12, c[0x0][0x210] ;  /* 0x00008400000c7ab9 */ /* 0x000fc40000000a00 */
[----:B------:R-:W-:Y:S02]  /*5290*/  LEA R10, P0, R8, UR12, 0x1 ;  /* 0x0000000c080a7c11 */ /* 0x000fe4000f8008ff */
[----:B------:R-:W-:Y:S02]  /*52a0*/  IADD3 R13, R9, R13, RZ ;  /* 0x0000000d090d7210 */ /* 0x000fe40007ffe0ff */
[----:B------:R-:W-:Y:S02]  /*52b0*/  F2FP.F16.F32.PACK_AB R9, R12, R55 ;  /* 0x000000370c09723e */ /* 0x000fe400000000ff */
[----:B------:R-:W-:-:S05]  /*52c0*/  LEA.HI.X R11, R8, UR13, R13, 0x1, P0 ;  /* 0x0000000d080b7c11 */ /* 0x000fca00080f0c0d */
[----:B------:R0:W-:Y:S02]  /*52d0*/  STG.E desc[UR8][R10.64], R9 ;  /* 0x000000090a007986 */ /* 0x0001e4000c101908 */
.L_x_1457:
[----:B------:R-:W-:Y:S05]  /*52e0*/  BSYNC B0 ;  /* 0x0000000000007941 */ /* 0x000fea0003800000 */
.L_x_1456:
        /* <DEDUP_REMOVED lines=23> */
.L_x_1458:
        /* <DEDUP_REMOVED lines=20> */
.L_x_1460:
[----:B------:R-:W-:Y:S05]  /*55a0*/  BSYNC B0 ;  /* 0x0000000000007941 */ /* 0x000fea0003800000 */
.L_x_1459:
        /* <DEDUP_REMOVED lines=23> */
.L_x_1461:
        /* <DEDUP_REMOVED lines=20> */
.L_x_1463:
[----:B------:R-:W-:Y:S05]  /*5860*/  BSYNC B0 ;  /* 0x0000000000007941 */ /* 0x000fea0003800000 */
.L_x_1462:
        /* <DEDUP_REMOVED lines=23> */
.L_x_1464:
        /* <DEDUP_REMOVED lines=20> */
.L_x_1466:
[----:B------:R-:W-:Y:S05]  /*5b20*/  BSYNC B0 ;  /* 0x0000000000007941 */ /* 0x000fea0003800000 */
.L_x_1465:
        /* <DEDUP_REMOVED lines=23> */
.L_x_1467:
        /* <DEDUP_REMOVED lines=19> */
.L_x_1469:
[----:B------:R-:W-:Y:S05]  /*5dd0*/  BSYNC B0 ;  /* 0x0000000000007941 */ /* 0x000fea0003800000 */
.L_x_1468:
[----:B0-----:R-:W0:Y:S01]  /*5de0*/  LDC R9, c[0x0][0x10] ;  /* 0x00000400ff097b82 */ /* 0x001e220000000800 */
[----:B------:R-:W-:Y:S02]  /*5df0*/  IADD3 R39, R39, 0x1, RZ ;  /* 0x0000000127277810 */ /* 0x000fe40007ffe0ff */
[----:B0-----:R-:W-:-:S04]  /*5e00*/  IADD3 R48, R9, R48, RZ ;  /* 0x0000003009307210 */ /* 0x001fc80007ffe0ff */
[----:B------:R-:W-:-:S13]  /*5e10*/  ISETP.GE.AND P0, PT, R48, UR4, PT ;  /* 0x0000000430007c0c */ /* 0x000fda000bf06270 */
[----:B------:R-:W-:Y:S05]  /*5e20*/  @!P0 BRA `(.L_x_1470) ;  /* 0xffffffa400448947 */ /* 0x000fea000383ffff */
.L_x_1419:
        /* <DEDUP_REMOVED lines=19> */
.L_x_1472:
[----:B------:R-:W-:Y:S05]  /*5f60*/  BSYNC B0 ;  /* 0x0000000000007941 */ /* 0x000fea0003800000 */
.L_x_1471:
        /* <DEDUP_REMOVED lines=11> */
.L_x_1474:
[----:B------:R-:W2:Y:S04]  /*6020*/  LDG.E.STRONG.GPU R5, desc[UR8][R2.64] ;  /* 0x0000000802057981 */ /* 0x000ea8000c1ef900 */
[----:B--2---:R-:W-:Y:S01]  /*6030*/  CCTL.IVALL ;  /* 0x00000000ff00798f */ /* 0x004fe20002000000 */
[----:B------:R-:W-:Y:S05]  /*6040*/  YIELD ;  /* 0x0000000000007946 */ /* 0x000fea0003800000 */
[----:B------:R-:W-:-:S13]  /*6050*/  ISETP.NE.AND P0, PT, R5, R0, PT ;  /* 0x000000000500720c */ /* 0x000fda0003f05270 */
[----:B------:R-:W-:Y:S05]  /*6060*/  @P0 BRA `(.L_x_1474) ;  /* 0xfffffffc00ec0947 */ /* 0x000fea000383ffff */
.L_x_1473:
        /* <DEDUP_REMOVED lines=24> */
.L_x_1475:
        /* <DEDUP_REMOVED lines=25> */
.L_x_1476:
        /* <DEDUP_REMOVED lines=16> */
.L_x_5131:


//--------------------- .text._Z35group_norm_nhwc_bwd_one_pass_kernelI11Fp16IOBf16WLi256ELi96ELi768EEv26Group_norm_nhwc_bwd_params --------------------------
	.section	.text._Z35group_norm_nhwc_bwd_one_pass_kernelI11Fp16IOBf16WLi256ELi96ELi768EEv26Group_norm_nhwc_bwd_params,"ax",@progbits
	.align	128
        .global         _Z35group_norm_nhwc_bwd_one_pass_kernelI11Fp16IOBf16WLi256ELi96ELi768EEv26Group_norm_nhwc_bwd_params
        .type           _Z35group_norm_nhwc_bwd_one_pass_kernelI11Fp16IOBf16WLi256ELi96ELi768EEv26Group_norm_nhwc_bwd_params,@function
        .size           _Z35group_norm_nhwc_bwd_one_pass_kernelI11Fp16IOBf16WLi256ELi96ELi768EEv26Group_norm_nhwc_bwd_params,(.L_x_5132 - _Z35group_norm_nhwc_bwd_one_pass_kernelI11Fp16IOBf16WLi256ELi96ELi768EEv26Group_norm_nhwc_bwd_params)
        .other          _Z35group_norm_nhwc_bwd_one_pass_kernelI11Fp16IOBf16WLi256ELi96ELi768EEv26Group_norm_nhwc_bwd_params,@"STO_CUDA_ENTRY STV_DEFAULT"
_Z35group_norm_nhwc_bwd_one_pass_kernelI11Fp16IOBf16WLi256ELi96ELi768EEv26Group_norm_nhwc_bwd_params:
.text._Z35group_norm_nhwc_bwd_one_pass_kernelI11Fp16IOBf16WLi256ELi96ELi768EEv26Group_norm_nhwc_bwd_params:
        /* <DEDUP_REMOVED lines=50> */
.L_x_1560:
        /* <DEDUP_REMOVED lines=8> */
[----:B------:R-:W1:Y:S01]  /*03a0*/  @P1 LDC.64 R20, c[0x0][0x230] ;  /* 0x00008c00ff141b82 */ /* 0x000e620000000a00 */
        /* <DEDUP_REMOVED lines=33> */
[----:B------:R-:W-:-:S02]  /*05c0*/  SEL R71, R7, R6, !P2 ;  /* 0x0000000607477207 */ /* 0x000fc40005000000 */
[----:B------:R-:W-:Y:S02]  /*05d0*/  ISETP.GE.AND.EX P3, PT, R4, UR19, PT, P3 ;  /* 0x0000001304007c0c */ /* 0x000fe4000bf66330 */
[----:B------:R-:W-:Y:S01]  /*05e0*/  @!P0 IADD3 R5, -R5, RZ, RZ ;  /* 0x000000ff05058210 */ /* 0x000fe20007ffe1ff */
[----:B------:R-:W-:Y:S01]  /*05f0*/  IMAD R32, R71, 0x60, RZ ;  /* 0x0000006047207824 */ /* 0x000fe200078e02ff */
[----:B------:R-:W-:Y:S02]  /*0600*/  ISETP.GT.U32.OR P3, PT, R54, 0x2ff, P3 ;  /* 0x000002ff3600780c */ /* 0x000fe40001f64470 */
[----:B------:R-:W-:Y:S02]  /*0610*/  SEL R5, R7, R5, !P2 ;  /* 0x0000000507057207 */ /* 0x000fe40005000000 */
[----:B------:R-:W-:Y:S02]  /*0620*/  SHF.R.S32.HI R7, RZ, 0x1f, R55 ;  /* 0x0000001fff077819 */ /* 0x000fe40000011437 */
[----:B------:R-:W-:-:S02]  /*0630*/  IADD3 R74, P0, R55, R32, RZ ;  /* 0x00000020374a7210 */ /* 0x000fc40007f1e0ff */
[----:B------:R-:W-:Y:S02]  /*0640*/  SHF.R.S32.HI R4, RZ, 0x1f, R5 ;  /* 0x0000001fff047819 */ /* 0x000fe40000011405 */
[----:B------:R-:W-:Y:S02]  /*0650*/  LEA.HI.X.SX32 R75, R32, R7, 0x1, P0 ;  /* 0x00000007204b7211 */ /* 0x000fe400000f0eff */
[----:B------:R-:W-:Y:S01]  /*0660*/  ISETP.GE.U32.AND P4, PT, R15, UR18, PT ;  /* 0x000000120f007c0c */ /* 0x000fe2000bf86070 */
[----:B------:R-:W-:Y:S01]  /*0670*/  IMAD R4, R4, UR10, RZ ;  /* 0x0000000a04047c24 */ /* 0x000fe2000f8e02ff */
[----:B------:R-:W3:Y:S01]  /*0680*/  @!P3 LDC.64 R6, c[0x0][0x288] ;  /* 0x0000a200ff06bb82 */ /* 0x000ee20000000a00 */
[----:B------:R-:W-:Y:S01]  /*0690*/  IMAD.WIDE.U32 R74, R5, UR10, R74 ;  /* 0x0000000a054a7c25 */ /* 0x000fe2000f8e004a */
[----:B------:R-:W-:Y:S02]  /*06a0*/  ISETP.GE.AND.EX P4, PT, R25, UR19, PT, P4 ;  /* 0x0000001319007c0c */ /* 0x000fe4000bf86340 */
[----:B------:R-:W-:Y:S01]  /*06b0*/  ISETP.GE.U32.AND P0, PT, R14, UR18, PT ;  /* 0x000000120e007c0c */ /* 0x000fe2000bf06070 */
[----:B------:R-:W-:Y:S01]  /*06c0*/  IMAD R77, R5, UR11, R4 ;  /* 0x0000000b054d7c24 */ /* 0x000fe2000f8e0204 */
[----:B------:R-:W-:Y:S01]  /*06d0*/  @P1 MOV R76, R74 ;  /* 0x0000004a004c1202 */ /* 0x000fe20000000f00 */
[----:B0-----:R-:W-:Y:S01]  /*06e0*/  @P1 IMAD R4, R3, R8, RZ ;  /* 0x0000000803041224 */ /* 0x001fe200078e02ff */
[----:B------:R-:W-:Y:S01]  /*06f0*/  ISETP.GT.U32.OR P4, PT, R54, 0x2ff, P4 ;  /* 0x000002ff3600780c */ /* 0x000fe20002784470 */
[----:B------:R-:W0:Y:S01]  /*0700*/  @!P3 LDC.64 R16, c[0x0][0x230] ;  /* 0x00008c00ff10bb82 */ /* 0x000e220000000a00 */
[----:B------:R-:W-:Y:S01]  /*0710*/  IADD3 R77, R75, R77, RZ ;  /* 0x0000004d4b4d7210 */ /* 0x000fe20007ffe0ff */
[----:B------:R-:W-:Y:S01]  /*0720*/  @P1 IMAD R9, R53, R9, R4 ;  /* 0x0000000935091224 */ /* 0x000fe200078e0204 */
[----:B------:R-:W-:-:S02]  /*0730*/  ISETP.GE.AND.EX P0, PT, R27, UR19, PT, P0 ;  /* 0x000000131b007c0c */ /* 0x000fc4000bf06300 */
[----:B------:R-:W-:Y:S02]  /*0740*/  CS2R R46, SRZ ;  /* 0x00000000002e7805 */ /* 0x000fe4000001ff00 */
[----:B------:R-:W-:Y:S01]  /*0750*/  CS2R R42, SRZ ;  /* 0x00000000002a7805 */ /* 0x000fe2000001ff00 */
[----:B------:R-:W-:Y:S01]  /*0760*/  @P1 IMAD.WIDE.U32 R4, R53, R8, R76 ;  /* 0x0000000835041225 */ /* 0x000fe200078e004c */
[----:B------:R-:W-:Y:S02]  /*0770*/  ISETP.GT.U32.OR P0, PT, R54, 0x2ff, P0 ;  /* 0x000002ff3600780c */ /* 0x000fe40000704470 */
[----:B------:R-:W-:Y:S02]  /*0780*/  CS2R R44, SRZ ;  /* 0x00000000002c7805 */ /* 0x000fe4000001ff00 */
[----:B------:R-:W-:Y:S02]  /*0790*/  CS2R R40, SRZ ;  /* 0x0000000000287805 */ /* 0x000fe4000001ff00 */
[----:B------:R-:W-:-:S02]  /*07a0*/  CS2R R38, SRZ ;  /* 0x0000000000267805 */ /* 0x000fc4000001ff00 */
[----:B------:R-:W-:Y:S01]  /*07b0*/  @P1 IADD3 R5, R5, R9, RZ ;  /* 0x0000000905051210 */ /* 0x000fe20007ffe0ff */
[----:B------:R-:W4:Y:S01]  /*07c0*/  @!P4 LDC.64 R12, c[0x0][0x288] ;  /* 0x0000a200ff0ccb82 */ /* 0x000f220000000a00 */
[----:B------:R-:W-:Y:S02]  /*07d0*/  SHF.R.S32.HI R9, RZ, 0x1f, R23 ;  /* 0x0000001fff097819 */ /* 0x000fe40000011417 */
[----:B------:R-:W-:Y:S02]  /*07e0*/  CS2R R36, SRZ ;  /* 0x0000000000247805 */ /* 0x000fe4000001ff00 */
[C---:B------:R-:W-:Y:S01]  /*07f0*/  @P1 SHF.L.U32 R11, R4.reuse, 0x1, RZ ;  /* 0x00000001040b1819 */ /* 0x040fe200000006ff */
[----:B------:R-:W-:Y:S01]  /*0800*/  ULDC.64 UR10, c[0x0][0x248] ;  /* 0x00009200000a7ab9 */ /* 0x000fe20000000a00 */
[----:B------:R-:W-:Y:S01]  /*0810*/  @P1 SHF.L.U64.HI R22, R4, 0x1, R5 ;  /* 0x0000000104161819 */ /* 0x000fe20000010205 */
[----:B---3--:R-:W-:Y:S01]  /*0820*/  @!P3 IMAD R8, R9, R6, RZ ;  /* 0x000000060908b224 */ /* 0x008fe200078e02ff */
[----:B------:R-:W-:Y:S01]  /*0830*/  @!P3 MOV R9, R77 ;  /* 0x0000004d0009b202 */ /* 0x000fe20000000f00 */
[----:B------:R-:W3:Y:S01]  /*0840*/  @!P3 LDC.64 R4, c[0x0][0x228] ;  /* 0x00008a00ff04bb82 */ /* 0x000ee20000000a00 */
[----:B-1----:R-:W-:Y:S01]  /*0850*/  @P1 IADD3 R20, P2, R11, R20, RZ ;  /* 0x000000140b141210 */ /* 0x002fe20007f5e0ff */
[----:B------:R-:W-:Y:S01]  /*0860*/  @!P3 IMAD R7, R23, R7, R8 ;  /* 0x000000071707b224 */ /* 0x000fe200078e0208 */
[----:B------:R-:W-:-:S02]  /*0870*/  @!P3 MOV R8, R74 ;  /* 0x0000004a0008b202 */ /* 0x000fc40000000f00 */
[----:B------:R-:W-:Y:S02]  /*0880*/  @P1 IADD3.X R21, R22, R21, RZ, P2, !PT ;  /* 0x0000001516151210 */ /* 0x000fe400017fe4ff */
[----:B------:R-:W-:Y:S01]  /*0890*/  ISETP.GE.U32.AND P2, PT, R19, UR18, PT ;  /* 0x0000001213007c0c */ /* 0x000fe2000bf46070 */
[----:B------:R-:W-:Y:S01]  /*08a0*/  @!P3 IMAD.WIDE.U32 R8, R23, R6, R8 ;  /* 0x000000061708b225 */ /* 0x000fe200078e0008 */
[----:B------:R-:W-:Y:S01]  /*08b0*/  SHF.R.S32.HI R23, RZ, 0x1f, R19 ;  /* 0x0000001fff177819 */ /* 0x000fe20000011413 */
[----:B------:R4:W5:Y:S01]  /*08c0*/  @P1 LDG.E R48, desc[UR12][R20.64] ;  /* 0x0000000c14301981 */ /* 0x000962000c1e1900 */
[----:B--2---:R-:W-:Y:S02]  /*08d0*/  @P1 IADD3 R30, P5, R11, R30, RZ ;  /* 0x0000001e0b1e1210 */ /* 0x004fe40007fbe0ff */
[----:B------:R-:W-:Y:S01]  /*08e0*/  @!P3 IADD3 R9, R9, R7, RZ ;  /* 0x000000070909b210 */ /* 0x000fe20007ffe0ff */
[----:B------:R-:W1:Y:S01]  /*08f0*/  @!P4 LDC.64 R10, c[0x0][0x230] ;  /* 0x00008c00ff0acb82 */ /* 0x000e620000000a00 */
[----:B------:R-:W-:-:S02]  /*0900*/  @!P3 SHF.L.U32 R29, R8, 0x1, RZ ;  /* 0x00000001081db819 */ /* 0x000fc400000006ff */
[----:B------:R-:W-:Y:S02]  /*0910*/  ISETP.GE.AND.EX P2, PT, R23, UR19, PT, P2 ;  /* 0x0000001317007c0c */ /* 0x000fe4000bf46320 */
[----:B0-----:R-:W-:Y:S01]  /*0920*/  @!P3 IADD3 R24, P6, R29, R16, RZ ;  /* 0x000000101d18b210 */ /* 0x001fe20007fde0ff */
[----:B----4-:R-:W-:Y:S01]  /*0930*/  @!P4 IMAD R20, R25, R12, RZ ;  /* 0x0000000c1914c224 */ /* 0x010fe200078e02ff */
[----:B------:R-:W-:Y:S01]  /*0940*/  @P1 IADD3.X R31, R22, R31, RZ, P5, !PT ;  /* 0x0000001f161f1210 */ /* 0x000fe20002ffe4ff */
[----:B------:R-:W0:Y:S01]  /*0950*/  @!P0 LDC.64 R6, c[0x0][0x288] ;  /* 0x0000a200ff068b82 */ /* 0x000e220000000a00 */
[----:B------:R-:W-:Y:S02]  /*0960*/  @!P3 SHF.L.U64.HI R18, R8, 0x1, R9 ;  /* 0x000000010812b819 */ /* 0x000fe40000010209 */
[----:B------:R-:W-:Y:S02]  /*0970*/  ISETP.GT.U32.OR P2, PT, R54, 0x2ff, P2 ;  /* 0x000002ff3600780c */ /* 0x000fe40001744470 */
[----:B---3--:R-:W-:Y:S01]  /*0980*/  @!P3 IADD3 R16, P5, R29, R4, RZ ;  /* 0x000000041d10b210 */ /* 0x008fe20007fbe0ff */
[----:B------:R-:W-:Y:S01]  /*0990*/  @!P4 IMAD R29, R15, R13, R20 ;  /* 0x0000000d0f1dc224 */ /* 0x000fe200078e0214 */
[----:B------:R-:W-:Y:S01]  /*09a0*/  @!P4 MOV R20, R74 ;  /* 0x0000004a0014c202 */ /* 0x000fe20000000f00 */
[----:B------:R-:W2:Y:S01]  /*09b0*/  @!P4 LDC.64 R8, c[0x0][0x228] ;  /* 0x00008a00ff08cb82 */ /* 0x000ea20000000a00 */
[----:B------:R-:W-:Y:S01]  /*09c0*/  @!P4 MOV R21, R77 ;  /* 0x0000004d0015c202 */ /* 0x000fe20000000f00 */
[----:B------:R-:W-:Y:S01]  /*09d0*/  HFMA2.MMA R4, -RZ, RZ, 0, 0 ;  /* 0x00000000ff047435 */ /* 0x000fe200000001ff */
[----:B------:R-:W-:-:S02]  /*09e0*/  @!P3 IADD3.X R25, R18, R17, RZ, P6, !PT ;  /* 0x000000111219b210 */ /* 0x000fc400037fe4ff */
[----:B------:R-:W-:Y:S01]  /*09f0*/  @!P3 IADD3.X R17, R18, R5, RZ, P5, !PT ;  /* 0x000000051211b210 */ /* 0x000fe20002ffe4ff */
[----:B------:R-:W-:Y:S01]  /*0a00*/  HFMA2.MMA R5, -RZ, RZ, 0, 0 ;  /* 0x00000000ff057435 */ /* 0x000fe200000001ff */
[----:B------:R-:W-:Y:S02]  /*0a10*/  @!P4 IMAD.WIDE.U32 R12, R15, R12, R20 ;  /* 0x0000000c0f0cc225 */ /* 0x000fe400078e0014 */
[----:B------:R-:W3:Y:S03]  /*0a20*/  @!P2 LDC.64 R20, c[0x0][0x288] ;  /* 0x0000a200ff14ab82 */ /* 0x000ee60000000a00 */
[----:B------:R-:W-:Y:S01]  /*0a30*/  @!P4 IADD3 R15, R13, R29, RZ ;  /* 0x0000001d0d0fc210 */ /* 0x000fe20007ffe0ff */
[----:B------:R4:W5:Y:S01]  /*0a40*/  @!P3 LDG.E R4, desc[UR12][R24.64] ;  /* 0x0000000c1804b981 */ /* 0x000962000c1e1900 */
[----:B------:R-:W-:Y:S01]  /*0a50*/  @!P4 SHF.L.U32 R13, R12, 0x1, RZ ;  /* 0x000000010c0dc819 */ /* 0x000fe200000006ff */
[----:B0-----:R-:W-:-:S02]  /*0a60*/  @!P0 IMAD R27, R27, R6, RZ ;  /* 0x000000061b1b8224 */ /* 0x001fc400078e02ff */
[----:B------:R0:W5:Y:S01]  /*0a70*/  @!P3 LDG.E R5, desc[UR12][R16.64] ;  /* 0x0000000c1005b981 */ /* 0x000162000c1e1900 */
[----:B------:R-:W-:Y:S02]  /*0a80*/  @!P4 SHF.L.U64.HI R18, R12, 0x1, R15 ;  /* 0x000000010c12c819 */ /* 0x000fe4000001020f */
[----:B-1----:R-:W-:Y:S01]  /*0a90*/  @!P4 IADD3 R26, P3, R13, R10, RZ ;  /* 0x0000000a0d1ac210 */ /* 0x002fe20007f7e0ff */
[----:B------:R-:W-:Y:S01]  /*0aa0*/  @!P0 IMAD R29, R14, R7, R27 ;  /* 0x000000070e1d8224 */ /* 0x000fe200078e021b */
[----:B------:R-:W-:Y:S02]  /*0ab0*/  IADD3 R22, R53, 0x80, RZ ;  /* 0x0000008035167810 */ /* 0x000fe40007ffe0ff */
[----:B------:R-:W-:Y:S02]  /*0ac0*/  @!P4 IADD3.X R27, R18, R11, RZ, P3, !PT ;  /* 0x0000000b121bc210 */ /* 0x000fe40001ffe4ff */
[----:B------:R-:W-:Y:S02]  /*0ad0*/  ISETP.GE.U32.AND P3, PT, R22, UR18, PT ;  /* 0x0000001216007c0c */ /* 0x000fe4000bf66070 */
[----:B----4-:R-:W-:Y:S01]  /*0ae0*/  SHF.R.S32.HI R25, RZ, 0x1f, R22 ;  /* 0x0000001fff197819 */ /* 0x010fe20000011416 */
[----:B------:R1:W5:Y:S01]  /*0af0*/  @!P4 LDG.E R47, desc[UR12][R26.64] ;  /* 0x0000000c1a2fc981 */ /* 0x000362000c1e1900 */
[----:B--2---:R-:W-:-:S02]  /*0b00*/  @!P4 IADD3 R10, P5, R13, R8, RZ ;  /* 0x000000080d0ac210 */ /* 0x004fc40007fbe0ff */
[----:B------:R-:W-:Y:S01]  /*0b10*/  ISETP.GE.AND.EX P3, PT, R25, UR19, PT, P3 ;  /* 0x0000001319007c0c */ /* 0x000fe2000bf66330 */
[----:B------:R-:W2:Y:S01]  /*0b20*/  @!P0 LDC.64 R12, c[0x0][0x230] ;  /* 0x00008c00ff0c8b82 */ /* 0x000ea20000000a00 */
[----:B0-----:R-:W-:Y:S02]  /*0b30*/  @!P0 MOV R16, R74 ;  /* 0x0000004a00108202 */ /* 0x001fe40000000f00 */
[----:B------:R-:W-:Y:S02]  /*0b40*/  @!P0 MOV R17, R77 ;  /* 0x0000004d00118202 */ /* 0x000fe40000000f00 */
[----:B------:R-:W-:Y:S01]  /*0b50*/  ISETP.GT.U32.OR P3, PT, R54, 0x2ff, P3 ;  /* 0x000002ff3600780c */ /* 0x000fe20001f64470 */
[----:B---3--:R-:W-:Y:S02]  /*0b60*/  @!P2 IMAD R8, R23, R20, RZ ;  /* 0x000000141708a224 */ /* 0x008fe400078e02ff */
[----:B------:R-:W-:Y:S02]  /*0b70*/  @!P0 IMAD.WIDE.U32 R6, R14, R6, R16 ;  /* 0x000000060e068225 */ /* 0x000fe400078e0010 */
[----:B------:R-:W0:Y:S01]  /*0b80*/  @!P0 LDC.64 R14, c[0x0][0x228] ;  /* 0x00008a00ff0e8b82 */ /* 0x000e220000000a00 */
[----:B------:R-:W-:-:S02]  /*0b90*/  @!P4 IADD3.X R11, R18, R9, RZ, P5, !PT ;  /* 0x00000009120bc210 */ /* 0x000fc40002ffe4ff */
[----:B------:R-:W-:Y:S01]  /*0ba0*/  @!P0 IADD3 R7, R7, R29, RZ ;  /* 0x0000001d07078210 */ /* 0x000fe20007ffe0ff */
[----:B------:R-:W-:Y:S01]  /*0bb0*/  @!P2 IMAD R29, R19, R21, R8 ;  /* 0x00000015131da224 */ /* 0x000fe200078e0208 */
[----:B-1----:R-:W-:Y:S01]  /*0bc0*/  @!P2 MOV R26, R74 ;  /* 0x0000004a001aa202 */ /* 0x002fe20000000f00 */
[----:B------:R1:W5:Y:S01]  /*0bd0*/  @!P4 LDG.E R46, desc[UR12][R10.64] ;  /* 0x0000000c0a2ec981 */ /* 0x000362000c1e1900 */
[----:B------:R-:W-:Y:S01]  /*0be0*/  @!P2 MOV R27, R77 ;  /* 0x0000004d001ba202 */ /* 0x000fe20000000f00 */
[----:B------:R-:W3:Y:S01]  /*0bf0*/  @!P3 LDC.64 R8, c[0x0][0x288] ;  /* 0x0000a200ff08bb82 */ /* 0x000ee20000000a00 */
[----:B------:R-:W-:Y:S01]  /*0c00*/  IADD3 R18, R53, 0x90, RZ ;  /* 0x0000009035127810 */ /* 0x000fe20007ffe0ff */
[----:B------:R-:W-:-:S03]  /*0c10*/  @!P2 IMAD.WIDE.U32 R26, R19, R20, R26 ;  /* 0x00000014131aa225 */ /* 0x000fc600078e001a */
[----:B------:R-:W-:Y:S02]  /*0c20*/  ISETP.GE.U32.AND P5, PT, R18, UR18, PT ;  /* 0x0000001212007c0c */ /* 0x000fe4000bfa6070 */
[----:B------:R-:W-:Y:S01]  /*0c30*/  SHF.R.S32.HI R19, RZ, 0x1f, R18 ;  /* 0x0000001fff137819 */ /* 0x000fe20000011412 */
[----:B------:R-:W4:Y:S01]  /*0c40*/  @!P2 LDC.64 R16, c[0x0][0x230] ;  /* 0x00008c00ff10ab82 */ /* 0x000f220000000a00 */
[C---:B------:R-:W-:Y:S02]  /*0c50*/  @!P0 SHF.L.U32 R23, R6.reuse, 0x1, RZ ;  /* 0x0000000106178819 */ /* 0x040fe400000006ff */
[----:B------:R-:W-:Y:S02]  /*0c60*/  ISETP.GE.AND.EX P5, PT, R19, UR19, PT, P5 ;  /* 0x0000001313007c0c */ /* 0x000fe4000bfa6350 */
[----:B------:R-:W-:Y:S02]  /*0c70*/  @!P0 SHF.L.U64.HI R24, R6, 0x1, R7 ;  /* 0x0000000106188819 */ /* 0x000fe40000010207 */
[----:B--2---:R-:W-:Y:S01]  /*0c80*/  @!P0 IADD3 R20, P6, R23, R12, RZ ;  /* 0x0000000c17148210 */ /* 0x004fe20007fde0ff */
[----:B------:R-:W2:Y:S01]  /*0c90*/  @!P2 LDC.64 R6, c[0x0][0x228] ;  /* 0x00008a00ff06ab82 */ /* 0x000ea20000000a00 */
[----:B------:R-:W-:-:S02]  /*0ca0*/  ISETP.GT.U32.OR P4, PT, R54, 0x2ff, P5 ;  /* 0x000002ff3600780c */ /* 0x000fc40002f84470 */
[----:B------:R-:W-:Y:S02]  /*0cb0*/  @!P0 IADD3.X R21, R24, R13, RZ, P6, !PT ;  /* 0x0000000d18158210 */ /* 0x000fe400037fe4ff */
[----:B------:R-:W-:Y:S02]  /*0cc0*/  @!P2 IADD3 R13, R27, R29, RZ ;  /* 0x0000001d1b0da210 */ /* 0x000fe40007ffe0ff */
[----:B0-----:R-:W-:Y:S01]  /*0cd0*/  @!P0 IADD3 R12, P5, R23, R14, RZ ;  /* 0x0000000e170c8210 */ /* 0x001fe20007fbe0ff */
[----:B------:R-:W5:Y:S01]  /*0ce0*/  @!P0 LDG.E R44, desc[UR12][R20.64] ;  /* 0x0000000c142c8981 */ /* 0x000f62000c1e1900 */
[C---:B------:R-:W-:Y:S02]  /*0cf0*/  @!P2 SHF.L.U32 R29, R26.reuse, 0x1, RZ ;  /* 0x000000011a1da819 */ /* 0x040fe400000006ff */
[----:B------:R-:W-:Y:S02]  /*0d00*/  @!P2 SHF.L.U64.HI R26, R26, 0x1, R13 ;  /* 0x000000011a1aa819 */ /* 0x000fe4000001020d */
[----:B------:R-:W-:Y:S01]  /*0d10*/  @!P0 IADD3.X R13, R24, R15, RZ, P5, !PT ;  /* 0x0000000f180d8210 */ /* 0x000fe20002ffe4ff */
[----:B---3--:R-:W-:Y:S01]  /*0d20*/  @!P3 IMAD R23, R25, R8, RZ ;  /* 0x000000081917b224 */ /* 0x008fe200078e02ff */
[----:B------:R-:W-:Y:S01]  /*0d30*/  IADD3 R25, R53, 0xa0, RZ ;  /* 0x000000a035197810 */ /* 0x000fe20007ffe0ff */
[----:B-1----:R-:W0:Y:S02]  /*0d40*/  @!P4 LDC.64 R10, c[0x0][0x288] ;  /* 0x0000a200ff0acb82 */ /* 0x002e240000000a00 */
[----:B------:R1:W5:Y:S01]  /*0d50*/  @!P0 LDG.E R43, desc[UR12][R12.64] ;  /* 0x0000000c0c2b8981 */ /* 0x000362000c1e1900 */
[----:B------:R-:W-:-:S02]  /*0d60*/  ISETP.GE.U32.AND P0, PT, R25, UR18, PT ;  /* 0x0000001219007c0c */ /* 0x000fc4000bf06070 */
[----:B------:R-:W-:-:S03]  /*0d70*/  SHF.R.S32.HI R27, RZ, 0x1f, R25 ;  /* 0x0000001fff1b7819 */ /* 0x000fc60000011419 */
[----:B------:R-:W3:Y:S01]  /*0d80*/  @!P3 LDC.64 R14, c[0x0][0x230] ;  /* 0x00008c00ff0ebb82 */ /* 0x000ee20000000a00 */
[----:B-1----:R-:W-:Y:S02]  /*0d90*/  @!P3 MOV R12, R74 ;  /* 0x0000004a000cb202 */ /* 0x002fe40000000f00 */
[----:B------:R-:W-:Y:S01]  /*0da0*/  @!P3 MOV R13, R77 ;  /* 0x0000004d000db202 */ /* 0x000fe20000000f00 */
[C---:B------:R-:W-:Y:S01]  /*0db0*/  @!P3 IMAD R21, R22.reuse, R9, R23 ;  /* 0x000000091615b224 */ /* 0x040fe200078e0217 */
[----:B------:R-:W-:Y:S01]  /*0dc0*/  ISETP.GE.AND.EX P0, PT, R27, UR19, PT, P0 ;  /* 0x000000131b007c0c */ /* 0x000fe2000bf06300 */
[----:B------:R-:W-:Y:S02]  /*0dd0*/  @!P3 IMAD.WIDE.U32 R22, R22, R8, R12 ;  /* 0x000000081616b225 */ /* 0x000fe400078e000c */
[----:B------:R-:W1:Y:S01]  /*0de0*/  @!P3 LDC.64 R8, c[0x0][0x228] ;  /* 0x00008a00ff08bb82 */ /* 0x000e620000000a00 */
[----:B------:R-:W-:Y:S02]  /*0df0*/  ISETP.GT.U32.OR P0, PT, R54, 0x2ff, P0 ;  /* 0x000002ff3600780c */ /* 0x000fe40000704470 */
[----:B------:R-:W-:-:S02]  /*0e00*/  @!P3 IADD3 R13, R23, R21, RZ ;  /* 0x00000015170db210 */ /* 0x000fc40007ffe0ff */
[C---:B--2---:R-:W-:Y:S02]  /*0e10*/  @!P2 IADD3 R20, P5, R29.reuse, R6, RZ ;  /* 0x000000061d14a210 */ /* 0x044fe40007fbe0ff */
[----:B----4-:R-:W-:Y:S02]  /*0e20*/  @!P2 IADD3 R16, P6, R29, R16, RZ ;  /* 0x000000101d10a210 */ /* 0x010fe40007fde0ff */
[----:B------:R-:W-:Y:S02]  /*0e30*/  @!P3 SHF.L.U32 R29, R22, 0x1, RZ ;  /* 0x00000001161db819 */ /* 0x000fe400000006ff */
[----:B------:R-:W-:Y:S02]  /*0e40*/  @!P2 IADD3.X R21, R26, R7, RZ, P5, !PT ;  /* 0x000000071a15a210 */ /* 0x000fe40002ffe4ff */
[----:B------:R-:W-:Y:S01]  /*0e50*/  @!P3 SHF.L.U64.HI R22, R22, 0x1, R13 ;  /* 0x000000011616b819 */ /* 0x000fe2000001020d */
[----:B------:R-:W2:Y:S01]  /*0e60*/  @!P4 LDC.64 R6, c[0x0][0x230] ;  /* 0x00008c00ff06cb82 */ /* 0x000ea20000000a00 */
[----:B------:R-:W-:Y:S01]  /*0e70*/  @!P2 IADD3.X R17, R26, R17, RZ, P6, !PT ;  /* 0x000000111a11a210 */ /* 0x000fe200037fe4ff */
[----:B------:R4:W5:Y:S01]  /*0e80*/  @!P2 LDG.E R42, desc[UR12][R20.64] ;  /* 0x0000000c142aa981 */ /* 0x000962000c1e1900 */
[----:B------:R-:W-:Y:S01]  /*0e90*/  IADD3 R23, R53, 0xb0, RZ ;  /* 0x000000b035177810 */ /* 0x000fe20007ffe0ff */
[----:B0-----:R-:W-:-:S02]  /*0ea0*/  @!P4 IMAD R19, R19, R10, RZ ;  /* 0x0000000a1313c224 */ /* 0x001fc400078e02ff */
[----:B------:R0:W5:Y:S02]  /*0eb0*/  @!P2 LDG.E R45, desc[UR12][R16.64] ;  /* 0x0000000c102da981 */ /* 0x000164000c1e1900 */
[----:B------:R-:W2:Y:S01]  /*0ec0*/  @!P4 LDC.64 R12, c[0x0][0x228] ;  /* 0x00008a00ff0ccb82 */ /* 0x000ea20000000a00 */
[----:B------:R-:W-:Y:S02]  /*0ed0*/  ISETP.GE.U32.AND P2, PT, R23, UR18, PT ;  /* 0x0000001217007c0c */ /* 0x000fe4000bf46070 */
[----:B------:R-:W-:Y:S02]  /*0ee0*/  SHF.R.S32.HI R33, RZ, 0x1f, R23 ;  /* 0x0000001fff217819 */ /* 0x000fe40000011417 */
[----:B----4-:R-:W-:Y:S02]  /*0ef0*/  @!P4 MOV R20, R74 ;  /* 0x0000004a0014c202 */ /* 0x010fe40000000f00 */
[----:B------:R-:W-:Y:S01]  /*0f00*/  @!P4 MOV R21, R77 ;  /* 0x0000004d0015c202 */ /* 0x000fe20000000f00 */
[----:B0-----:R-:W0:Y:S01]  /*0f10*/  @!P0 LDC.64 R16, c[0x0][0x288] ;  /* 0x0000a200ff108b82 */ /* 0x001e220000000a00 */
[----:B---3--:R-:W-:Y:S01]  /*0f20*/  @!P3 IADD3 R14, P5, R29, R14, RZ ;  /* 0x0000000e1d0eb210 */ /* 0x008fe20007fbe0ff */
[C---:B------:R-:W-:Y:S01]  /*0f30*/  @!P4 IMAD R19, R18.reuse, R11, R19 ;  /* 0x0000000b1213c224 */ /* 0x040fe200078e0213 */
[----:B------:R-:W-:Y:S01]  /*0f40*/  ISETP.GE.AND.EX P2, PT, R33, UR19, PT, P2 ;  /* 0x0000001321007c0c */ /* 0x000fe2000bf46320 */
[----:B------:R-:W-:Y:S01]  /*0f50*/  @!P4 IMAD.WIDE.U32 R10, R18, R10, R20 ;  /* 0x0000000a120ac225 */ /* 0x000fe200078e0014 */
[----:B------:R-:W-:-:S02]  /*0f60*/  @!P3 IADD3.X R15, R22, R15, RZ, P5, !PT ;  /* 0x0000000f160fb210 */ /* 0x000fc40002ffe4ff */
[----:B-1----:R-:W-:Y:S02]  /*0f70*/  @!P3 IADD3 R18, P5, R29, R8, RZ ;  /* 0x000000081d12b210 */ /* 0x002fe40007fbe0ff */
[----:B------:R-:W-:Y:S01]  /*0f80*/  ISETP.GT.U32.OR P2, PT, R54, 0x2ff, P2 ;  /* 0x000002ff3600780c */ /* 0x000fe20001744470 */
[----:B------:R1:W5:Y:S01]  /*0f90*/  @!P3 LDG.E R40, desc[UR12][R14.64] ;  /* 0x0000000c0e28b981 */ /* 0x000362000c1e1900 */
[----:B------:R-:W-:Y:S02]  /*0fa0*/  @!P4 IADD3 R11, R11, R19, RZ ;  /* 0x000000130b0bc210 */ /* 0x000fe40007ffe0ff */
[----:B------:R-:W-:Y:S02]  /*0fb0*/  @!P3 IADD3.X R19, R22, R9, RZ, P5, !PT ;  /* 0x000000091613b210 */ /* 0x000fe40002ffe4ff */
[C---:B------:R-:W-:Y:S02]  /*0fc0*/  @!P4 SHF.L.U32 R9, R10.reuse, 0x1, RZ ;  /* 0x000000010a09c819 */ /* 0x040fe400000006ff */
[----:B------:R-:W-:Y:S01]  /*0fd0*/  @!P4 SHF.L.U64.HI R20, R10, 0x1, R11 ;  /* 0x000000010a14c819 */ /* 0x000fe2000001020b */
[----:B------:R3:W5:Y:S01]  /*0fe0*/  @!P3 LDG.E R39, desc[UR12][R18.64] ;  /* 0x0000000c1227b981 */ /* 0x000762000c1e1900 */
[C---:B--2---:R-:W-:Y:S01]  /*0ff0*/  @!P4 IADD3 R6, P6, R9.reuse, R6, RZ ;  /* 0x000000060906c210 */ /* 0x044fe20007fde0ff */
[----:B-1----:R-:W1:Y:S01]  /*1000*/  @!P0 LDC.64 R14, c[0x0][0x230] ;  /* 0x00008c00ff0e8b82 */ /* 0x002e620000000a00 */
[----:B------:R-:W-:-:S02]  /*1010*/  @!P4 IADD3 R12, P5, R9, R12, RZ ;  /* 0x0000000c090cc210 */ /* 0x000fc40007fbe0ff */
[----:B------:R-:W-:-:S05]  /*1020*/  IADD3 R21, R53, 0xd0, RZ ;  /* 0x000000d035157810 */ /* 0x000fca0007ffe0ff */
[----:B------:R-:W2:Y:S01]  /*1030*/  @!P0 LDC.64 R8, c[0x0][0x228] ;  /* 0x00008a00ff088b82 */ /* 0x000ea20000000a00 */
[----:B------:R-:W-:Y:S01]  /*1040*/  ISETP.GE.U32.AND P3, PT, R21, UR18, PT ;  /* 0x0000001215007c0c */ /* 0x000fe2000bf66070 */
[----:B0-----:R-:W-:Y:S01]  /*1050*/  @!P0 IMAD R22, R27, R16, RZ ;  /* 0x000000101b168224 */ /* 0x001fe200078e02ff */
[----:B------:R-:W-:Y:S02]  /*1060*/  SHF.R.S32.HI R29, RZ, 0x1f, R21 ;  /* 0x0000001fff1d7819 */ /* 0x000fe40000011415 */
[----:B---3--:R-:W-:-:S03]  /*1070*/  @!P0 MOV R18, R74 ;  /* 0x0000004a00128202 */ /* 0x008fc60000000f00 */
[----:B------:R-:W0:Y:S01]  /*1080*/  @!P2 LDC.64 R10, c[0x0][0x288] ;  /* 0x0000a200ff0aab82 */ /* 0x000e220000000a00 */
[----:B------:R-:W-:Y:S01]  /*1090*/  @!P0 MOV R19, R77 ;  /* 0x0000004d00138202 */ /* 0x000fe20000000f00 */
[----:B------:R-:W-:Y:S01]  /*10a0*/  @!P0 IMAD R27, R25, R17, R22 ;  /* 0x00000011191b8224 */ /* 0x000fe200078e0216 */
[----:B------:R-:W-:Y:S01]  /*10b0*/  ISETP.GE.AND.EX P3, PT, R29, UR19, PT, P3 ;  /* 0x000000131d007c0c */ /* 0x000fe2000bf66330 */
[----:B------:R-:W-:-:S03]  /*10c0*/  @!P0 IMAD.WIDE.U32 R18, R25, R16, R18 ;  /* 0x0000001019128225 */ /* 0x000fc600078e0012 */
[----:B------:R-:W-:Y:S01]  /*10d0*/  ISETP.GT.U32.OR P3, PT, R54, 0x2ff, P3 ;  /* 0x000002ff3600780c */ /* 0x000fe20001f64470 */
[----:B------:R-:W3:Y:S01]  /*10e0*/  @!P2 LDC.64 R56, c[0x0][0x228] ;  /* 0x00008a00ff38ab82 */ /* 0x000ee20000000a00 */
[C---:B------:R-:W-:Y:S02]  /*10f0*/  @!P4 IADD3.X R7, R20.reuse, R7, RZ, P6, !PT ;  /* 0x000000071407c210 */ /* 0x040fe400037fe4ff */
[----:B------:R-:W-:Y:S02]  /*1100*/  @!P4 IADD3.X R13, R20, R13, RZ, P5, !PT ;  /* 0x0000000d140dc210 */ /* 0x000fe40002ffe4ff */
[----:B------:R-:W-:Y:S01]  /*1110*/  @!P0 IADD3 R19, R19, R27, RZ ;  /* 0x0000001b13138210 */ /* 0x000fe20007ffe0ff */
[----:B------:R4:W5:Y:S01]  /*1120*/  @!P4 LDG.E R41, desc[UR12][R6.64] ;  /* 0x0000000c0629c981 */ /* 0x000962000c1e1900 */
[----:B------:R-:W-:Y:S01]  /*1130*/  IADD3 R17, R53, 0xe0, RZ ;  /* 0x000000e035117810 */ /* 0x000fe20007ffe0ff */
[----:B------:R-:W3:Y:S01]  /*1140*/  @!P2 LDC.64 R26, c[0x0][0x230] ;  /* 0x00008c00ff1aab82 */ /* 0x000ee20000000a00 */
[----:B------:R-:W-:Y:S01]  /*1150*/  @!P0 SHF.L.U32 R25, R18, 0x1, RZ ;  /* 0x0000000112198819 */ /* 0x000fe200000006ff */
[----:B------:R0:W5:Y:S01]  /*1160*/  @!P4 LDG.E R38, desc[UR12][R12.64] ;  /* 0x0000000c0c26c981 */ /* 0x000162000c1e1900 */
[----:B------:R-:W-:-:S02]  /*1170*/  ISETP.GE.U32.AND P4, PT, R17, UR18, PT ;  /* 0x0000001211007c0c */ /* 0x000fc4000bf86070 */
[----:B------:R-:W-:Y:S02]  /*1180*/  @!P0 SHF.L.U64.HI R16, R18, 0x1, R19 ;  /* 0x0000000112108819 */ /* 0x000fe40000010213 */
[----:B----4-:R-:W-:Y:S01]  /*1190*/  SHF.R.S32.HI R7, RZ, 0x1f, R17 ;  /* 0x0000001fff077819 */ /* 0x010fe20000011411 */
[----:B------:R-:W4:Y:S01]  /*11a0*/  @!P3 LDC.64 R18, c[0x0][0x288] ;  /* 0x0000a200ff12bb82 */ /* 0x000f220000000a00 */
[C---:B-1----:R-:W-:Y:S02]  /*11b0*/  @!P0 IADD3 R14, P6, R25.reuse, R14, RZ ;  /* 0x0000000e190e8210 */ /* 0x042fe40007fde0ff */
[----:B--2---:R-:W-:Y:S01]  /*11c0*/  @!P0 IADD3 R8, P5, R25, R8, RZ ;  /* 0x0000000819088210 */ /* 0x004fe20007fbe0ff */
[----:B0-----:R-:W-:Y:S01]  /*11d0*/  @!P2 IMAD R20, R33, R10, RZ ;  /* 0x0000000a2114a224 */ /* 0x001fe200078e02ff */
[----:B------:R-:W-:Y:S02]  /*11e0*/  ISETP.GE.AND.EX P4, PT, R7, UR19, PT, P4 ;  /* 0x0000001307007c0c */ /* 0x000fe4000bf86340 */
[----:B------:R-:W-:-:S02]  /*11f0*/  @!P2 MOV R12, R74 ;  /* 0x0000004a000ca202 */ /* 0x000fc40000000f00 */
[----:B------:R-:W-:Y:S02]  /*1200*/  @!P2 MOV R13, R77 ;  /* 0x0000004d000da202 */ /* 0x000fe40000000f00 */
[C---:B------:R-:W-:Y:S02]  /*1210*/  @!P0 IADD3.X R15, R16.reuse, R15, RZ, P6, !PT ;  /* 0x0000000f100f8210 */ /* 0x040fe400037fe4ff */
[----:B------:R-:W-:Y:S01]  /*1220*/  @!P0 IADD3.X R9, R16, R9, RZ, P5, !PT ;  /* 0x0000000910098210 */ /* 0x000fe20002ffe4ff */
[----:B------:R-:W-:Y:S01]  /*1230*/  HFMA2.MMA R16, -RZ, RZ, 0, 0 ;  /* 0x00000000ff107435 */ /* 0x000fe200000001ff */
[----:B------:R-:W-:Y:S01]  /*1240*/  ISETP.GT.U32.OR P4, PT, R54, 0x2ff, P4 ;  /* 0x000002ff3600780c */ /* 0x000fe20002784470 */
[C---:B------:R-:W-:Y:S01]  /*1250*/  @!P2 IMAD R25, R23.reuse, R11, R20 ;  /* 0x0000000b1719a224 */ /* 0x040fe200078e0214 */
[----:B------:R-:W5:Y:S01]  /*1260*/  @!P0 LDG.E R36, desc[UR12][R14.64] ;  /* 0x0000000c0e248981 */ /* 0x000f62000c1e1900 */
[----:B------:R-:W-:Y:S02]  /*1270*/  @!P2 IMAD.WIDE.U32 R10, R23, R10, R12 ;  /* 0x0000000a170aa225 */ /* 0x000fe400078e000c */
[----:B------:R-:W0:Y:S03]  /*1280*/  @!P3 LDC.64 R12, c[0x0][0x230] ;  /* 0x00008c00ff0cbb82 */ /* 0x000e260000000a00 */
[----:B------:R-:W-:Y:S01]  /*1290*/  @!P2 IADD3 R11, R11, R25, RZ ;  /* 0x000000190b0ba210 */ /* 0x000fe20007ffe0ff */
[----:B------:R1:W5:Y:S01]  /*12a0*/  @!P0 LDG.E R16, desc[UR12][R8.64] ;  /* 0x0000000c08108981 */ /* 0x000362000c1e1900 */
[----:B------:R-:W-:-:S02]  /*12b0*/  @!P2 SHF.L.U32 R23, R10, 0x1, RZ ;  /* 0x000000010a17a819 */ /* 0x000fc400000006ff */
[----:B------:R-:W-:Y:S01]  /*12c0*/  @!P2 SHF.L.U64.HI R6, R10, 0x1, R11 ;  /* 0x000000010a06a819 */ /* 0x000fe2000001020b */
[----:B----4-:R-:W-:Y:S01]  /*12d0*/  @!P3 IMAD R20, R29, R18, RZ ;  /* 0x000000121d14b224 */ /* 0x010fe200078e02ff */
[----:B---3--:R-:W-:Y:S01]  /*12e0*/  @!P2 IADD3 R26, P0, R23, R26, RZ ;  /* 0x0000001a171aa210 */ /* 0x008fe20007f1e0ff */
[----:B------:R-:W2:Y:S03]  /*12f0*/  @!P4 LDC.64 R10, c[0x0][0x288] ;  /* 0x0000a200ff0acb82 */ /* 0x000ea60000000a00 */
[----:B------:R-:W-:Y:S02]  /*1300*/  @!P2 IADD3.X R27, R6, R27, RZ, P0, !PT ;  /* 0x0000001b061ba210 */ /* 0x000fe400007fe4ff */
[----:B-1----:R-:W-:Y:S02]  /*1310*/  SHF.R.S32.HI R9, RZ, 0x1f, R52 ;  /* 0x0000001fff097819 */ /* 0x002fe40000011434 */
[----:B------:R-:W-:Y:S01]  /*1320*/  ISETP.GE.U32.AND P0, PT, R52, UR18, PT ;  /* 0x0000001234007c0c */ /* 0x000fe2000bf06070 */
[----:B------:R-:W1:Y:S01]  /*1330*/  @!P3 LDC.64 R24, c[0x0][0x228] ;  /* 0x00008a00ff18bb82 */ /* 0x000e620000000a00 */
[----:B------:R-:W-:Y:S01]  /*1340*/  @!P3 MOV R14, R74 ;  /* 0x0000004a000eb202 */ /* 0x000fe20000000f00 */
[----:B------:R1:W5:Y:S01]  /*1350*/  @!P2 LDG.E R37, desc[UR12][R26.64] ;  /* 0x0000000c1a25a981 */ /* 0x000362000c1e1900 */
[----:B------:R-:W-:-:S02]  /*1360*/  ISETP.GE.AND.EX P0, PT, R9, UR19, PT, P0 ;  /* 0x0000001309007c0c */ /* 0x000fc4000bf06300 */
[----:B------:R-:W-:Y:S02]  /*1370*/  @!P3 MOV R15, R77 ;  /* 0x0000004d000fb202 */ /* 0x000fe40000000f00 */
[----:B------:R-:W-:Y:S01]  /*1380*/  @!P2 IADD3 R56, P5, R23, R56, RZ ;  /* 0x000000381738a210 */ /* 0x000fe20007fbe0ff */
[C---:B------:R-:W-:Y:S01]  /*1390*/  @!P3 IMAD R23, R21.reuse, R19, R20 ;  /* 0x000000131517b224 */ /* 0x040fe200078e0214 */
[----:B------:R-:W-:Y:S01]  /*13a0*/  ISETP.GT.U32.OR P0, PT, R54, 0x2ff, P0 ;  /* 0x000002ff3600780c */ /* 0x000fe20000704470 */
[----:B------:R-:W-:Y:S02]  /*13b0*/  @!P3 IMAD.WIDE.U32 R18, R21, R18, R14 ;  /* 0x000000121512b225 */ /* 0x000fe400078e000e */
[----:B------:R-:W3:Y:S01]  /*13c0*/  @!P4 LDC.64 R20, c[0x0][0x228] ;  /* 0x00008a00ff14cb82 */ /* 0x000ee20000000a00 */
[----:B------:R-:W-:Y:S02]  /*13d0*/  HFMA2.MMA R14, -RZ, RZ, 0, 0 ;  /* 0x00000000ff0e7435 */ /* 0x000fe400000001ff */
[----:B------:R-:W-:-:S02]  /*13e0*/  @!P3 IADD3 R19, R19, R23, RZ ;  /* 0x000000171313b210 */ /* 0x000fc40007ffe0ff */
[----:B------:R-:W-:Y:S02]  /*13f0*/  @!P3 SHF.L.U32 R15, R18, 0x1, RZ ;  /* 0x00000001120fb819 */ /* 0x000fe400000006ff */
[----:B------:R-:W-:Y:S01]  /*1400*/  @!P2 IADD3.X R57, R6, R57, RZ, P5, !PT ;  /* 0x000000390639a210 */ /* 0x000fe20002ffe4ff */
[----:B------:R-:W4:Y:S01]  /*1410*/  @!P4 LDC.64 R22, c[0x0][0x230] ;  /* 0x00008c00ff16cb82 */ /* 0x000f220000000a00 */
[----:B------:R-:W-:Y:S01]  /*1420*/  @!P3 SHF.L.U64.HI R6, R18, 0x1, R19 ;  /* 0x000000011206b819 */ /* 0x000fe20000010213 */
[----:B--2---:R-:W-:Y:S01]  /*1430*/  @!P4 IMAD R8, R7, R10, RZ ;  /* 0x0000000a0708c224 */ /* 0x004fe200078e02ff */
[----:B0-----:R-:W-:Y:S01]  /*1440*/  @!P3 IADD3 R34, P5, R15, R12, RZ ;  /* 0x0000000c0f22b210 */ /* 0x001fe20007fbe0ff */
[----:B------:R-:W5:Y:S01]  /*1450*/  @!P2 LDG.E R14, desc[UR12][R56.64] ;  /* 0x0000000c380ea981 */ /* 0x000f62000c1e1900 */
[----:B------:R-:W-:Y:S02]  /*1460*/  @!P4 MOV R28, R74 ;  /* 0x0000004a001cc202 */ /* 0x000fe40000000f00 */
[----:B------:R-:W-:Y:S01]  /*1470*/  @!P4 MOV R29, R77 ;  /* 0x0000004d001dc202 */ /* 0x000fe20000000f00 */
[----:B------:R-:W0:Y:S01]  /*1480*/  @!P0 LDC.64 R18, c[0x0][0x288] ;  /* 0x0000a200ff128b82 */ /* 0x000e220000000a00 */
[----:B------:R-:W-:Y:S01]  /*1490*/  @!P3 IADD3.X R35, R6, R13, RZ, P5, !PT ;  /* 0x0000000d0623b210 */ /* 0x000fe20002ffe4ff */
[----:B------:R-:W-:-:S02]  /*14a0*/  @!P4 IMAD R13, R17, R11, R8 ;  /* 0x0000000b110dc224 */ /* 0x000fc400078e0208 */
[----:B------:R-:W-:Y:S01]  /*14b0*/  @!P4 IMAD.WIDE.U32 R28, R17, R10, R28 ;  /* 0x0000000a111cc225 */ /* 0x000fe200078e001c */
[----:B------:R-:W-:Y:S02]  /*14c0*/  SHF.R.S32.HI R11, RZ, 0x1f, R51 ;  /* 0x0000001fff0b7819 */ /* 0x000fe40000011433 */
[----:B------:R-:W-:Y:S02]  /*14d0*/  ISETP.GE.U32.AND P2, PT, R51, UR18, PT ;  /* 0x0000001233007c0c */ /* 0x000fe4000bf46070 */
[----:B-1----:R-:W-:Y:S02]  /*14e0*/  @!P3 IADD3 R26, P5, R15, R24, RZ ;  /* 0x000000180f1ab210 */ /* 0x002fe40007fbe0ff */
[----:B------:R-:W-:Y:S02]  /*14f0*/  @!P4 IADD3 R15, R29, R13, RZ ;  /* 0x0000000d1d0fc210 */ /* 0x000fe40007ffe0ff */
[C---:B------:R-:W-:Y:S02]  /*1500*/  @!P4 SHF.L.U32 R13, R28.reuse, 0x1, RZ ;  /* 0x000000011c0dc819 */ /* 0x040fe400000006ff */
[----:B------:R-:W-:Y:S01]  /*1510*/  ISETP.GE.AND.EX P2, PT, R11, UR19, PT, P2 ;  /* 0x000000130b007c0c */ /* 0x000fe2000bf46320 */
[----:B------:R-:W-:Y:S01]  /*1520*/  HFMA2.MMA R10, -RZ, RZ, 0, 0 ;  /* 0x00000000ff0a7435 */ /* 0x000fe200000001ff */
[----:B------:R-:W-:-:S02]  /*1530*/  @!P4 SHF.L.U64.HI R28, R28, 0x1, R15 ;  /* 0x000000011c1cc819 */ /* 0x000fc4000001020f */
[C---:B---3--:R-:W-:Y:S02]  /*1540*/  @!P4 IADD3 R20, P6, R13.reuse, R20, RZ ;  /* 0x000000140d14c210 */ /* 0x048fe40007fde0ff */
[----:B------:R-:W-:Y:S02]  /*1550*/  ISETP.GT.U32.OR P2, PT, R54, 0x2ff, P2 ;  /* 0x000002ff3600780c */ /* 0x000fe40001744470 */
[----:B------:R-:W-:Y:S02]  /*1560*/  @!P4 IADD3.X R21, R28, R21, RZ, P6, !PT ;  /* 0x000000151c15c210 */ /* 0x000fe400037fe4ff */
[----:B------:R-:W-:Y:S02]  /*1570*/  @!P3 IADD3.X R27, R6, R25, RZ, P5, !PT ;  /* 0x00000019061bb210 */ /* 0x000fe40002ffe4ff */
[----:B----4-:R-:W-:Y:S01]  /*1580*/  @!P4 IADD3 R22, P5, R13, R22, RZ ;  /* 0x000000160d16c210 */ /* 0x010fe20007fbe0ff */
[----:B------:R1:W5:Y:S01]  /*1590*/  @!P4 LDG.E R10, desc[UR12][R20.64] ;  /* 0x0000000c140ac981 */ /* 0x000362000c1e1900 */
[----:B0-----:R-:W-:Y:S01]  /*15a0*/  @!P0 IMAD R13, R9, R18, RZ ;  /* 0x00000012090d8224 */ /* 0x001fe200078e02ff */
[----:B------:R-:W0:Y:S01]  /*15b0*/  @!P0 LDC.64 R24, c[0x0][0x230] ;  /* 0x00008c00ff188b82 */ /* 0x000e220000000a00 */
[----:B------:R-:W-:Y:S01]  /*15c0*/  @!P4 IADD3.X R23, R28, R23, RZ, P5, !PT ;  /* 0x000000171c17c210 */ /* 0x000fe20002ffe4ff */
[----:B------:R-:W-:Y:S01]  /*15d0*/  HFMA2.MMA R6, -RZ, RZ, 0, 0 ;  /* 0x00000000ff067435 */ /* 0x000fe200000001ff */
[----:B------:R-:W-:Y:S01]  /*15e0*/  @!P0 IMAD R17, R52, R19, R13 ;  /* 0x0000001334118224 */ /* 0x000fe200078e020d */
[----:B-1----:R-:W-:-:S04]  /*15f0*/  @!P0 MOV R20, R74 ;  /* 0x0000004a00148202 */ /* 0x002fc80000000f00 */
[----:B------:R-:W1:Y:S01]  /*1600*/  @!P2 LDC.64 R28, c[0x0][0x288] ;  /* 0x0000a200ff1cab82 */ /* 0x000e620000000a00 */
[----:B------:R-:W-:Y:S01]  /*1610*/  @!P0 MOV R21, R77 ;  /* 0x0000004d00158202 */ /* 0x000fe20000000f00 */
[----:B------:R-:W-:Y:S02]  /*1620*/  UIMAD.WIDE UR10, UR5, 0x8, UR10 ;  /* 0x00000008050a78a5 */ /* 0x000fe4000f8e020a */
[----:B------:R2:W5:Y:S01]  /*1630*/  @!P3 LDG.E R6, desc[UR12][R26.64] ;  /* 0x0000000c1a06b981 */ /* 0x000562000c1e1900 */
[----:B------:R-:W-:Y:S01]  /*1640*/  @!P0 IMAD.WIDE.U32 R18, R52, R18, R20 ;  /* 0x0000001234128225 */ /* 0x000fe200078e0014 */
[----:B------:R-:W-:Y:S02]  /*1650*/  MOV R12, RZ ;  /* 0x000000ff000c7202 */ /* 0x000fe40000000f00 */
[----:B------:R-:W3:Y:S02]  /*1660*/  @!P2 LDC.64 R20, c[0x0][0x230] ;  /* 0x00008c00ff14ab82 */ /* 0x000ee40000000a00 */
[----:B------:R-:W-:-:S02]  /*1670*/  @!P0 IADD3 R19, R19, R17, RZ ;  /* 0x0000001113138210 */ /* 0x000fc40007ffe0ff */
[C---:B------:R-:W-:Y:S01]  /*1680*/  @!P0 SHF.L.U32 R67, R18.reuse, 0x1, RZ ;  /* 0x0000000112438819 */ /* 0x040fe200000006ff */
[----:B------:R4:W5:Y:S01]  /*1690*/  @!P3 LDG.E R12, desc[UR12][R34.64] ;  /* 0x0000000c220cb981 */ /* 0x000962000c1e1900 */
[----:B------:R-:W-:Y:S02]  /*16a0*/  @!P0 SHF.L.U64.HI R58, R18, 0x1, R19 ;  /* 0x00000001123a8819 */ /* 0x000fe40000010213 */
[----:B--2---:R-:W2:Y:S01]  /*16b0*/  @!P0 LDC.64 R26, c[0x0][0x228] ;  /* 0x00008a00ff1a8b82 */ /* 0x004ea20000000a00 */
[----:B------:R-:W-:Y:S02]  /*16c0*/  MOV R18, UR10 ;  /* 0x0000000a00127c02 */ /* 0x000fe40008000f00 */
[----:B------:R-:W-:Y:S02]  /*16d0*/  MOV R19, UR11 ;  /* 0x0000000b00137c02 */ /* 0x000fe40008000f00 */
[----:B------:R-:W-:Y:S02]  /*16e0*/  MOV R8, RZ ;  /* 0x000000ff00087202 */ /* 0x000fe40000000f00 */
[----:B------:R-:W-:-:S02]  /*16f0*/  SHF.R.S32.HI R13, RZ, 0x1f, R50 ;  /* 0x0000001fff0d7819 */ /* 0x000fc40000011432 */
[----:B------:R-:W-:Y:S01]  /*1700*/  ISETP.GE.U32.AND P5, PT, R50, UR18, PT ;  /* 0x0000001232007c0c */ /* 0x000fe2000bfa6070 */
[----:B------:R-:W3:Y:S01]  /*1710*/  LDG.E.64 R18, desc[UR12][R18.64] ;  /* 0x0000000c12127981 */ /* 0x000ee2000c1e1b00 */
[----:B------:R-:W-:Y:S02]  /*1720*/  SHF.R.S32.HI R15, RZ, 0x1f, R49 ;  /* 0x0000001fff0f7819 */ /* 0x000fe40000011431 */
[----:B------:R-:W-:Y:S01]  /*1730*/  ISETP.GE.U32.AND P3, PT, R49, UR18, PT ;  /* 0x0000001231007c0c */ /* 0x000fe2000bf66070 */
[----:B------:R1:W5:Y:S01]  /*1740*/  @!P4 LDG.E R8, desc[UR12][R22.64] ;  /* 0x0000000c1608c981 */ /* 0x000362000c1e1900 */
[----:B----4-:R-:W-:Y:S02]  /*1750*/  IADD3 R34, R53, 0xf0, RZ ;  /* 0x000000f035227810 */ /* 0x010fe40007ffe0ff */
[----:B------:R-:W-:Y:S02]  /*1760*/  ISETP.GE.AND.EX P5, PT, R13, UR19, PT, P5 ;  /* 0x000000130d007c0c */ /* 0x000fe4000bfa6350 */
[----:B------:R-:W-:-:S02]  /*1770*/  ISETP.GE.AND.EX P3, PT, R15, UR19, PT, P3 ;  /* 0x000000130f007c0c */ /* 0x000fc4000bf66330 */
[----:B0-----:R-:W-:Y:S01]  /*1780*/  @!P0 IADD3 R60, P6, R67, R24, RZ ;  /* 0x00000018433c8210 */ /* 0x001fe20007fde0ff */
[----:B-1----:R-:W-:Y:S01]  /*1790*/  @!P2 IMAD R24, R11, R28, RZ ;  /* 0x0000001c0b18a224 */ /* 0x002fe200078e02ff */
[----:B------:R-:W-:Y:S01]  /*17a0*/  ISETP.GE.U32.AND P4, PT, R34, UR18, PT ;  /* 0x0000001222007c0c */ /* 0x000fe2000bf86070 */
[----:B------:R-:W0:Y:S01]  /*17b0*/  @!P2 LDC.64 R22, c[0x0][0x228] ;  /* 0x00008a00ff16ab82 */ /* 0x000e220000000a00 */
[----:B------:R-:W-:Y:S02]  /*17c0*/  SHF.R.S32.HI R17, RZ, 0x1f, R34 ;  /* 0x0000001fff117819 */ /* 0x000fe40000011422 */
[C---:B------:R-:W-:Y:S01]  /*17d0*/  ISETP.GT.U32.OR P5, PT, R54.reuse, 0x2ff, P5 ;  /* 0x000002ff3600780c */ /* 0x040fe20002fa4470 */
[----:B------:R-:W-:Y:S01]  /*17e0*/  @!P2 IMAD R33, R51, R29, R24 ;  /* 0x0000001d3321a224 */ /* 0x000fe200078e0218 */
[----:B------:R-:W-:Y:S02]  /*17f0*/  ISETP.GT.U32.OR P3, PT, R54, 0x2ff, P3 ;  /* 0x000002ff3600780c */ /* 0x000fe40001f64470 */
[----:B------:R-:W-:-:S02]  /*1800*/  ISETP.GE.AND.EX P4, PT, R17, UR19, PT, P4 ;  /* 0x0000001311007c0c */ /* 0x000fc4000bf86340 */
[----:B------:R-:W-:Y:S02]  /*1810*/  @!P0 IADD3.X R61, R58, R25, RZ, P6, !PT ;  /* 0x000000193a3d8210 */ /* 0x000fe400037fe4ff */
[----:B------:R-:W-:Y:S02]  /*1820*/  @!P2 MOV R24, R74 ;  /* 0x0000004a0018a202 */ /* 0x000fe40000000f00 */
[----:B------:R-:W-:Y:S02]  /*1830*/  @!P2 MOV R25, R77 ;  /* 0x0000004d0019a202 */ /* 0x000fe40000000f00 */
[----:B------:R-:W-:Y:S02]  /*1840*/  ISETP.GT.U32.OR P4, PT, R54, 0x2ff, P4 ;  /* 0x000002ff3600780c */ /* 0x000fe40002784470 */
[----:B--2---:R-:W-:Y:S01]  /*1850*/  @!P0 IADD3 R66, P6, R67, R26, RZ ;  /* 0x0000001a43428210 */ /* 0x004fe20007fde0ff */
[----:B------:R-:W-:Y:S02]  /*1860*/  @!P2 IMAD.WIDE.U32 R28, R51, R28, R24 ;  /* 0x0000001c331ca225 */ /* 0x000fe400078e0018 */
[----:B------:R-:W1:Y:S01]  /*1870*/  @!P5 LDC.64 R24, c[0x0][0x288] ;  /* 0x0000a200ff18db82 */ /* 0x000e620000000a00 */
[----:B------:R-:W-:-:S02]  /*1880*/  @!P0 IADD3.X R67, R58, R27, RZ, P6, !PT ;  /* 0x0000001b3a438210 */ /* 0x000fc400037fe4ff */
[----:B------:R-:W-:-:S05]  /*1890*/  @!P2 IADD3 R29, R29, R33, RZ ;  /* 0x000000211d1da210 */ /* 0x000fca0007ffe0ff */
[----:B------:R-:W2:Y:S01]  /*18a0*/  @!P3 LDC.64 R26, c[0x0][0x288] ;  /* 0x0000a200ff1abb82 */ /* 0x000ea20000000a00 */
[C---:B------:R-:W-:Y:S02]  /*18b0*/  @!P2 SHF.L.U32 R65, R28.reuse, 0x1, RZ ;  /* 0x000000011c41a819 */ /* 0x040fe400000006ff */
[----:B------:R-:W-:-:S05]  /*18c0*/  @!P2 SHF.L.U64.HI R68, R28, 0x1, R29 ;  /* 0x000000011c44a819 */ /* 0x000fca000001021d */
[----:B------:R-:W4:Y:S01]  /*18d0*/  @!P4 LDC.64 R28, c[0x0][0x288] ;  /* 0x0000a200ff1ccb82 */ /* 0x000f220000000a00 */
[----:B------:R-:W-:Y:S02]  /*18e0*/  CS2R R56, SRZ ;  /* 0x0000000000387805 */ /* 0x000fe4000001ff00 */
[----:B---3--:R-:W-:Y:S02]  /*18f0*/  @!P2 IADD3 R62, P6, R65, R20, RZ ;  /* 0x00000014413ea210 */ /* 0x008fe40007fde0ff */
[----:B------:R-:W-:Y:S02]  /*1900*/  CS2R R58, SRZ ;  /* 0x00000000003a7805 */ /* 0x000fe4000001ff00 */
[----:B------:R-:W-:Y:S01]  /*1910*/  @!P2 IADD3.X R63, R68, R21, RZ, P6, !PT ;  /* 0x00000015443fa210 */ /* 0x000fe200037fe4ff */
[----:B------:R3:W5:Y:S01]  /*1920*/  @!P0 LDG.E R56, desc[UR12][R60.64] ;  /* 0x0000000c3c388981 */ /* 0x000762000c1e1900 */
[----:B-1----:R-:W-:Y:S01]  /*1930*/  @!P5 IMAD R33, R13, R24, RZ ;  /* 0x000000180d21d224 */ /* 0x002fe200078e02ff */
[----:B------:R-:W1:Y:S02]  /*1940*/  @!P5 LDC.64 R20, c[0x0][0x230] ;  /* 0x00008c00ff14db82 */ /* 0x000e640000000a00 */
[----:B------:R2:W5:Y:S01]  /*1950*/  @!P0 LDG.E R57, desc[UR12][R66.64] ;  /* 0x0000000c42398981 */ /* 0x000562000c1e1900 */
[----:B0-----:R-:W-:-:S03]  /*1960*/  @!P2 IADD3 R64, P0, R65, R22, RZ ;  /* 0x000000164140a210 */ /* 0x001fc60007f1e0ff */
[----:B------:R0:W5:Y:S01]  /*1970*/  @P1 LDG.E R58, desc[UR12][R30.64] ;  /* 0x0000000c1e3a1981 */ /* 0x000162000c1e1900 */
[----:B------:R-:W-:-:S03]  /*1980*/  @!P2 IADD3.X R65, R68, R23, RZ, P0, !PT ;  /* 0x000000174441a210 */ /* 0x000fc600007fe4ff */
[----:B------:R4:W5:Y:S01]  /*1990*/  @!P2 LDG.E R59, desc[UR12][R62.64] ;  /* 0x0000000c3e3ba981 */ /* 0x000962000c1e1900 */
[----:B---3--:R-:W-:Y:S01]  /*19a0*/  HFMA2.MMA R60, -RZ, RZ, 0, 0 ;  /* 0x00000000ff3c7435 */ /* 0x008fe200000001ff */
[----:B--2---:R-:W-:Y:S01]  /*19b0*/  @!P3 IMAD R66, R15, R26, RZ ;  /* 0x0000001a0f42b224 */ /* 0x004fe200078e02ff */
[----:B------:R-:W2:Y:S01]  /*19c0*/  @!P5 LDC.64 R22, c[0x0][0x228] ;  /* 0x00008a00ff16db82 */ /* 0x000ea20000000a00 */
[-C--:B0-----:R-:W-:Y:S02]  /*19d0*/  @!P5 MOV R30, R74.reuse ;  /* 0x0000004a001ed202 */ /* 0x081fe40000000f00 */
[-C--:B------:R-:W-:Y:S02]  /*19e0*/  @!P5 MOV R31, R77.reuse ;  /* 0x0000004d001fd202 */ /* 0x080fe40000000f00 */
[----:B----4-:R-:W-:Y:S02]  /*19f0*/  @!P3 MOV R62, R74 ;  /* 0x0000004a003eb202 */ /* 0x010fe40000000f00 */
[----:B------:R-:W-:Y:S01]  /*1a00*/  @!P3 MOV R63, R77 ;  /* 0x0000004d003fb202 */ /* 0x000fe20000000f00 */
[C---:B------:R-:W-:Y:S01]  /*1a10*/  @!P5 IMAD R35, R50.reuse, R25, R33 ;  /* 0x000000193223d224 */ /* 0x040fe200078e0221 */
[----:B------:R0:W5:Y:S01]  /*1a20*/  @!P2 LDG.E R60, desc[UR12][R64.64] ;  /* 0x0000000c403ca981 */ /* 0x000162000c1e1900 */
[----:B------:R-:W-:-:S02]  /*1a30*/  @!P5 IMAD.WIDE.U32 R30, R50, R24, R30 ;  /* 0x00000018321ed225 */ /* 0x000fc400078e001e */
[----:B------:R-:W3:Y:S02]  /*1a40*/  @!P3 LDC.64 R24, c[0x0][0x230] ;  /* 0x00008c00ff18bb82 */ /* 0x000ee40000000a00 */
[C---:B------:R-:W-:Y:S01]  /*1a50*/  @!P3 IMAD R61, R49.reuse, R27, R66 ;  /* 0x0000001b313db224 */ /* 0x040fe200078e0242 */
[----:B------:R-:W-:Y:S01]  /*1a60*/  @!P4 MOV R27, R77 ;  /* 0x0000004d001bc202 */ /* 0x000fe20000000f00 */
[----:B------:R-:W-:Y:S01]  /*1a70*/  @!P3 IMAD.WIDE.U32 R62, R49, R26, R62 ;  /* 0x0000001a313eb225 */ /* 0x000fe200078e003e */
[----:B------:R-:W-:-:S03]  /*1a80*/  @!P4 MOV R26, R74 ;  /* 0x0000004a001ac202 */ /* 0x000fc60000000f00 */
[----:B------:R-:W-:Y:S01]  /*1a90*/  @!P4 IMAD R33, R17, R28, RZ ;  /* 0x0000001c1121c224 */ /* 0x000fe200078e02ff */
[----:B------:R-:W-:-:S03]  /*1aa0*/  @!P5 IADD3 R31, R31, R35, RZ ;  /* 0x000000231f1fd210 */ /* 0x000fc60007ffe0ff */
[C---:B------:R-:W-:Y:S02]  /*1ab0*/  @!P4 IMAD R33, R34.reuse, R29, R33 ;  /* 0x0000001d2221c224 */ /* 0x040fe400078e0221 */
[----:B------:R-:W-:Y:S01]  /*1ac0*/  @!P4 IMAD.WIDE.U32 R34, R34, R28, R26 ;  /* 0x0000001c2222c225 */ /* 0x000fe200078e001a */
[C---:B------:R-:W-:Y:S01]  /*1ad0*/  @!P5 SHF.L.U64.HI R66, R30.reuse, 0x1, R31 ;  /* 0x000000011e42d819 */ /* 0x040fe2000001021f */
[----:B------:R-:W4:Y:S01]  /*1ae0*/  @!P3 LDC.64 R26, c[0x0][0x228] ;  /* 0x00008a00ff1abb82 */ /* 0x000f220000000a00 */
[----:B0-----:R-:W-:-:S07]  /*1af0*/  @!P5 SHF.L.U32 R65, R30, 0x1, RZ ;  /* 0x000000011e41d819 */ /* 0x001fce00000006ff */
[----:B------:R-:W0:Y:S08]  /*1b00*/  @!P4 LDC.64 R28, c[0x0][0x230] ;  /* 0x00008c00ff1ccb82 */ /* 0x000e300000000a00 */
[----:B------:R-:W0:Y:S01]  /*1b10*/  @!P4 LDC.64 R30, c[0x0][0x228] ;  /* 0x00008a00ff1ecb82 */ /* 0x000e220000000a00 */
[----:B------:R-:W-:Y:S02]  /*1b20*/  @!P3 IADD3 R61, R63, R61, RZ ;  /* 0x0000003d3f3db210 */ /* 0x000fe40007ffe0ff */
[----:B-1----:R-:W-:-:S02]  /*1b30*/  @!P5 IADD3 R20, P0, R65, R20, RZ ;  /* 0x000000144114d210 */ /* 0x002fc40007f1e0ff */
[----:B--2---:R-:W-:Y:S02]  /*1b40*/  @!P5 IADD3 R22, P2, R65, R22, RZ ;  /* 0x000000164116d210 */ /* 0x004fe40007f5e0ff */
[C---:B------:R-:W-:Y:S01]  /*1b50*/  @!P3 SHF.L.U64.HI R64, R62.reuse, 0x1, R61 ;  /* 0x000000013e40b819 */ /* 0x040fe2000001023d */
[----:B------:R-:W-:Y:S01]  /*1b60*/  HFMA2.MMA R61, -RZ, RZ, 0, 0 ;  /* 0x00000000ff3d7435 */ /* 0x000fe200000001ff */
[----:B------:R-:W-:Y:S02]  /*1b70*/  @!P3 SHF.L.U32 R65, R62, 0x1, RZ ;  /* 0x000000013e41b819 */ /* 0x000fe400000006ff */
[----:B------:R-:W-:Y:S02]  /*1b80*/  CS2R R62, SRZ ;  /* 0x00000000003e7805 */ /* 0x000fe4000001ff00 */
[----:B------:R-:W-:Y:S02]  /*1b90*/  @!P5 IADD3.X R21, R66, R21, RZ, P0, !PT ;  /* 0x000000154215d210 */ /* 0x000fe400007fe4ff */
[----:B---3--:R-:W-:-:S02]  /*1ba0*/  @!P3 IADD3 R24, P0, R65, R24, RZ ;  /* 0x000000184118b210 */ /* 0x008fc40007f1e0ff */
[----:B------:R-:W-:Y:S02]  /*1bb0*/  @!P5 IADD3.X R23, R66, R23, RZ, P2, !PT ;  /* 0x000000174217d210 */ /* 0x000fe400017fe4ff */
[----:B------:R-:W-:Y:S01]  /*1bc0*/  @!P4 IADD3 R35, R35, R33, RZ ;  /* 0x000000212323c210 */ /* 0x000fe20007ffe0ff */
[----:B------:R1:W5:Y:S01]  /*1bd0*/  @!P5 LDG.E R61, desc[UR12][R20.64] ;  /* 0x0000000c143dd981 */ /* 0x000362000c1e1900 */
[----:B------:R-:W-:Y:S02]  /*1be0*/  @!P4 SHF.L.U32 R33, R34, 0x1, RZ ;  /* 0x000000012221c819 */ /* 0x000fe400000006ff */
[----:B------:R-:W-:Y:S01]  /*1bf0*/  @!P3 IADD3.X R25, R64, R25, RZ, P0, !PT ;  /* 0x000000194019b210 */ /* 0x000fe200007fe4ff */
[----:B------:R1:W5:Y:S01]  /*1c00*/  @!P5 LDG.E R62, desc[UR12][R22.64] ;  /* 0x0000000c163ed981 */ /* 0x000362000c1e1900 */
[----:B----4-:R-:W-:Y:S02]  /*1c10*/  @!P3 IADD3 R26, P0, R65, R26, RZ ;  /* 0x0000001a411ab210 */ /* 0x010fe40007f1e0ff */
[----:B------:R-:W-:-:S02]  /*1c20*/  @!P4 SHF.L.U64.HI R34, R34, 0x1, R35 ;  /* 0x000000012222c819 */ /* 0x000fc40000010223 */
[----:B------:R-:W-:Y:S02]  /*1c30*/  CS2R R66, SRZ ;  /* 0x0000000000427805 */ /* 0x000fe4000001ff00 */
[C---:B0-----:R-:W-:Y:S01]  /*1c40*/  @!P4 IADD3 R28, P2, R33.reuse, R28, RZ ;  /* 0x0000001c211cc210 */ /* 0x041fe20007f5e0ff */
[----:B------:R1:W5:Y:S01]  /*1c50*/  @!P3 LDG.E R63, desc[UR12][R24.64] ;  /* 0x0000000c183fb981 */ /* 0x000362000c1e1900 */
[----:B------:R-:W-:Y:S02]  /*1c60*/  @!P4 IADD3 R30, P5, R33, R30, RZ ;  /* 0x0000001e211ec210 */ /* 0x000fe40007fbe0ff */
[----:B------:R-:W-:Y:S02]  /*1c70*/  @!P3 IADD3.X R27, R64, R27, RZ, P0, !PT ;  /* 0x0000001b401bb210 */ /* 0x000fe400007fe4ff */
[----:B------:R-:W-:Y:S02]  /*1c80*/  CS2R R64, SRZ ;  /* 0x0000000000407805 */ /* 0x000fe4000001ff00 */
[----:B------:R-:W-:-:S02]  /*1c90*/  @!P4 IADD3.X R29, R34, R29, RZ, P2, !PT ;  /* 0x0000001d221dc210 */ /* 0x000fc400017fe4ff */
[----:B------:R-:W-:Y:S02]  /*1ca0*/  @!P4 IADD3.X R31, R34, R31, RZ, P5, !PT ;  /* 0x0000001f221fc210 */ /* 0x000fe40002ffe4ff */
[----:B------:R1:W5:Y:S04]  /*1cb0*/  @!P3 LDG.E R64, desc[UR12][R26.64] ;  /* 0x0000000c1a40b981 */ /* 0x000368000c1e1900 */
[----:B------:R1:W5:Y:S04]  /*1cc0*/  @!P4 LDG.E R66, desc[UR12][R28.64] ;  /* 0x0000000c1c42c981 */ /* 0x000368000c1e1900 */
[----:B------:R1:W5:Y:S01]  /*1cd0*/  @!P4 LDG.E R65, desc[UR12][R30.64] ;  /* 0x0000000c1e41c981 */ /* 0x000362000c1e1900 */
[----:B------:R-:W-:Y:S01]  /*1ce0*/  UMOV UR17, 0x3f800000 ;  /* 0x3f80000000117882 */ /* 0x000fe20000000000 */
[----:B------:R-:W-:Y:S01]  /*1cf0*/  BSSY B0, `(.L_x_1478) ;  /* 0x0000020000007945 */ /* 0x000fe20003800000 */
[----:B------:R-:W-:Y:S01]  /*1d00*/  HFMA2.MMA R70, -RZ, RZ, 0, 0 ;  /* 0x00000000ff467435 */ /* 0x000fe200000001ff */
[----:B------:R-:W-:-:S02]  /*1d10*/  CS2R R68, SRZ ;  /* 0x0000000000447805 */ /* 0x000fc4000001ff00 */
        /* <DEDUP_REMOVED lines=12> */
[----:B-1----:R-:W-:Y:S05]  /*1de0*/  @P0 BRA `(.L_x_1479) ;  /* 0x0000000000400947 */ /* 0x002fea0003800000 */
        /* <DEDUP_REMOVED lines=16> */
.L_x_1479:
[----:B------:R-:W-:Y:S05]  /*1ef0*/  BSYNC B0 ;  /* 0x0000000000007941 */ /* 0x000fea0003800000 */
.L_x_1478:
[----:B------:R-:W-:Y:S01]  /*1f00*/  ISETP.NE.AND P3, PT, RZ, UR16, PT ;  /* 0x00000010ff007c0c */ /* 0x000fe2000bf65270 */
[--C-:B-----5:R-:W-:Y:S02]  /*1f10*/  HADD2.F32 R18, -RZ, R48.reuse.H0_H0 ;  /* 0x20000030ff127230 */ /* 0x120fe40000004100 */
        /* <DEDUP_REMOVED lines=32> */
.L_x_1480:
[----:B------:R-:W-:Y:S01]  /*2120*/  FMUL.FTZ R20, R26, R69 ;  /* 0x000000451a147220 */ /* 0x000fe20000410000 */
[----:B------:R-:W-:Y:S01]  /*2130*/  FFMA.FTZ R28, R19, R26, RZ ;  /* 0x0000001a131c7223 */ /* 0x000fe200000100ff */
[----:B------:R-:W-:Y:S01]  /*2140*/  FMUL.FTZ R25, R25, UR17 ;  /* 0x0000001119197c20 */ /* 0x000fe20008410000 */
        /* <DEDUP_REMOVED lines=23> */
.L_x_1481:
[----:B------:R-:W-:Y:S01]  /*22c0*/  FADD.FTZ R29, RZ, R26 ;  /* 0x0000001aff1d7221 */ /* 0x000fe20000010000 */
[----:B------:R-:W-:Y:S01]  /*22d0*/  FFMA.FTZ R31, R18, R27, R19 ;  /* 0x0000001b121f7223 */ /* 0x000fe20000010013 */
[----:B------:R-:W-:Y:S01]  /*22e0*/  FMUL.FTZ R26, R22, R69 ;  /* 0x00000045161a7220 */ /* 0x000fe20000410000 */
[----:B------:R-:W-:Y:S01]  /*22f0*/  FFMA.FTZ R19, R25, R22, R28 ;  /* 0x0000001619137223 */ /* 0x000fe2000001001c */
[----:B------:R-:W-:Y:S01]  /*2300*/  FADD.FTZ R22, R29, R22 ;  /* 0x000000161d167221 */ /* 0x000fe20000010000 */
[----:B------:R-:W-:Y:S01]  /*2310*/  FADD.FTZ R27, R27, R20 ;  /* 0x000000141b1b7221 */ /* 0x000fe20000010000 */
[----:B------:R-:W-:Y:S01]  /*2320*/  FFMA.FTZ R28, R25, R26, R31 ;  /* 0x0000001a191c7223 */ /* 0x000fe2000001001f */
[----:B------:R-:W-:Y:S01]  /*2330*/  FFMA.FTZ R31, R18, R23, RZ ;  /* 0x00000017121f7223 */ /* 0x000fe200000100ff */
        /* <DEDUP_REMOVED lines=33> */
.L_x_1482:
        /* <DEDUP_REMOVED lines=37> */
.L_x_1483:
        /* <DEDUP_REMOVED lines=8> */
[C---:B------:R-:W-:Y:S01]  /*2820*/  FFMA.FTZ R20, R24.reuse, R25, R20 ;  /* 0x0000001918147223 */ /* 0x040fe20000010014 */
        /* <DEDUP_REMOVED lines=28> */
.L_x_1484:
[----:B------:R-:W-:Y:S01]  /*29f0*/  FMUL.FTZ R29, R28, R69 ;  /* 0x000000451c1d7220 */ /* 0x000fe20000410000 */
[----:B------:R-:W-:Y:S01]  /*2a00*/  FADD.FTZ R22, R23, R22 ;  /* 0x0000001617167221 */ /* 0x000fe20000010000 */
[----:B------:R-:W-:Y:S01]  /*2a10*/  FADD.FTZ R18, R18, R28 ;  /* 0x0000001c12127221 */ /* 0x000fe20000010000 */
[C---:B------:R-:W-:Y:S01]  /*2a20*/  FFMA.FTZ R19, R27.reuse, R28, R19 ;  /* 0x0000001c1b137223 */ /* 0x040fe20000010013 */
        /* <DEDUP_REMOVED lines=33> */
.L_x_1485:
        /* <DEDUP_REMOVED lines=37> */
.L_x_1486:
        /* <DEDUP_REMOVED lines=37> */
.L_x_1487:
        /* <DEDUP_REMOVED lines=37> */
.L_x_1488:
        /* <DEDUP_REMOVED lines=37> */
.L_x_1489:
[----:B------:R-:W-:Y:S01]  /*3580*/  FMUL.FTZ R29, R28, R69 ;  /* 0x000000451c1d7220 */ /* 0x000fe20000410000 */
[----:B------:R-:W-:Y:S01]  /*3590*/  FADD.FTZ R30, R23, R22 ;  /* 0x00000016171e7221 */ /* 0x000fe20000010000 */
[C---:B------:R-:W-:Y:S01]  /*35a0*/  FFMA.FTZ R19, R27.reuse, R28, R19 ;  /* 0x0000001c1b137223 */ /* 0x040fe20000010013 */
[--C-:B------:R-:W-:Y:S02]  /*35b0*/  HADD2.F32 R22, -RZ, R36.reuse.H0_H0 ;  /* 0x20000024ff167230 */ /* 0x100fe40000004100 */
[----:B------:R-:W-:Y:S01]  /*35c0*/  FFMA.FTZ R26, R27, R29, R26 ;  /* 0x0000001d1b1a7223 */ /* 0x000fe2000001001a */
[----:B------:R-:W-:Y:S01]  /*35d0*/  FMUL.FTZ R23, R25, R70 ;  /* 0x0000004619177220 */ /* 0x000fe20000410000 */
[----:B------:R-:W-:Y:S02]  /*35e0*/  HADD2.F32 R27, -RZ, R36.H1_H1 ;  /* 0x30000024ff1b7230 */ /* 0x000fe40000004100 */
[----:B------:R-:W-:Y:S01]  /*35f0*/  FADD.FTZ R21, R21, R25 ;  /* 0x0000001915157221 */ /* 0x000fe20000010000 */
[C---:B------:R-:W-:Y:S01]  /*3600*/  FFMA.FTZ R25, R24.reuse, R25, R20 ;  /* 0x0000001918197223 */ /* 0x040fe20000010014 */
[----:B------:R-:W-:Y:S01]  /*3610*/  FFMA.FTZ R24, R24, R23, R26 ;  /* 0x0000001718187223 */ /* 0x000fe2000001001a */
[----:B------:R-:W-:Y:S01]  /*3620*/  FADD.FTZ R20, R30, R29 ;  /* 0x0000001d1e147221 */ /* 0x000fe20000010000 */
        /* <DEDUP_REMOVED lines=26> */
.L_x_1490:
        /* <DEDUP_REMOVED lines=11> */
[----:B------:R-:W-:Y:S01]  /*3880*/  FADD.FTZ R22, R30, R29 ;  /* 0x0000001d1e167221 */ /* 0x000fe20000010000 */
[----:B------:R-:W-:Y:S01]  /*3890*/  FADD.FTZ R24, R27, -UR14 ;  /* 0x8000000e1b187e21 */ /* 0x000fe20008010000 */
        /* <DEDUP_REMOVED lines=24> */
.L_x_1491:
        /* <DEDUP_REMOVED lines=37> */
.L_x_1492:
[----:B------:R-:W-:Y:S01]  /*3c70*/  FMUL.FTZ R29, R28, R69 ;  /* 0x000000451c1d7220 */ /* 0x000fe20000410000 */
[----:B------:R-:W-:Y:S01]  /*3c80*/  FADD.FTZ R30, R23, R22 ;  /* 0x00000016171e7221 */ /* 0x000fe20000010000 */
[----:B------:R-:W-:Y:S01]  /*3c90*/  FADD.FTZ R22, R18, R28 ;  /* 0x0000001c12167221 */ /* 0x000fe20000010000 */
[C---:B------:R-:W-:Y:S01]  /*3ca0*/  FFMA.FTZ R28, R27.reuse, R28, R21 ;  /* 0x0000001c1b1c7223 */ /* 0x040fe20000010015 */
[----:B------:R-:W-:Y:S01]  /*3cb0*/  FFMA.FTZ R27, R27, R29, R24 ;  /* 0x0000001d1b1b7223 */ /* 0x000fe20000010018 */
[----:B------:R-:W-:Y:S01]  /*3cc0*/  FADD.FTZ R29, R30, R29 ;  /* 0x0000001d1e1d7221 */ /* 0x000fe20000010000 */
[----:B------:R-:W-:Y:S01]  /*3cd0*/  FMUL.FTZ R18, R20, R70 ;  /* 0x0000004614127220 */ /* 0x000fe20000410000 */
[--C-:B------:R-:W-:Y:S02]  /*3ce0*/  HADD2.F32 R21, -RZ, R12.reuse.H0_H0 ;  /* 0x2000000cff157230 */ /* 0x100fe40000004100 */
[----:B------:R-:W-:Y:S01]  /*3cf0*/  FFMA.FTZ R24, R26, R20, R25 ;  /* 0x000000141a187223 */ /* 0x000fe20000010019 */
[----:B------:R-:W-:-:S02]  /*3d00*/  HADD2.F32 R23, -RZ, R12.H1_H1 ;  /* 0x3000000cff177230 */ /* 0x000fc40000004100 */
[----:B------:R-:W-:Y:S01]  /*3d10*/  FADD.FTZ R25, R18, R29 ;  /* 0x0000001d12197221 */ /* 0x000fe20000010000 */
[----:B------:R-:W-:Y:S01]  /*3d20*/  FFMA.FTZ R26, R26, R18, R27 ;  /* 0x000000121a1a7223 */ /* 0x000fe2000001001b */
[----:B------:R-:W-:Y:S01]  /*3d30*/  FADD.FTZ R29, R21, -UR14 ;  /* 0x8000000e151d7e21 */ /* 0x000fe20008010000 */
[--C-:B------:R-:W-:Y:S02]  /*3d40*/  HADD2.F32 R27, -RZ, R6.reuse.H0_H0 ;  /* 0x20000006ff1b7230 */ /* 0x100fe40000004100 */
[----:B------:R-:W-:Y:S01]  /*3d50*/  FADD.FTZ R23, R23, -UR14 ;  /* 0x8000000e17177e21 */ /* 0x000fe20008010000 */
        /* <DEDUP_REMOVED lines=22> */
.L_x_1493:
[----:B------:R-:W-:Y:S01]  /*3ec0*/  FMUL.FTZ R31, R27, R69 ;  /* 0x000000451b1f7220 */ /* 0x000fe20000410000 */
[----:B------:R-:W-:Y:S01]  /*3ed0*/  FADD.FTZ R18, R19, R20 ;  /* 0x0000001413127221 */ /* 0x000fe20000010000 */
[----:B------:R-:W-:Y:S01]  /*3ee0*/  FFMA.FTZ R20, R29, R27, R28 ;  /* 0x0000001b1d147223 */ /* 0x000fe2000001001c */
[----:B------:R-:W-:Y:S01]  /*3ef0*/  FMUL.FTZ R19, R21, R70 ;  /* 0x0000004615137220 */ /* 0x000fe20000410000 */
[----:B------:R-:W-:Y:S01]  /*3f00*/  FFMA.FTZ R26, R29, R31, R26 ;  /* 0x0000001f1d1a7223 */ /* 0x000fe2000001001a */
[----:B------:R-:W-:Y:S01]  /*3f10*/  FADD.FTZ R28, R25, R31 ;  /* 0x0000001f191c7221 */ /* 0x000fe20000010000 */
[--C-:B------:R-:W-:Y:S02]  /*3f20*/  HADD2.F32 R25, -RZ, R8.reuse.H0_H0 ;  /* 0x20000008ff197230 */ /* 0x100fe40000004100 */
[----:B------:R-:W-:Y:S01]  /*3f30*/  FADD.FTZ R22, R22, R27 ;  /* 0x0000001b16167221 */ /* 0x000fe20000010000 */
[----:B------:R-:W-:Y:S02]  /*3f40*/  HADD2.F32 R29, -RZ, R8.H1_H1 ;  /* 0x30000008ff1d7230 */ /* 0x000fe40000004100 */
[----:B------:R-:W-:Y:S01]  /*3f50*/  FFMA.FTZ R30, R23, R19, R26 ;  /* 0x00000013171e7223 */ /* 0x000fe2000001001a */
[----:B------:R-:W-:Y:S01]  /*3f60*/  FADD.FTZ R19, R19, R28 ;  /* 0x0000001c13137221 */ /* 0x000fe20000010000 */
[----:B------:R-:W-:Y:S01]  /*3f70*/  FADD.FTZ R27, R25, -UR14 ;  /* 0x8000000e191b7e21 */ /* 0x000fe20008010000 */
[----:B------:R-:W-:-:S02]  /*3f80*/  HADD2.F32 R28, -RZ, R10.H0_H0 ;  /* 0x2000000aff1c7230 */ /* 0x000fc40000004100 */
        /* <DEDUP_REMOVED lines=23> */
.L_x_1494:
[----:B------:R-:W-:Y:S01]  /*4100*/  FMUL.FTZ R32, R28, R69 ;  /* 0x000000451c207220 */ /* 0x000fe20000410000 */
[----:B------:R-:W-:Y:S01]  /*4110*/  FFMA.FTZ R31, R23, R21, R24 ;  /* 0x00000015171f7223 */ /* 0x000fe20000010018 */
[--C-:B------:R-:W-:Y:S02]  /*4120*/  HADD2.F32 R23, -RZ, R66.reuse.H0_H0 ;  /* 0x20000042ff177230 */ /* 0x100fe40000004100 */
[----:B------:R-:W-:Y:S02]  /*4130*/  HADD2.F32 R24, -RZ, R66.H1_H1 ;  /* 0x30000042ff187230 */ /* 0x000fe40000004100 */
[----:B------:R-:W-:Y:S01]  /*4140*/  FFMA.FTZ R29, R27, R32, R30 ;  /* 0x000000201b1d7223 */ /* 0x000fe2000001001e */
[----:B------:R-:W-:Y:S01]  /*4150*/  FADD.FTZ R30, R19, R32 ;  /* 0x00000020131e7221 */ /* 0x000fe20000010000 */
[----:B------:R-:W-:Y:S01]  /*4160*/  FMUL.FTZ R19, R25, R70 ;  /* 0x0000004619137220 */ /* 0x000fe20000410000 */
[----:B------:R-:W-:Y:S01]  /*4170*/  FADD.FTZ R23, R23, -UR14 ;  /* 0x8000000e17177e21 */ /* 0x000fe20008010000 */
[----:B------:R-:W-:-:S02]  /*4180*/  FADD.FTZ R24, R24, -UR14 ;  /* 0x8000000e18187e21 */ /* 0x000fc40008010000 */
[----:B------:R-:W-:Y:S01]  /*4190*/  FFMA.FTZ R32, R26, R19, R29 ;  /* 0x000000131a207223 */ /* 0x000fe2000001001d */
[----:B------:R-:W-:Y:S01]  /*41a0*/  FADD.FTZ R19, R19, R30 ;  /* 0x0000001e13137221 */ /* 0x000fe20000010000 */
[----:B------:R-:W-:Y:S01]  /*41b0*/  FMUL.FTZ R33, R23, UR17 ;  /* 0x0000001117217c20 */ /* 0x000fe20008410000 */
[----:B------:R-:W-:Y:S01]  /*41c0*/  FMUL.FTZ R30, R24, UR17 ;  /* 0x00000011181e7c20 */ /* 0x000fe20008410000 */
[--C-:B------:R-:W-:Y:S02]  /*41d0*/  HADD2.F32 R24, -RZ, R65.reuse.H0_H0 ;  /* 0x20000041ff187230 */ /* 0x100fe40000004100 */
        /* <DEDUP_REMOVED lines=20> */
.L_x_1495:
        /* <DEDUP_REMOVED lines=8> */
[----:B------:R-:W-:Y:S01]  /*43a0*/  FADD.FTZ R18, R18, R21 ;  /* 0x0000001512127221 */ /* 0x000fe20000010000 */
[----:B------:R-:W-:Y:S01]  /*43b0*/  FFMA.FTZ R20, R27, R28, R20 ;  /* 0x0000001c1b147223 */ /* 0x000fe20000010014 */
[----:B------:R-:W-:Y:S01]  /*43c0*/  FFMA.FTZ R29, R30, R19, R29 ;  /* 0x000000131e1d7223 */ /* 0x000fe2000001001d */
[----:B------:R-:W-:Y:S01]  /*43d0*/  FADD.FTZ R19, R19, R34 ;  /* 0x0000002213137221 */ /* 0x000fe20000010000 */
[----:B------:R-:W-:Y:S01]  /*43e0*/  FFMA.FTZ R31, R26, R25, R31 ;  /* 0x000000191a1f7223 */ /* 0x000fe2000001001f */
[----:B------:R-:W-:Y:S01]  /*43f0*/  ISETP.NE.AND P2, PT, R54, RZ, PT ;  /* 0x000000ff3600720c */ /* 0x000fe20003f45270 */
[----:B------:R-:W-:Y:S01]  /*4400*/  FADD.FTZ R27, R22, R28 ;  /* 0x0000001c161b7221 */ /* 0x000fe20000010000 */
[----:B------:R-:W1:Y:S01]  /*4410*/  SHFL.DOWN PT, R32, R29, 0x1, 0x1f ;  /* 0x08201f001d207f89 */ /* 0x000e6200000e0000 */
[----:B------:R-:W-:Y:S01]  /*4420*/  FADD.FTZ R18, R18, R25 ;  /* 0x0000001912127221 */ /* 0x000fe20000010000 */
[----:B------:R-:W-:Y:S01]  /*4430*/  FFMA.FTZ R21, R30, R23, R31 ;  /* 0x000000171e157223 */ /* 0x000fe2000001001f */
[----:B------:R-:W-:Y:S01]  /*4440*/  FFMA.FTZ R20, R33, R24, R20 ;  /* 0x0000001821147223 */ /* 0x000fe20000010014 */
[----:B------:R-:W2:Y:S01]  /*4450*/  SHFL.DOWN PT, R34, R19, 0x1, 0x1f ;  /* 0x08201f0013227f89 */ /* 0x000ea200000e0000 */
        /* <DEDUP_REMOVED lines=29> */
[----:B------:R-:W-:-:S03]  /*4630*/  ISETP.NE.AND P0, PT, R0, RZ, PT ;  /* 0x000000ff0000720c */ /* 0x000fc60003f05270 */
[----:B------:R-:W-:-:S10]  /*4640*/  MOV R18, R29 ;  /* 0x0000001d00127202 */ /* 0x000fd40000000f00 */
        /* <DEDUP_REMOVED lines=36> */
[----:B------:R-:W2:Y:S02]  /*4890*/  LDS.128 R32, [UR10+0xa0] ;  /* 0x0000a00aff207984 */ /* 0x000ea40008000c00 */
        /* <DEDUP_REMOVED lines=13> */
[----:B------:R-:W-:Y:S01]  /*4970*/  FADD.FTZ R73, R73, R34 ;  /* 0x0000002249497221 */ /* 0x000fe20000010000 */
[----:B------:R-:W2:Y:S03]  /*4980*/  LDS.64 R18, [UR10+0xd0] ;  /* 0x0000d00aff127984 */ /* 0x000ea60008000a00 */
        /* <DEDUP_REMOVED lines=10> */
.L_x_1497:
[----:B------:R-:W-:Y:S05]  /*4a30*/  BSYNC B0 ;  /* 0x0000000000007941 */ /* 0x000fea0003800000 */
.L_x_1496:
        /* <DEDUP_REMOVED lines=78> */
.L_x_1499:
[----:B------:R-:W-:Y:S05]  /*4f20*/  BSYNC B0 ;  /* 0x0000000000007941 */ /* 0x000fea0003800000 */
.L_x_1498:
        /* <DEDUP_REMOVED lines=20> */
.L_x_1501:
[----:B------:R-:W-:Y:S05]  /*5070*/  BSYNC B0 ;  /* 0x0000000000007941 */ /* 0x000fea0003800000 */
.L_x_1500:
        /* <DEDUP_REMOVED lines=34> */
.L_x_1504:
[----:B------:R-:W2:Y:S04]  /*52a0*/  LDG.E.STRONG.GPU R22, desc[UR12][R20.64] ;  /* 0x0000000c14167981 */ /* 0x000ea8000c1ef900 */
[----:B--2---:R-:W-:Y:S01]  /*52b0*/  CCTL.IVALL ;  /* 0x00000000ff00798f */ /* 0x004fe20002000000 */
[----:B------:R-:W-:Y:S05]  /*52c0*/  YIELD ;  /* 0x0000000000007946 */ /* 0x000fea0003800000 */
[----:B------:R-:W-:-:S13]  /*52d0*/  ISETP.NE.AND P0, PT, R22, R25, PT ;  /* 0x000000191600720c */ /* 0x000fda0003f05270 */
[----:B------:R-:W-:Y:S05]  /*52e0*/  @P0 BRA `(.L_x_1504) ;  /* 0xfffffffc00ec0947 */ /* 0x000fea000383ffff */
.L_x_1503:
        /* <DEDUP_REMOVED lines=17> */
.L_x_1508:
        /* <DEDUP_REMOVED lines=115> */
.L_x_1507:
        /* <DEDUP_REMOVED lines=61> */
.L_x_1509:
[----:B------:R-:W-:-:S13]  /*5f00*/  ISETP.NE.OR P0, PT, R31, RZ, P0 ;  /* 0x000000ff1f00720c */ /* 0x000fda0000705670 */
[----:B------:R-:W-:Y:S05]  /*5f10*/  @!P0 BRA `(.L_x_1505) ;  /* 0x00000000007c8947 */ /* 0x000fea0003800000 */
.L_x_1506:
        /* <DEDUP_REMOVED lines=31> */
.L_x_1505:
        /* <DEDUP_REMOVED lines=11> */
.L_x_1511:
[----:B------:R-:W-:Y:S05]  /*61c0*/  BSYNC B0 ;  /* 0x0000000000007941 */ /* 0x000fea0003800000 */
.L_x_1510:
        /* <DEDUP_REMOVED lines=16> */
.L_x_1502:
[----:B------:R-:W1:Y:S01]  /*62d0*/  S2UR UR11, SR_CgaCtaId ;  /* 0x00000000000b79c3 */ /* 0x000e620000008800 */
[----:B------:R-:W-:Y:S01]  /*62e0*/  UMOV UR10, 0x400 ;  /* 0x00000400000a7882 */ /* 0x000fe20000000000 */
[----:B------:R-:W-:Y:S01]  /*62f0*/  ULDC UR19, c[0x0][0x2bc] ;  /* 0x0000af0000137ab9 */ /* 0x000fe20000000800 */
[----:B--2---:R-:W-:Y:S01]  /*6300*/  HADD2.F32 R23, -RZ, R56.H0_H0 ;  /* 0x20000038ff177230 */ /* 0x004fe20000004100 */
[----:B-1----:R-:W-:-:S09]  /*6310*/  ULEA UR10, UR11, UR10, 0x18 ;  /* 0x0000000a0b0a7291 */ /* 0x002fd2000f8ec03f */
[----:B------:R0:W-:Y:S01]  /*6320*/  @!P2 STS.64 [UR10+0xe0], R18 ;  /* 0x0000e012ff00a988 */ /* 0x0001e20008000a0a */
[----:B------:R-:W-:Y:S01]  /*6330*/  BAR.SYNC.DEFER_BLOCKING 0x0 ;  /* 0x0000000000007b1d */ /* 0x000fe20000010000 */
[--C-:B0-----:R-:W-:Y:S02]  /*6340*/  HADD2.F32 R18, -RZ, R58.reuse.H0_H0 ;  /* 0x2000003aff127230 */ /* 0x101fe40000004100 */
[----:B------:R-:W-:-:S03]  /*6350*/  HADD2.F32 R19, -RZ, R58.H1_H1 ;  /* 0x3000003aff137230 */ /* 0x000fc60000004100 */
[----:B------:R-:W0:Y:S01]  /*6360*/  LDS.64 R20, [UR10+0xe0] ;  /* 0x0000e00aff147984 */ /* 0x000e220008000a00 */
[----:B------:R-:W-:Y:S02]  /*6370*/  ULDC.64 UR10, c[0x0][0x290] ;  /* 0x0000a400000a7ab9 */ /* 0x000fe40000000a00 */
[----:B------:R-:W-:-:S04]  /*6380*/  ISETP.GE.U32.AND P0, PT, R52, UR10, PT ;  /* 0x0000000a34007c0c */ /* 0x000fc8000bf06070 */
[----:B------:R-:W-:Y:S01]  /*6390*/  ISETP.GE.AND.EX P0, PT, R9, UR11, PT, P0 ;  /* 0x0000000b09007c0c */ /* 0x000fe2000bf06300 */
[----:B0-----:R-:W-:Y:S01]  /*63a0*/  FMUL.FTZ R22, R20, UR19 ;  /* 0x0000001314167c20 */ /* 0x001fe20008410000 */
[--C-:B------:R-:W-:Y:S02]  /*63b0*/  HADD2.F32 R20, -RZ, R48.reuse.H0_H0 ;  /* 0x20000030ff147230 */ /* 0x100fe40000004100 */
[----:B------:R-:W-:Y:S02]  /*63c0*/  HADD2.F32 R48, -RZ, R48.H1_H1 ;  /* 0x30000030ff307230 */ /* 0x000fe40000004100 */
[----:B------:R-:W-:Y:S01]  /*63d0*/  R2UR UR18, R22 ;  /* 0x00000000161272ca */ /* 0x000fe200000e0000 */
[----:B------:R-:W-:Y:S01]  /*63e0*/  FADD.FTZ R20, R20, -UR14 ;  /* 0x8000000e14147e21 */ /* 0x000fe20008010000 */
[----:B------:R-:W-:Y:S01]  /*63f0*/  FMUL.FTZ R22, R21, UR19 ;  /* 0x0000001315167c20 */ /* 0x000fe20008410000 */
[----:B------:R-:W-:Y:S02]  /*6400*/  FADD.FTZ R48, R48, -UR14 ;  /* 0x8000000e30307e21 */ /* 0x000fe40008010000 */
[----:B------:R-:W-:-:S02]  /*6410*/  FMUL.FTZ R31, R20, UR17 ;  /* 0x00000011141f7c20 */ /* 0x000fc40008410000 */
        /* <DEDUP_REMOVED lines=20> */
.L_x_1512:
[----:B------:R-:W-:Y:S04]  /*6560*/  BSSY B0, `(.L_x_1513) ;  /* 0x0000014000007945 */ /* 0x000fe80003800000 */
[----:B------:R-:W-:Y:S05]  /*6570*/  @!P1 BRA `(.L_x_1514) ;  /* 0x0000000000489947 */ /* 0x000fea0003800000 */
        /* <DEDUP_REMOVED lines=18> */
.L_x_1514:
[----:B------:R-:W-:Y:S05]  /*66a0*/  BSYNC B0 ;  /* 0x0000000000007941 */ /* 0x000fea0003800000 */
.L_x_1513:
[----:B------:R-:W-:Y:S02]  /*66b0*/  HADD2.F32 R56, -RZ, R56.H1_H1 ;  /* 0x30000038ff387230 */ /* 0x000fe40000004100 */
[----:B0-----:R-:W-:Y:S01]  /*66c0*/  FADD.FTZ R19, R23, -UR14 ;  /* 0x8000000e17137e21 */ /* 0x001fe20008010000 */
[----:B------:R-:W-:Y:S01]  /*66d0*/  HADD2.F32 R18, -RZ, R57.H0_H0 ;  /* 0x20000039ff127230 */ /* 0x000fe20000004100 */
[----:B------:R-:W-:Y:S01]  /*66e0*/  ISETP.GT.U32.OR P0, PT, R54, 0x2ff, P0 ;  /* 0x000002ff3600780c */ /* 0x000fe20000704470 */
[----:B------:R-:W-:Y:S02]  /*66f0*/  HADD2.F32 R23, -RZ, R59.H0_H0 ;  /* 0x2000003bff177230 */ /* 0x000fe40000004100 */
        /* <DEDUP_REMOVED lines=24> */
.L_x_1515:
        /* <DEDUP_REMOVED lines=20> */
.L_x_1517:
[----:B------:R-:W-:Y:S05]  /*69c0*/  BSYNC B0 ;  /* 0x0000000000007941 */ /* 0x000fea0003800000 */
.L_x_1516:
[----:B------:R-:W-:Y:S01]  /*69d0*/  ISETP.GE.U32.AND P0, PT, R51, UR10, PT ;  /* 0x0000000a33007c0c */ /* 0x000fe2000bf06070 */
[----:B0-----:R-:W-:Y:S01]  /*69e0*/  FADD.FTZ R20, R23, -UR14 ;  /* 0x8000000e17147e21 */ /* 0x001fe20008010000 */
[----:B------:R-:W-:Y:S01]  /*69f0*/  ISETP.GE.U32.AND P2, PT, R50, UR10, PT ;  /* 0x0000000a32007c0c */ /* 0x000fe2000bf46070 */
[----:B------:R-:W-:Y:S01]  /*6a00*/  FADD.FTZ R59, R59, -UR14 ;  /* 0x8000000e3b3b7e21 */ /* 0x000fe20008010000 */
[----:B------:R-:W-:Y:S01]  /*6a10*/  IADD3 R9, R53, 0x50, RZ ;  /* 0x0000005035097810 */ /* 0x000fe20007ffe0ff */
        /* <DEDUP_REMOVED lines=31> */
.L_x_1518:
        /* <DEDUP_REMOVED lines=20> */
.L_x_1520:
[----:B------:R-:W-:Y:S05]  /*6d50*/  BSYNC B0 ;  /* 0x0000000000007941 */ /* 0x000fea0003800000 */
.L_x_1519:
[----:B------:R-:W-:Y:S01]  /*6d60*/  FADD.FTZ R23, R23, -UR14 ;  /* 0x8000000e17177e21 */ /* 0x000fe20008010000 */
[----:B------:R-:W-:Y:S01]  /*6d70*/  FADD.FTZ R61, R61, -UR14 ;  /* 0x8000000e3d3d7e21 */ /* 0x000fe20008010000 */
[--C-:B------:R-:W-:Y:S02]  /*6d80*/  HADD2.F32 R18, -RZ, R62.reuse.H0_H0 ;  /* 0x2000003eff127230 */ /* 0x100fe40000004100 */
[----:B0-----:R-:W-:Y:S02]  /*6d90*/  HADD2.F32 R11, -RZ, R62.H1_H1 ;  /* 0x3000003eff0b7230 */ /* 0x001fe40000004100 */
        /* <DEDUP_REMOVED lines=21> */
.L_x_1521:
        /* <DEDUP_REMOVED lines=20> */
.L_x_1523:
[----:B------:R-:W-:Y:S05]  /*7030*/  BSYNC B0 ;  /* 0x0000000000007941 */ /* 0x000fea0003800000 */
.L_x_1522:
[--C-:B0-----:R-:W-:Y:S01]  /*7040*/  HADD2.F32 R11, -RZ, R63.reuse.H0_H0 ;  /* 0x2000003fff0b7230 */ /* 0x101fe20000004100 */
        /* <DEDUP_REMOVED lines=31> */
.L_x_1524:
        /* <DEDUP_REMOVED lines=20> */
.L_x_1526:
[----:B------:R-:W-:Y:S05]  /*7380*/  BSYNC B0 ;  /* 0x0000000000007941 */ /* 0x000fea0003800000 */
.L_x_1525:
[--C-:B0-----:R-:W-:Y:S01]  /*7390*/  HADD2.F32 R15, -RZ, R47.reuse.H0_H0 ;  /* 0x2000002fff0f7230 */ /* 0x101fe20000004100 */
        /* <DEDUP_REMOVED lines=29> */
.L_x_1527:
        /* <DEDUP_REMOVED lines=20> */
.L_x_1529:
[----:B------:R-:W-:Y:S05]  /*76b0*/  BSYNC B0 ;  /* 0x0000000000007941 */ /* 0x000fea0003800000 */
.L_x_1528:
[--C-:B0-----:R-:W-:Y:S01]  /*76c0*/  HADD2.F32 R9, -RZ, R44.reuse.H0_H0 ;  /* 0x2000002cff097230 */ /* 0x101fe20000004100 */
        /* <DEDUP_REMOVED lines=32> */
.L_x_1530:
        /* <DEDUP_REMOVED lines=20> */
.L_x_1532:
[----:B------:R-:W-:Y:S05]  /*7a10*/  BSYNC B0 ;  /* 0x0000000000007941 */ /* 0x000fea0003800000 */
.L_x_1531:
[--C-:B0-----:R-:W-:Y:S01]  /*7a20*/  HADD2.F32 R11, -RZ, R45.reuse.H0_H0 ;  /* 0x2000002dff0b7230 */ /* 0x101fe20000004100 */
        /* <DEDUP_REMOVED lines=32> */
.L_x_1533:
        /* <DEDUP_REMOVED lines=20> */
.L_x_1535:
[----:B------:R-:W-:Y:S05]  /*7d70*/  BSYNC B0 ;  /* 0x0000000000007941 */ /* 0x000fea0003800000 */
.L_x_1534:
        /* <DEDUP_REMOVED lines=30> */
.L_x_1536:
        /* <DEDUP_REMOVED lines=20> */
.L_x_1538:
[----:B------:R-:W-:Y:S05]  /*80a0*/  BSYNC B0 ;  /* 0x0000000000007941 */ /* 0x000fea0003800000 */
.L_x_1537:
        /* <DEDUP_REMOVED lines=33> */
.L_x_1539:
        /* <DEDUP_REMOVED lines=20> */
.L_x_1541:
[----:B------:R-:W-:Y:S05]  /*8400*/  BSYNC B0 ;  /* 0x0000000000007941 */ /* 0x000fea0003800000 */
.L_x_1540:
[--C-:B------:R-:W-:Y:S01]  /*8410*/  HADD2.F32 R13, -RZ, R36.reuse.H0_H0 ;  /* 0x20000024ff0d7230 */ /* 0x100fe20000004100 */
[----:B------:R-:W-:Y:S01]  /*8420*/  ISETP.GE.U32.AND P0, PT, R9, UR10, PT ;  /* 0x0000000a09007c0c */ /* 0x000fe2000bf06070 */
[----:B------:R-:W-:Y:S01]  /*8430*/  HADD2.F32 R36, -RZ, R36.H1_H1 ;  /* 0x30000024ff247230 */ /* 0x000fe20000004100 */
[----:B0-----:R-:W-:Y:S01]  /*8440*/  SHF.R.S32.HI R11, RZ, 0x1f, R9 ;  /* 0x0000001fff0b7819 */ /* 0x001fe20000011409 */
        /* <DEDUP_REMOVED lines=29> */
.L_x_1542:
        /* <DEDUP_REMOVED lines=20> */
.L_x_1544:
[----:B------:R-:W-:Y:S05]  /*8760*/  BSYNC B0 ;  /* 0x0000000000007941 */ /* 0x000fea0003800000 */
.L_x_1543:
[----:B------:R-:W-:Y:S02]  /*8770*/  HADD2.F32 R37, -RZ, R37.H1_H1 ;  /* 0x30000025ff257230 */ /* 0x000fe40000004100 */
[----:B------:R-:W-:Y:S01]  /*8780*/  FADD.FTZ R30, R30, -UR14 ;  /* 0x8000000e1e1e7e21 */ /* 0x000fe20008010000 */
[--C-:B------:R-:W-:Y:S01]  /*8790*/  HADD2.F32 R16, -RZ, R14.reuse.H0_H0 ;  /* 0x2000000eff107230 */ /* 0x100fe20000004100 */
[----:B------:R-:W-:Y:S01]  /*87a0*/  ISETP.GT.U32.OR P0, PT, R54, 0x2ff, P0 ;  /* 0x000002ff3600780c */ /* 0x000fe20000704470 */
[----:B------:R-:W-:Y:S02]  /*87b0*/  HADD2.F32 R15, -RZ, R14.H1_H1 ;  /* 0x3000000eff0f7230 */ /* 0x000fe40000004100 */
[----:B------:R-:W-:Y:S01]  /*87c0*/  FADD.FTZ R37, R37, -UR14 ;  /* 0x8000000e25257e21 */ /* 0x000fe20008010000 */
[C---:B------:R-:W-:Y:S01]  /*87d0*/  IADD3 R14, R53.reuse, 0xc0, RZ ;  /* 0x000000c0350e7810 */ /* 0x040fe20007ffe0ff */
[----:B------:R-:W-:Y:S01]  /*87e0*/  FMUL.FTZ R27, R30, UR17 ;  /* 0x000000111e1b7c20 */ /* 0x000fe20008410000 */
[----:B0-----:R-:W-:Y:S01]  /*87f0*/  IADD3 R13, R53, 0xd0, RZ ;  /* 0x000000d0350d7810 */ /* 0x001fe20007ffe0ff */
        /* <DEDUP_REMOVED lines=20> */
.L_x_1545:
        /* <DEDUP_REMOVED lines=20> */
.L_x_1547:
[----:B------:R-:W-:Y:S05]  /*8a80*/  BSYNC B0 ;  /* 0x0000000000007941 */ /* 0x000fea0003800000 */
.L_x_1546:
[--C-:B------:R-:W-:Y:S01]  /*8a90*/  HADD2.F32 R16, -RZ, R4.reuse.H0_H0 ;  /* 0x20000004ff107230 */ /* 0x100fe20000004100 */
[C---:B------:R-:W-:Y:S01]  /*8aa0*/  IADD3 R11, R53.reuse, 0xe0, RZ ;  /* 0x000000e0350b7810 */ /* 0x040fe20007ffe0ff */
[----:B------:R-:W-:Y:S01]  /*8ab0*/  HADD2.F32 R18, -RZ, R4.H1_H1 ;  /* 0x30000004ff127230 */ /* 0x000fe20000004100 */
[----:B0-----:R-:W-:Y:S01]  /*8ac0*/  IADD3 R9, R53, 0xf0, RZ ;  /* 0x000000f035097810 */ /* 0x001fe20007ffe0ff */
        /* <DEDUP_REMOVED lines=39> */
.L_x_1548:
        /* <DEDUP_REMOVED lines=20> */
.L_x_1550:
[----:B------:R-:W-:Y:S05]  /*8e80*/  BSYNC B0 ;  /* 0x0000000000007941 */ /* 0x000fea0003800000 */
.L_x_1549:
        /* <DEDUP_REMOVED lines=25> */
.L_x_1551:
        /* <DEDUP_REMOVED lines=15> */
[----:B------:R-:W-:Y:S02]  /*9110*/  LEA R4, P0, R14, UR10, 0x1 ;  /* 0x0000000a0e047c11 */ /* 0x000fe4000f8008ff */
[----:B------:R-:W-:Y:S02]  /*9120*/  IADD3 R5, R15, R5, RZ ;  /* 0x000000050f057210 */ /* 0x000fe40007ffe0ff */
[----:B------:R-:W-:Y:S02]  /*9130*/  F2FP.F16.F32.PACK_AB R13, R6, R13 ;  /* 0x0000000d060d723e */ /* 0x000fe400000000ff */
[----:B------:R-:W-:-:S05]  /*9140*/  LEA.HI.X R5, R14, UR11, R5, 0x1, P0 ;  /* 0x0000000b0e057c11 */ /* 0x000fca00080f0c05 */
[----:B------:R0:W-:Y:S02]  /*9150*/  STG.E desc[UR12][R4.64], R13 ;  /* 0x0000000d04007986 */ /* 0x0001e4000c10190c */
.L_x_1553:
[----:B------:R-:W-:Y:S05]  /*9160*/  BSYNC B0 ;  /* 0x0000000000007941 */ /* 0x000fea0003800000 */
.L_x_1552:
[--C-:B------:R-:W-:Y:S01]  /*9170*/  HADD2.F32 R6, -RZ, R8.reuse.H0_H0 ;  /* 0x20000008ff067230 */ /* 0x100fe20000004100 */
[C---:B------:R-:W-:Y:S01]  /*9180*/  ISETP.GT.U32.OR P5, PT, R54.reuse, 0x2ff, P5 ;  /* 0x000002ff3600780c */ /* 0x040fe20002fa4470 */
[----:B------:R-:W-:Y:S01]  /*9190*/  HADD2.F32 R8, -RZ, R8.H1_H1 ;  /* 0x30000008ff087230 */ /* 0x000fe20000004100 */
[----:B------:R-:W-:Y:S01]  /*91a0*/  ISETP.GT.U32.OR P4, PT, R54, 0x2ff, P4 ;  /* 0x000002ff3600780c */ /* 0x000fe20002784470 */
[----:B------:R-:W-:Y:S02]  /*91b0*/  HADD2.F32 R18, -RZ, R66.H0_H0 ;  /* 0x20000042ff127230 */ /* 0x000fe40000004100 */
[----:B------:R-:W-:Y:S01]  /*91c0*/  FADD.FTZ R6, R6, -UR14 ;  /* 0x8000000e06067e21 */ /* 0x000fe20008010000 */
[--C-:B0-----:R-:W-:Y:S02]  /*91d0*/  HADD2.F32 R4, -RZ, R10.reuse.H0_H0 ;  /* 0x2000000aff047230 */ /* 0x101fe40000004100 */
        /* <DEDUP_REMOVED lines=24> */
.L_x_1554:
        /* <DEDUP_REMOVED lines=12> */
[----:B------:R-:W-:-:S04]  /*9420*/  IMAD.WIDE.U32 R6, R11, UR10, R4 ;  /* 0x0000000a0b067c25 */ /* 0x000fc8000f8e0004 */
[----:B------:R-:W-:Y:S01]  /*9430*/  IMAD R11, R11, UR11, R10 ;  /* 0x0000000b0b0b7c24 */ /* 0x000fe2000f8e020a */
[----:B------:R-:W-:Y:S02]  /*9440*/  ULDC.64 UR10, c[0x0][0x210] ;  /* 0x00008400000a7ab9 */ /* 0x000fe40000000a00 */
[----:B------:R-:W-:Y:S02]  /*9450*/  LEA R4, P0, R6, UR10, 0x1 ;  /* 0x0000000a06047c11 */ /* 0x000fe4000f8008ff */
[----:B------:R-:W-:Y:S02]  /*9460*/  IADD3 R11, R7, R11, RZ ;  /* 0x0000000b070b7210 */ /* 0x000fe40007ffe0ff */
[----:B------:R-:W-:Y:S02]  /*9470*/  F2FP.F16.F32.PACK_AB R7, R8, R13 ;  /* 0x0000000d0807723e */ /* 0x000fe400000000ff */
[----:B------:R-:W-:-:S05]  /*9480*/  LEA.HI.X R5, R6, UR11, R11, 0x1, P0 ;  /* 0x0000000b06057c11 */ /* 0x000fca00080f0c0b */
[----:B------:R0:W-:Y:S02]  /*9490*/  STG.E desc[UR12][R4.64], R7 ;  /* 0x0000000704007986 */ /* 0x0001e4000c10190c */
.L_x_1556:
[----:B------:R-:W-:Y:S05]  /*94a0*/  BSYNC B0 ;  /* 0x0000000000007941 */ /* 0x000fea0003800000 */
.L_x_1555:
        /* <DEDUP_REMOVED lines=25> */
.L_x_1557:
[----:B------:R-:W-:Y:S04]  /*9640*/  BSSY B0, `(.L_x_1558) ;  /* 0x0000013000007945 */ /* 0x000fe80003800000 */
[----:B------:R-:W-:Y:S05]  /*9650*/  @P4 BRA `(.L_x_1559) ;  /* 0x0000000000444947 */ /* 0x000fea0003800000 */
[----:B------:R-:W-:Y:S01]  /*9660*/  ULDC.64 UR10, c[0x0][0x288] ;  /* 0x0000a200000a7ab9 */ /* 0x000fe20000000a00 */
[----:B------:R-:W-:Y:S01]  /*9670*/  MOV R75, R77 ;  /* 0x0000004d004b7202 */ /* 0x000fe20000000f00 */
[--C-:B------:R-:W-:Y:S01]  /*9680*/  FFMA.FTZ R5, R13, UR18, R22.reuse ;  /* 0x000000120d057c23 */ /* 0x100fe20008010016 */
[----:B------:R-:W-:Y:S01]  /*9690*/  FFMA.FTZ R22, R15, UR18, R22 ;  /* 0x000000120f167c23 */ /* 0x000fe20008010016 */
[----:B------:R-:W-:Y:S02]  /*96a0*/  IMAD R6, R17, UR10, RZ ;  /* 0x0000000a11067c24 */ /* 0x000fe4000f8e02ff */
[----:B------:R-:W-:-:S04]  /*96b0*/  IMAD.WIDE.U32 R74, R9, UR10, R74 ;  /* 0x0000000a094a7c25 */ /* 0x000fc8000f8e004a */
[----:B------:R-:W-:Y:S01]  /*96c0*/  FFMA.FTZ R5, R4, R69, -R5 ;  /* 0x0000004504057223 */ /* 0x000fe20000010805 */
[----:B------:R-:W-:Y:S01]  /*96d0*/  FFMA.FTZ R22, R65, R70, -R22 ;  /* 0x0000004641167223 */ /* 0x000fe20000010816 */
[----:B------:R-:W-:Y:S01]  /*96e0*/  IMAD R9, R9, UR11, R6 ;  /* 0x0000000b09097c24 */ /* 0x000fe2000f8e0206 */
[----:B------:R-:W-:Y:S01]  /*96f0*/  ULDC.64 UR10, c[0x0][0x210] ;  /* 0x00008400000a7ab9 */ /* 0x000fe20000000a00 */
[----:B------:R-:W-:Y:S01]  /*9700*/  FMUL.FTZ R7, R5, UR17 ;  /* 0x0000001105077c20 */ /* 0x000fe20008410000 */
[----:B------:R-:W-:Y:S01]  /*9710*/  FMUL.FTZ R22, R22, UR17 ;  /* 0x0000001116167c20 */ /* 0x000fe20008410000 */
[----:B------:R-:W-:Y:S02]  /*9720*/  LEA R4, P0, R74, UR10, 0x1 ;  /* 0x0000000a4a047c11 */ /* 0x000fe4000f8008ff */
[----:B------:R-:W-:Y:S02]  /*9730*/  IADD3 R9, R75, R9, RZ ;  /* 0x000000094b097210 */ /* 0x000fe40007ffe0ff */
[----:B------:R-:W-:-:S02]  /*9740*/  F2FP.F16.F32.PACK_AB R7, R22, R7 ;  /* 0x000000071607723e */ /* 0x000fc400000000ff */
[----:B------:R-:W-:-:S05]  /*9750*/  LEA.HI.X R5, R74, UR11, R9, 0x1, P0 ;  /* 0x0000000b4a057c11 */ /* 0x000fca00080f0c09 */
[----:B------:R0:W-:Y:S02]  /*9760*/  STG.E desc[UR12][R4.64], R7 ;  /* 0x0000000704007986 */ /* 0x0001e4000c10190c */
.L_x_1559:
[----:B------:R-:W-:Y:S05]  /*9770*/  BSYNC B0 ;  /* 0x0000000000007941 */ /* 0x000fea0003800000 */
.L_x_1558:
        /* <DEDUP_REMOVED lines=9> */
.L_x_1477:
        /* <DEDUP_REMOVED lines=19> */
.L_x_1562:
[----:B------:R-:W-:Y:S05]  /*9940*/  BSYNC B0 ;  /* 0x0000000000007941 */ /* 0x000fea0003800000 */
.L_x_1561:
        /* <DEDUP_REMOVED lines=11> */
.L_x_1564:
[----:B------:R-:W2:Y:S04]  /*9a00*/  LDG.E.STRONG.GPU R5, desc[UR12][R2.64] ;  /* 0x0000000c02057981 */ /* 0x000ea8000c1ef900 */
[----:B--2---:R-:W-:Y:S01]  /*9a10*/  CCTL.IVALL ;  /* 0x00000000ff00798f */ /* 0x004fe20002000000 */
[----:B------:R-:W-:Y:S05]  /*9a20*/  YIELD ;  /* 0x0000000000007946 */ /* 0x000fea0003800000 */
[----:B------:R-:W-:-:S13]  /*9a30*/  ISETP.NE.AND P0, PT, R5, R0, PT ;  /* 0x000000000500720c */ /* 0x000fda0003f05270 */
[----:B------:R-:W-:Y:S05]  /*9a40*/  @P0 BRA `(.L_x_1564) ;  /* 0xfffffffc00ec0947 */ /* 0x000fea000383ffff */
.L_x_1563:
        /* <DEDUP_REMOVED lines=24> */
.L_x_1565:
        /* <DEDUP_REMOVED lines=25> */
.L_x_1566:
        /* <DEDUP_REMOVED lines=10> */
.L_x_5132:


//--------------------- .text._Z35group_norm_nhwc_bwd_one_pass_kernelI11Fp16IOBf16WLi512ELi96ELi768EEv26Group_norm_nhwc_bwd_params --------------------------
	.section	.text._Z35group_norm_nhwc_bwd_one_pass_kernelI11Fp16IOBf16WLi512ELi96ELi768EEv26Group_norm_nhwc_bwd_params,"ax",@progbits
	.align	128
        .global         _Z35group_norm_nhwc_bwd_one_pass_kernelI11Fp16IOBf16WLi512ELi96ELi768EEv26Group_norm_nhwc_bwd_params
        .type           _Z35group_norm_nhwc_bwd_one_pass_kernelI11Fp16IOBf16WLi512ELi96ELi768EEv26Group_norm_nhwc_bwd_params,@function
        .size           _Z35group_norm_nhwc_bwd_one_pass_kernelI11Fp16IOBf16WLi512ELi96ELi768EEv26Group_norm_nhwc_bwd_params,(.L_x_5133 - _Z35group_norm_nhwc_bwd_one_pass_kernelI11Fp16IOBf16WLi512ELi96ELi768EEv26Group_norm_nhwc_bwd_params)
        .other          _Z35group_norm_nhwc_bwd_one_pass_kernelI11Fp16IOBf16WLi512ELi96ELi768EEv26Group_norm_nhwc_bwd_params,@"STO_CUDA_ENTRY STV_DEFAULT"
_Z35group_norm_nhwc_bwd_one_pass_kernelI11Fp16IOBf16WLi512ELi96ELi768EEv26Group_norm_nhwc_bwd_params:
.text._Z35group_norm_nhwc_bwd_one_pass_kernelI11Fp16IOBf16WLi512ELi96ELi768EEv26Group_norm_nhwc_bwd_params:
        /* <DEDUP_REMOVED lines=61> */
.L_x_1714:
        /* <DEDUP_REMOVED lines=65> */
[----:B------:R-:W-:Y:S01]  /*07e0*/  MOV R3, UR16 ;  /* 0x0000001000037c02 */ /* 0x000fe20008000f00 */
[----:B------:R-:W-:Y:S01]  /*07f0*/  HFMA2.MMA R50, -RZ, RZ, 0, 0 ;  /* 0x00000000ff327435 */ /* 0x000fe200000001ff */
[----:B------:R-:W-:Y:S01]  /*0800*/  MOV R30, RZ ;  /* 0x000000ff001e7202 */ /* 0x000fe20000000f00 */
[C---:B------:R-:W-:Y:S01]  /*0810*/  @P1 IMAD R13, R2.reuse, R13, R4 ;  /* 0x0000000d020d1224 */ /* 0x040fe200078e0204 */
[----:B------:R-:W-:Y:S01]  /*0820*/  CS2R R36, SRZ ;  /* 0x0000000000247805 */ /* 0x000fe2000001ff00 */
[----:B------:R-:W-:Y:S01]  /*0830*/  IMAD.WIDE.U32 R16, R3, UR7, R16 ;  /* 0x0000000703107c25 */ /* 0x000fe2000f8e0010 */
[----:B------:R-:W0:Y:S01]  /*0840*/  @P1 LDC.64 R4, c[0x0][0x228] ;  /* 0x00008a00ff041b82 */ /* 0x000e220000000a00 */
[C---:B------:R-:W-:Y:S02]  /*0850*/  IADD3 R3, R2.reuse, 0xf0, RZ ;  /* 0x000000f002037810 */ /* 0x040fe40007ffe0ff */
[----:B------:R-:W-:-:S02]  /*0860*/  IADD3 R32, R2, 0x10, RZ ;  /* 0x0000001002207810 */ /* 0x000fc40007ffe0ff */
[----:B------:R-:W-:Y:S02]  /*0870*/  CS2R R34, SRZ ;  /* 0x0000000000227805 */ /* 0x000fe4000001ff00 */
[----:B------:R-:W-:Y:S01]  /*0880*/  IADD3 R19, R17, UR5, RZ ;  /* 0x0000000511137c10 */ /* 0x000fe2000fffe0ff */
[----:B------:R-:W-:Y:S01]  /*0890*/  HFMA2.MMA R77, -RZ, RZ, 0, 0 ;  /* 0x00000000ff4d7435 */ /* 0x000fe200000001ff */
[----:B------:R-:W-:Y:S02]  /*08a0*/  @P1 MOV R18, R16 ;  /* 0x0000001000121202 */ /* 0x000fe40000000f00 */
[----:B------:R-:W-:Y:S02]  /*08b0*/  CS2R R46, SRZ ;  /* 0x00000000002e7805 */ /* 0x000fe4000001ff00 */
[----:B------:R-:W-:Y:S02]  /*08c0*/  ISETP.GE.U32.AND P0, PT, R3, UR18, PT ;  /* 0x0000001203007c0c */ /* 0x000fe4000bf06070 */
[----:B------:R-:W-:-:S02]  /*08d0*/  CS2R R44, SRZ ;  /* 0x00000000002c7805 */ /* 0x000fc4000001ff00 */
[----:B------:R-:W-:Y:S01]  /*08e0*/  SHF.R.S32.HI R31, RZ, 0x1f, R3 ;  /* 0x0000001fff1f7819 */ /* 0x000fe20000011403 */
[----:B------:R-:W-:Y:S01]  /*08f0*/  @P1 IMAD.WIDE.U32 R8, R2, R12, R18 ;  /* 0x0000000c02081225 */ /* 0x000fe200078e0012 */
[----:B------:R-:W-:Y:S01]  /*0900*/  HFMA2.MMA R55, -RZ, RZ, 0, 0 ;  /* 0x00000000ff377435 */ /* 0x000fe200000001ff */
[----:B------:R-:W-:Y:S02]  /*0910*/  CS2R R58, SRZ ;  /* 0x00000000003a7805 */ /* 0x000fe4000001ff00 */
[----:B------:R-:W-:Y:S02]  /*0920*/  ISETP.GE.AND.EX P0, PT, R31, UR19, PT, P0 ;  /* 0x000000131f007c0c */ /* 0x000fe4000bf06300 */
[----:B------:R-:W-:Y:S02]  /*0930*/  CS2R R60, SRZ ;  /* 0x00000000003c7805 */ /* 0x000fe4000001ff00 */
[----:B------:R-:W-:Y:S02]  /*0940*/  @P1 IADD3 R9, R9, R13, RZ ;  /* 0x0000000d09091210 */ /* 0x000fe40007ffe0ff */
[----:B------:R-:W-:-:S02]  /*0950*/  CS2R R56, SRZ ;  /* 0x0000000000387805 */ /* 0x000fc4000001ff00 */
[C---:B------:R-:W-:Y:S01]  /*0960*/  @P1 SHF.L.U32 R23, R8.reuse, 0x1, RZ ;  /* 0x0000000108171819 */ /* 0x040fe200000006ff */
[----:B------:R-:W2:Y:S01]  /*0970*/  @!P2 LDC.64 R12, c[0x0][0x228] ;  /* 0x00008a00ff0cab82 */ /* 0x000ea20000000a00 */
[----:B------:R-:W-:Y:S02]  /*0980*/  @P1 SHF.L.U64.HI R26, R8, 0x1, R9 ;  /* 0x00000001081a1819 */ /* 0x000fe40000010209 */
[----:B------:R-:W-:Y:S02]  /*0990*/  CS2R R62, SRZ ;  /* 0x00000000003e7805 */ /* 0x000fe4000001ff00 */
[----:B-1----:R-:W-:Y:S02]  /*09a0*/  @P1 IADD3 R24, P3, R23, R20, RZ ;  /* 0x0000001417181210 */ /* 0x002fe40007f7e0ff */
[----:B------:R-:W-:Y:S02]  /*09b0*/  CS2R R42, SRZ ;  /* 0x00000000002a7805 */ /* 0x000fe4000001ff00 */
[----:B------:R-:W-:-:S02]  /*09c0*/  @!P2 MOV R20, R16 ;  /* 0x000000100014a202 */ /* 0x000fc40000000f00 */
[----:B------:R-:W-:Y:S02]  /*09d0*/  CS2R R64, SRZ ;  /* 0x0000000000407805 */ /* 0x000fe4000001ff00 */
[----:B------:R-:W-:Y:S01]  /*09e0*/  @P1 IADD3.X R25, R26, R21, RZ, P3, !PT ;  /* 0x000000151a191210 */ /* 0x000fe20001ffe4ff */
[----:B------:R-:W1:Y:S01]  /*09f0*/  @!P2 LDC.64 R8, c[0x0][0x230] ;  /* 0x00008c00ff08ab82 */ /* 0x000e620000000a00 */
[----:B------:R-:W-:Y:S02]  /*0a00*/  @!P2 MOV R21, R19 ;  /* 0x000000130015a202 */ /* 0x000fe40000000f00 */
[----:B------:R-:W-:Y:S02]  /*0a10*/  CS2R R66, SRZ ;  /* 0x0000000000427805 */ /* 0x000fe4000001ff00 */
[----:B0-----:R-:W-:Y:S01]  /*0a20*/  @P1 IADD3 R22, P3, R23, R4, RZ ;  /* 0x0000000417161210 */ /* 0x001fe20007f7e0ff */
[----:B------:R0:W3:Y:S01]  /*0a30*/  @P1 LDG.E R52, desc[UR22][R24.64] ;  /* 0x0000001618341981 */ /* 0x0000e2000c1e1900 */
[----:B------:R-:W-:Y:S01]  /*0a40*/  ISETP.GT.U32.OR P0, PT, R0, 0x2ff, P0 ;  /* 0x000002ff0000780c */ /* 0x000fe20000704470 */
[----:B------:R-:W-:Y:S01]  /*0a50*/  @!P2 IMAD.WIDE.U32 R6, R15, R6, R20 ;  /* 0x000000060f06a225 */ /* 0x000fe200078e0014 */
[----:B------:R-:W-:-:S02]  /*0a60*/  @P1 IADD3.X R23, R26, R5, RZ, P3, !PT ;  /* 0x000000051a171210 */ /* 0x000fc40001ffe4ff */
[----:B------:R-:W-:Y:S01]  /*0a70*/  CS2R R40, SRZ ;  /* 0x0000000000287805 */ /* 0x000fe2000001ff00 */
[----:B------:R-:W4:Y:S01]  /*0a80*/  @!P5 LDC.64 R4, c[0x0][0x288] ;  /* 0x0000a200ff04db82 */ /* 0x000f220000000a00 */
[----:B------:R-:W-:Y:S02]  /*0a90*/  IADD3 R15, R2, 0x110, RZ ;  /* 0x00000110020f7810 */ /* 0x000fe40007ffe0ff */
[----:B------:R-:W-:Y:S02]  /*0aa0*/  CS2R R68, SRZ ;  /* 0x0000000000447805 */ /* 0x000fe4000001ff00 */
[----:B------:R-:W-:Y:S01]  /*0ab0*/  @!P2 IADD3 R21, R7, R27, RZ ;  /* 0x0000001b0715a210 */ /* 0x000fe20007ffe0ff */
[----:B------:R4:W5:Y:S01]  /*0ac0*/  @P1 LDG.E R50, desc[UR22][R22.64] ;  /* 0x0000001616321981 */ /* 0x000962000c1e1900 */
[----:B------:R-:W-:Y:S02]  /*0ad0*/  @!P2 SHF.L.U32 R7, R6, 0x1, RZ ;  /* 0x000000010607a819 */ /* 0x000fe400000006ff */
[----:B------:R-:W-:-:S02]  /*0ae0*/  CS2R R38, SRZ ;  /* 0x0000000000267805 */ /* 0x000fc4000001ff00 */
[----:B------:R-:W-:Y:S01]  /*0af0*/  @!P2 SHF.L.U64.HI R26, R6, 0x1, R21 ;  /* 0x00000001061aa819 */ /* 0x000fe20000010215 */
[----:B------:R-:W-:Y:S01]  /*0b00*/  ULDC.64 UR16, c[0x0][0x290] ;  /* 0x0000a40000107ab9 */ /* 0x000fe20000000a00 */
[----:B------:R-:W4:Y:S01]  /*0b10*/  @!P0 LDC.64 R10, c[0x0][0x288] ;  /* 0x0000a200ff0a8b82 */ /* 0x000f220000000a00 */
[----:B------:R-:W-:Y:S01]  /*0b20*/  MOV R70, RZ ;  /* 0x000000ff00467202 */ /* 0x000fe20000000f00 */
[----:B------:R-:W-:Y:S01]  /*0b30*/  HFMA2.MMA R74, -RZ, RZ, 0, 0 ;  /* 0x00000000ff4a7435 */ /* 0x000fe200000001ff */
[----:B------:R-:W-:Y:S01]  /*0b40*/  ULDC.64 UR6, c[0x0][0x248] ;  /* 0x0000920000067ab9 */ /* 0x000fe20000000a00 */
[C---:B-1----:R-:W-:Y:S02]  /*0b50*/  @!P2 IADD3 R20, P3, R7.reuse, R8, RZ ;  /* 0x000000080714a210 */ /* 0x042fe40007f7e0ff */
[----:B--2---:R-:W-:Y:S02]  /*0b60*/  @!P2 IADD3 R8, P6, R7, R12, RZ ;  /* 0x0000000c0708a210 */ /* 0x004fe40007fde0ff */
[----:B0-----:R-:W0:Y:S01]  /*0b70*/  @!P0 LDC.64 R24, c[0x0][0x228] ;  /* 0x00008a00ff188b82 */ /* 0x001e220000000a00 */
[----:B------:R-:W-:-:S02]  /*0b80*/  @!P2 IADD3.X R21, R26, R9, RZ, P3, !PT ;  /* 0x000000091a15a210 */ /* 0x000fc40001ffe4ff */
[----:B------:R-:W-:Y:S01]  /*0b90*/  @!P2 IADD3.X R9, R26, R13, RZ, P6, !PT ;  /* 0x0000000d1a09a210 */ /* 0x000fe200037fe4ff */
[----:B----4-:R-:W-:Y:S02]  /*0ba0*/  @!P5 IMAD R22, R29, R4, RZ ;  /* 0x000000041d16d224 */ /* 0x010fe400078e02ff */
[----:B------:R1:W2:Y:S02]  /*0bb0*/  @!P2 LDG.E R30, desc[UR22][R20.64] ;  /* 0x00000016141ea981 */ /* 0x0002a4000c1e1900 */
[----:B------:R-:W4:Y:S02]  /*0bc0*/  @!P0 LDC.64 R6, c[0x0][0x230] ;  /* 0x00008c00ff068b82 */ /* 0x000f240000000a00 */
[----:B------:R-:W3:Y:S01]  /*0bd0*/  @!P2 LDG.E R28, desc[UR22][R8.64] ;  /* 0x00000016081ca981 */ /* 0x000ee2000c1e1900 */
[----:B------:R-:W-:Y:S01]  /*0be0*/  @!P0 IMAD R12, R31, R10, RZ ;  /* 0x0000000a1f0c8224 */ /* 0x000fe200078e02ff */
[----:B------:R-:W-:-:S04]  /*0bf0*/  @!P0 MOV R13, R19 ;  /* 0x00000013000d8202 */ /* 0x000fc80000000f00 */
[----:B-1----:R-:W1:Y:S01]  /*0c00*/  @!P5 LDC.64 R20, c[0x0][0x228] ;  /* 0x00008a00ff14db82 */ /* 0x002e620000000a00 */
[----:B------:R-:W-:Y:S01]  /*0c10*/  @!P0 IMAD R31, R3, R11, R12 ;  /* 0x0000000b031f8224 */ /* 0x000fe200078e020c */
[----:B------:R-:W-:-:S05]  /*0c20*/  @!P0 MOV R12, R16 ;  /* 0x00000010000c8202 */ /* 0x000fca0000000f00 */
[----:B------:R-:W-:-:S05]  /*0c30*/  @!P0 IMAD.WIDE.U32 R12, R3, R10, R12 ;  /* 0x0000000a030c8225 */ /* 0x000fca00078e000c */
[----:B------:R-:W-:Y:S02]  /*0c40*/  @!P0 IADD3 R13, R13, R31, RZ ;  /* 0x0000001f0d0d8210 */ /* 0x000fe40007ffe0ff */
[C---:B------:R-:W-:Y:S02]  /*0c50*/  @!P0 SHF.L.U32 R29, R12.reuse, 0x1, RZ ;  /* 0x000000010c1d8819 */ /* 0x040fe400000006ff */
[----:B------:R-:W-:Y:S02]  /*0c60*/  @!P0 SHF.L.U64.HI R26, R12, 0x1, R13 ;  /* 0x000000010c1a8819 */ /* 0x000fe4000001020d */
[----:B----4-:R-:W-:-:S04]  /*0c70*/  @!P0 IADD3 R12, P3, R29, R6, RZ ;  /* 0x000000061d0c8210 */ /* 0x010fc80007f7e0ff */
[----:B------:R-:W-:Y:S01]  /*0c80*/  @!P0 IADD3.X R13, R26, R7, RZ, P3, !PT ;  /* 0x000000071a0d8210 */ /* 0x000fe20001ffe4ff */
[----:B---3--:R3:W-:Y:S02]  /*0c90*/  STL [R1+0x28], R28 ;  /* 0x0000281c01007387 */ /* 0x0087e40000100800 */
[----:B---3--:R-:W-:-:S10]  /*0ca0*/  HFMA2.MMA R28, -RZ, RZ, 0, 0 ;  /* 0x00000000ff1c7435 */ /* 0x008fd400000001ff */
[----:B------:R-:W3:Y:S01]  /*0cb0*/  @!P0 LDG.E R28, desc[UR22][R12.64] ;  /* 0x000000160c1c8981 */ /* 0x000ee2000c1e1900 */
[----:B0-----:R-:W-:-:S03]  /*0cc0*/  @!P0 IADD3 R24, P3, R29, R24, RZ ;  /* 0x000000181d188210 */ /* 0x001fc60007f7e0ff */
[----:B--2---:R-:W-:Y:S01]  /*0cd0*/  STL [R1+0xc], R30 ;  /* 0x00000c1e01007387 */ /* 0x004fe20000100800 */
[----:B------:R-:W-:Y:S02]  /*0ce0*/  @!P0 IADD3.X R25, R26, R25, RZ, P3, !PT ;  /* 0x000000191a198210 */ /* 0x000fe40001ffe4ff */
[----:B------:R-:W-:Y:S02]  /*0cf0*/  ISETP.GE.U32.AND P4, PT, R15, UR18, PT ;  /* 0x000000120f007c0c */ /* 0x000fe4000bf86070 */
[----:B------:R-:W-:-:S04]  /*0d00*/  SHF.R.S32.HI R27, RZ, 0x1f, R15 ;  /* 0x0000001fff1b7819 */ /* 0x000fc8000001140f */
[----:B------:R-:W-:-:S04]  /*0d10*/  ISETP.GE.AND.EX P4, PT, R27, UR19, PT, P4 ;  /* 0x000000131b007c0c */ /* 0x000fc8000bf86340 */
[----:B------:R-:W-:Y:S02]  /*0d20*/  ISETP.GT.U32.OR P4, PT, R0, 0x2ff, P4 ;  /* 0x000002ff0000780c */ /* 0x000fe40002784470 */
[----:B------:R-:W-:Y:S01]  /*0d30*/  IADD3 R3, R2, 0x120, RZ ;  /* 0x0000012002037810 */ /* 0x000fe20007ffe0ff */
[----:B---3--:R0:W-:Y:S10]  /*0d40*/  STL [R1+0x10], R28 ;  /* 0x0000101c01007387 */ /* 0x0081f40000100800 */
[----:B------:R-:W2:Y:S01]  /*0d50*/  @!P4 LDC.64 R10, c[0x0][0x288] ;  /* 0x0000a200ff0acb82 */ /* 0x000ea20000000a00 */
[----:B0-----:R-:W-:-:S10]  /*0d60*/  HFMA2.MMA R28, -RZ, RZ, 0, 0 ;  /* 0x00000000ff1c7435 */ /* 0x001fd400000001ff */
[----:B------:R0:W3:Y:S01]  /*0d70*/  @!P0 LDG.E R28, desc[UR22][R24.64] ;  /* 0x00000016181c8981 */ /* 0x0000e2000c1e1900 */
[----:B------:R-:W-:Y:S02]  /*0d80*/  ISETP.GE.U32.AND P2, PT, R3, UR18, PT ;  /* 0x0000001203007c0c */ /* 0x000fe4000bf46070 */
[----:B------:R-:W-:-:S04]  /*0d90*/  SHF.R.S32.HI R33, RZ, 0x1f, R3 ;  /* 0x0000001fff217819 */ /* 0x000fc80000011403 */
[----:B------:R-:W-:Y:S02]  /*0da0*/  ISETP.GE.AND.EX P2, PT, R33, UR19, PT, P2 ;  /* 0x0000001321007c0c */ /* 0x000fe4000bf46320 */
[----:B------:R-:W-:Y:S02]  /*0db0*/  @!P5 MOV R8, R16 ;  /* 0x000000100008d202 */ /* 0x000fe40000000f00 */
[----:B------:R-:W-:Y:S02]  /*0dc0*/  @!P5 MOV R9, R19 ;  /* 0x000000130009d202 */ /* 0x000fe40000000f00 */
[----:B------:R-:W-:Y:S01]  /*0dd0*/  ISETP.GT.U32.OR P2, PT, R0, 0x2ff, P2 ;  /* 0x000002ff0000780c */ /* 0x000fe20001744470 */
[C---:B------:R-:W-:Y:S02]  /*0de0*/  @!P5 IMAD R31, R14.reuse, R5, R22 ;  /* 0x000000050e1fd224 */ /* 0x040fe400078e0216 */
[----:B------:R-:W-:Y:S01]  /*0df0*/  @!P5 IMAD.WIDE.U32 R4, R14, R4, R8 ;  /* 0x000000040e04d225 */ /* 0x000fe200078e0008 */
[----:B------:R-:W4:Y:S04]  /*0e00*/  @!P5 LDC.64 R22, c[0x0][0x230] ;  /* 0x00008c00ff16db82 */ /* 0x000f280000000a00 */
[----:B------:R-:W-:Y:S01]  /*0e10*/  @!P5 IADD3 R5, R5, R31, RZ ;  /* 0x0000001f0505d210 */ /* 0x000fe20007ffe0ff */
[----:B--2---:R-:W-:Y:S01]  /*0e20*/  @!P4 IMAD R6, R27, R10, RZ ;  /* 0x0000000a1b06c224 */ /* 0x004fe200078e02ff */
[----:B------:R-:W-:-:S02]  /*0e30*/  @!P5 SHF.L.U32 R27, R4, 0x1, RZ ;  /* 0x00000001041bd819 */ /* 0x000fc400000006ff */
[----:B------:R-:W-:Y:S01]  /*0e40*/  @!P5 SHF.L.U64.HI R14, R4, 0x1, R5 ;  /* 0x00000001040ed819 */ /* 0x000fe20000010205 */
[----:B------:R-:W0:Y:S01]  /*0e50*/  @!P2 LDC.64 R8, c[0x0][0x288] ;  /* 0x0000a200ff08ab82 */ /* 0x000e220000000a00 */
[----:B-1----:R-:W-:-:S07]  /*0e60*/  @!P5 IADD3 R20, P0, R27, R20, RZ ;  /* 0x000000141b14d210 */ /* 0x002fce0007f1e0ff */
[----:B------:R-:W1:Y:S01]  /*0e70*/  @!P4 LDC.64 R4, c[0x0][0x228] ;  /* 0x00008a00ff04cb82 */ /* 0x000e620000000a00 */
[----:B------:R-:W-:Y:S01]  /*0e80*/  @!P4 IMAD R29, R15, R11, R6 ;  /* 0x0000000b0f1dc224 */ /* 0x000fe200078e0206 */
[----:B------:R-:W-:Y:S02]  /*0e90*/  @!P4 MOV R12, R16 ;  /* 0x00000010000cc202 */ /* 0x000fe40000000f00 */
[----:B------:R-:W-:Y:S02]  /*0ea0*/  @!P4 MOV R13, R19 ;  /* 0x00000013000dc202 */ /* 0x000fe40000000f00 */
[----:B------:R-:W-:Y:S02]  /*0eb0*/  @!P5 IADD3.X R21, R14, R21, RZ, P0, !PT ;  /* 0x000000150e15d210 */ /* 0x000fe400007fe4ff */
[----:B------:R-:W2:Y:S01]  /*0ec0*/  @!P4 LDC.64 R6, c[0x0][0x230] ;  /* 0x00008c00ff06cb82 */ /* 0x000ea20000000a00 */
[----:B----4-:R-:W-:Y:S01]  /*0ed0*/  @!P5 IADD3 R22, P6, R27, R22, RZ ;  /* 0x000000161b16d210 */ /* 0x010fe20007fde0ff */
[----:B------:R-:W-:-:S03]  /*0ee0*/  @!P4 IMAD.WIDE.U32 R10, R15, R10, R12 ;  /* 0x0000000a0f0ac225 */ /* 0x000fc600078e000c */
[----:B------:R-:W-:Y:S02]  /*0ef0*/  @!P5 IADD3.X R23, R14, R23, RZ, P6, !PT ;  /* 0x000000170e17d210 */ /* 0x000fe400037fe4ff */
[----:B------:R-:W-:Y:S01]  /*0f00*/  @!P4 IADD3 R11, R11, R29, RZ ;  /* 0x0000001d0b0bc210 */ /* 0x000fe20007ffe0ff */
[----:B0-----:R-:W-:Y:S01]  /*0f10*/  @!P2 IMAD R24, R33, R8, RZ ;  /* 0x000000082118a224 */ /* 0x001fe200078e02ff */
[C---:B------:R-:W-:Y:S01]  /*0f20*/  @!P4 SHF.L.U32 R27, R10.reuse, 0x1, RZ ;  /* 0x000000010a1bc819 */ /* 0x040fe200000006ff */
[----:B------:R0:W5:Y:S01]  /*0f30*/  @!P5 LDG.E R36, desc[UR22][R22.64] ;  /* 0x000000161624d981 */ /* 0x000162000c1e1900 */
[----:B------:R-:W-:Y:S01]  /*0f40*/  @!P4 SHF.L.U64.HI R26, R10, 0x1, R11 ;  /* 0x000000010a1ac819 */ /* 0x000fe2000001020b */
[----:B------:R-:W4:Y:S01]  /*0f50*/  @!P2 LDC.64 R12, c[0x0][0x230] ;  /* 0x00008c00ff0cab82 */ /* 0x000f220000000a00 */
[----:B0-----:R-:W-:Y:S01]  /*0f60*/  HFMA2.MMA R22, -RZ, RZ, 0, 0 ;  /* 0x00000000ff167435 */ /* 0x001fe200000001ff */
[----:B------:R-:W-:-:S06]  /*0f70*/  SHF.R.S32.HI R30, RZ, 0x1f, R32 ;  /* 0x0000001fff1e7819 */ /* 0x000fcc0000011420 */
[----:B------:R-:W0:Y:S01]  /*0f80*/  @!P2 LDC.64 R14, c[0x0][0x228] ;  /* 0x00008a00ff0eab82 */ /* 0x000e220000000a00 */
[----:B--2---:R-:W-:-:S04]  /*0f90*/  @!P4 IADD3 R6, P0, R27, R6, RZ ;  /* 0x000000061b06c210 */ /* 0x004fc80007f1e0ff */
[----:B------:R-:W-:-:S05]  /*0fa0*/  @!P4 IADD3.X R7, R26, R7, RZ, P0, !PT ;  /* 0x000000071a07c210 */ /* 0x000fca00007fe4ff */
[----:B------:R-:W2:Y:S04]  /*0fb0*/  @!P4 LDG.E R22, desc[UR22][R6.64] ;  /* 0x000000160616c981 */ /* 0x000ea8000c1e1900 */
[----:B---3--:R3:W-:Y:S02]  /*0fc0*/  STL [R1+0x2c], R28 ;  /* 0x00002c1c01007387 */ /* 0x0087e40000100800 */
[----:B---3--:R-:W-:-:S06]  /*0fd0*/  MOV R28, RZ ;  /* 0x000000ff001c7202 */ /* 0x008fcc0000000f00 */
[----:B------:R3:W2:Y:S01]  /*0fe0*/  @!P5 LDG.E R28, desc[UR22][R20.64] ;  /* 0x00000016141cd981 */ /* 0x0006a2000c1e1900 */
[----:B-1----:R-:W-:Y:S02]  /*0ff0*/  @!P4 IADD3 R4, P5, R27, R4, RZ ;  /* 0x000000041b04c210 */ /* 0x002fe40007fbe0ff */
[----:B---3--:R-:W-:Y:S02]  /*1000*/  @!P2 MOV R20, R16 ;  /* 0x000000100014a202 */ /* 0x008fe40000000f00 */
[----:B------:R-:W-:-:S03]  /*1010*/  @!P2 MOV R21, R19 ;  /* 0x000000130015a202 */ /* 0x000fc60000000f00 */
[----:B------:R-:W-:Y:S01]  /*1020*/  @!P2 IMAD.WIDE.U32 R20, R3, R8, R20 ;  /* 0x000000080314a225 */ /* 0x000fe200078e0014 */
[----:B------:R-:W-:Y:S01]  /*1030*/  HFMA2.MMA R8, -RZ, RZ, 0, 0 ;  /* 0x00000000ff087435 */ /* 0x000fe200000001ff */
[----:B------:R-:W-:-:S09]  /*1040*/  @!P4 IADD3.X R5, R26, R5, RZ, P5, !PT ;  /* 0x000000051a05c210 */ /* 0x000fd20002ffe4ff */
[----:B------:R1:W3:Y:S01]  /*1050*/  @!P4 LDG.E R8, desc[UR22][R4.64] ;  /* 0x000000160408c981 */ /* 0x0002e2000c1e1900 */
[----:B------:R-:W-:-:S04]  /*1060*/  ISETP.GE.U32.AND P3, PT, R32, UR18, PT ;  /* 0x0000001220007c0c */ /* 0x000fc8000bf66070 */
[----:B------:R-:W-:-:S04]  /*1070*/  ISETP.GE.AND.EX P3, PT, R30, UR19, PT, P3 ;  /* 0x000000131e007c0c */ /* 0x000fc8000bf66330 */
[----:B------:R-:W-:-:S13]  /*1080*/  ISETP.GT.U32.OR P3, PT, R0, 0x2ff, P3 ;  /* 0x000002ff0000780c */ /* 0x000fda0001f64470 */
[----:B------:R-:W3:Y:S01]  /*1090*/  @!P3 LDC.64 R10, c[0x0][0x288] ;  /* 0x0000a200ff0abb82 */ /* 0x000ee20000000a00 */
[----:B------:R-:W-:Y:S01]  /*10a0*/  @!P2 IMAD R9, R3, R9, R24 ;  /* 0x000000090309a224 */ /* 0x000fe200078e0218 */
[----:B------:R-:W-:-:S04]  /*10b0*/  @!P2 SHF.L.U32 R3, R20, 0x1, RZ ;  /* 0x000000011403a819 */ /* 0x000fc800000006ff */
[----:B------:R-:W-:Y:S02]  /*10c0*/  @!P2 IADD3 R9, R21, R9, RZ ;  /* 0x000000091509a210 */ /* 0x000fe40007ffe0ff */
[----:B------:R-:W3:Y:S01]  /*10d0*/  @!P3 LDC.64 R6, c[0x0][0x230] ;  /* 0x00008c00ff06bb82 */ /* 0x000ee20000000a00 */
[----:B------:R-:W-:Y:S02]  /*10e0*/  @!P3 MOV R21, R19 ;  /* 0x000000130015b202 */ /* 0x000fe40000000f00 */
[----:B----4-:R-:W-:-:S05]  /*10f0*/  @!P2 IADD3 R12, P6, R3, R12, RZ ;  /* 0x0000000c030ca210 */ /* 0x010fca0007fde0ff */
[----:B-1----:R-:W1:Y:S01]  /*1100*/  @!P3 LDC.64 R4, c[0x0][0x228] ;  /* 0x00008a00ff04bb82 */ /* 0x002e620000000a00 */
[----:B0-----:R-:W-:Y:S02]  /*1110*/  @!P2 IADD3 R14, P4, R3, R14, RZ ;  /* 0x0000000e030ea210 */ /* 0x001fe40007f9e0ff */
[----:B------:R-:W-:-:S04]  /*1120*/  IADD3 R29, R2, 0x40, RZ ;  /* 0x00000040021d7810 */ /* 0x000fc80007ffe0ff */
[----:B------:R-:W-:Y:S01]  /*1130*/  SHF.R.S32.HI R23, RZ, 0x1f, R29 ;  /* 0x0000001fff177819 */ /* 0x000fe2000001141d */
[----:B--2---:R0:W-:Y:S02]  /*1140*/  STL [R1+0x34], R28 ;  /* 0x0000341c01007387 */ /* 0x0041e40000100800 */
[----:B0-----:R-:W-:-:S04]  /*1150*/  IADD3 R28, R2, 0x20, RZ ;  /* 0x00000020021c7810 */ /* 0x001fc80007ffe0ff */
[----:B------:R-:W-:Y:S02]  /*1160*/  SHF.R.S32.HI R31, RZ, 0x1f, R28 ;  /* 0x0000001fff1f7819 */ /* 0x000fe4000001141c */
[----:B------:R-:W-:-:S04]  /*1170*/  ISETP.GE.U32.AND P0, PT, R28, UR18, PT ;  /* 0x000000121c007c0c */ /* 0x000fc8000bf06070 */
[----:B------:R-:W-:-:S04]  /*1180*/  ISETP.GE.AND.EX P0, PT, R31, UR19, PT, P0 ;  /* 0x000000131f007c0c */ /* 0x000fc8000bf06300 */
[----:B------:R-:W-:Y:S01]  /*1190*/  ISETP.GT.U32.OR P0, PT, R0, 0x2ff, P0 ;  /* 0x000002ff0000780c */ /* 0x000fe20000704470 */
[----:B---3--:R0:W-:Y:S02]  /*11a0*/  STL [R1+0x38], R8 ;  /* 0x0000380801007387 */ /* 0x0081e40000100800 */
[----:B0-----:R-:W-:Y:S01]  /*11b0*/  @!P3 IMAD R8, R30, R10, RZ ;  /* 0x0000000a1e08b224 */ /* 0x001fe200078e02ff */
[----:B------:R-:W-:-:S04]  /*11c0*/  IADD3 R30, R2, 0x30, RZ ;  /* 0x00000030021e7810 */ /* 0x000fc80007ffe0ff */
[----:B------:R-:W-:Y:S02]  /*11d0*/  SHF.R.S32.HI R25, RZ, 0x1f, R30 ;  /* 0x0000001fff197819 */ /* 0x000fe4000001141e */
[----:B------:R-:W-:Y:S01]  /*11e0*/  ISETP.GE.U32.AND P5, PT, R30, UR18, PT ;  /* 0x000000121e007c0c */ /* 0x000fe2000bfa6070 */
[----:B------:R0:W-:Y:S01]  /*11f0*/  STL [R1+0x1c], R22 ;  /* 0x00001c1601007387 */ /* 0x0001e20000100800 */
[----:B------:R-:W-:Y:S02]  /*1200*/  @!P3 IMAD R11, R32, R11, R8 ;  /* 0x0000000b200bb224 */ /* 0x000fe400078e0208 */
[----:B------:R-:W-:-:S04]  /*1210*/  ISETP.GE.AND.EX P5, PT, R25, UR19, PT, P5 ;  /* 0x0000001319007c0c */ /* 0x000fc8000bfa6350 */
[----:B------:R-:W-:Y:S02]  /*1220*/  ISETP.GT.U32.OR P5, PT, R0, 0x2ff, P5 ;  /* 0x000002ff0000780c */ /* 0x000fe40002fa4470 */
[----:B0-----:R-:W-:Y:S02]  /*1230*/  @!P2 SHF.L.U64.HI R22, R20, 0x1, R9 ;  /* 0x000000011416a819 */ /* 0x001fe40000010209 */
[----:B------:R-:W-:Y:S01]  /*1240*/  @!P3 MOV R20, R16 ;  /* 0x000000100014b202 */ /* 0x000fe20000000f00 */
[----:B------:R-:W0:Y:S04]  /*1250*/  @!P0 LDC.64 R8, c[0x0][0x288] ;  /* 0x0000a200ff088b82 */ /* 0x000e280000000a00 */
[----:B------:R-:W-:Y:S01]  /*1260*/  @!P3 IMAD.WIDE.U32 R20, R32, R10, R20 ;  /* 0x0000000a2014b225 */ /* 0x000fe200078e0014 */
[----:B------:R-:W-:-:S02]  /*1270*/  @!P2 IADD3.X R13, R22, R13, RZ, P6, !PT ;  /* 0x0000000d160da210 */ /* 0x000fc400037fe4ff */
[----:B------:R-:W-:Y:S02]  /*1280*/  @!P2 IADD3.X R15, R22, R15, RZ, P4, !PT ;  /* 0x0000000f160fa210 */ /* 0x000fe400027fe4ff */
[----:B------:R-:W-:Y:S01]  /*1290*/  @!P3 IADD3 R11, R21, R11, RZ ;  /* 0x0000000b150bb210 */ /* 0x000fe20007ffe0ff */
[----:B------:R2:W5:Y:S01]  /*12a0*/  @!P2 LDG.E R34, desc[UR22][R12.64] ;  /* 0x000000160c22a981 */ /* 0x000562000c1e1900 */
[----:B------:R-:W-:Y:S02]  /*12b0*/  ISETP.GE.U32.AND P4, PT, R29, UR18, PT ;  /* 0x000000121d007c0c */ /* 0x000fe4000bf86070 */
[C---:B------:R-:W-:Y:S01]  /*12c0*/  @!P3 SHF.L.U64.HI R22, R20.reuse, 0x1, R11 ;  /* 0x000000011416b819 */ /* 0x040fe2000001020b */
[----:B------:R3:W4:Y:S01]  /*12d0*/  @!P2 LDG.E R77, desc[UR22][R14.64] ;  /* 0x000000160e4da981 */ /* 0x000722000c1e1900 */
[----:B------:R-:W1:Y:S01]  /*12e0*/  @!P0 LDC.64 R10, c[0x0][0x230] ;  /* 0x00008c00ff0a8b82 */ /* 0x000e620000000a00 */
[----:B------:R-:W-:Y:S02]  /*12f0*/  @!P3 SHF.L.U32 R3, R20, 0x1, RZ ;  /* 0x000000011403b819 */ /* 0x000fe400000006ff */
[----:B------:R-:W-:-:S05]  /*1300*/  ISETP.GE.AND.EX P4, PT, R23, UR19, PT, P4 ;  /* 0x0000001317007c0c */ /* 0x000fca000bf86340 */
[----:B--2---:R-:W2:Y:S01]  /*1310*/  @!P5 LDC.64 R12, c[0x0][0x288] ;  /* 0x0000a200ff0cdb82 */ /* 0x004ea20000000a00 */
[----:B------:R-:W-:-:S07]  /*1320*/  ISETP.GT.U32.OR P4, PT, R0, 0x2ff, P4 ;  /* 0x000002ff0000780c */ /* 0x000fce0002784470 */
[----:B------:R-:W2:Y:S01]  /*1330*/  @!P0 LDC.64 R20, c[0x0][0x228] ;  /* 0x00008a00ff148b82 */ /* 0x000ea20000000a00 */
[----:B------:R-:W-:Y:S01]  /*1340*/  @!P3 IADD3 R6, P6, R3, R6, RZ ;  /* 0x000000060306b210 */ /* 0x000fe20007fde0ff */
[----:B0-----:R-:W-:Y:S01]  /*1350*/  @!P0 IMAD R24, R31, R8, RZ ;  /* 0x000000081f188224 */ /* 0x001fe200078e02ff */
[----:B---3--:R-:W-:Y:S02]  /*1360*/  @!P0 MOV R14, R16 ;  /* 0x00000010000e8202 */ /* 0x008fe40000000f00 */
[----:B------:R-:W-:Y:S02]  /*1370*/  @!P0 MOV R15, R19 ;  /* 0x00000013000f8202 */ /* 0x000fe40000000f00 */
[----:B-1----:R-:W-:Y:S01]  /*1380*/  @!P3 IADD3 R4, P2, R3, R4, RZ ;  /* 0x000000040304b210 */ /* 0x002fe20007f5e0ff */
        /* <DEDUP_REMOVED lines=10> */
[----:B--2---:R-:W-:Y:S01]  /*1430*/  @!P5 IMAD R22, R25, R12, RZ ;  /* 0x0000000c1916d224 */ /* 0x004fe200078e02ff */
        /* <DEDUP_REMOVED lines=26> */
[----:B------:R-:W0:Y:S01]  /*15e0*/  @!P3 LDC.64 R12, c[0x0][0x288] ;  /* 0x0000a200ff0cbb82 */ /* 0x000e220000000a00 */
[----:B------:R-:W-:Y:S01]  /*15f0*/  @!P4 MOV R23, R19 ;  /* 0x000000130017c202 */ /* 0x000fe20000000f00 */
[----:B------:R-:W-:Y:S01]  /*1600*/  @!P4 IMAD R25, R29, R7, R14 ;  /* 0x000000071d19c224 */ /* 0x000fe200078e020e */
[----:B------:R-:W-:Y:S01]  /*1610*/  ISETP.GE.AND.EX P2, PT, R27, UR19, PT, P2 ;  /* 0x000000131b007c0c */ /* 0x000fe2000bf46320 */
[----:B------:R-:W-:-:S04]  /*1620*/  @!P4 IMAD.WIDE.U32 R6, R29, R6, R22 ;  /* 0x000000061d06c225 */ /* 0x000fc800078e0016 */
[----:B------:R-:W0:Y:S01]  /*1630*/  @!P4 LDC.64 R14, c[0x0][0x228] ;  /* 0x00008a00ff0ecb82 */ /* 0x000e220000000a00 */
        /* <DEDUP_REMOVED lines=22> */
[----:B------:R-:W-:Y:S01]  /*17a0*/  @!P4 IADD3 R14, P5, R3, R14, RZ ;  /* 0x0000000e030ec210 */ /* 0x000fe20007fbe0ff */
        /* <DEDUP_REMOVED lines=12> */
[----:B--2---:R-:W1:Y:S01]  /*1870*/  @!P0 LDC.64 R14, c[0x0][0x288] ;  /* 0x0000a200ff0e8b82 */ /* 0x004e620000000a00 */
[----:B------:R-:W-:Y:S01]  /*1880*/  IADD3 R27, R2, 0x80, RZ ;  /* 0x00000080021b7810 */ /* 0x000fe20007ffe0ff */
[C---:B------:R-:W-:Y:S01]  /*1890*/  @!P2 IMAD R23, R30.reuse, R7, R20 ;  /* 0x000000071e17a224 */ /* 0x040fe200078e0214 */
[----:B------:R-:W-:Y:S02]  /*18a0*/  @!P3 IADD3 R4, P5, R3, R4, RZ ;  /* 0x000000040304b210 */ /* 0x000fe40007fbe0ff */
        /* <DEDUP_REMOVED lines=42> */
[----:B------:R-:W-:-:S05]  /*1b50*/  SHF.R.S32.HI R23, RZ, 0x1f, R24 ;  /* 0x0000001fff177819 */ /* 0x000fca0000011418 */
[----:B------:R-:W0:Y:S01]  /*1b60*/  @!P4 LDC.64 R12, c[0x0][0x228] ;  /* 0x00008a00ff0ccb82 */ /* 0x000e220000000a00 */
[----:B------:R-:W-:Y:S02]  /*1b70*/  ISETP.GE.U32.AND P2, PT, R24, UR18, PT ;  /* 0x0000001218007c0c */ /* 0x000fe4000bf46070 */
        /* <DEDUP_REMOVED lines=10> */
[----:B------:R-:W-:-:S02]  /*1c20*/  ISETP.GT.U32.OR P2, PT, R0, 0x2ff, P2 ;  /* 0x000002ff0000780c */ /* 0x000fc40001744470 */
[----:B------:R-:W-:Y:S01]  /*1c30*/  IADD3 R27, R2, 0xb0, RZ ;  /* 0x000000b0021b7810 */ /* 0x000fe20007ffe0ff */
[----:B--2---:R-:W2:Y:S01]  /*1c40*/  @!P3 LDC.64 R4, c[0x0][0x230] ;  /* 0x00008c00ff04bb82 */ /* 0x004ea20000000a00 */
[----:B------:R-:W-:Y:S02]  /*1c50*/  @!P4 IADD3 R3, R21, R3, RZ ;  /* 0x000000031503c210 */ /* 0x000fe40007ffe0ff */
[C---:B------:R-:W-:Y:S02]  /*1c60*/  @!P4 SHF.L.U32 R21, R20.reuse, 0x1, RZ ;  /* 0x000000011415c819 */ /* 0x040fe400000006ff */
[----:B------:R-:W-:Y:S01]  /*1c70*/  @!P4 SHF.L.U64.HI R3, R20, 0x1, R3 ;  /* 0x000000011403c819 */ /* 0x000fe20000010203 */
[----:B-1----:R-:W-:Y:S01]  /*1c80*/  @!P3 IMAD R20, R26, R14, RZ ;  /* 0x0000000e1a14b224 */ /* 0x002fe200078e02ff */
[----:B------:R-:W-:Y:S01]  /*1c90*/  SHF.R.S32.HI R22, RZ, 0x1f, R27 ;  /* 0x0000001fff167819 */ /* 0x000fe2000001141b */
[----:B----4-:R-:W1:Y:S01]  /*1ca0*/  @!P3 LDC.64 R6, c[0x0][0x228] ;  /* 0x00008a00ff06bb82 */ /* 0x010e620000000a00 */
[----:B------:R-:W-:Y:S01]  /*1cb0*/  ISETP.GE.U32.AND P5, PT, R27, UR18, PT ;  /* 0x000000121b007c0c */ /* 0x000fe2000bfa6070 */
[----:B------:R-:W-:Y:S01]  /*1cc0*/  @!P3 IMAD R15, R25, R15, R20 ;  /* 0x0000000f190fb224 */ /* 0x000fe200078e0214 */
[----:B---3--:R-:W-:-:S02]  /*1cd0*/  @!P4 IADD3 R10, P6, R21, R10, RZ ;  /* 0x0000000a150ac210 */ /* 0x008fc40007fde0ff */
[----:B0-----:R-:W-:Y:S02]  /*1ce0*/  @!P4 IADD3 R12, P0, R21, R12, RZ ;  /* 0x0000000c150cc210 */ /* 0x001fe40007f1e0ff */
[----:B------:R-:W-:Y:S01]  /*1cf0*/  ISETP.GE.AND.EX P5, PT, R22, UR19, PT, P5 ;  /* 0x0000001316007c0c */ /* 0x000fe2000bfa6350 */
[----:B------:R-:W0:Y:S01]  /*1d00*/  @!P2 LDC.64 R8, c[0x0][0x288] ;  /* 0x0000a200ff08ab82 */ /* 0x000e220000000a00 */
[----:B------:R-:W-:Y:S02]  /*1d10*/  @!P3 MOV R20, R16 ;  /* 0x000000100014b202 */ /* 0x000fe40000000f00 */
[----:B------:R-:W-:Y:S02]  /*1d20*/  @!P3 MOV R21, R19 ;  /* 0x000000130015b202 */ /* 0x000fe40000000f00 */
[----:B------:R-:W-:Y:S01]  /*1d30*/  ISETP.GT.U32.OR P5, PT, R0, 0x2ff, P5 ;  /* 0x000002ff0000780c */ /* 0x000fe20002fa4470 */
[----:B------:R-:W-:Y:S01]  /*1d40*/  @!P3 IMAD.WIDE.U32 R20, R25, R14, R20 ;  /* 0x0000000e1914b225 */ /* 0x000fe200078e0014 */
[----:B------:R-:W-:-:S04]  /*1d50*/  @!P4 IADD3.X R11, R3, R11, RZ, P6, !PT ;  /* 0x0000000b030bc210 */ /* 0x000fc800037fe4ff */
[----:B------:R-:W-:Y:S01]  /*1d60*/  @!P3 IADD3 R15, R21, R15, RZ ;  /* 0x0000000f150fb210 */ /* 0x000fe20007ffe0ff */
[----:B------:R3:W5:Y:S01]  /*1d70*/  @!P4 LDG.E R40, desc[UR22][R10.64] ;  /* 0x000000160a28c981 */ /* 0x000762000c1e1900 */
[----:B------:R-:W-:Y:S02]  /*1d80*/  @!P4 IADD3.X R13, R3, R13, RZ, P0, !PT ;  /* 0x0000000d030dc210 */ /* 0x000fe400007fe4ff */
[C---:B------:R-:W-:Y:S02]  /*1d90*/  @!P3 SHF.L.U32 R3, R20.reuse, 0x1, RZ ;  /* 0x000000011403b819 */ /* 0x040fe400000006ff */
[----:B------:R-:W-:Y:S01]  /*1da0*/  @!P3 SHF.L.U64.HI R20, R20, 0x1, R15 ;  /* 0x000000011414b819 */ /* 0x000fe2000001020f */
[----:B------:R4:W5:Y:S01]  /*1db0*/  @!P4 LDG.E R69, desc[UR22][R12.64] ;  /* 0x000000160c45c981 */ /* 0x000962000c1e1900 */
[----:B------:R-:W4:Y:S01]  /*1dc0*/  @!P5 LDC.64 R14, c[0x0][0x288] ;  /* 0x0000a200ff0edb82 */ /* 0x000f220000000a00 */
[----:B--2---:R-:W-:Y:S02]  /*1dd0*/  @!P3 IADD3 R4, P0, R3, R4, RZ ;  /* 0x000000040304b210 */ /* 0x004fe40007f1e0ff */
[----:B------:R-:W-:-:S02]  /*1de0*/  IADD3 R26, R2, 0xc0, RZ ;  /* 0x000000c0021a7810 */ /* 0x000fc40007ffe0ff */
[----:B-1----:R-:W-:-:S03]  /*1df0*/  @!P3 IADD3 R6, P4, R3, R6, RZ ;  /* 0x000000060306b210 */ /* 0x002fc60007f9e0ff */
[----:B---3--:R-:W1:Y:S01]  /*1e00*/  @!P2 LDC.64 R10, c[0x0][0x230] ;  /* 0x00008c00ff0aab82 */ /* 0x008e620000000a00 */
[----:B0-----:R-:W-:Y:S01]  /*1e10*/  @!P2 IMAD R3, R23, R8, RZ ;  /* 0x000000081703a224 */ /* 0x001fe200078e02ff */
[----:B------:R-:W-:Y:S02]  /*1e20*/  @!P3 IADD3.X R5, R20, R5, RZ, P0, !PT ;  /* 0x000000051405b210 */ /* 0x000fe400007fe4ff */
[----:B------:R-:W-:-:S04]  /*1e30*/  SHF.R.S32.HI R23, RZ, 0x1f, R26 ;  /* 0x0000001fff177819 */ /* 0x000fc8000001141a */
[----:B----4-:R-:W0:Y:S01]  /*1e40*/  @!P2 LDC.64 R12, c[0x0][0x228] ;  /* 0x00008a00ff0cab82 */ /* 0x010e220000000a00 */
[----:B------:R-:W-:Y:S01]  /*1e50*/  ISETP.GE.U32.AND P0, PT, R26, UR18, PT ;  /* 0x000000121a007c0c */ /* 0x000fe2000bf06070 */
[----:B------:R-:W-:Y:S01]  /*1e60*/  HFMA2.MMA R25, -RZ, RZ, 0, 0 ;  /* 0x00000000ff197435 */ /* 0x000fe200000001ff */
[----:B------:R-:W-:Y:S02]  /*1e70*/  @!P3 IADD3.X R7, R20, R7, RZ, P4, !PT ;  /* 0x000000071407b210 */ /* 0x000fe400027fe4ff */
[----:B------:R-:W-:Y:S01]  /*1e80*/  @!P2 MOV R21, R19 ;  /* 0x000000130015a202 */ /* 0x000fe20000000f00 */
[----:B------:R-:W-:Y:S01]  /*1e90*/  @!P2 IMAD R9, R24, R9, R3 ;  /* 0x000000091809a224 */ /* 0x000fe200078e0203 */
[----:B------:R-:W-:Y:S01]  /*1ea0*/  ISETP.GE.AND.EX P0, PT, R23, UR19, PT, P0 ;  /* 0x0000001317007c0c */ /* 0x000fe2000bf06300 */
[----:B------:R2:W5:Y:S01]  /*1eb0*/  @!P3 LDG.E R41, desc[UR22][R4.64] ;  /* 0x000000160429b981 */ /* 0x000562000c1e1900 */
[----:B------:R-:W-:Y:S02]  /*1ec0*/  @!P2 MOV R20, R16 ;  /* 0x000000100014a202 */ /* 0x000fe40000000f00 */
[----:B------:R-:W-:Y:S01]  /*1ed0*/  ISETP.GT.U32.OR P0, PT, R0, 0x2ff, P0 ;  /* 0x000002ff0000780c */ /* 0x000fe20000704470 */
[----:B------:R3:W4:Y:S02]  /*1ee0*/  @!P3 LDG.E R25, desc[UR22][R6.64] ;  /* 0x000000160619b981 */ /* 0x000724000c1e1900 */
[----:B------:R-:W-:-:S04]  /*1ef0*/  @!P2 IMAD.WIDE.U32 R20, R24, R8, R20 ;  /* 0x000000081814a225 */ /* 0x000fc800078e0014 */
[----:B--2---:R-:W-:Y:S01]  /*1f00*/  @!P5 IMAD R5, R22, R14, RZ ;  /* 0x0000000e1605d224 */ /* 0x004fe200078e02ff */
[----:B------:R-:W-:Y:S02]  /*1f10*/  @!P2 SHF.L.U32 R4, R20, 0x1, RZ ;  /* 0x000000011404a819 */ /* 0x000fe400000006ff */
[----:B------:R-:W-:Y:S01]  /*1f20*/  @!P2 IADD3 R3, R21, R9, RZ ;  /* 0x000000091503a210 */ /* 0x000fe20007ffe0ff */
[----:B------:R-:W-:Y:S01]  /*1f30*/  @!P5 IMAD R15, R27, R15, R5 ;  /* 0x0000000f1b0fd224 */ /* 0x000fe200078e0205 */
[----:B------:R-:W2:Y:S01]  /*1f40*/  @!P5 LDC.64 R8, c[0x0][0x230] ;  /* 0x00008c00ff08db82 */ /* 0x000ea20000000a00 */
[C---:B-1----:R-:W-:Y:S02]  /*1f50*/  @!P2 IADD3 R10, P6, R4.reuse, R10, RZ ;  /* 0x0000000a040aa210 */ /* 0x042fe40007fde0ff */
[----:B0-----:R-:W-:-:S05]  /*1f60*/  @!P2 IADD3 R12, P4, R4, R12, RZ ;  /* 0x0000000c040ca210 */ /* 0x001fca0007f9e0ff */
[----:B------:R-:W0:Y:S01]  /*1f70*/  @!P0 LDC.64 R4, c[0x0][0x288] ;  /* 0x0000a200ff048b82 */ /* 0x000e220000000a00 */
[----:B------:R-:W-:Y:S02]  /*1f80*/  @!P2 SHF.L.U64.HI R3, R20, 0x1, R3 ;  /* 0x000000011403a819 */ /* 0x000fe40000010203 */
[----:B------:R-:W-:-:S05]  /*1f90*/  @!P5 MOV R20, R16 ;  /* 0x000000100014d202 */ /* 0x000fca0000000f00 */
[----:B---3--:R-:W1:Y:S01]  /*1fa0*/  @!P5 LDC.64 R6, c[0x0][0x228] ;  /* 0x00008a00ff06db82 */ /* 0x008e620000000a00 */
[----:B------:R-:W-:Y:S01]  /*1fb0*/  @!P5 MOV R21, R19 ;  /* 0x000000130015d202 */ /* 0x000fe20000000f00 */
[----:B------:R-:W-:Y:S01]  /*1fc0*/  HFMA2.MMA R22, -RZ, RZ, 0, 0 ;  /* 0x00000000ff167435 */ /* 0x000fe200000001ff */
[----:B------:R-:W-:Y:S01]  /*1fd0*/  @!P2 IADD3.X R11, R3, R11, RZ, P6, !PT ;  /* 0x0000000b030ba210 */ /* 0x000fe200037fe4ff */
[----:B------:R-:W-:Y:S01]  /*1fe0*/  @!P5 IMAD.WIDE.U32 R20, R27, R14, R20 ;  /* 0x0000000e1b14d225 */ /* 0x000fe200078e0014 */
[----:B------:R-:W-:-:S03]  /*1ff0*/  @!P2 IADD3.X R13, R3, R13, RZ, P4, !PT ;  /* 0x0000000d030da210 */ /* 0x000fc600027fe4ff */
[----:B------:R3:W5:Y:S01]  /*2000*/  @!P2 LDG.E R39, desc[UR22][R10.64] ;  /* 0x000000160a27a981 */ /* 0x000762000c1e1900 */
[----:B------:R-:W-:-:S03]  /*2010*/  @!P5 IADD3 R15, R21, R15, RZ ;  /* 0x0000000f150fd210 */ /* 0x000fc60007ffe0ff */
[----:B------:R1:W4:Y:S01]  /*2020*/  @!P2 LDG.E R22, desc[UR22][R12.64] ;  /* 0x000000160c16a981 */ /* 0x000322000c1e1900 */
[C---:B------:R-:W-:Y:S02]  /*2030*/  @!P5 SHF.L.U32 R3, R20.reuse, 0x1, RZ ;  /* 0x000000011403d819 */ /* 0x040fe400000006ff */
[----:B------:R-:W-:Y:S02]  /*2040*/  @!P5 SHF.L.U64.HI R20, R20, 0x1, R15 ;  /* 0x000000011414d819 */ /* 0x000fe4000001020f */
[----:B--2---:R-:W-:Y:S01]  /*2050*/  @!P5 IADD3 R8, P2, R3, R8, RZ ;  /* 0x000000080308d210 */ /* 0x004fe20007f5e0ff */
[----:B0-----:R-:W-:Y:S01]  /*2060*/  @!P0 IMAD R23, R23, R4, RZ ;  /* 0x0000000417178224 */ /* 0x001fe200078e02ff */
[----:B------:R-:W-:Y:S01]  /*2070*/  IADD3 R24, R2, 0xd0, RZ ;  /* 0x000000d002187810 */ /* 0x000fe20007ffe0ff */
[----:B------:R-:W-:Y:S01]  /*2080*/  STL [R1+0x30], R77 ;  /* 0x0000304d01007387 */ /* 0x000fe20000100800 */
[----:B------:R-:W-:Y:S01]  /*2090*/  @!P5 IADD3.X R9, R20, R9, RZ, P2, !PT ;  /* 0x000000091409d210 */ /* 0x000fe200017fe4ff */
[----:B---3--:R-:W0:Y:S01]  /*20a0*/  @!P0 LDC.64 R10, c[0x0][0x228] ;  /* 0x00008a00ff0a8b82 */ /* 0x008e220000000a00 */
[----:B-1----:R-:W-:Y:S01]  /*20b0*/  @!P5 IADD3 R6, P2, R3, R6, RZ ;  /* 0x000000060306d210 */ /* 0x002fe20007f5e0ff */
[----:B------:R-:W-:Y:S01]  /*20c0*/  @!P0 IMAD R3, R26, R5, R23 ;  /* 0x000000051a038224 */ /* 0x000fe200078e0217 */
[----:B------:R-:W-:Y:S01]  /*20d0*/  HFMA2.MMA R23, -RZ, RZ, 0, 0 ;  /* 0x00000000ff177435 */ /* 0x000fe200000001ff */
[----:B------:R-:W-:Y:S01]  /*20e0*/  ISETP.GE.U32.AND P3, PT, R24, UR18, PT ;  /* 0x0000001218007c0c */ /* 0x000fe2000bf66070 */
[----:B------:R1:W5:Y:S01]  /*20f0*/  @!P5 LDG.E R70, desc[UR22][R8.64] ;  /* 0x000000160846d981 */ /* 0x000362000c1e1900 */
[----:B------:R-:W-:-:S02]  /*2100*/  @!P5 IADD3.X R7, R20, R7, RZ, P2, !PT ;  /* 0x000000071407d210 */ /* 0x000fc400017fe4ff */
[----:B------:R-:W2:Y:S05]  /*2110*/  @!P0 LDC.64 R12, c[0x0][0x230] ;  /* 0x00008c00ff0c8b82 */ /* 0x000eaa0000000a00 */
[----:B------:R3:W3:Y:S01]  /*2120*/  @!P5 LDG.E R23, desc[UR22][R6.64] ;  /* 0x000000160617d981 */ /* 0x0006e2000c1e1900 */
[----:B-1----:R-:W-:Y:S02]  /*2130*/  @!P0 MOV R8, R16 ;  /* 0x0000001000088202 */ /* 0x002fe40000000f00 */
[----:B------:R-:W-:-:S03]  /*2140*/  @!P0 MOV R9, R19 ;  /* 0x0000001300098202 */ /* 0x000fc60000000f00 */
[----:B------:R-:W-:Y:S01]  /*2150*/  @!P0 IMAD.WIDE.U32 R8, R26, R4, R8 ;  /* 0x000000041a088225 */ /* 0x000fe200078e0008 */
[----:B------:R-:W-:-:S04]  /*2160*/  HFMA2.MMA R26, -RZ, RZ, 0, 0 ;  /* 0x00000000ff1a7435 */ /* 0x000fc800000001ff */
[----:B------:R-:W-:Y:S02]  /*2170*/  @!P0 IADD3 R3, R9, R3, RZ ;  /* 0x0000000309038210 */ /* 0x000fe40007ffe0ff */
[C---:B------:R-:W-:Y:S02]  /*2180*/  @!P0 SHF.L.U32 R9, R8.reuse, 0x1, RZ ;  /* 0x0000000108098819 */ /* 0x040fe400000006ff */
[----:B------:R-:W-:Y:S02]  /*2190*/  @!P0 SHF.L.U64.HI R3, R8, 0x1, R3 ;  /* 0x0000000108038819 */ /* 0x000fe40000010203 */
[----:B0-----:R-:W-:-:S04]  /*21a0*/  @!P0 IADD3 R10, P5, R9, R10, RZ ;  /* 0x0000000a090a8210 */ /* 0x001fc80007fbe0ff */
[----:B------:R-:W-:Y:S02]  /*21b0*/  @!P0 IADD3.X R11, R3, R11, RZ, P5, !PT ;  /* 0x0000000b030b8210 */ /* 0x000fe40002ffe4ff */
[----:B--2---:R-:W-:-:S03]  /*21c0*/  @!P0 IADD3 R12, P6, R9, R12, RZ ;  /* 0x0000000c090c8210 */ /* 0x004fc60007fde0ff */
[----:B------:R0:W2:Y:S01]  /*21d0*/  @!P0 LDG.E R26, desc[UR22][R10.64] ;  /* 0x000000160a1a8981 */ /* 0x0000a2000c1e1900 */
[----:B------:R-:W-:Y:S01]  /*21e0*/  @!P0 IADD3.X R13, R3, R13, RZ, P6, !PT ;  /* 0x0000000d030d8210 */ /* 0x000fe200037fe4ff */
[----:B------:R-:W-:Y:S02]  /*21f0*/  HFMA2.MMA R28, -RZ, RZ, 0, 0 ;  /* 0x00000000ff1c7435 */ /* 0x000fe400000001ff */
[----:B----4-:R1:W-:Y:S01]  /*2200*/  STL [R1], R25 ;  /* 0x0000001901007387 */ /* 0x0103e20000100800 */
[C---:B------:R-:W-:Y:S02]  /*2210*/  IADD3 R21, R2.reuse, 0x130, RZ ;  /* 0x0000013002157810 */ /* 0x040fe40007ffe0ff */
[----:B------:R-:W-:Y:S01]  /*2220*/  IADD3 R20, R2, 0x140, RZ ;  /* 0x0000014002147810 */ /* 0x000fe20007ffe0ff */
[----:B------:R-:W5:Y:S01]  /*2230*/  @!P0 LDG.E R37, desc[UR22][R12.64] ;  /* 0x000000160c258981 */ /* 0x000f62000c1e1900 */
[----:B-1----:R-:W-:-:S04]  /*2240*/  SHF.R.S32.HI R25, RZ, 0x1f, R24 ;  /* 0x0000001fff197819 */ /* 0x002fc80000011418 */
[----:B------:R-:W-:-:S04]  /*2250*/  ISETP.GE.AND.EX P3, PT, R25, UR19, PT, P3 ;  /* 0x0000001319007c0c */ /* 0x000fc8000bf66330 */
[----:B------:R-:W-:-:S13]  /*2260*/  ISETP.GT.U32.OR P3, PT, R0, 0x2ff, P3 ;  /* 0x000002ff0000780c */ /* 0x000fda0001f64470 */
[----:B------:R-:W1:Y:S08]  /*2270*/  @!P3 LDC.64 R14, c[0x0][0x288] ;  /* 0x0000a200ff0ebb82 */ /* 0x000e700000000a00 */
[----:B------:R-:W4:Y:S01]  /*2280*/  @!P3 LDC.64 R4, c[0x0][0x230] ;  /* 0x00008c00ff04bb82 */ /* 0x000f220000000a00 */
[----:B------:R-:W-:Y:S01]  /*2290*/  STL [R1+0x24], R22 ;  /* 0x0000241601007387 */ /* 0x000fe20000100800 */
[----:B---3--:R-:W-:-:S02]  /*22a0*/  @!P3 MOV R6, R16 ;  /* 0x000000100006b202 */ /* 0x008fc40000000f00 */
[----:B------:R-:W-:-:S04]  /*22b0*/  @!P3 MOV R7, R19 ;  /* 0x000000130007b202 */ /* 0x000fc80000000f00 */
[----:B------:R-:W3:Y:S01]  /*22c0*/  @!P3 LDC.64 R8, c[0x0][0x228] ;  /* 0x00008a00ff08bb82 */ /* 0x000ee20000000a00 */
[----:B------:R1:W-:Y:S02]  /*22d0*/  STL [R1+0x20], R23 ;  /* 0x0000201701007387 */ /* 0x0003e40000100800 */
[----:B-1----:R-:W-:-:S04]  /*22e0*/  @!P3 IMAD R23, R25, R14, RZ ;  /* 0x0000000e1917b224 */ /* 0x002fc800078e02ff */
[C---:B------:R-:W-:Y:S02]  /*22f0*/  @!P3 IMAD R23, R24.reuse, R15, R23 ;  /* 0x0000000f1817b224 */ /* 0x040fe400078e0217 */
[----:B------:R-:W-:-:S05]  /*2300*/  @!P3 IMAD.WIDE.U32 R14, R24, R14, R6 ;  /* 0x0000000e180eb225 */ /* 0x000fca00078e0006 */
[----:B------:R-:W-:Y:S02]  /*2310*/  @!P3 IADD3 R25, R15, R23, RZ ;  /* 0x000000170f19b210 */ /* 0x000fe40007ffe0ff */
[C---:B------:R-:W-:Y:S02]  /*2320*/  @!P3 SHF.L.U32 R23, R14.reuse, 0x1, RZ ;  /* 0x000000010e17b819 */ /* 0x040fe400000006ff */
[----:B------:R-:W-:Y:S02]  /*2330*/  @!P3 SHF.L.U64.HI R25, R14, 0x1, R25 ;  /* 0x000000010e19b819 */ /* 0x000fe40000010219 */
[----:B----4-:R-:W-:-:S04]  /*2340*/  @!P3 IADD3 R4, P6, R23, R4, RZ ;  /* 0x000000041704b210 */ /* 0x010fc80007fde0ff */
[----:B------:R-:W-:Y:S02]  /*2350*/  @!P3 IADD3.X R5, R25, R5, RZ, P6, !PT ;  /* 0x000000051905b210 */ /* 0x000fe400037fe4ff */
[----:B---3--:R-:W-:Y:S02]  /*2360*/  @!P3 IADD3 R8, P6, R23, R8, RZ ;  /* 0x000000081708b210 */ /* 0x008fe40007fde0ff */
[----:B------:R-:W-:Y:S01]  /*2370*/  ISETP.GE.U32.AND P4, PT, R21, UR18, PT ;  /* 0x0000001215007c0c */ /* 0x000fe2000bf86070 */
[----:B------:R1:W5:Y:S01]  /*2380*/  @!P3 LDG.E R38, desc[UR22][R4.64] ;  /* 0x000000160426b981 */ /* 0x000362000c1e1900 */
[----:B------:R-:W-:-:S05]  /*2390*/  @!P3 IADD3.X R9, R25, R9, RZ, P6, !PT ;  /* 0x000000091909b210 */ /* 0x000fca00037fe4ff */
[----:B------:R3:W4:Y:S01]  /*23a0*/  @!P3 LDG.E R28, desc[UR22][R8.64] ;  /* 0x00000016081cb981 */ /* 0x000722000c1e1900 */
[----:B------:R-:W-:-:S04]  /*23b0*/  SHF.R.S32.HI R22, RZ, 0x1f, R21 ;  /* 0x0000001fff167819 */ /* 0x000fc80000011415 */
[----:B------:R-:W-:-:S04]  /*23c0*/  ISETP.GE.AND.EX P4, PT, R22, UR19, PT, P4 ;  /* 0x0000001316007c0c */ /* 0x000fc8000bf86340 */
[----:B------:R-:W-:Y:S02]  /*23d0*/  ISETP.GT.U32.OR P4, PT, R0, 0x2ff, P4 ;  /* 0x000002ff0000780c */ /* 0x000fe40002784470 */
[----:B------:R-:W-:Y:S02]  /*23e0*/  ISETP.GE.U32.AND P2, PT, R20, UR16, PT ;  /* 0x0000001014007c0c */ /* 0x000fe4000bf46070 */
[----:B------:R-:W-:-:S04]  /*23f0*/  SHF.R.S32.HI R24, RZ, 0x1f, R20 ;  /* 0x0000001fff187819 */ /* 0x000fc80000011414 */
[----:B------:R-:W-:-:S05]  /*2400*/  ISETP.GE.AND.EX P2, PT, R24, UR17, PT, P2 ;  /* 0x0000001118007c0c */ /* 0x000fca000bf46320 */
[----:B------:R-:W2:Y:S01]  /*2410*/  @!P4 LDC.64 R6, c[0x0][0x288] ;  /* 0x0000a200ff06cb82 */ /* 0x000ea20000000a00 */
[----:B------:R-:W-:Y:S02]  /*2420*/  ISETP.GT.U32.OR P2, PT, R0, 0x2ff, P2 ;  /* 0x000002ff0000780c */ /* 0x000fe40001744470 */
[----:B------:R-:W-:-:S05]  /*2430*/  IADD3 R3, R2, 0x160, RZ ;  /* 0x0000016002037810 */ /* 0x000fca0007ffe0ff */
[----:B0-----:R-:W0:Y:S01]  /*2440*/  @!P4 LDC.64 R10, c[0x0][0x230] ;  /* 0x00008c00ff0acb82 */ /* 0x001e220000000a00 */
[----:B------:R-:W-:-:S07]  /*2450*/  ISETP.GE.U32.AND P0, PT, R3, UR16, PT ;  /* 0x0000001003007c0c */ /* 0x000fce000bf06070 */
[----:B-1----:R-:W1:Y:S01]  /*2460*/  @!P4 LDC.64 R4, c[0x0][0x228] ;  /* 0x00008a00ff04cb82 */ /* 0x002e620000000a00 */
[----:B------:R-:W-:-:S07]  /*2470*/  SHF.R.S32.HI R27, RZ, 0x1f, R3 ;  /* 0x0000001fff1b7819 */ /* 0x000fce0000011403 */
[----:B------:R-:W0:Y:S01]  /*2480*/  @!P2 LDC.64 R14, c[0x0][0x288] ;  /* 0x0000a200ff0eab82 */ /* 0x000e220000000a00 */
[----:B------:R-:W-:Y:S01]  /*2490*/  @!P4 MOV R12, R16 ;  /* 0x00000010000cc202 */ /* 0x000fe20000000f00 */
[-C--:B--2---:R-:W-:Y:S01]  /*24a0*/  @!P4 IMAD R22, R22, R6.reuse, RZ ;  /* 0x000000061616c224 */ /* 0x084fe200078e02ff */
[----:B------:R-:W-:Y:S02]  /*24b0*/  @!P4 MOV R13, R19 ;  /* 0x00000013000dc202 */ /* 0x000fe40000000f00 */
[----:B------:R-:W-:Y:S01]  /*24c0*/  ISETP.GE.AND.EX P0, PT, R27, UR17, PT, P0 ;  /* 0x000000111b007c0c */ /* 0x000fe2000bf06300 */
[C---:B------:R-:W-:Y:S02]  /*24d0*/  @!P4 IMAD R22, R21.reuse, R7, R22 ;  /* 0x000000071516c224 */ /* 0x040fe400078e0216 */
[----:B------:R-:W-:Y:S01]  /*24e0*/  @!P4 IMAD.WIDE.U32 R12, R21, R6, R12 ;  /* 0x00000006150cc225 */ /* 0x000fe200078e000c */
[----:B------:R-:W-:Y:S01]  /*24f0*/  ISETP.GT.U32.OR P0, PT, R0, 0x2ff, P0 ;  /* 0x000002ff0000780c */ /* 0x000fe20000704470 */
[----:B------:R-:W2:Y:S01]  /*2500*/  @!P2 LDC.64 R6, c[0x0][0x230] ;  /* 0x00008c00ff06ab82 */ /* 0x000ea20000000a00 */
[----:B------:R-:W-:Y:S01]  /*2510*/  IADD3 R23, R2, 0x170, RZ ;  /* 0x0000017002177810 */ /* 0x000fe20007ffe0ff */
[----:B------:R3:W-:Y:S01]  /*2520*/  STL [R1+0x18], R26 ;  /* 0x0000181a01007387 */ /* 0x0007e20000100800 */
[----:B------:R-:W-:-:S02]  /*2530*/  @!P4 IADD3 R21, R13, R22, RZ ;  /* 0x000000160d15c210 */ /* 0x000fc40007ffe0ff */
[----:B------:R-:W-:Y:S02]  /*2540*/  ISETP.GE.U32.AND P5, PT, R23, UR16, PT ;  /* 0x0000001017007c0c */ /* 0x000fe4000bfa6070 */
[----:B------:R-:W-:Y:S02]  /*2550*/  @!P4 SHF.L.U32 R13, R12, 0x1, RZ ;  /* 0x000000010c0dc819 */ /* 0x000fe400000006ff */
[----:B---3--:R-:W-:-:S03]  /*2560*/  SHF.R.S32.HI R26, RZ, 0x1f, R23 ;  /* 0x0000001fff1a7819 */ /* 0x008fc60000011417 */
[----:B------:R-:W3:Y:S01]  /*2570*/  @!P0 LDC.64 R8, c[0x0][0x288] ;  /* 0x0000a200ff088b82 */ /* 0x000ee20000000a00 */
[----:B------:R-:W-:Y:S01]  /*2580*/  @!P4 SHF.L.U64.HI R21, R12, 0x1, R21 ;  /* 0x000000010c15c819 */ /* 0x000fe20000010215 */
[----:B0-----:R-:W-:Y:S01]  /*2590*/  @!P2 IMAD R22, R24, R14, RZ ;  /* 0x0000000e1816a224 */ /* 0x001fe200078e02ff */
[----:B------:R-:W-:Y:S02]  /*25a0*/  ISETP.GE.AND.EX P5, PT, R26, UR17, PT, P5 ;  /* 0x000000111a007c0c */ /* 0x000fe4000bfa6350 */
[C---:B------:R-:W-:Y:S02]  /*25b0*/  @!P4 IADD3 R10, P3, R13.reuse, R10, RZ ;  /* 0x0000000a0d0ac210 */ /* 0x040fe40007f7e0ff */
[----:B-1----:R-:W-:Y:S02]  /*25c0*/  @!P4 IADD3 R4, P6, R13, R4, RZ ;  /* 0x000000040d04c210 */ /* 0x002fe40007fde0ff */
[----:B------:R-:W-:Y:S02]  /*25d0*/  @!P2 MOV R12, R16 ;  /* 0x00000010000ca202 */ /* 0x000fe40000000f00 */
[----:B------:R-:W-:Y:S01]  /*25e0*/  @!P2 MOV R13, R19 ;  /* 0x00000013000da202 */ /* 0x000fe20000000f00 */
[----:B------:R-:W-:Y:S01]  /*25f0*/  @!P2 IMAD R22, R20, R15, R22 ;  /* 0x0000000f1416a224 */ /* 0x000fe200078e0216 */
[----:B------:R-:W-:Y:S01]  /*2600*/  ISETP.GT.U32.OR P5, PT, R0, 0x2ff, P5 ;  /* 0x000002ff0000780c */ /* 0x000fe20002fa4470 */
[----:B------:R-:W-:Y:S01]  /*2610*/  @!P2 IMAD.WIDE.U32 R14, R20, R14, R12 ;  /* 0x0000000e140ea225 */ /* 0x000fe200078e000c */
[----:B------:R-:W-:-:S02]  /*2620*/  @!P4 IADD3.X R11, R21, R11, RZ, P3, !PT ;  /* 0x0000000b150bc210 */ /* 0x000fc40001ffe4ff */
[----:B------:R-:W0:Y:S02]  /*2630*/  @!P2 LDC.64 R12, c[0x0][0x228] ;  /* 0x00008a00ff0cab82 */ /* 0x000e240000000a00 */
[----:B------:R-:W-:Y:S01]  /*2640*/  @!P2 IADD3 R22, R15, R22, RZ ;  /* 0x000000160f16a210 */ /* 0x000fe20007ffe0ff */
[----:B------:R1:W5:Y:S01]  /*2650*/  @!P4 LDG.E R35, desc[UR22][R10.64] ;  /* 0x000000160a23c981 */ /* 0x000362000c1e1900 */
[C---:B------:R-:W-:Y:S02]  /*2660*/  @!P2 SHF.L.U32 R15, R14.reuse, 0x1, RZ ;  /* 0x000000010e0fa819 */ /* 0x040fe400000006ff */
[----:B------:R-:W-:Y:S02]  /*2670*/  @!P2 SHF.L.U64.HI R24, R14, 0x1, R22 ;  /* 0x000000010e18a819 */ /* 0x000fe40000010216 */
[----:B--2---:R-:W-:Y:S02]  /*2680*/  @!P2 IADD3 R6, P3, R15, R6, RZ ;  /* 0x000000060f06a210 */ /* 0x004fe40007f7e0ff */
[----:B------:R-:W-:Y:S01]  /*2690*/  MOV R32, RZ ;  /* 0x000000ff00207202 */ /* 0x000fe20000000f00 */
[----:B-1----:R-:W1:Y:S01]  /*26a0*/  @!P5 LDC.64 R10, c[0x0][0x288] ;  /* 0x0000a200ff0adb82 */ /* 0x002e620000000a00 */
[----:B------:R-:W-:Y:S01]  /*26b0*/  @!P2 IADD3.X R7, R24, R7, RZ, P3, !PT ;  /* 0x000000071807a210 */ /* 0x000fe20001ffe4ff */
[----:B---3--:R-:W-:Y:S01]  /*26c0*/  @!P0 IMAD R14, R27, R8, RZ ;  /* 0x000000081b0e8224 */ /* 0x008fe200078e02ff */
[----:B------:R-:W-:-:S03]  /*26d0*/  @!P4 IADD3.X R5, R21, R5, RZ, P6, !PT ;  /* 0x000000051505c210 */ /* 0x000fc600037fe4ff */
[----:B------:R2:W5:Y:S01]  /*26e0*/  @!P2 LDG.E R32, desc[UR22][R6.64] ;  /* 0x000000160620a981 */ /* 0x000562000c1e1900 */
[----:B------:R-:W-:Y:S01]  /*26f0*/  IADD3 R22, R2, 0x180, RZ ;  /* 0x0000018002167810 */ /* 0x000fe20007ffe0ff */
[C---:B------:R-:W-:Y:S01]  /*2700*/  @!P0 IMAD R9, R3.reuse, R9, R14 ;  /* 0x0000000903098224 */ /* 0x040fe200078e020e */
[----:B------:R-:W3:Y:S01]  /*2710*/  @!P0 LDC.64 R20, c[0x0][0x228] ;  /* 0x00008a00ff148b82 */ /* 0x000ee20000000a00 */
[----:B------:R0:W4:Y:S01]  /*2720*/  @!P4 LDG.E R74, desc[UR22][R4.64] ;  /* 0x00000016044ac981 */ /* 0x000122000c1e1900 */
[----:B------:R-:W-:Y:S02]  /*2730*/  ISETP.GE.U32.AND P3, PT, R22, UR16, PT ;  /* 0x0000001016007c0c */ /* 0x000fe4000bf66070 */
[----:B--2---:R-:W-:Y:S02]  /*2740*/  @!P0 MOV R6, R16 ;  /* 0x0000001000068202 */ /* 0x004fe40000000f00 */
[----:B------:R-:W-:Y:S02]  /*2750*/  @!P0 MOV R7, R19 ;  /* 0x0000001300078202 */ /* 0x000fe40000000f00 */
[----:B0-----:R-:W0:Y:S01]  /*2760*/  @!P0 LDC.64 R4, c[0x0][0x230] ;  /* 0x00008c00ff048b82 */ /* 0x001e220000000a00 */
[----:B------:R-:W-:Y:S01]  /*2770*/  @!P0 IMAD.WIDE.U32 R6, R3, R8, R6 ;  /* 0x0000000803068225 */ /* 0x000fe200078e0006 */
[----:B------:R-:W-:-:S04]  /*2780*/  @!P2 IADD3 R12, P4, R15, R12, RZ ;  /* 0x0000000c0f0ca210 */ /* 0x000fc80007f9e0ff */
[----:B------:R-:W-:Y:S02]  /*2790*/  @!P0 IADD3 R9, R7, R9, RZ ;  /* 0x0000000907098210 */ /* 0x000fe40007ffe0ff */
[----:B------:R-:W2:Y:S01]  /*27a0*/  @!P5 LDC.64 R14, c[0x0][0x230] ;  /* 0x00008c00ff0edb82 */ /* 0x000ea20000000a00 */
[----:B------:R-:W-:Y:S01]  /*27b0*/  @!P2 IADD3.X R13, R24, R13, RZ, P4, !PT ;  /* 0x0000000d180da210 */ /* 0x000fe200027fe4ff */
[----:B-1----:R-:W-:Y:S01]  /*27c0*/  @!P5 IMAD R26, R26, R10, RZ ;  /* 0x0000000a1a1ad224 */ /* 0x002fe200078e02ff */
[C---:B------:R-:W-:Y:S02]  /*27d0*/  @!P0 SHF.L.U32 R25, R6.reuse, 0x1, RZ ;  /* 0x0000000106198819 */ /* 0x040fe400000006ff */
[----:B------:R-:W-:Y:S02]  /*27e0*/  @!P0 SHF.L.U64.HI R24, R6, 0x1, R9 ;  /* 0x0000000106188819 */ /* 0x000fe40000010209 */
[----:B------:R-:W-:Y:S02]  /*27f0*/  @!P5 MOV R6, R16 ;  /* 0x000000100006d202 */ /* 0x000fe40000000f00 */
[----:B------:R-:W-:Y:S01]  /*2800*/  @!P5 MOV R7, R19 ;  /* 0x000000130007d202 */ /* 0x000fe20000000f00 */
[----:B------:R-:W-:Y:S01]  /*2810*/  HFMA2.MMA R73, -RZ, RZ, 0, 0 ;  /* 0x00000000ff497435 */ /* 0x000fe200000001ff */
[----:B------:R-:W-:Y:S01]  /*2820*/  IADD3 R3, R2, 0x190, RZ ;  /* 0x0000019002037810 */ /* 0x000fe20007ffe0ff */
[----:B------:R-:W-:-:S02]  /*2830*/  @!P5 IMAD R26, R23, R11, R26 ;  /* 0x0000000b171ad224 */ /* 0x000fc400078e021a */
[----:B------:R-:W-:Y:S01]  /*2840*/  @!P5 IMAD.WIDE.U32 R10, R23, R10, R6 ;  /* 0x0000000a170ad225 */ /* 0x000fe200078e0006 */
[----:B------:R-:W-:Y:S01]  /*2850*/  ISETP.GE.U32.AND P4, PT, R3, UR16, PT ;  /* 0x0000001003007c0c */ /* 0x000fe2000bf86070 */
[----:B------:R-:W1:Y:S01]  /*2860*/  @!P5 LDC.64 R6, c[0x0][0x228] ;  /* 0x00008a00ff06db82 */ /* 0x000e620000000a00 */
[----:B------:R-:W-:-:S03]  /*2870*/  SHF.R.S32.HI R27, RZ, 0x1f, R3 ;  /* 0x0000001fff1b7819 */ /* 0x000fc60000011403 */
[----:B------:R-:W4:Y:S01]  /*2880*/  @!P2 LDG.E R73, desc[UR22][R12.64] ;  /* 0x000000160c49a981 */ /* 0x000f22000c1e1900 */
[----:B------:R-:W-:Y:S02]  /*2890*/  ISETP.GE.AND.EX P4, PT, R27, UR17, PT, P4 ;  /* 0x000000111b007c0c */ /* 0x000fe4000bf86340 */
[----:B0-----:R-:W-:Y:S02]  /*28a0*/  @!P0 IADD3 R4, P6, R25, R4, RZ ;  /* 0x0000000419048210 */ /* 0x001fe40007fde0ff */
[----:B------:R-:W-:Y:S02]  /*28b0*/  ISETP.GT.U32.OR P2, PT, R0, 0x2ff, P4 ;  /* 0x000002ff0000780c */ /* 0x000fe40002744470 */
[----:B------:R-:W-:Y:S02]  /*28c0*/  @!P5 IADD3 R26, R11, R26, RZ ;  /* 0x0000001a0b1ad210 */ /* 0x000fe40007ffe0ff */
[----:B------:R-:W-:Y:S02]  /*28d0*/  @!P5 SHF.L.U32 R23, R10, 0x1, RZ ;  /* 0x000000010a17d819 */ /* 0x000fe400000006ff */
[----:B------:R-:W-:-:S02]  /*28e0*/  CS2R R30, SRZ ;  /* 0x00000000001e7805 */ /* 0x000fc4000001ff00 */
[----:B------:R-:W-:Y:S02]  /*28f0*/  @!P0 IADD3.X R5, R24, R5, RZ, P6, !PT ;  /* 0x0000000518058210 */ /* 0x000fe400037fe4ff */
[----:B---3--:R-:W-:Y:S02]  /*2900*/  @!P0 IADD3 R20, P4, R25, R20, RZ ;  /* 0x0000001419148210 */ /* 0x008fe40007f9e0ff */
[----:B------:R-:W-:Y:S01]  /*2910*/  @!P5 SHF.L.U64.HI R26, R10, 0x1, R26 ;  /* 0x000000010a1ad819 */ /* 0x000fe2000001021a */
[----:B------:R0:W5:Y:S01]  /*2920*/  @!P0 LDG.E R30, desc[UR22][R4.64] ;  /* 0x00000016041e8981 */ /* 0x000162000c1e1900 */
[----:B--2---:R-:W-:Y:S02]  /*2930*/  @!P5 IADD3 R14, P6, R23, R14, RZ ;  /* 0x0000000e170ed210 */ /* 0x004fe40007fde0ff */
[----:B------:R-:W-:Y:S02]  /*2940*/  @!P0 IADD3.X R21, R24, R21, RZ, P4, !PT ;  /* 0x0000001518158210 */ /* 0x000fe400027fe4ff */
[----:B------:R-:W-:-:S03]  /*2950*/  @!P5 IADD3.X R15, R26, R15, RZ, P6, !PT ;  /* 0x0000000f1a0fd210 */ /* 0x000fc600037fe4ff */
[----:B------:R2:W5:Y:S01]  /*2960*/  @!P0 LDG.E R68, desc[UR22][R20.64] ;  /* 0x0000001614448981 */ /* 0x000562000c1e1900 */
[----:B0-----:R-:W2:Y:S01]  /*2970*/  @!P2 LDC.64 R4, c[0x0][0x288] ;  /* 0x0000a200ff04ab82 */ /* 0x001ea20000000a00 */
[----:B-1----:R-:W-:Y:S02]  /*2980*/  @!P5 IADD3 R6, P0, R23, R6, RZ ;  /* 0x000000061706d210 */ /* 0x002fe40007f1e0ff */
[----:B------:R0:W5:Y:S01]  /*2990*/  @!P5 LDG.E R31, desc[UR22][R14.64] ;  /* 0x000000160e1fd981 */ /* 0x000162000c1e1900 */
[----:B------:R-:W-:Y:S02]  /*29a0*/  IADD3 R25, R2, 0x1a0, RZ ;  /* 0x000001a002197810 */ /* 0x000fe40007ffe0ff */
[----:B------:R-:W-:Y:S02]  /*29b0*/  @!P5 IADD3.X R7, R26, R7, RZ, P0, !PT ;  /* 0x000000071a07d210 */ /* 0x000fe400007fe4ff */
[----:B------:R-:W-:-:S03]  /*29c0*/  ISETP.GE.U32.AND P0, PT, R25, UR16, PT ;  /* 0x0000001019007c0c */ /* 0x000fc6000bf06070 */
[----:B------:R1:W5:Y:S01]  /*29d0*/  @!P5 LDG.E R67, desc[UR22][R6.64] ;  /* 0x000000160643d981 */ /* 0x000362000c1e1900 */
[----:B------:R-:W-:-:S04]  /*29e0*/  IADD3 R24, R2, 0x1c0, RZ ;  /* 0x000001c002187810 */ /* 0x000fc80007ffe0ff */
[----:B------:R-:W-:Y:S01]  /*29f0*/  ISETP.GE.U32.AND P4, PT, R24, UR16, PT ;  /* 0x0000001018007c0c */ /* 0x000fe2000bf86070 */
[----:B--2---:R-:W-:Y:S01]  /*2a00*/  @!P2 IMAD R21, R27, R4, RZ ;  /* 0x000000041b15a224 */ /* 0x004fe200078e02ff */
[----:B------:R-:W-:-:S03]  /*2a10*/  SHF.R.S32.HI R27, RZ, 0x1f, R24 ;  /* 0x0000001fff1b7819 */ /* 0x000fc60000011418 */
[----:B------:R-:W-:Y:S01]  /*2a20*/  @!P2 IMAD R21, R3, R5, R21 ;  /* 0x000000050315a224 */ /* 0x000fe200078e0215 */
[----:B------:R-:W-:-:S04]  /*2a30*/  ISETP.GE.AND.EX P4, PT, R27, UR17, PT, P4 ;  /* 0x000000111b007c0c */ /* 0x000fc8000bf86340 */
[----:B------:R-:W-:Y:S01]  /*2a40*/  ISETP.GT.U32.OR P4, PT, R0, 0x2ff, P4 ;  /* 0x000002ff0000780c */ /* 0x000fe20002784470 */
[----:B----4-:R2:W-:Y:S02]  /*2a50*/  STL [R1+0x14], R28 ;  /* 0x0000141c01007387 */ /* 0x0105e40000100800 */
[----:B--2---:R-:W-:-:S04]  /*2a60*/  SHF.R.S32.HI R28, RZ, 0x1f, R22 ;  /* 0x0000001fff1c7819 */ /* 0x004fc80000011416 */
[----:B------:R-:W-:-:S04]  /*2a70*/  ISETP.GE.AND.EX P3, PT, R28, UR17, PT, P3 ;  /* 0x000000111c007c0c */ /* 0x000fc8000bf66330 */
[----:B------:R-:W-:-:S13]  /*2a80*/  ISETP.GT.U32.OR P3, PT, R0, 0x2ff, P3 ;  /* 0x000002ff0000780c */ /* 0x000fda0001f64470 */
[----:B------:R-:W2:Y:S08]  /*2a90*/  @!P3 LDC.64 R8, c[0x0][0x288] ;  /* 0x0000a200ff08bb82 */ /* 0x000eb00000000a00 */
[----:B------:R-:W3:Y:S08]  /*2aa0*/  @!P3 LDC.64 R12, c[0x0][0x230] ;  /* 0x00008c00ff0cbb82 */ /* 0x000ef00000000a00 */
[----:B------:R-:W4:Y:S01]  /*2ab0*/  @!P3 LDC.64 R10, c[0x0][0x228] ;  /* 0x00008a00ff0abb82 */ /* 0x000f220000000a00 */
[----:B0-----:R-:W-:-:S02]  /*2ac0*/  @!P3 MOV R14, R16 ;  /* 0x00000010000eb202 */ /* 0x001fc40000000f00 */
[----:B------:R-:W-:Y:S01]  /*2ad0*/  @!P3 MOV R15, R19 ;  /* 0x00000013000fb202 */ /* 0x000fe20000000f00 */
[-C--:B--2---:R-:W-:Y:S01]  /*2ae0*/  @!P3 IMAD R20, R28, R8.reuse, RZ ;  /* 0x000000081c14b224 */ /* 0x084fe200078e02ff */
[----:B------:R-:W-:Y:S01]  /*2af0*/  SHF.R.S32.HI R28, RZ, 0x1f, R25 ;  /* 0x0000001fff1c7819 */ /* 0x000fe20000011419 */
[----:B------:R-:W-:-:S03]  /*2b00*/  @!P3 IMAD.WIDE.U32 R14, R22, R8, R14 ;  /* 0x00000008160eb225 */ /* 0x000fc600078e000e */
[----:B------:R-:W-:Y:S01]  /*2b10*/  ISETP.GE.AND.EX P5, PT, R28, UR17, PT, P0 ;  /* 0x000000111c007c0c */ /* 0x000fe2000bfa6300 */
[----:B------:R-:W-:Y:S01]  /*2b20*/  @!P3 IMAD R20, R22, R9, R20 ;  /* 0x000000091614b224 */ /* 0x000fe200078e0214 */
[----:B-1----:R-:W-:Y:S01]  /*2b30*/  @!P3 SHF.L.U32 R6, R14, 0x1, RZ ;  /* 0x000000010e06b819 */ /* 0x002fe200000006ff */
[----:B------:R-:W0:Y:S01]  /*2b40*/  @!P2 LDC.64 R8, c[0x0][0x230] ;  /* 0x00008c00ff08ab82 */ /* 0x000e220000000a00 */
[----:B------:R-:W-:Y:S02]  /*2b50*/  ISETP.GT.U32.OR P5, PT, R0, 0x2ff, P5 ;  /* 0x000002ff0000780c */ /* 0x000fe40002fa4470 */
[----:B------:R-:W-:Y:S02]  /*2b60*/  @!P3 IADD3 R20, R15, R20, RZ ;  /* 0x000000140f14b210 */ /* 0x000fe40007ffe0ff */
[C---:B---3--:R-:W-:Y:S02]  /*2b70*/  @!P3 IADD3 R12, P0, R6.reuse, R12, RZ ;  /* 0x0000000c060cb210 */ /* 0x048fe40007f1e0ff */
[----:B----4-:R-:W-:Y:S01]  /*2b80*/  @!P3 IADD3 R10, P6, R6, R10, RZ ;  /* 0x0000000a060ab210 */ /* 0x010fe20007fde0ff */
[----:B------:R-:W1:Y:S01]  /*2b90*/  @!P4 LDC.64 R22, c[0x0][0x288] ;  /* 0x0000a200ff16cb82 */ /* 0x000e620000000a00 */
[----:B------:R-:W-:-:S02]  /*2ba0*/  @!P3 SHF.L.U64.HI R20, R14, 0x1, R20 ;  /* 0x000000010e14b819 */ /* 0x000fc40000010214 */
[----:B------:R-:W-:-:S05]  /*2bb0*/  @!P2 MOV R14, R16 ;  /* 0x00000010000ea202 */ /* 0x000fca0000000f00 */
[----:B------:R-:W2:Y:S01]  /*2bc0*/  @!P2 LDC.64 R6, c[0x0][0x228] ;  /* 0x00008a00ff06ab82 */ /* 0x000ea20000000a00 */
[----:B------:R-:W-:-:S03]  /*2bd0*/  @!P2 MOV R15, R19 ;  /* 0x00000013000fa202 */ /* 0x000fc60000000f00 */
[----:B------:R-:W-:-:S04]  /*2be0*/  @!P2 IMAD.WIDE.U32 R14, R3, R4, R14 ;  /* 0x00000004030ea225 */ /* 0x000fc800078e000e */
[----:B------:R-:W3:Y:S01]  /*2bf0*/  @!P5 LDC.64 R4, c[0x0][0x288] ;  /* 0x0000a200ff04db82 */ /* 0x000ee20000000a00 */
[----:B------:R-:W-:Y:S01]  /*2c00*/  HFMA2.MMA R3, -RZ, RZ, 0, 0 ;  /* 0x00000000ff037435 */ /* 0x000fe200000001ff */
[C---:B------:R-:W-:Y:S02]  /*2c10*/  @!P3 IADD3.X R13, R20.reuse, R13, RZ, P0, !PT ;  /* 0x0000000d140db210 */ /* 0x040fe400007fe4ff */
[----:B------:R-:W-:Y:S02]  /*2c20*/  @!P3 IADD3.X R11, R20, R11, RZ, P6, !PT ;  /* 0x0000000b140bb210 */ /* 0x000fe400037fe4ff */
[----:B------:R-:W-:Y:S02]  /*2c30*/  @!P2 IADD3 R21, R15, R21, RZ ;  /* 0x000000150f15a210 */ /* 0x000fe40007ffe0ff */
[C---:B------:R-:W-:Y:S01]  /*2c40*/  @!P2 SHF.L.U32 R20, R14.reuse, 0x1, RZ ;  /* 0x000000010e14a819 */ /* 0x040fe200000006ff */
[----:B------:R4:W5:Y:S01]  /*2c50*/  @!P3 LDG.E R64, desc[UR22][R10.64] ;  /* 0x000000160a40b981 */ /* 0x000962000c1e1900 */
[----:B------:R-:W-:-:S02]  /*2c60*/  @!P2 SHF.L.U64.HI R26, R14, 0x1, R21 ;  /* 0x000000010e1aa819 */ /* 0x000fc40000010215 */
[----:B0-----:R-:W-:Y:S01]  /*2c70*/  @!P2 IADD3 R8, P0, R20, R8, RZ ;  /* 0x000000081408a210 */ /* 0x001fe20007f1e0ff */
[----:B------:R3:W5:Y:S01]  /*2c80*/  @!P3 LDG.E R3, desc[UR22][R12.64] ;  /* 0x000000160c03b981 */ /* 0x000762000c1e1900 */
[----:B------:R-:W-:Y:S02]  /*2c90*/  IADD3 R14, R2, 0x1d0, RZ ;  /* 0x000001d0020e7810 */ /* 0x000fe40007ffe0ff */
[----:B------:R-:W-:Y:S02]  /*2ca0*/  @!P2 IADD3.X R9, R26, R9, RZ, P0, !PT ;  /* 0x000000091a09a210 */ /* 0x000fe400007fe4ff */
[----:B--2---:R-:W-:Y:S01]  /*2cb0*/  @!P2 IADD3 R6, P3, R20, R6, RZ ;  /* 0x000000061406a210 */ /* 0x004fe20007f7e0ff */
[----:B----4-:R-:W0:Y:S01]  /*2cc0*/  @!P5 LDC.64 R10, c[0x0][0x228] ;  /* 0x00008a00ff0adb82 */ /* 0x010e220000000a00 */
[----:B------:R-:W-:Y:S02]  /*2cd0*/  ISETP.GE.U32.AND P0, PT, R14, UR16, PT ;  /* 0x000000100e007c0c */ /* 0x000fe4000bf06070 */
[----:B------:R-:W-:-:S02]  /*2ce0*/  SHF.R.S32.HI R48, RZ, 0x1f, R14 ;  /* 0x0000001fff307819 */ /* 0x000fc4000001140e */
[----:B------:R-:W-:-:S03]  /*2cf0*/  MOV R15, RZ ;  /* 0x000000ff000f7202 */ /* 0x000fc60000000f00 */
[----:B------:R-:W2:Y:S01]  /*2d00*/  @!P5 LDC.64 R20, c[0x0][0x230] ;  /* 0x00008c00ff14db82 */ /* 0x000ea20000000a00 */
[----:B------:R-:W-:Y:S01]  /*2d10*/  ISETP.GE.AND.EX P0, PT, R48, UR17, PT, P0 ;  /* 0x0000001130007c0c */ /* 0x000fe2000bf06300 */
[----:B---3--:R-:W-:Y:S01]  /*2d20*/  @!P5 IMAD R12, R28, R4, RZ ;  /* 0x000000041c0cd224 */ /* 0x008fe200078e02ff */
[----:B------:R3:W5:Y:S01]  /*2d30*/  @!P2 LDG.E R15, desc[UR22][R8.64] ;  /* 0x00000016080fa981 */ /* 0x000762000c1e1900 */
[----:B------:R-:W-:Y:S02]  /*2d40*/  IADD3 R29, R2, 0x1e0, RZ ;  /* 0x000001e0021d7810 */ /* 0x000fe40007ffe0ff */
[----:B------:R-:W-:Y:S01]  /*2d50*/  ISETP.GT.U32.OR P0, PT, R0, 0x2ff, P0 ;  /* 0x000002ff0000780c */ /* 0x000fe20000704470 */
[----:B------:R-:W-:Y:S01]  /*2d60*/  @!P5 IMAD R12, R25, R5, R12 ;  /* 0x00000005190cd224 */ /* 0x000fe200078e020c */
[----:B------:R-:W-:Y:S02]  /*2d70*/  @!P2 IADD3.X R7, R26, R7, RZ, P3, !PT ;  /* 0x000000071a07a210 */ /* 0x000fe40001ffe4ff */
[----:B---3--:R-:W-:-:S03]  /*2d80*/  @!P5 MOV R8, R16 ;  /* 0x000000100008d202 */ /* 0x008fc60000000f00 */
[----:B------:R3:W5:Y:S01]  /*2d90*/  @!P2 LDG.E R63, desc[UR22][R6.64] ;  /* 0x00000016063fa981 */ /* 0x000762000c1e1900 */
[----:B------:R-:W-:Y:S02]  /*2da0*/  @!P5 MOV R9, R19 ;  /* 0x000000130009d202 */ /* 0x000fe40000000f00 */
[----:B------:R-:W-:Y:S02]  /*2db0*/  ISETP.GE.U32.AND P3, PT, R29, UR16, PT ;  /* 0x000000101d007c0c */ /* 0x000fe4000bf66070 */
[----:B------:R-:W-:Y:S01]  /*2dc0*/  SHF.R.S32.HI R33, RZ, 0x1f, R29 ;  /* 0x0000001fff217819 */ /* 0x000fe2000001141d */
[----:B------:R-:W-:Y:S02]  /*2dd0*/  @!P5 IMAD.WIDE.U32 R4, R25, R4, R8 ;  /* 0x000000041904d225 */ /* 0x000fe400078e0008 */
[----:B------:R-:W4:Y:S01]  /*2de0*/  @!P4 LDC.64 R8, c[0x0][0x230] ;  /* 0x00008c00ff08cb82 */ /* 0x000f220000000a00 */
[----:B------:R-:W-:Y:S02]  /*2df0*/  ISETP.GE.AND.EX P3, PT, R33, UR17, PT, P3 ;  /* 0x0000001121007c0c */ /* 0x000fe4000bf66330 */
[----:B------:R-:W-:-:S02]  /*2e00*/  @!P5 IADD3 R26, R5, R12, RZ ;  /* 0x0000000c051ad210 */ /* 0x000fc40007ffe0ff */
[----:B------:R-:W-:Y:S02]  /*2e10*/  @!P5 SHF.L.U32 R5, R4, 0x1, RZ ;  /* 0x000000010405d819 */ /* 0x000fe400000006ff */
[----:B------:R-:W-:Y:S01]  /*2e20*/  ISETP.GT.U32.OR P2, PT, R0, 0x2ff, P3 ;  /* 0x000002ff0000780c */ /* 0x000fe20001f44470 */
[----:B------:R-:W4:Y:S01]  /*2e30*/  @!P0 LDC.64 R12, c[0x0][0x288] ;  /* 0x0000a200ff0c8b82 */ /* 0x000f220000000a00 */
[----:B------:R-:W-:Y:S01]  /*2e40*/  @!P5 SHF.L.U64.HI R26, R4, 0x1, R26 ;  /* 0x00000001041ad819 */ /* 0x000fe2000001021a */
[----:B-1----:R-:W-:Y:S01]  /*2e50*/  @!P4 IMAD R25, R27, R22, RZ ;  /* 0x000000161b19c224 */ /* 0x002fe200078e02ff */
[C---:B--2---:R-:W-:Y:S02]  /*2e60*/  @!P5 IADD3 R20, P3, R5.reuse, R20, RZ ;  /* 0x000000140514d210 */ /* 0x044fe40007f7e0ff */
[----:B0-----:R-:W-:Y:S02]  /*2e70*/  @!P5 IADD3 R10, P6, R5, R10, RZ ;  /* 0x0000000a050ad210 */ /* 0x001fe40007fde0ff */
[----:B------:R-:W-:Y:S01]  /*2e80*/  @!P4 MOV R4, R16 ;  /* 0x000000100004c202 */ /* 0x000fe20000000f00 */
[----:B---3--:R-:W0:Y:S01]  /*2e90*/  @!P4 LDC.64 R6, c[0x0][0x228] ;  /* 0x00008a00ff06cb82 */ /* 0x008e220000000a00 */
[----:B------:R-:W-:Y:S01]  /*2ea0*/  @!P4 MOV R5, R19 ;  /* 0x000000130005c202 */ /* 0x000fe20000000f00 */
[----:B------:R-:W-:Y:S01]  /*2eb0*/  @!P4 IMAD R25, R24, R23, R25 ;  /* 0x000000171819c224 */ /* 0x000fe200078e0219 */
[----:B------:R-:W-:Y:S01]  /*2ec0*/  @!P5 IADD3.X R21, R26, R21, RZ, P3, !PT ;  /* 0x000000151a15d210 */ /* 0x000fe20001ffe4ff */
[----:B------:R-:W-:Y:S01]  /*2ed0*/  @!P4 IMAD.WIDE.U32 R22, R24, R22, R4 ;  /* 0x000000161816c225 */ /* 0x000fe200078e0004 */
[----:B------:R-:W-:Y:S01]  /*2ee0*/  @!P5 IADD3.X R11, R26, R11, RZ, P6, !PT ;  /* 0x0000000b1a0bd210 */ /* 0x000fe200037fe4ff */
[----:B------:R-:W-:-:S02]  /*2ef0*/  HFMA2.MMA R4, -RZ, RZ, 0, 0 ;  /* 0x00000000ff047435 */ /* 0x000fc400000001ff */
[----:B------:R-:W1:Y:S01]  /*2f00*/  @!P2 LDC.64 R26, c[0x0][0x288] ;  /* 0x0000a200ff1aab82 */ /* 0x000e620000000a00 */
[----:B------:R-:W-:Y:S01]  /*2f10*/  @!P4 IADD3 R25, R23, R25, RZ ;  /* 0x000000191719c210 */ /* 0x000fe20007ffe0ff */
[----:B------:R2:W5:Y:S01]  /*2f20*/  @!P5 LDG.E R60, desc[UR22][R10.64] ;  /* 0x000000160a3cd981 */ /* 0x000562000c1e1900 */
[C---:B------:R-:W-:Y:S02]  /*2f30*/  @!P4 SHF.L.U32 R5, R22.reuse, 0x1, RZ ;  /* 0x000000011605c819 */ /* 0x040fe400000006ff */
[----:B------:R-:W-:Y:S02]  /*2f40*/  @!P4 SHF.L.U64.HI R22, R22, 0x1, R25 ;  /* 0x000000011616c819 */ /* 0x000fe40000010219 */
[----:B----4-:R-:W-:Y:S01]  /*2f50*/  @!P4 IADD3 R8, P3, R5, R8, RZ ;  /* 0x000000080508c210 */ /* 0x010fe20007f7e0ff */
[----:B------:R3:W5:Y:S01]  /*2f60*/  @!P5 LDG.E R4, desc[UR22][R20.64] ;  /* 0x000000161404d981 */ /* 0x000762000c1e1900 */
[----:B------:R-:W-:Y:S01]  /*2f70*/  IADD3 R28, R2, 0x150, RZ ;  /* 0x00000150021c7810 */ /* 0x000fe20007ffe0ff */
[----:B------:R-:W-:Y:S01]  /*2f80*/  UIMAD.WIDE UR6, UR8, 0x8, UR6 ;  /* 0x00000008080678a5 */ /* 0x000fe2000f8e0206 */
[----:B------:R-:W-:Y:S01]  /*2f90*/  @!P4 IADD3.X R9, R22, R9, RZ, P3, !PT ;  /* 0x000000091609c210 */ /* 0x000fe20001ffe4ff */
[----:B------:R-:W4:Y:S01]  /*2fa0*/  @!P0 LDC.64 R24, c[0x0][0x228] ;  /* 0x00008a00ff188b82 */ /* 0x000f220000000a00 */
[----:B------:R-:W-:-:S02]  /*2fb0*/  ISETP.GE.U32.AND P3, PT, R28, UR16, PT ;  /* 0x000000101c007c0c */ /* 0x000fc4000bf66070 */
[----:B------:R-:W-:Y:S02]  /*2fc0*/  SHF.R.S32.HI R54, RZ, 0x1f, R28 ;  /* 0x0000001fff367819 */ /* 0x000fe4000001141c */
[----:B--2---:R-:W-:Y:S01]  /*2fd0*/  @!P0 MOV R10, R16 ;  /* 0x00000010000a8202 */ /* 0x004fe20000000f00 */
[-C--:B---3--:R-:W-:Y:S01]  /*2fe0*/  @!P0 IMAD R20, R48, R12.reuse, RZ ;  /* 0x0000000c30148224 */ /* 0x088fe200078e02ff */
[----:B------:R-:W-:Y:S02]  /*2ff0*/  @!P0 MOV R11, R19 ;  /* 0x00000013000b8202 */ /* 0x000fe40000000f00 */
[----:B------:R-:W-:Y:S01]  /*3000*/  ISETP.GE.AND.EX P3, PT, R54, UR17, PT, P3 ;  /* 0x0000001136007c0c */ /* 0x000fe2000bf66330 */
[C---:B------:R-:W-:Y:S02]  /*3010*/  @!P0 IMAD R20, R14.reuse, R13, R20 ;  /* 0x0000000d0e148224 */ /* 0x040fe400078e0214 */
[----:B------:R-:W-:Y:S01]  /*3020*/  @!P0 IMAD.WIDE.U32 R12, R14, R12, R10 ;  /* 0x0000000c0e0c8225 */ /* 0x000fe200078e000a */
[----:B------:R-:W-:Y:S01]  /*3030*/  ISETP.GT.U32.OR P3, PT, R0, 0x2ff, P3 ;  /* 0x000002ff0000780c */ /* 0x000fe20001f64470 */
[----:B------:R-:W2:Y:S03]  /*3040*/  @!P0 LDC.64 R10, c[0x0][0x230] ;  /* 0x00008c00ff0a8b82 */ /* 0x000ea60000000a00 */
[----:B------:R-:W-:Y:S01]  /*3050*/  @!P0 IADD3 R20, R13, R20, RZ ;  /* 0x000000140d148210 */ /* 0x000fe20007ffe0ff */
[----:B-1----:R-:W-:Y:S01]  /*3060*/  @!P2 IMAD R49, R33, R26, RZ ;  /* 0x0000001a2131a224 */ /* 0x002fe200078e02ff */
[----:B0-----:R-:W-:-:S02]  /*3070*/  @!P4 IADD3 R6, P5, R5, R6, RZ ;  /* 0x000000060506c210 */ /* 0x001fc40007fbe0ff */
[C---:B------:R-:W-:Y:S02]  /*3080*/  @!P0 SHF.L.U32 R51, R12.reuse, 0x1, RZ ;  /* 0x000000010c338819 */ /* 0x040fe400000006ff */
[----:B------:R-:W-:Y:S02]  /*3090*/  @!P0 SHF.L.U64.HI R33, R12, 0x1, R20 ;  /* 0x000000010c218819 */ /* 0x000fe40000010214 */
[----:B------:R-:W-:Y:S02]  /*30a0*/  MOV R12, UR6 ;  /* 0x00000006000c7c02 */ /* 0x000fe40008000f00 */
[----:B------:R-:W-:Y:S01]  /*30b0*/  MOV R13, UR7 ;  /* 0x00000007000d7c02 */ /* 0x000fe20008000f00 */
[----:B------:R-:W-:Y:S01]  /*30c0*/  HFMA2.MMA R5, -RZ, RZ, 0, 0 ;  /* 0x00000000ff057435 */ /* 0x000fe200000001ff */
[----:B------:R-:W-:Y:S02]  /*30d0*/  @!P4 IADD3.X R7, R22, R7, RZ, P5, !PT ;  /* 0x000000071607c210 */ /* 0x000fe40002ffe4ff */
[C---:B------:R-:W-:Y:S01]  /*30e0*/  IADD3 R48, R2.reuse, 0x1b0, RZ ;  /* 0x000001b002307810 */ /* 0x040fe20007ffe0ff */
[----:B------:R-:W0:Y:S01]  /*30f0*/  @!P3 LDC.64 R22, c[0x0][0x288] ;  /* 0x0000a200ff16bb82 */ /* 0x000e220000000a00 */
[----:B------:R-:W3:Y:S04]  /*3100*/  LDG.E.64 R12, desc[UR22][R12.64] ;  /* 0x000000160c0c7981 */ /* 0x000ee8000c1e1b00 */
[----:B------:R1:W5:Y:S01]  /*3110*/  @!P4 LDG.E R59, desc[UR22][R6.64] ;  /* 0x00000016063bc981 */ /* 0x000362000c1e1900 */
[----:B------:R-:W-:Y:S01]  /*3120*/  IADD3 R14, R2, 0x1f0, RZ ;  /* 0x000001f0020e7810 */ /* 0x000fe20007ffe0ff */
[----:B------:R-:W-:Y:S01]  /*3130*/  @!P2 IMAD R49, R29, R27, R49 ;  /* 0x0000001b1d31a224 */ /* 0x000fe200078e0231 */
[----:B------:R-:W-:Y:S01]  /*3140*/  SHF.R.S32.HI R71, RZ, 0x1f, R48 ;  /* 0x0000001fff477819 */ /* 0x000fe20000011430 */
[----:B------:R4:W5:Y:S01]  /*3150*/  @!P4 LDG.E R5, desc[UR22][R8.64] ;  /* 0x000000160805c981 */ /* 0x000962000c1e1900 */
[----:B--2---:R-:W-:Y:S01]  /*3160*/  @!P0 IADD3 R10, P6, R51, R10, RZ ;  /* 0x0000000a330a8210 */ /* 0x004fe20007fde0ff */
[----:B------:R-:W2:Y:S01]  /*3170*/  @!P2 LDC.64 R20, c[0x0][0x228] ;  /* 0x00008a00ff14ab82 */ /* 0x000ea20000000a00 */
[----:B-1----:R-:W-:-:S02]  /*3180*/  @!P2 MOV R6, R16 ;  /* 0x000000100006a202 */ /* 0x002fc40000000f00 */
[----:B------:R-:W-:Y:S02]  /*3190*/  @!P2 MOV R7, R19 ;  /* 0x000000130007a202 */ /* 0x000fe40000000f00 */
[----:B------:R-:W-:-:S03]  /*31a0*/  ISETP.GE.U32.AND P4, PT, R48, UR16, PT ;  /* 0x0000001030007c0c */ /* 0x000fc6000bf86070 */
[----:B----4-:R-:W1:Y:S01]  /*31b0*/  @!P2 LDC.64 R8, c[0x0][0x230] ;  /* 0x00008c00ff08ab82 */ /* 0x010e620000000a00 */
[----:B------:R-:W-:Y:S01]  /*31c0*/  @!P2 IMAD.WIDE.U32 R26, R29, R26, R6 ;  /* 0x0000001a1d1aa225 */ /* 0x000fe200078e0006 */
[----:B------:R-:W-:Y:S01]  /*31d0*/  HFMA2.MMA R6, -RZ, RZ, 0, 0 ;  /* 0x00000000ff067435 */ /* 0x000fe200000001ff */
[----:B------:R-:W-:Y:S02]  /*31e0*/  ISETP.GE.U32.AND P5, PT, R14, UR16, PT ;  /* 0x000000100e007c0c */ /* 0x000fe4000bfa6070 */
[----:B------:R-:W-:Y:S02]  /*31f0*/  SHF.R.S32.HI R75, RZ, 0x1f, R14 ;  /* 0x0000001fff4b7819 */ /* 0x000fe4000001140e */
[----:B------:R-:W-:Y:S02]  /*3200*/  ISETP.GE.AND.EX P4, PT, R71, UR17, PT, P4 ;  /* 0x0000001147007c0c */ /* 0x000fe4000bf86340 */
[----:B------:R-:W-:Y:S02]  /*3210*/  ISETP.GE.AND.EX P5, PT, R75, UR17, PT, P5 ;  /* 0x000000114b007c0c */ /* 0x000fe4000bfa6350 */
[----:B------:R-:W-:-:S02]  /*3220*/  @!P0 IADD3.X R11, R33, R11, RZ, P6, !PT ;  /* 0x0000000b210b8210 */ /* 0x000fc400037fe4ff */
[C---:B------:R-:W-:Y:S02]  /*3230*/  ISETP.GT.U32.OR P4, PT, R0.reuse, 0x2ff, P4 ;  /* 0x000002ff0000780c */ /* 0x040fe40002784470 */
[----:B------:R-:W-:Y:S01]  /*3240*/  ISETP.GT.U32.OR P5, PT, R0, 0x2ff, P5 ;  /* 0x000002ff0000780c */ /* 0x000fe20002fa4470 */
[----:B------:R4:W5:Y:S01]  /*3250*/  @!P0 LDG.E R6, desc[UR22][R10.64] ;  /* 0x000000160a068981 */ /* 0x000962000c1e1900 */
[----:B------:R-:W-:Y:S02]  /*3260*/  @!P0 IADD3 R24, P6, R51, R24, RZ ;  /* 0x0000001833188210 */ /* 0x000fe40007fde0ff */
[----:B------:R-:W-:Y:S02]  /*3270*/  @!P2 IADD3 R7, R27, R49, RZ ;  /* 0x000000311b07a210 */ /* 0x000fe40007ffe0ff */
[----:B------:R-:W-:Y:S01]  /*3280*/  @!P0 IADD3.X R25, R33, R25, RZ, P6, !PT ;  /* 0x0000001921198210 */ /* 0x000fe200037fe4ff */
[----:B0-----:R-:W-:Y:S01]  /*3290*/  @!P3 IMAD R51, R54, R22, RZ ;  /* 0x000000163633b224 */ /* 0x001fe200078e02ff */
[C---:B------:R-:W-:Y:S01]  /*32a0*/  @!P2 SHF.L.U32 R49, R26.reuse, 0x1, RZ ;  /* 0x000000011a31a819 */ /* 0x040fe200000006ff */
[----:B----4-:R-:W0:Y:S01]  /*32b0*/  @!P3 LDC.64 R10, c[0x0][0x230] ;  /* 0x00008c00ff0abb82 */ /* 0x010e220000000a00 */
[----:B------:R-:W-:Y:S01]  /*32c0*/  @!P2 SHF.L.U64.HI R33, R26, 0x1, R7 ;  /* 0x000000011a21a819 */ /* 0x000fe20000010207 */
[----:B------:R4:W5:Y:S01]  /*32d0*/  @!P0 LDG.E R56, desc[UR22][R24.64] ;  /* 0x0000001618388981 */ /* 0x000962000c1e1900 */
[----:B------:R-:W-:-:S02]  /*32e0*/  @!P3 MOV R26, R16 ;  /* 0x00000010001ab202 */ /* 0x000fc40000000f00 */
[----:B------:R-:W-:Y:S01]  /*32f0*/  @!P3 MOV R27, R19 ;  /* 0x00000013001bb202 */ /* 0x000fe20000000f00 */
[C---:B------:R-:W-:Y:S02]  /*3300*/  @!P3 IMAD R51, R28.reuse, R23, R51 ;  /* 0x000000171c33b224 */ /* 0x040fe400078e0233 */
[----:B------:R-:W-:Y:S02]  /*3310*/  @!P3 IMAD.WIDE.U32 R22, R28, R22, R26 ;  /* 0x000000161c16b225 */ /* 0x000fe400078e001a */
[----:B------:R-:W0:Y:S01]  /*3320*/  @!P4 LDC.64 R28, c[0x0][0x288] ;  /* 0x0000a200ff1ccb82 */ /* 0x000e220000000a00 */
[----:B-1----:R-:W-:Y:S01]  /*3330*/  @!P2 IADD3 R8, P6, R49, R8, RZ ;  /* 0x000000083108a210 */ /* 0x002fe20007fde0ff */
[----:B------:R-:W-:-:S06]  /*3340*/  HFMA2.MMA R7, -RZ, RZ, 0, 0 ;  /* 0x00000000ff077435 */ /* 0x000fcc00000001ff */
[----:B------:R-:W1:Y:S01]  /*3350*/  @!P5 LDC.64 R26, c[0x0][0x288] ;  /* 0x0000a200ff1adb82 */ /* 0x000e620000000a00 */
[----:B------:R-:W-:Y:S02]  /*3360*/  @!P2 IADD3.X R9, R33, R9, RZ, P6, !PT ;  /* 0x000000092109a210 */ /* 0x000fe400037fe4ff */
[----:B--2---:R-:W-:Y:S02]  /*3370*/  @!P2 IADD3 R20, P6, R49, R20, RZ ;  /* 0x000000143114a210 */ /* 0x004fe40007fde0ff */
[----:B------:R-:W-:Y:S01]  /*3380*/  @!P3 IADD3 R51, R23, R51, RZ ;  /* 0x000000331733b210 */ /* 0x000fe20007ffe0ff */
[----:B------:R2:W5:Y:S01]  /*3390*/  @!P2 LDG.E R7, desc[UR22][R8.64] ;  /* 0x000000160807a981 */ /* 0x000562000c1e1900 */
[C---:B------:R-:W-:Y:S01]  /*33a0*/  @!P3 SHF.L.U32 R49, R22.reuse, 0x1, RZ ;  /* 0x000000011631b819 */ /* 0x040fe200000006ff */
[----:B----4-:R-:W4:Y:S01]  /*33b0*/  @!P4 LDC.64 R24, c[0x0][0x230] ;  /* 0x00008c00ff18cb82 */ /* 0x010f220000000a00 */
[----:B------:R-:W-:Y:S01]  /*33c0*/  @!P2 IADD3.X R21, R33, R21, RZ, P6, !PT ;  /* 0x000000152115a210 */ /* 0x000fe200037fe4ff */
[----:B------:R-:W-:Y:S01]  /*33d0*/  HFMA2.MMA R33, -RZ, RZ, 0, 0 ;  /* 0x00000000ff217435 */ /* 0x000fe200000001ff */
[----:B------:R-:W-:-:S02]  /*33e0*/  @!P3 SHF.L.U64.HI R51, R22, 0x1, R51 ;  /* 0x000000011633b819 */ /* 0x000fc40000010233 */
[----:B0-----:R-:W-:-:S03]  /*33f0*/  @!P3 IADD3 R10, P0, R49, R10, RZ ;  /* 0x0000000a310ab210 */ /* 0x001fc60007f1e0ff */
[----:B--2---:R-:W0:Y:S01]  /*3400*/  @!P3 LDC.64 R8, c[0x0][0x228] ;  /* 0x00008a00ff08bb82 */ /* 0x004e220000000a00 */
[----:B------:R-:W-:Y:S02]  /*3410*/  MOV R54, RZ ;  /* 0x000000ff00367202 */ /* 0x000fe40000000f00 */
[----:B------:R-:W-:Y:S01]  /*3420*/  @!P3 IADD3.X R11, R51, R11, RZ, P0, !PT ;  /* 0x0000000b330bb210 */ /* 0x000fe200007fe4ff */
[----:B------:R-:W-:-:S03]  /*3430*/  @!P4 IMAD R71, R71, R28, RZ ;  /* 0x0000001c4747c224 */ /* 0x000fc600078e02ff */
[----:B------:R1:W5:Y:S01]  /*3440*/  @!P2 LDG.E R54, desc[UR22][R20.64] ;  /* 0x000000161436a981 */ /* 0x000362000c1e1900 */
[----:B------:R-:W2:Y:S03]  /*3450*/  @!P5 LDC.64 R22, c[0x0][0x230] ;  /* 0x00008c00ff16db82 */ /* 0x000ea60000000a00 */
[----:B------:R1:W5:Y:S01]  /*3460*/  @!P3 LDG.E R33, desc[UR22][R10.64] ;  /* 0x000000160a21b981 */ /* 0x000362000c1e1900 */
[----:B------:R-:W-:Y:S02]  /*3470*/  @!P4 IMAD R71, R48, R29, R71 ;  /* 0x0000001d3047c224 */ /* 0x000fe400078e0247 */
[----:B-1----:R-:W-:Y:S01]  /*3480*/  @!P5 IMAD R20, R75, R26, RZ ;  /* 0x0000001a4b14d224 */ /* 0x002fe200078e02ff */
[----:B------:R-:W-:Y:S02]  /*3490*/  @!P4 MOV R10, R16 ;  /* 0x00000010000ac202 */ /* 0x000fe40000000f00 */
[----:B------:R-:W-:-:S03]  /*34a0*/  @!P4 MOV R11, R19 ;  /* 0x00000013000bc202 */ /* 0x000fc60000000f00 */
[----:B------:R-:W-:-:S04]  /*34b0*/  @!P4 IMAD.WIDE.U32 R28, R48, R28, R10 ;  /* 0x0000001c301cc225 */ /* 0x000fc800078e000a */
[C---:B------:R-:W-:Y:S02]  /*34c0*/  @!P5 IMAD R48, R14.reuse, R27, R20 ;  /* 0x0000001b0e30d224 */ /* 0x040fe400078e0214 */
[----:B------:R-:W1:Y:S01]  /*34d0*/  @!P4 LDC.64 R20, c[0x0][0x228] ;  /* 0x00008a00ff14cb82 */ /* 0x000e620000000a00 */
[----:B------:R-:W-:Y:S02]  /*34e0*/  @!P5 MOV R10, R16 ;  /* 0x00000010000ad202 */ /* 0x000fe40000000f00 */
[----:B------:R-:W-:Y:S02]  /*34f0*/  @!P5 MOV R11, R19 ;  /* 0x00000013000bd202 */ /* 0x000fe40000000f00 */
[----:B0-----:R-:W-:Y:S01]  /*3500*/  @!P3 IADD3 R8, P0, R49, R8, RZ ;  /* 0x000000083108b210 */ /* 0x001fe20007f1e0ff */
[----:B------:R-:W-:Y:S01]  /*3510*/  @!P5 IMAD.WIDE.U32 R26, R14, R26, R10 ;  /* 0x0000001a0e1ad225 */ /* 0x000fe200078e000a */
[----:B------:R-:W-:Y:S02]  /*3520*/  @!P4 IADD3 R14, R29, R71, RZ ;  /* 0x000000471d0ec210 */ /* 0x000fe40007ffe0ff */
[----:B------:R-:W0:Y:S01]  /*3530*/  @!P5 LDC.64 R10, c[0x0][0x228] ;  /* 0x00008a00ff0adb82 */ /* 0x000e220000000a00 */
[----:B------:R-:W-:Y:S01]  /*3540*/  @!P3 IADD3.X R9, R51, R9, RZ, P0, !PT ;  /* 0x000000093309b210 */ /* 0x000fe200007fe4ff */
[----:B------:R-:W-:Y:S01]  /*3550*/  HFMA2.MMA R51, -RZ, RZ, 0, 0 ;  /* 0x00000000ff337435 */ /* 0x000fe200000001ff */
[----:B------:R-:W-:-:S02]  /*3560*/  @!P4 SHF.L.U64.HI R14, R28, 0x1, R14 ;  /* 0x000000011c0ec819 */ /* 0x000fc4000001020e */
[----:B------:R-:W-:-:S04]  /*3570*/  @!P4 SHF.L.U32 R28, R28, 0x1, RZ ;  /* 0x000000011c1cc819 */ /* 0x000fc800000006ff */
[----:B----4-:R-:W-:Y:S02]  /*3580*/  @!P4 IADD3 R24, P0, R28, R24, RZ ;  /* 0x000000181c18c210 */ /* 0x010fe40007f1e0ff */
[----:B------:R-:W-:Y:S01]  /*3590*/  @!P5 IADD3 R48, R27, R48, RZ ;  /* 0x000000301b30d210 */ /* 0x000fe20007ffe0ff */
[----:B------:R4:W5:Y:S01]  /*35a0*/  @!P3 LDG.E R51, desc[UR22][R8.64] ;  /* 0x000000160833b981 */ /* 0x000962000c1e1900 */
[----:B------:R-:W-:Y:S02]  /*35b0*/  @!P4 IADD3.X R25, R14, R25, RZ, P0, !PT ;  /* 0x000000190e19c210 */ /* 0x000fe400007fe4ff */
[----:B-1----:R-:W-:-:S04]  /*35c0*/  @!P4 IADD3 R20, P0, R28, R20, RZ ;  /* 0x000000141c14c210 */ /* 0x002fc80007f1e0ff */
[----:B------:R-:W-:Y:S02]  /*35d0*/  @!P4 IADD3.X R21, R14, R21, RZ, P0, !PT ;  /* 0x000000150e15c210 */ /* 0x000fe400007fe4ff */
[C---:B----4-:R-:W-:Y:S02]  /*35e0*/  @!P5 SHF.L.U32 R9, R26.reuse, 0x1, RZ ;  /* 0x000000011a09d819 */ /* 0x050fe400000006ff */
[----:B------:R-:W-:Y:S02]  /*35f0*/  @!P5 SHF.L.U64.HI R26, R26, 0x1, R48 ;  /* 0x000000011a1ad819 */ /* 0x000fe40000010230 */
[----:B------:R-:W-:Y:S02]  /*3600*/  CS2R R48, SRZ ;  /* 0x0000000000307805 */ /* 0x000fe4000001ff00 */
[----:B------:R-:W-:-:S04]  /*3610*/  MOV R8, RZ ;  /* 0x000000ff00087202 */ /* 0x000fc80000000f00 */
[----:B------:R-:W5:Y:S04]  /*3620*/  @!P4 LDG.E R49, desc[UR22][R20.64] ;  /* 0x000000161431c981 */ /* 0x000f68000c1e1900 */
[----:B------:R-:W5:Y:S01]  /*3630*/  @!P4 LDG.E R8, desc[UR22][R24.64] ;  /* 0x000000161808c981 */ /* 0x000f62000c1e1900 */
[----:B0-----:R-:W-:-:S04]  /*3640*/  @!P5 IADD3 R10, P3, R9, R10, RZ ;  /* 0x0000000a090ad210 */ /* 0x001fc80007f7e0ff */
[----:B------:R-:W-:-:S05]  /*3650*/  @!P5 IADD3.X R11, R26, R11, RZ, P3, !PT ;  /* 0x0000000b1a0bd210 */ /* 0x000fca0001ffe4ff */
[----:B------:R-:W5:Y:S04]  /*3660*/  @!P5 LDG.E R48, desc[UR22][R10.64] ;  /* 0x000000160a30d981 */ /* 0x000f68000c1e1900 */
[----:B------:R0:W-:Y:S04]  /*3670*/  STL [R1+0x8], R74 ;  /* 0x0000084a01007387 */ /* 0x0001e80000100800 */
[----:B------:R0:W-:Y:S01]  /*3680*/  STL [R1+0x4], R73 ;  /* 0x0000044901007387 */ /* 0x0001e20000100800 */
[----:B--2---:R-:W-:Y:S01]  /*3690*/  @!P5 IADD3 R22, P2, R9, R22, RZ ;  /* 0x000000160916d210 */ /* 0x004fe20007f5e0ff */
[----:B------:R-:W-:Y:S01]  /*36a0*/  HFMA2.MMA R9, -RZ, RZ, 0, 0 ;  /* 0x00000000ff097435 */ /* 0x000fe200000001ff */
[----:B------:R-:W-:-:S02]  /*36b0*/  UMOV UR27, 0x3f800000 ;  /* 0x3f800000001b7882 */ /* 0x000fc40000000000 */
[----:B------:R-:W-:Y:S01]  /*36c0*/  @!P5 IADD3.X R23, R26, R23, RZ, P2, !PT ;  /* 0x000000171a17d210 */ /* 0x000fe200017fe4ff */
[----:B------:R-:W-:Y:S01]  /*36d0*/  BSSY B0, `(.L_x_1568) ;  /* 0x0000024000007945 */ /* 0x000fe20003800000 */
[----:B------:R-:W-:Y:S01]  /*36e0*/  ISETP.NE.AND P3, PT, RZ, UR25, PT ;  /* 0x00000019ff007c0c */ /* 0x000fe2000bf65270 */
[----:B------:R-:W-:-:S04]  /*36f0*/  HADD2.F32 R14, -RZ, R52.H0_H0 ;  /* 0x20000034ff0e7230 */ /* 0x000fc80000004100 */
[----:B------:R1:W5:Y:S02]  /*3700*/  @!P5 LDG.E R9, desc[UR22][R22.64] ;  /* 0x000000161609d981 */ /* 0x000364000c1e1900 */
[----:B-1----:R-:W-:Y:S01]  /*3710*/  HADD2.F32 R22, -RZ, R52.H1_H1 ;  /* 0x30000034ff167230 */ /* 0x002fe20000004100 */
        /* <DEDUP_REMOVED lines=8> */
[----:B------:R-:W1:Y:S01]  /*37a0*/  @P0 MUFU.RSQ R10, R10 ;  /* 0x0000000a000a0308 */ /* 0x000e620000001400 */
[----:B------:R-:W-:Y:S02]  /*37b0*/  CS2R R12, SRZ ;  /* 0x00000000000c7805 */ /* 0x000fe4000001ff00 */
[----:B-1----:R-:W-:Y:S02]  /*37c0*/  @P0 R2UR UR5, R10 ;  /* 0x000000000a0502ca */ /* 0x002fe400000e0000 */
[----:B------:R-:W-:Y:S02]  /*37d0*/  ISETP.GT.U32.AND P0, PT, R0, 0x2ff, PT ;  /* 0x000002ff0000780c */ /* 0x000fe40003f04070 */
[----:B------:R-:W-:-:S09]  /*37e0*/  CS2R R10, SRZ ;  /* 0x00000000000a7805 */ /* 0x000fd2000001ff00 */
[----:B------:R-:W-:Y:S02]  /*37f0*/  @UP0 UMOV UR27, UR5 ;  /* 0x00000005001b0c82 */ /* 0x000fe40008000000 */
[----:B0-----:R-:W-:Y:S05]  /*3800*/  @P0 BRA `(.L_x_1569) ;  /* 0x0000000000400947 */ /* 0x001fea0003800000 */
[----:B------:R-:W-:Y:S02]  /*3810*/  ISETP.NE.AND P0, PT, RZ, UR25, PT ;  /* 0x00000019ff007c0c */ /* 0x000fe4000bf05270 */
[----:B------:R-:W-:-:S04]  /*3820*/  IADD3 R10, R72, UR15, RZ ;  /* 0x0000000f480a7c10 */ /* 0x000fc8000fffe0ff */
[----:B------:R-:W-:-:S07]  /*3830*/  SHF.R.S32.HI R13, RZ, 0x1f, R10 ;  /* 0x0000001fff0d7819 */ /* 0x000fce000001140a */
[----:B------:R-:W0:Y:S02]  /*3840*/  @P0 LDC.64 R20, c[0x0][0x240] ;  /* 0x00009000ff140b82 */ /* 0x000e240000000a00 */
[----:B0-----:R-:W-:-:S04]  /*3850*/  @P0 LEA R20, P2, R10, R20, 0x1 ;  /* 0x000000140a140211 */ /* 0x001fc800078408ff */
        /* <DEDUP_REMOVED lines=11> */
.L_x_1569:
[----:B------:R-:W-:Y:S05]  /*3910*/  BSYNC B0 ;  /* 0x0000000000007941 */ /* 0x000fea0003800000 */
.L_x_1568:
[----:B------:R-:W-:Y:S01]  /*3920*/  FADD.FTZ R14, R14, -UR26 ;  /* 0x8000001a0e0e7e21 */ /* 0x000fe20008010000 */
[----:B------:R-:W-:Y:S01]  /*3930*/  FADD.FTZ R22, R22, -UR26 ;  /* 0x8000001a16167e21 */ /* 0x000fe20008010000 */
[--C-:B-----5:R-:W-:Y:S02]  /*3940*/  HADD2.F32 R26, -RZ, R50.reuse.H0_H0 ;  /* 0x20000032ff1a7230 */ /* 0x120fe40000004100 */
        /* <DEDUP_REMOVED lines=22> */
.L_x_1570:
        /* <DEDUP_REMOVED lines=34> */
.L_x_1571:
        /* <DEDUP_REMOVED lines=40> */
.L_x_1572:
        /* <DEDUP_REMOVED lines=37> */
.L_x_1573:
        /* <DEDUP_REMOVED lines=37> */
.L_x_1574:
        /* <DEDUP_REMOVED lines=37> */
.L_x_1575:
        /* <DEDUP_REMOVED lines=37> */
.L_x_1576:
        /* <DEDUP_REMOVED lines=37> */
.L_x_1577:
        /* <DEDUP_REMOVED lines=37> */
.L_x_1578:
        /* <DEDUP_REMOVED lines=38> */
.L_x_1579:
        /* <DEDUP_REMOVED lines=38> */
.L_x_1580:
        /* <DEDUP_REMOVED lines=38> */
.L_x_1581:
        /* <DEDUP_REMOVED lines=38> */
.L_x_1582:
        /* <DEDUP_REMOVED lines=38> */
.L_x_1583:
        /* <DEDUP_REMOVED lines=39> */
.L_x_1584:
        /* <DEDUP_REMOVED lines=39> */
.L_x_1585:
        /* <DEDUP_REMOVED lines=38> */
.L_x_1586:
        /* <DEDUP_REMOVED lines=39> */
.L_x_1587:
        /* <DEDUP_REMOVED lines=37> */
.L_x_1588:
        /* <DEDUP_REMOVED lines=37> */
.L_x_1589:
        /* <DEDUP_REMOVED lines=37> */
.L_x_1590:
        /* <DEDUP_REMOVED lines=37> */
.L_x_1591:
        /* <DEDUP_REMOVED lines=37> */
.L_x_1592:
        /* <DEDUP_REMOVED lines=37> */
.L_x_1593:
        /* <DEDUP_REMOVED lines=37> */
.L_x_1594:
        /* <DEDUP_REMOVED lines=37> */
.L_x_1595:
        /* <DEDUP_REMOVED lines=37> */
.L_x_1596:
        /* <DEDUP_REMOVED lines=37> */
.L_x_1597:
        /* <DEDUP_REMOVED lines=37> */
.L_x_1598:
        /* <DEDUP_REMOVED lines=37> */
.L_x_1599:
[----:B------:R-:W-:Y:S01]  /*7e80*/  FMUL.FTZ R23, R22, R10 ;  /* 0x0000000a16177220 */ /* 0x000fe20000410000 */
[--C-:B------:R-:W-:Y:S02]  /*7e90*/  HADD2.F32 R27, -RZ, R7.reuse.H0_H0 ;  /* 0x20000007ff1b7230 */ /* 0x100fe40000004100 */
[C---:B------:R-:W-:Y:S01]  /*7ea0*/  FFMA.FTZ R72, R21.reuse, R22, R72 ;  /* 0x0000001615487223 */ /* 0x040fe20000010048 */
[----:B------:R-:W-:Y:S02]  /*7eb0*/  HADD2.F32 R26, -RZ, R7.H1_H1 ;  /* 0x30000007ff1a7230 */ /* 0x000fe40000004100 */
[----:B------:R-:W-:Y:S01]  /*7ec0*/  FFMA.FTZ R14, R21, R23, R14 ;  /* 0x00000017150e7223 */ /* 0x000fe2000001000e */
[----:B------:R-:W-:Y:S01]  /*7ed0*/  FMUL.FTZ R21, R73, R13 ;  /* 0x0000000d49157220 */ /* 0x000fe20000410000 */
[----:B------:R-:W-:Y:S01]  /*7ee0*/  FADD.FTZ R20, R20, R23 ;  /* 0x0000001714147221 */ /* 0x000fe20000010000 */
[----:B------:R-:W-:Y:S01]  /*7ef0*/  FADD.FTZ R27, R27, -UR26 ;  /* 0x8000001a1b1b7e21 */ /* 0x000fe20008010000 */
[----:B------:R-:W-:Y:S01]  /*7f00*/  FADD.FTZ R26, R26, -UR26 ;  /* 0x8000001a1a1a7e21 */ /* 0x000fe20008010000 */
[----:B------:R-:W-:Y:S01]  /*7f10*/  FFMA.FTZ R14, R74, R21, R14 ;  /* 0x000000154a0e7223 */ /* 0x000fe2000001000e */
[----:B------:R-:W-:Y:S01]  /*7f20*/  FADD.FTZ R21, R21, R20 ;  /* 0x0000001415157221 */ /* 0x000fe20000010000 */
        /* <DEDUP_REMOVED lines=24> */
.L_x_1600:
[----:B------:R-:W-:Y:S01]  /*80b0*/  FMUL.FTZ R22, R25, R10 ;  /* 0x0000000a19167220 */ /* 0x000fe20000410000 */
[----:B------:R-:W-:Y:S01]  /*80c0*/  FMUL.FTZ R24, R20, R13 ;  /* 0x0000000d14187220 */ /* 0x000fe20000410000 */
[--C-:B------:R-:W-:Y:S02]  /*80d0*/  HADD2.F32 R77, -RZ, R9.reuse.H0_H0 ;  /* 0x20000009ff4d7230 */ /* 0x100fe40000004100 */
[----:B------:R-:W-:Y:S01]  /*80e0*/  FFMA.FTZ R14, R27, R22, R14 ;  /* 0x000000161b0e7223 */ /* 0x000fe2000001000e */
[----:B------:R-:W-:Y:S01]  /*80f0*/  FADD.FTZ R21, R21, R22 ;  /* 0x0000001615157221 */ /* 0x000fe20000010000 */
[----:B------:R-:W-:Y:S02]  /*8100*/  HADD2.F32 R22, -RZ, R48.H0_H0 ;  /* 0x20000030ff167230 */ /* 0x000fe40000004100 */
[----:B------:R-:W-:Y:S01]  /*8110*/  FADD.FTZ R77, R77, -UR26 ;  /* 0x8000001a4d4d7e21 */ /* 0x000fe20008010000 */
[----:B------:R-:W-:Y:S01]  /*8120*/  FFMA.FTZ R14, R26, R24, R14 ;  /* 0x000000181a0e7223 */ /* 0x000fe2000001000e */
[----:B------:R-:W-:Y:S01]  /*8130*/  FADD.FTZ R24, R24, R21 ;  /* 0x0000001518187221 */ /* 0x000fe20000010000 */
[----:B------:R-:W-:-:S02]  /*8140*/  HADD2.F32 R21, -RZ, R9.H1_H1 ;  /* 0x30000009ff157230 */ /* 0x000fc40000004100 */
[----:B------:R-:W-:Y:S01]  /*8150*/  FMUL.FTZ R77, R77, UR27 ;  /* 0x0000001b4d4d7c20 */ /* 0x000fe20008410000 */
[----:B------:R-:W-:Y:S02]  /*8160*/  HADD2.F32 R23, -RZ, R48.H1_H1 ;  /* 0x30000030ff177230 */ /* 0x000fe40000004100 */
        /* <DEDUP_REMOVED lines=21> */
.L_x_1601:
        /* <DEDUP_REMOVED lines=118> */
.L_x_1603:
[----:B------:R-:W-:Y:S05]  /*8a20*/  BSYNC B0 ;  /* 0x0000000000007941 */ /* 0x000fea0003800000 */
.L_x_1602:
        /* <DEDUP_REMOVED lines=78> */
.L_x_1605:
[----:B------:R-:W-:Y:S05]  /*8f10*/  BSYNC B0 ;  /* 0x0000000000007941 */ /* 0x000fea0003800000 */
.L_x_1604:
        /* <DEDUP_REMOVED lines=20> */
.L_x_1607:
[----:B------:R-:W-:Y:S05]  /*9060*/  BSYNC B0 ;  /* 0x0000000000007941 */ /* 0x000fea0003800000 */
.L_x_1606:
        /* <DEDUP_REMOVED lines=40> */
.L_x_1610:
[----:B------:R-:W-:Y:S02]  /*92f0*/  MOV R20, UR18 ;  /* 0x0000001200147c02 */ /* 0x000fe40008000f00 */
[----:B------:R-:W-:-:S05]  /*9300*/  MOV R21, UR19 ;  /* 0x0000001300157c02 */ /* 0x000fca0008000f00 */
[----:B------:R-:W2:Y:S04]  /*9310*/  LDG.E.STRONG.GPU R20, desc[UR22][R20.64] ;  /* 0x0000001614147981 */ /* 0x000ea8000c1ef900 */
[----:B--2---:R-:W-:Y:S01]  /*9320*/  CCTL.IVALL ;  /* 0x00000000ff00798f */ /* 0x004fe20002000000 */
[----:B------:R-:W-:Y:S05]  /*9330*/  YIELD ;  /* 0x0000000000007946 */ /* 0x000fea0003800000 */
[----:B------:R-:W-:-:S13]  /*9340*/  ISETP.NE.AND P0, PT, R20, R14, PT ;  /* 0x0000000e1400720c */ /* 0x000fda0003f05270 */
[----:B------:R-:W-:Y:S05]  /*9350*/  @P0 BRA `(.L_x_1610) ;  /* 0xfffffffc00e40947 */ /* 0x000fea000383ffff */
.L_x_1609:
        /* <DEDUP_REMOVED lines=19> */
.L_x_1614:
        /* <DEDUP_REMOVED lines=165> */
.L_x_1613:
        /* <DEDUP_REMOVED lines=87> */
.L_x_1615:
[----:B------:R-:W-:-:S13]  /*a450*/  ISETP.NE.OR P0, PT, RZ, UR16, P0 ;  /* 0x00000010ff007c0c */ /* 0x000fda0008705670 */
[----:B------:R-:W-:Y:S05]  /*a460*/  @!P0 BRA `(.L_x_1611) ;  /* 0x0000000000b08947 */ /* 0x000fea0003800000 */
.L_x_1612:
        /* <DEDUP_REMOVED lines=44> */
.L_x_1611:
        /* <DEDUP_REMOVED lines=14> */
.L_x_1617:
[----:B------:R-:W-:Y:S05]  /*a810*/  BSYNC B0 ;  /* 0x0000000000007941 */ /* 0x000fea0003800000 */
.L_x_1616:
        /* <DEDUP_REMOVED lines=25> */
.L_x_1608:
        /* <DEDUP_REMOVED lines=8> */
[----:B0-----:R-:W0:Y:S02]  /*aa30*/  LDS.64 R20, [UR5+0xe0] ;  /* 0x0000e005ff147984 */ /* 0x001e240008000a00 */
[----:B0-----:R-:W-:Y:S01]  /*aa40*/  FMUL.FTZ R20, R20, UR6 ;  /* 0x0000000614147c20 */ /* 0x001fe20008410000 */
        /* <DEDUP_REMOVED lines=28> */
.L_x_1618:
[----:B------:R-:W-:Y:S04]  /*ac10*/  BSSY B0, `(.L_x_1619) ;  /* 0x0000017000007945 */ /* 0x000fe80003800000 */
[----:B------:R-:W-:Y:S05]  /*ac20*/  @!P1 BRA `(.L_x_1620) ;  /* 0x0000000000549947 */ /* 0x000fea0003800000 */
[----:B------:R-:W-:Y:S01]  /*ac30*/  MOV R22, UR5 ;  /* 0x0000000500167c02 */ /* 0x000fe20008000f00 */
        /* <DEDUP_REMOVED lines=20> */
.L_x_1620:
[----:B------:R-:W-:Y:S05]  /*ad80*/  BSYNC B0 ;  /* 0x0000000000007941 */ /* 0x000fea0003800000 */
.L_x_1619:
[C---:B-----5:R-:W-:Y:S01]  /*ad90*/  IADD3 R25, R2.reuse, 0x10, RZ ;  /* 0x0000001002197810 */ /* 0x060fe20007ffe0ff */
[----:B------:R-:W-:Y:S01]  /*ada0*/  ULDC.64 UR6, c[0x0][0x290] ;  /* 0x0000a40000067ab9 */ /* 0x000fe20000000a00 */
[----:B------:R-:W-:Y:S01]  /*adb0*/  IADD3 R24, R2, 0x10, RZ ;  /* 0x0000001002187810 */ /* 0x000fe20007ffe0ff */
[--C-:B------:R-:W-:Y:S01]  /*adc0*/  HADD2.F32 R21, -RZ, R47.reuse.H0_H0 ;  /* 0x2000002fff157230 */ /* 0x100fe20000004100 */
[----:B------:R-:W-:Y:S01]  /*add0*/  SHF.R.S32.HI R25, RZ, 0x1f, R25 ;  /* 0x0000001fff197819 */ /* 0x000fe20000011419 */
[----:B------:R-:W-:Y:S01]  /*ade0*/  HADD2.F32 R20, -RZ, R47.H1_H1 ;  /* 0x3000002fff147230 */ /* 0x000fe20000004100 */
[----:B------:R-:W-:Y:S01]  /*adf0*/  ISETP.GE.U32.AND P0, PT, R24, UR6, PT ;  /* 0x0000000618007c0c */ /* 0x000fe2000bf06070 */
[--C-:B0-----:R-:W-:Y:S02]  /*ae00*/  HADD2.F32 R14, -RZ, R53.reuse.H0_H0 ;  /* 0x20000035ff0e7230 */ /* 0x101fe40000004100 */
        /* <DEDUP_REMOVED lines=26> */
.L_x_1621:
        /* <DEDUP_REMOVED lines=22> */
.L_x_1623:
[----:B------:R-:W-:Y:S05]  /*b110*/  BSYNC B0 ;  /* 0x0000000000007941 */ /* 0x000fea0003800000 */
.L_x_1622:
        /* <DEDUP_REMOVED lines=33> */
.L_x_1624:
        /* <DEDUP_REMOVED lines=22> */
.L_x_1626:
[----:B------:R-:W-:Y:S05]  /*b490*/  BSYNC B0 ;  /* 0x0000000000007941 */ /* 0x000fea0003800000 */
.L_x_1625:
        /* <DEDUP_REMOVED lines=33> */
.L_x_1627:
        /* <DEDUP_REMOVED lines=22> */
.L_x_1629:
[----:B------:R-:W-:Y:S05]  /*b810*/  BSYNC B0 ;  /* 0x0000000000007941 */ /* 0x000fea0003800000 */
.L_x_1628:
        /* <DEDUP_REMOVED lines=33> */
.L_x_1630:
        /* <DEDUP_REMOVED lines=22> */
.L_x_1632:
[----:B------:R-:W-:Y:S05]  /*bb90*/  BSYNC B0 ;  /* 0x0000000000007941 */ /* 0x000fea0003800000 */
.L_x_1631:
        /* <DEDUP_REMOVED lines=48> */
.L_x_1633:
        /* <DEDUP_REMOVED lines=22> */
.L_x_1635:
[----:B------:R-:W-:Y:S05]  /*c000*/  BSYNC B0 ;  /* 0x0000000000007941 */ /* 0x000fea0003800000 */
.L_x_1634:
        /* <DEDUP_REMOVED lines=25> */
.L_x_1636:
        /* <DEDUP_REMOVED lines=22> */
.L_x_1638:
[----:B------:R-:W-:Y:S05]  /*c300*/  BSYNC B0 ;  /* 0x0000000000007941 */ /* 0x000fea0003800000 */
.L_x_1637:
        /* <DEDUP_REMOVED lines=32> */
.L_x_1639:
        /* <DEDUP_REMOVED lines=22> */
.L_x_1641:
[----:B------:R-:W-:Y:S05]  /*c670*/  BSYNC B0 ;  /* 0x0000000000007941 */ /* 0x000fea0003800000 */
.L_x_1640:
        /* <DEDUP_REMOVED lines=29> */
.L_x_1642:
        /* <DEDUP_REMOVED lines=22> */
.L_x_1644:
[----:B------:R-:W-:Y:S05]  /*c9b0*/  BSYNC B0 ;  /* 0x0000000000007941 */ /* 0x000fea0003800000 */
.L_x_1643:
[----:B------:R-:W2:Y:S01]  /*c9c0*/  LDL.LU R21, [R1] ;  /* 0x0000000001157983 */ /* 0x000ea20000300800 */
[----:B------:R-:W-:Y:S01]  /*c9d0*/  IADD3 R42, R2, 0x90, RZ ;  /* 0x00000090022a7810 */ /* 0x000fe20007ffe0ff */
[----:B0-----:R-:W-:Y:S01]  /*c9e0*/  FADD.FTZ R23, R14, -UR26 ;  /* 0x8000001a0e177e21 */ /* 0x001fe20008010000 */
[C---:B------:R-:W-:Y:S01]  /*c9f0*/  IADD3 R27, R2.reuse, 0xa0, RZ ;  /* 0x000000a0021b7810 */ /* 0x040fe20007ffe0ff */
[----:B------:R-:W-:Y:S01]  /*ca00*/  FADD.FTZ R22, R41, -UR26 ;  /* 0x8000001a29167e21 */ /* 0x000fe20008010000 */
[C---:B------:R-:W-:Y:S01]  /*ca10*/  IADD3 R40, R2.reuse, 0xa0, RZ ;  /* 0x000000a002287810 */ /* 0x040fe20007ffe0ff */
[--C-:B------:R-:W-:Y:S01]  /*ca20*/  HADD2.F32 R14, -RZ, R39.reuse.H0_H0 ;  /* 0x20000027ff0e7230 */ /* 0x100fe20000004100 */
[----:B------:R-:W-:Y:S01]  /*ca30*/  IADD3 R43, R2, 0x90, RZ ;  /* 0x00000090022b7810 */ /* 0x000fe20007ffe0ff */
        /* <DEDUP_REMOVED lines=39> */
.L_x_1645:
        /* <DEDUP_REMOVED lines=22> */
.L_x_1647:
[----:B------:R-:W-:Y:S05]  /*ce10*/  BSYNC B0 ;  /* 0x0000000000007941 */ /* 0x000fea0003800000 */
.L_x_1646:
        /* <DEDUP_REMOVED lines=26> */
.L_x_1648:
        /* <DEDUP_REMOVED lines=22> */
.L_x_1650:
[----:B------:R-:W-:Y:S05]  /*d120*/  BSYNC B0 ;  /* 0x0000000000007941 */ /* 0x000fea0003800000 */
.L_x_1649:
        /* <DEDUP_REMOVED lines=33> */
.L_x_1651:
        /* <DEDUP_REMOVED lines=22> */
.L_x_1653:
[----:B------:R-:W-:Y:S05]  /*d4a0*/  BSYNC B0 ;  /* 0x0000000000007941 */ /* 0x000fea0003800000 */
.L_x_1652:
[----:B0-----:R-:W2:Y:S01]  /*d4b0*/  LDL.LU R23, [R1+0x18] ;  /* 0x0000180001177983 */ /* 0x001ea20000300800 */
[----:B------:R-:W-:Y:S01]  /*d4c0*/  HADD2.F32 R21, -RZ, R37.H1_H1 ;  /* 0x30000025ff157230 */ /* 0x000fe20000004100 */
[----:B------:R-:W-:Y:S01]  /*d4d0*/  IADD3 R28, R2, 0xd0, RZ ;  /* 0x000000d0021c7810 */ /* 0x000fe20007ffe0ff */
[----:B------:R-:W-:Y:S01]  /*d4e0*/  FADD.FTZ R22, R14, -UR26 ;  /* 0x8000001a0e167e21 */ /* 0x000fe20008010000 */
[----:B------:R-:W-:Y:S01]  /*d4f0*/  ISETP.GT.U32.OR P0, PT, R0, 0x2ff, P0 ;  /* 0x000002ff0000780c */ /* 0x000fe20000704470 */
[----:B------:R-:W-:Y:S02]  /*d500*/  HADD2.F32 R14, -RZ, R38.H0_H0 ;  /* 0x20000026ff0e7230 */ /* 0x000fe40000004100 */
[----:B------:R-:W-:Y:S01]  /*d510*/  FADD.FTZ R21, R21, -UR26 ;  /* 0x8000001a15157e21 */ /* 0x000fe20008010000 */
[----:B------:R-:W-:Y:S01]  /*d520*/  ISETP.GE.U32.AND P2, PT, R28, UR6, PT ;  /* 0x000000061c007c0c */ /* 0x000fe2000bf46070 */
[----:B------:R-:W-:Y:S02]  /*d530*/  FMUL.FTZ R22, R22, UR27 ;  /* 0x0000001b16167c20 */ /* 0x000fe40008410000 */
[----:B------:R-:W-:Y:S01]  /*d540*/  FMUL.FTZ R21, R21, UR27 ;  /* 0x0000001b15157c20 */ /* 0x000fe20008410000 */
[----:B--2---:R-:W-:-:S02]  /*d550*/  HADD2.F32 R20, -RZ, R23.H0_H0 ;  /* 0x20000017ff147230 */ /* 0x004fc40000004100 */
        /* <DEDUP_REMOVED lines=20> */
.L_x_1654:
        /* <DEDUP_REMOVED lines=22> */
.L_x_1656:
[----:B------:R-:W-:Y:S05]  /*d800*/  BSYNC B0 ;  /* 0x0000000000007941 */ /* 0x000fea0003800000 */
.L_x_1655:
        /* <DEDUP_REMOVED lines=35> */
.L_x_1657:
        /* <DEDUP_REMOVED lines=22> */
.L_x_1659:
[----:B------:R-:W-:Y:S05]  /*dba0*/  BSYNC B0 ;  /* 0x0000000000007941 */ /* 0x000fea0003800000 */
.L_x_1658:
[----:B------:R-:W2:Y:S04]  /*dbb0*/  LDL.LU R20, [R1+0xc] ;  /* 0x00000c0001147983 */ /* 0x000ea80000300800 */
[----:B0-----:R-:W3:Y:S04]  /*dbc0*/  LDL.LU R23, [R1+0x28] ;  /* 0x0000280001177983 */ /* 0x001ee80000300800 */
[----:B------:R-:W4:Y:S01]  /*dbd0*/  LDL R37, [R1+0x10] ;  /* 0x0000100001257983 */ /* 0x000f220000100800 */
[----:B------:R-:W-:Y:S02]  /*dbe0*/  ISETP.GE.U32.AND P2, PT, R14, UR6, PT ;  /* 0x000000060e007c0c */ /* 0x000fe4000bf46070 */
[----:B------:R-:W-:-:S02]  /*dbf0*/  SHF.R.S32.HI R26, RZ, 0x1f, R14 ;  /* 0x0000001fff1a7819 */ /* 0x000fc4000001140e */
[----:B------:R-:W-:Y:S02]  /*dc00*/  ISETP.GE.AND.EX P0, PT, R25, UR7, PT, P0 ;  /* 0x0000000719007c0c */ /* 0x000fe4000bf06300 */
[----:B------:R-:W-:Y:S02]  /*dc10*/  ISETP.GE.AND.EX P2, PT, R26, UR7, PT, P2 ;  /* 0x000000071a007c0c */ /* 0x000fe4000bf46320 */
[----:B------:R-:W-:Y:S01]  /*dc20*/  ISETP.GT.U32.OR P0, PT, R0, 0x2ff, P0 ;  /* 0x000002ff0000780c */ /* 0x000fe20000704470 */
[--C-:B--2---:R-:W-:Y:S02]  /*dc30*/  HADD2.F32 R22, -RZ, R20.reuse.H0_H0 ;  /* 0x20000014ff167230 */ /* 0x104fe40000004100 */
[----:B------:R-:W-:Y:S02]  /*dc40*/  HADD2.F32 R21, -RZ, R20.H1_H1 ;  /* 0x30000014ff157230 */ /* 0x000fe40000004100 */
[--C-:B---3--:R-:W-:Y:S02]  /*dc50*/  HADD2.F32 R20, -RZ, R23.reuse.H0_H0 ;  /* 0x20000017ff147230 */ /* 0x108fe40000004100 */
[----:B------:R-:W-:Y:S01]  /*dc60*/  FADD.FTZ R22, R22, -UR26 ;  /* 0x8000001a16167e21 */ /* 0x000fe20008010000 */
[----:B------:R-:W-:-:S02]  /*dc70*/  HADD2.F32 R23, -RZ, R23.H1_H1 ;  /* 0x30000017ff177230 */ /* 0x000fc40000004100 */
[----:B------:R-:W-:Y:S01]  /*dc80*/  FADD.FTZ R21, R21, -UR26 ;  /* 0x8000001a15157e21 */ /* 0x000fe20008010000 */
[----:B----4-:R-:W-:Y:S02]  /*dc90*/  HADD2.F32 R27, -RZ, R37.H0_H0 ;  /* 0x20000025ff1b7230 */ /* 0x010fe40000004100 */
        /* <DEDUP_REMOVED lines=21> */
.L_x_1660:
        /* <DEDUP_REMOVED lines=22> */
.L_x_1662:
[----:B------:R-:W-:Y:S05]  /*df50*/  BSYNC B0 ;  /* 0x0000000000007941 */ /* 0x000fea0003800000 */
.L_x_1661:
        /* <DEDUP_REMOVED lines=30> */
.L_x_1663:
        /* <DEDUP_REMOVED lines=22> */
.L_x_1665:
[----:B------:R-:W-:Y:S05]  /*e2a0*/  BSYNC B0 ;  /* 0x0000000000007941 */ /* 0x000fea0003800000 */
.L_x_1664:
[----:B0-----:R-:W2:Y:S04]  /*e2b0*/  LDL.LU R22, [R1+0x34] ;  /* 0x0000340001167983 */ /* 0x001ea80000300800 */
[----:B------:R-:W3:Y:S01]  /*e2c0*/  LDL.LU R29, [R1+0x1c] ;  /* 0x00001c00011d7983 */ /* 0x000ee20000300800 */
[----:B------:R-:W-:Y:S01]  /*e2d0*/  IADD3 R26, R2, 0x110, RZ ;  /* 0x00000110021a7810 */ /* 0x000fe20007ffe0ff */
[----:B------:R-:W-:Y:S01]  /*e2e0*/  HADD2.F32 R23, -RZ, R36.H1_H1 ;  /* 0x30000024ff177230 */ /* 0x000fe20000004100 */
[----:B------:R-:W-:Y:S01]  /*e2f0*/  ISETP.GE.U32.AND P0, PT, R25, UR6, PT ;  /* 0x0000000619007c0c */ /* 0x000fe2000bf06070 */
[----:B------:R-:W-:Y:S01]  /*e300*/  FADD.FTZ R36, R27, -UR26 ;  /* 0x8000001a1b247e21 */ /* 0x000fe20008010000 */
[----:B------:R-:W-:Y:S02]  /*e310*/  ISETP.GE.U32.AND P2, PT, R26, UR6, PT ;  /* 0x000000061a007c0c */ /* 0x000fe4000bf46070 */
[----:B------:R-:W-:Y:S01]  /*e320*/  SHF.R.S32.HI R20, RZ, 0x1f, R25 ;  /* 0x0000001fff147819 */ /* 0x000fe20000011419 */
[----:B------:R-:W-:Y:S01]  /*e330*/  FADD.FTZ R23, R23, -UR26 ;  /* 0x8000001a17177e21 */ /* 0x000fe20008010000 */
[----:B------:R-:W-:Y:S01]  /*e340*/  SHF.R.S32.HI R28, RZ, 0x1f, R26 ;  /* 0x0000001fff1c7819 */ /* 0x000fe2000001141a */
[----:B------:R-:W-:Y:S01]  /*e350*/  FMUL.FTZ R36, R36, UR27 ;  /* 0x0000001b24247c20 */ /* 0x000fe20008410000 */
[C---:B------:R-:W-:Y:S01]  /*e360*/  IADD3 R24, R2.reuse, 0x120, RZ ;  /* 0x0000012002187810 */ /* 0x040fe20007ffe0ff */
[----:B------:R-:W-:Y:S01]  /*e370*/  FMUL.FTZ R23, R23, UR27 ;  /* 0x0000001b17177c20 */ /* 0x000fe20008410000 */
[----:B------:R-:W-:-:S02]  /*e380*/  IADD3 R14, R2, 0x130, RZ ;  /* 0x00000130020e7810 */ /* 0x000fc40007ffe0ff */
[----:B------:R-:W-:Y:S02]  /*e390*/  ISETP.GE.AND.EX P4, PT, R20, UR7, PT, P0 ;  /* 0x0000000714007c0c */ /* 0x000fe4000bf86300 */
[----:B------:R-:W-:Y:S02]  /*e3a0*/  ISETP.GE.AND.EX P5, PT, R28, UR7, PT, P2 ;  /* 0x000000071c007c0c */ /* 0x000fe4000bfa6320 */
[----:B------:R-:W-:Y:S02]  /*e3b0*/  ISETP.GE.U32.AND P2, PT, R24, UR6, PT ;  /* 0x0000000618007c0c */ /* 0x000fe4000bf46070 */
[----:B------:R-:W-:Y:S02]  /*e3c0*/  ISETP.GE.U32.AND P0, PT, R14, UR6, PT ;  /* 0x000000060e007c0c */ /* 0x000fe4000bf06070 */
[C---:B------:R-:W-:Y:S02]  /*e3d0*/  ISETP.GT.U32.OR P4, PT, R0.reuse, 0x2ff, P4 ;  /* 0x000002ff0000780c */ /* 0x040fe40002784470 */
[----:B------:R-:W-:Y:S01]  /*e3e0*/  ISETP.GT.U32.OR P5, PT, R0, 0x2ff, P5 ;  /* 0x000002ff0000780c */ /* 0x000fe20002fa4470 */
[----:B--2---:R-:W-:-:S02]  /*e3f0*/  HADD2.F32 R21, -RZ, R22.H0_H0 ;  /* 0x20000016ff157230 */ /* 0x004fc40000004100 */
[----:B------:R-:W-:Y:S02]  /*e400*/  HADD2.F32 R22, -RZ, R22.H1_H1 ;  /* 0x30000016ff167230 */ /* 0x000fe40000004100 */
[--C-:B---3--:R-:W-:Y:S02]  /*e410*/  HADD2.F32 R27, -RZ, R29.reuse.H0_H0 ;  /* 0x2000001dff1b7230 */ /* 0x108fe40000004100 */
        /* <DEDUP_REMOVED lines=20> */
.L_x_1666:
        /* <DEDUP_REMOVED lines=22> */
.L_x_1668:
[----:B------:R-:W-:Y:S05]  /*e6c0*/  BSYNC B0 ;  /* 0x0000000000007941 */ /* 0x000fea0003800000 */
.L_x_1667:
        /* <DEDUP_REMOVED lines=26> */
.L_x_1669:
[----:B------:R-:W-:Y:S04]  /*e870*/  BSSY B0, `(.L_x_1670) ;  /* 0x0000016000007945 */ /* 0x000fe80003800000 */
[----:B------:R-:W-:Y:S05]  /*e880*/  @P5 BRA `(.L_x_1671) ;  /* 0x0000000000505947 */ /* 0x000fea0003800000 */
[----:B------:R-:W-:Y:S01]  /*e890*/  MOV R27, UR5 ;  /* 0x00000005001b7c02 */ /* 0x000fe20008000f00 */
[----:B------:R-:W-:Y:S01]  /*e8a0*/  ULDC.64 UR14, c[0x0][0x288] ;  /* 0x0000a200000e7ab9 */ /* 0x000fe20000000a00 */
[----:B------:R-:W-:-:S03]  /*e8b0*/  MOV R22, UR5 ;  /* 0x0000000500167c02 */ /* 0x000fc60008000f00 */
[----:B------:R-:W-:Y:S01]  /*e8c0*/  FFMA.FTZ R20, R20, R27, UR13 ;  /* 0x0000000d14147e23 */ /* 0x000fe2000801001b */
[----:B------:R-:W-:Y:S02]  /*e8d0*/  IMAD R27, R28, UR14, RZ ;  /* 0x0000000e1c1b7c24 */ /* 0x000fe4000f8e02ff */
[----:B------:R-:W-:Y:S01]  /*e8e0*/  FFMA.FTZ R22, R21, R22, UR13 ;  /* 0x0000000d15167e23 */ /* 0x000fe20008010016 */
[----:B------:R-:W-:Y:S01]  /*e8f0*/  MOV R21, R19 ;  /* 0x0000001300157202 */ /* 0x000fe20000000f00 */
[----:B------:R-:W-:Y:S01]  /*e900*/  FFMA.FTZ R25, R25, R10, -R20 ;  /* 0x0000000a19197223 */ /* 0x000fe20000010814 */
[----:B------:R-:W-:Y:S01]  /*e910*/  MOV R20, R16 ;  /* 0x0000001000147202 */ /* 0x000fe20000000f00 */
[----:B------:R-:W-:-:S04]  /*e920*/  IMAD R27, R26, UR15, R27 ;  /* 0x0000000f1a1b7c24 */ /* 0x000fc8000f8e021b */
        /* <DEDUP_REMOVED lines=10> */
.L_x_1671:
[----:B------:R-:W-:Y:S05]  /*e9d0*/  BSYNC B0 ;  /* 0x0000000000007941 */ /* 0x000fea0003800000 */
.L_x_1670:
        /* <DEDUP_REMOVED lines=10> */
[----:B------:R-:W-:Y:S01]  /*ea80*/  ISETP.GE.AND.EX P2, PT, R38, UR7, PT, P2 ;  /* 0x0000000726007c0c */ /* 0x000fe2000bf46320 */
[----:B------:R-:W-:-:S02]  /*ea90*/  FMUL.FTZ R28, R20, UR27 ;  /* 0x0000001b141c7c20 */ /* 0x000fc40008410000 */
[----:B------:R-:W-:Y:S01]  /*eaa0*/  FMUL.FTZ R21, R21, UR27 ;  /* 0x0000001b15157c20 */ /* 0x000fe20008410000 */
        /* <DEDUP_REMOVED lines=22> */
.L_x_1672:
        /* <DEDUP_REMOVED lines=9> */
[----:B------:R-:W-:Y:S01]  /*eca0*/  IMAD R27, R24, UR15, R27 ;  /* 0x0000000f181b7c24 */ /* 0x000fe2000f8e021b */
[----:B------:R-:W-:Y:S01]  /*ecb0*/  MOV R21, R19 ;  /* 0x0000001300157202 */ /* 0x000fe20000000f00 */
        /* <DEDUP_REMOVED lines=11> */
.L_x_1674:
[----:B------:R-:W-:Y:S05]  /*ed70*/  BSYNC B0 ;  /* 0x0000000000007941 */ /* 0x000fea0003800000 */
.L_x_1673:
[----:B------:R-:W2:Y:S01]  /*ed80*/  LDL.LU R20, [R1+0x8] ;  /* 0x0000080001147983 */ /* 0x000ea20000300800 */
[----:B------:R-:W-:Y:S01]  /*ed90*/  HADD2.F32 R35, -RZ, R35.H1_H1 ;  /* 0x30000023ff237230 */ /* 0x000fe20000004100 */
[----:B------:R-:W-:-:S04]  /*eda0*/  ISETP.GT.U32.OR P0, PT, R0, 0x2ff, P0 ;  /* 0x000002ff0000780c */ /* 0x000fc80000704470 */
[----:B0-----:R-:W-:-:S04]  /*edb0*/  FADD.FTZ R23, R35, -UR26 ;  /* 0x8000001a23177e21 */ /* 0x001fc80008010000 */
[----:B------:R-:W-:Y:S01]  /*edc0*/  FMUL.FTZ R23, R23, UR27 ;  /* 0x0000001b17177c20 */ /* 0x000fe20008410000 */
[--C-:B--2---:R-:W-:Y:S02]  /*edd0*/  HADD2.F32 R21, -RZ, R20.reuse.H0_H0 ;  /* 0x20000014ff157230 */ /* 0x104fe40000004100 */
[----:B------:R-:W-:Y:S02]  /*ede0*/  HADD2.F32 R22, -RZ, R20.H1_H1 ;  /* 0x30000014ff167230 */ /* 0x000fe40000004100 */
[----:B------:R-:W-:Y:S01]  /*edf0*/  FADD.FTZ R20, R26, -UR26 ;  /* 0x8000001a1a147e21 */ /* 0x000fe20008010000 */
[--C-:B------:R-:W-:Y:S02]  /*ee00*/  HADD2.F32 R26, -RZ, R32.reuse.H0_H0 ;  /* 0x20000020ff1a7230 */ /* 0x100fe40000004100 */
        /* <DEDUP_REMOVED lines=21> */
.L_x_1675:
        /* <DEDUP_REMOVED lines=22> */
.L_x_1677:
[----:B------:R-:W-:Y:S05]  /*f0c0*/  BSYNC B0 ;  /* 0x0000000000007941 */ /* 0x000fea0003800000 */
.L_x_1676:
        /* <DEDUP_REMOVED lines=46> */
.L_x_1678:
        /* <DEDUP_REMOVED lines=22> */
.L_x_1680:
[----:B------:R-:W-:Y:S05]  /*f510*/  BSYNC B0 ;  /* 0x0000000000007941 */ /* 0x000fea0003800000 */
.L_x_1679:
        /* <DEDUP_REMOVED lines=25> */
.L_x_1681:
[----:B------:R-:W-:Y:S04]  /*f6b0*/  BSSY B0, `(.L_x_1682) ;  /* 0x0000016000007945 */ /* 0x000fe80003800000 */
[----:B------:R-:W-:Y:S05]  /*f6c0*/  @P2 BRA `(.L_x_1683) ;  /* 0x0000000000502947 */ /* 0x000fea0003800000 */
[----:B------:R-:W-:Y:S01]  /*f6d0*/  MOV R23, UR5 ;  /* 0x0000000500177c02 */ /* 0x000fe20008000f00 */
[----:B------:R-:W-:Y:S01]  /*f6e0*/  ULDC.64 UR14, c[0x0][0x288] ;  /* 0x0000a200000e7ab9 */ /* 0x000fe20000000a00 */
[----:B------:R-:W-:-:S03]  /*f6f0*/  MOV R26, UR5 ;  /* 0x00000005001a7c02 */ /* 0x000fc60008000f00 */
[----:B------:R-:W-:Y:S02]  /*f700*/  FFMA.FTZ R20, R20, R23, UR13 ;  /* 0x0000000d14147e23 */ /* 0x000fe40008010017 */
[----:B------:R-:W-:Y:S01]  /*f710*/  FFMA.FTZ R23, R21, R26, UR13 ;  /* 0x0000000d15177e23 */ /* 0x000fe2000801001a */
        /* <DEDUP_REMOVED lines=12> */
[----:B------:R-:W-:Y:S02]  /*f7e0*/  F2FP.F16.F32.PACK_AB R25, R25, R26 ;  /* 0x0000001a1919723e */ /* 0x000fe400000000ff */
[----:B------:R-:W-:-:S05]  /*f7f0*/  LEA.HI.X R23, R20, UR15, R29, 0x1, P2 ;  /* 0x0000000f14177c11 */ /* 0x000fca00090f0c1d */
[----:B------:R0:W-:Y:S02]  /*f800*/  STG.E desc[UR22][R22.64], R25 ;  /* 0x0000001916007986 */ /* 0x0001e4000c101916 */
.L_x_1683:
[----:B------:R-:W-:Y:S05]  /*f810*/  BSYNC B0 ;  /* 0x0000000000007941 */ /* 0x000fea0003800000 */
.L_x_1682:
        /* <DEDUP_REMOVED lines=32> */
.L_x_1684:
        /* <DEDUP_REMOVED lines=22> */
.L_x_1686:
[----:B------:R-:W-:Y:S05]  /*fb80*/  BSYNC B0 ;  /* 0x0000000000007941 */ /* 0x000fea0003800000 */
.L_x_1685:
[----:B------:R-:W-:Y:S02]  /*fb90*/  HADD2.F32 R31, -RZ, R31.H1_H1 ;  /* 0x3000001fff1f7230 */ /* 0x000fe40000004100 */
[----:B------:R-:W-:Y:S01]  /*fba0*/  FADD.FTZ R20, R25, -UR26 ;  /* 0x8000001a19147e21 */ /* 0x000fe20008010000 */
[--C-:B0-----:R-:W-:Y:S01]  /*fbb0*/  HADD2.F32 R21, -RZ, R67.reuse.H0_H0 ;  /* 0x20000043ff157230 */ /* 0x101fe20000004100 */
[----:B------:R-:W-:Y:S01]  /*fbc0*/  ISETP.GT.U32.OR P0, PT, R0, 0x2ff, P0 ;  /* 0x000002ff0000780c */ /* 0x000fe20000704470 */
[----:B------:R-:W-:Y:S02]  /*fbd0*/  HADD2.F32 R22, -RZ, R67.H1_H1 ;  /* 0x30000043ff167230 */ /* 0x000fe40000004100 */
[----:B------:R-:W-:Y:S01]  /*fbe0*/  FADD.FTZ R31, R31, -UR26 ;  /* 0x8000001a1f1f7e21 */ /* 0x000fe20008010000 */
        /* <DEDUP_REMOVED lines=23> */
.L_x_1687:
        /* <DEDUP_REMOVED lines=22> */
.L_x_1689:
[----:B------:R-:W-:Y:S05]  /*fec0*/  BSYNC B0 ;  /* 0x0000000000007941 */ /* 0x000fea0003800000 */
.L_x_1688:
[----:B------:R-:W-:Y:S01]  /*fed0*/  IADD3 R21, R2, 0x180, RZ ;  /* 0x0000018002157810 */ /* 0x000fe20007ffe0ff */
[----:B------:R-:W-:Y:S01]  /*fee0*/  FADD.FTZ R14, R24, -UR26 ;  /* 0x8000001a180e7e21 */ /* 0x000fe20008010000 */
[C---:B------:R-:W-:Y:S01]  /*fef0*/  IADD3 R27, R2.reuse, 0x190, RZ ;  /* 0x00000190021b7810 */ /* 0x040fe20007ffe0ff */
        /* <DEDUP_REMOVED lines=43> */
.L_x_1690:
[----:B------:R-:W-:Y:S04]  /*101b0*/  BSSY B0, `(.L_x_1691) ;  /* 0x0000016000007945 */ /* 0x000fe80003800000 */
[----:B------:R-:W-:Y:S05]  /*101c0*/  @P5 BRA `(.L_x_1692) ;  /* 0x0000000000505947 */ /* 0x000fea0003800000 */
[----:B------:R-:W-:Y:S01]  /*101d0*/  MOV R15, UR5 ;  /* 0x00000005000f7c02 */ /* 0x000fe20008000f00 */
[----:B------:R-:W-:Y:S01]  /*101e0*/  ULDC.64 UR14, c[0x0][0x288] ;  /* 0x0000a200000e7ab9 */ /* 0x000fe20000000a00 */
[----:B------:R-:W-:-:S03]  /*101f0*/  MOV R20, UR5 ;  /* 0x0000000500147c02 */ /* 0x000fc60008000f00 */
[----:B------:R-:W-:Y:S01]  /*10200*/  FFMA.FTZ R14, R34, R15, UR13 ;  /* 0x0000000d220e7e23 */ /* 0x000fe2000801000f */
[----:B------:R-:W-:Y:S01]  /*10210*/  MOV R15, R19 ;  /* 0x00000013000f7202 */ /* 0x000fe20000000f00 */
[----:B------:R-:W-:Y:S01]  /*10220*/  FFMA.FTZ R25, R35, R20, UR13 ;  /* 0x0000000d23197e23 */ /* 0x000fe20008010014 */
[----:B------:R-:W-:Y:S02]  /*10230*/  IMAD R20, R38, UR14, RZ ;  /* 0x0000000e26147c24 */ /* 0x000fe4000f8e02ff */
[----:B------:R-:W-:Y:S01]  /*10240*/  FFMA.FTZ R29, R29, R10, -R14 ;  /* 0x0000000a1d1d7223 */ /* 0x000fe2000001080e */
[----:B------:R-:W-:Y:S01]  /*10250*/  MOV R14, R16 ;  /* 0x00000010000e7202 */ /* 0x000fe20000000f00 */
[----:B------:R-:W-:Y:S02]  /*10260*/  FFMA.FTZ R25, R64, R13, -R25 ;  /* 0x0000000d40197223 */ /* 0x000fe40000010819 */
[----:B------:R-:W-:Y:S02]  /*10270*/  FMUL.FTZ R26, R29, UR27 ;  /* 0x0000001b1d1a7c20 */ /* 0x000fe40008410000 */
        /* <DEDUP_REMOVED lines=9> */
.L_x_1692:
[----:B------:R-:W-:Y:S05]  /*10310*/  BSYNC B0 ;  /* 0x0000000000007941 */ /* 0x000fea0003800000 */
.L_x_1691:
        /* <DEDUP_REMOVED lines=25> */
.L_x_1693:
        /* <DEDUP_REMOVED lines=12> */
[----:B------:R-:W-:-:S02]  /*10570*/  FMUL.FTZ R25, R21, UR27 ;  /* 0x0000001b15197c20 */ /* 0x000fc40008410000 */
        /* <DEDUP_REMOVED lines=9> */
.L_x_1695:
[----:B------:R-:W-:Y:S05]  /*10610*/  BSYNC B0 ;  /* 0x0000000000007941 */ /* 0x000fea0003800000 */
.L_x_1694:
        /* <DEDUP_REMOVED lines=32> */
.L_x_1696:
        /* <DEDUP_REMOVED lines=22> */
.L_x_1698:
[----:B------:R-:W-:Y:S05]  /*10980*/  BSYNC B0 ;  /* 0x0000000000007941 */ /* 0x000fea0003800000 */
.L_x_1697:
        /* <DEDUP_REMOVED lines=29> */
.L_x_1699:
        /* <DEDUP_REMOVED lines=22> */
.L_x_1701:
[----:B------:R-:W-:Y:S05]  /*10cc0*/  BSYNC B0 ;  /* 0x0000000000007941 */ /* 0x000fea0003800000 */
.L_x_1700:
        /* <DEDUP_REMOVED lines=49> */
.L_x_1702:
        /* <DEDUP_REMOVED lines=22> */
.L_x_1704:
[----:B------:R-:W-:Y:S05]  /*11140*/  BSYNC B0 ;  /* 0x0000000000007941 */ /* 0x000fea0003800000 */
.L_x_1703:
        /* <DEDUP_REMOVED lines=25> */
.L_x_1705:
        /* <DEDUP_REMOVED lines=22> */
.L_x_1707:
[----:B------:R-:W-:Y:S05]  /*11440*/  BSYNC B0 ;  /* 0x0000000000007941 */ /* 0x000fea0003800000 */
.L_x_1706:
        /* <DEDUP_REMOVED lines=31> */
.L_x_1708:
        /* <DEDUP_REMOVED lines=22> */
.L_x_1710:
[----:B------:R-:W-:Y:S05]  /*117a0*/  BSYNC B0 ;  /* 0x0000000000007941 */ /* 0x000fea0003800000 */
.L_x_1709:
        /* <DEDUP_REMOVED lines=25> */
.L_x_1711:
[----:B------:R-:W-:Y:S04]  /*11940*/  BSSY B0, `(.L_x_1712) ;  /* 0x0000015000007945 */ /* 0x000fe80003800000 */
[----:B------:R-:W-:Y:S05]  /*11950*/  @P4 BRA `(.L_x_1713) ;  /* 0x00000000004c4947 */ /* 0x000fea0003800000 */
[----:B------:R-:W-:Y:S01]  /*11960*/  MOV R7, UR5 ;  /* 0x0000000500077c02 */ /* 0x000fe20008000f00 */
[----:B------:R-:W-:Y:S01]  /*11970*/  ULDC.64 UR6, c[0x0][0x288] ;  /* 0x0000a20000067ab9 */ /* 0x000fe20000000a00 */
[----:B------:R-:W-:Y:S02]  /*11980*/  MOV R6, UR5 ;  /* 0x0000000500067c02 */ /* 0x000fe40008000f00 */
[----:B------:R-:W-:Y:S01]  /*11990*/  MOV R17, R19 ;  /* 0x0000001300117202 */ /* 0x000fe20000000f00 */
[----:B------:R-:W-:Y:S02]  /*119a0*/  FFMA.FTZ R4, R24, R7, UR13 ;  /* 0x0000000d18047e23 */ /* 0x000fe40008010007 */
[----:B------:R-:W-:Y:S01]  /*119b0*/  FFMA.FTZ R7, R21, R6, UR13 ;  /* 0x0000000d15077e23 */ /* 0x000fe20008010006 */
[----:B------:R-:W-:Y:S02]  /*119c0*/  IMAD R6, R32, UR6, RZ ;  /* 0x0000000620067c24 */ /* 0x000fe4000f8e02ff */
        /* <DEDUP_REMOVED lines=12> */
.L_x_1713:
[----:B------:R-:W-:Y:S05]  /*11a90*/  BSYNC B0 ;  /* 0x0000000000007941 */ /* 0x000fea0003800000 */
.L_x_1712:
        /* <DEDUP_REMOVED lines=9> */
.L_x_1567:
        /* <DEDUP_REMOVED lines=19> */
.L_x_1716:
[----:B------:R-:W-:Y:S05]  /*11c60*/  BSYNC B0 ;  /* 0x0000000000007941 */ /* 0x000fea0003800000 */
.L_x_1715:
        /* <DEDUP_REMOVED lines=11> */
.L_x_1718:
[----:B------:R-:W2:Y:S04]  /*11d20*/  LDG.E.STRONG.GPU R5, desc[UR22][R2.64] ;  /* 0x0000001602057981 */ /* 0x000ea8000c1ef900 */
[----:B--2---:R-:W-:Y:S01]  /*11d30*/  CCTL.IVALL ;  /* 0x00000000ff00798f */ /* 0x004fe20002000000 */
[----:B------:R-:W-:Y:S05]  /*11d40*/  YIELD ;  /* 0x0000000000007946 */ /* 0x000fea0003800000 */
[----:B------:R-:W-:-:S13]  /*11d50*/  ISETP.NE.AND P0, PT, R5, R4, PT ;  /* 0x000000040500720c */ /* 0x000fda0003f05270 */
[----:B------:R-:W-:Y:S05]  /*11d60*/  @P0 BRA `(.L_x_1718) ;  /* 0xfffffffc00ec0947 */ /* 0x000fea000383ffff */
.L_x_1717:
        /* <DEDUP_REMOVED lines=25> */
.L_x_1719:
        /* <DEDUP_REMOVED lines=25> */
.L_x_1720:
        /* <DEDUP_REMOVED lines=15> */
.L_x_5133:


//--------------------- .text._Z35group_norm_nhwc_bwd_one_pass_kernelI11Fp16IOFp16WLi64ELi96ELi768EEv26Group_norm_nhwc_bwd_params --------------------------
	.section	.text._Z35group_norm_nhwc_bwd_one_pass_kernelI11Fp16IOFp16WLi64ELi96ELi768EEv26Group_norm_nhwc_bwd_params,"ax",@progbits
	.align	128
        .global         _Z35group_norm_nhwc_bwd_one_pass_kernelI11Fp16IOFp16WLi64ELi96ELi768EEv26Group_norm_nhwc_bwd_params
        .type           _Z35group_norm_nhwc_bwd_one_pass_kernelI11Fp16IOFp16WLi64ELi96ELi768EEv26Group_norm_nhwc_bwd_params,@function
        .size           _Z35group_norm_nhwc_bwd_one_pass_kernelI11Fp16IOFp16WLi64ELi96ELi768EEv26Group_norm_nhwc_bwd_params,(.L_x_5134 - _Z35group_norm_nhwc_bwd_one_pass_kernelI11Fp16IOFp16WLi64ELi96ELi768EEv26Group_norm_nhwc_bwd_params)
        .other          _Z35group_norm_nhwc_bwd_one_pass_kernelI11Fp16IOFp16WLi64ELi96ELi768EEv26Group_norm_nhwc_bwd_params,@"STO_CUDA_ENTRY STV_DEFAULT"
_Z35group_norm_nhwc_bwd_one_pass_kernelI11Fp16IOFp16WLi64ELi96ELi768EEv26Group_norm_nhwc_bwd_params:
.text._Z35group_norm_nhwc_bwd_one_pass_kernelI11Fp16IOFp16WLi64ELi96ELi768EEv26Group_norm_nhwc_bwd_params:
        /* <DEDUP_REMOVED lines=50> */
.L_x_1756:
        /* <DEDUP_REMOVED lines=168> */
[----:B--2---:R-:W-:-:S02]  /*0da0*/  @P0 HADD2.F32 R24, -RZ, R14.H0_H0 ;  /* 0x2000000eff180230 */ /* 0x004fc40000004100 */
[----:B---3--:R-:W-:Y:S02]  /*0db0*/  @P0 HADD2.F32 R23, -RZ, R13.H0_H0 ;  /* 0x2000000dff170230 */ /* 0x008fe40000004100 */
[----:B----4-:R-:W-:Y:S02]  /*0dc0*/  HADD2.F32 R0, -RZ, R0.H0_H0 ;  /* 0x20000000ff007230 */ /* 0x010fe40000004100 */
[----:B------:R-:W-:-:S07]  /*0dd0*/  HADD2.F32 R2, -RZ, R12.H0_H0 ;  /* 0x2000000cff027230 */ /* 0x000fce0000004100 */
.L_x_1723:
[----:B------:R-:W-:Y:S05]  /*0de0*/  BSYNC B0 ;  /* 0x0000000000007941 */ /* 0x000fea0003800000 */
.L_x_1722:
        /* <DEDUP_REMOVED lines=25> */
.L_x_1724:
        /* <DEDUP_REMOVED lines=34> */
.L_x_1725:
        /* <DEDUP_REMOVED lines=40> */
.L_x_1726:
        /* <DEDUP_REMOVED lines=35> */
.L_x_1727:
        /* <DEDUP_REMOVED lines=114> */
.L_x_1729:
[----:B------:R-:W-:Y:S05]  /*1d70*/  BSYNC B0 ;  /* 0x0000000000007941 */ /* 0x000fea0003800000 */
.L_x_1728:
        /* <DEDUP_REMOVED lines=78> */
.L_x_1731:
[----:B------:R-:W-:Y:S05]  /*2260*/  BSYNC B0 ;  /* 0x0000000000007941 */ /* 0x000fea0003800000 */
.L_x_1730:
        /* <DEDUP_REMOVED lines=20> */
.L_x_1733:
[----:B------:R-:W-:Y:S05]  /*23b0*/  BSYNC B0 ;  /* 0x0000000000007941 */ /* 0x000fea0003800000 */
.L_x_1732:
        /* <DEDUP_REMOVED lines=34> */
.L_x_1736:
[----:B------:R-:W2:Y:S04]  /*25e0*/  LDG.E.STRONG.GPU R15, desc[UR14][R10.64] ;  /* 0x0000000e0a0f7981 */ /* 0x000ea8000c1ef900 */
[----:B--2---:R-:W-:Y:S01]  /*25f0*/  CCTL.IVALL ;  /* 0x00000000ff00798f */ /* 0x004fe20002000000 */
[----:B------:R-:W-:Y:S05]  /*2600*/  YIELD ;  /* 0x0000000000007946 */ /* 0x000fea0003800000 */
[----:B------:R-:W-:-:S13]  /*2610*/  ISETP.NE.AND P0, PT, R15, R14, PT ;  /* 0x0000000e0f00720c */ /* 0x000fda0003f05270 */
[----:B------:R-:W-:Y:S05]  /*2620*/  @P0 BRA `(.L_x_1736) ;  /* 0xfffffffc00ec0947 */ /* 0x000fea000383ffff */
.L_x_1735:
        /* <DEDUP_REMOVED lines=17> */
.L_x_1740:
        /* <DEDUP_REMOVED lines=115> */
.L_x_1739:
        /* <DEDUP_REMOVED lines=61> */
.L_x_1741:
[----:B------:R-:W-:-:S13]  /*3240*/  ISETP.NE.OR P0, PT, R10, RZ, P0 ;  /* 0x000000ff0a00720c */ /* 0x000fda0000705670 */
[----:B------:R-:W-:Y:S05]  /*3250*/  @!P0 BRA `(.L_x_1737) ;  /* 0x00000000007c8947 */ /* 0x000fea0003800000 */
.L_x_1738:
        /* <DEDUP_REMOVED lines=31> */
.L_x_1737:
        /* <DEDUP_REMOVED lines=11> */
.L_x_1743:
[----:B------:R-:W-:Y:S05]  /*3500*/  BSYNC B0 ;  /* 0x0000000000007941 */ /* 0x000fea0003800000 */
.L_x_1742:
        /* <DEDUP_REMOVED lines=16> */
.L_x_1734:
        /* <DEDUP_REMOVED lines=51> */
.L_x_1744:
        /* <DEDUP_REMOVED lines=21> */
.L_x_1746:
[----:B------:R-:W-:Y:S05]  /*3a90*/  BSYNC B0 ;  /* 0x0000000000007941 */ /* 0x000fea0003800000 */
.L_x_1745:
        /* <DEDUP_REMOVED lines=25> */
.L_x_1747:
        /* <DEDUP_REMOVED lines=20> */
.L_x_1749:
[----:B------:R-:W-:Y:S05]  /*3d70*/  BSYNC B0 ;  /* 0x0000000000007941 */ /* 0x000fea0003800000 */
.L_x_1748:
        /* <DEDUP_REMOVED lines=31> */
.L_x_1750:
        /* <DEDUP_REMOVED lines=21> */
.L_x_1752:
[----:B------:R-:W-:Y:S05]  /*40c0*/  BSYNC B0 ;  /* 0x0000000000007941 */ /* 0x000fea0003800000 */
.L_x_1751:
        /* <DEDUP_REMOVED lines=25> */
.L_x_1753:
        /* <DEDUP_REMOVED lines=21> */
.L_x_1755:
[----:B------:R-:W-:Y:S05]  /*43b0*/  BSYNC B0 ;  /* 0x0000000000007941 */ /* 0x000fea0003800000 */
.L_x_1754:
[----:B------:R-:W-:Y:S01]  /*43c0*/  ULDC UR11, c[0x0][0x10] ;  /* 0x00000400000b7ab9 */ /* 0x000fe20000000800 */
[----:B------:R-:W-:Y:S02]  /*43d0*/  UIADD3 UR4, UR4, 0x1, URZ ;  /* 0x0000000104047890 */ /* 0x000fe4000fffe03f */
[----:B------:R-:W-:-:S04]  /*43e0*/  UIADD3 UR6, UR11, UR6, URZ ;  /* 0x000000060b067290 */ /* 0x000fc8000fffe03f */
[----:B------:R-:W-:-:S06]  /*43f0*/  UISETP.GE.AND UP0, UPT, UR6, UR5, UPT ;  /* 0x000000050600728c */ /* 0x000fcc000bf06270 */
[----:B------:R-:W-:-:S13]  /*4400*/  PLOP3.LUT P0, PT, PT, PT, UP0, 0x80, 0x0 ;  /* 0x000000000000781c */ /* 0x000fda0003f0f008 */
[----:B------:R-:W-:Y:S05]  /*4410*/  @!P0 BRA `(.L_x_1756) ;  /* 0xffffffbc00c08947 */ /* 0x000fea000383ffff */
.L_x_1721:
        /* <DEDUP_REMOVED lines=19> */
.L_x_1758:
[----:B------:R-:W-:Y:S05]  /*4550*/  BSYNC B0 ;  /* 0x0000000000007941 */ /* 0x000fea0003800000 */
.L_x_1757:
        /* <DEDUP_REMOVED lines=11> */
.L_x_1760:
[----:B------:R-:W2:Y:S04]  /*4610*/  LDG.E.STRONG.GPU R5, desc[UR14][R2.64] ;  /* 0x0000000e02057981 */ /* 0x000ea8000c1ef900 */
[----:B--2---:R-:W-:Y:S01]  /*4620*/  CCTL.IVALL ;  /* 0x00000000ff00798f */ /* 0x004fe20002000000 */
[----:B------:R-:W-:Y:S05]  /*4630*/  YIELD ;  /* 0x0000000000007946 */ /* 0x000fea0003800000 */
[----:B------:R-:W-:-:S13]  /*4640*/  ISETP.NE.AND P0, PT, R5, R0, PT ;  /* 0x000000000500720c */ /* 0x000fda0003f05270 */
[----:B------:R-:W-:Y:S05]  /*4650*/  @P0 BRA `(.L_x_1760) ;  /* 0xfffffffc00ec0947 */ /* 0x000fea000383ffff */
.L_x_1759:
        /* <DEDUP_REMOVED lines=25> */
.L_x_1761:
        /* <DEDUP_REMOVED lines=25> */
.L_x_1762:
        /* <DEDUP_REMOVED lines=16> */
.L_x_5134:


//--------------------- .text._Z35group_norm_nhwc_bwd_one_pass_kernelI11Fp16IOFp16WLi128ELi96ELi768EEv26Group_norm_nhwc_bwd_params --------------------------
	.section	.text._Z35group_norm_nhwc_bwd_one_pass_kernelI11Fp16IOFp16WLi128ELi96ELi768EEv26Group_norm_nhwc_bwd_params,"ax",@progbits
	.align	128
        .global         _Z35group_norm_nhwc_bwd_one_pass_kernelI11Fp16IOFp16WLi128ELi96ELi768EEv26Group_norm_nhwc_bwd_params
        .type           _Z35group_norm_nhwc_bwd_one_pass_kernelI11Fp16IOFp16WLi128ELi96ELi768EEv26Group_norm_nhwc_bwd_params,@function
        .size           _Z35group_norm_nhwc_bwd_one_pass_kernelI11Fp16IOFp16WLi128ELi96ELi768EEv26Group_norm_nhwc_bwd_params,(.L_x_5135 - _Z35group_norm_nhwc_bwd_one_pass_kernelI11Fp16IOFp16WLi128ELi96ELi768EEv26Group_norm_nhwc_bwd_params)
        .other          _Z35group_norm_nhwc_bwd_one_pass_kernelI11Fp16IOFp16WLi128ELi96ELi768EEv26Group_norm_nhwc_bwd_params,@"STO_CUDA_ENTRY STV_DEFAULT"
_Z35group_norm_nhwc_bwd_one_pass_kernelI11Fp16IOFp16WLi128ELi96ELi768EEv26Group_norm_nhwc_bwd_params:
.text._Z35group_norm_nhwc_bwd_one_pass_kernelI11Fp16IOFp16WLi128ELi96ELi768EEv26Group_norm_nhwc_bwd_params:
        /* <DEDUP_REMOVED lines=52> */
.L_x_1814:
        /* <DEDUP_REMOVED lines=250> */
[----:B---3--:R-:W-:Y:S02]  /*12e0*/  HADD2.F32 R64, -RZ, R64.H0_H0 ;  /* 0x20000040ff407230 */ /* 0x008fe40000004100 */
[----:B----4-:R-:W-:Y:S02]  /*12f0*/  HADD2.F32 R62, -RZ, R62.H0_H0 ;  /* 0x2000003eff3e7230 */ /* 0x010fe40000004100 */
[----:B--2---:R-:W-:Y:S02]  /*1300*/  @P0 HADD2.F32 R59, -RZ, R30.H0_H0 ;  /* 0x2000001eff3b0230 */ /* 0x004fe40000004100 */
[----:B------:R-:W-:-:S07]  /*1310*/  @P0 HADD2.F32 R23, -RZ, R28.H0_H0 ;  /* 0x2000001cff170230 */ /* 0x000fce0000004100 */
.L_x_1765:
[----:B------:R-:W-:Y:S05]  /*1320*/  BSYNC B0 ;  /* 0x0000000000007941 */ /* 0x000fea0003800000 */
.L_x_1764:
        /* <DEDUP_REMOVED lines=25> */
.L_x_1766:
        /* <DEDUP_REMOVED lines=34> */
.L_x_1767:
        /* <DEDUP_REMOVED lines=40> */
.L_x_1768:
        /* <DEDUP_REMOVED lines=37> */
.L_x_1769:
        /* <DEDUP_REMOVED lines=37> */
.L_x_1770:
        /* <DEDUP_REMOVED lines=37> */
.L_x_1771:
        /* <DEDUP_REMOVED lines=37> */
.L_x_1772:
        /* <DEDUP_REMOVED lines=36> */
.L_x_1773:
        /* <DEDUP_REMOVED lines=108> */
.L_x_1775:
[----:B------:R-:W-:Y:S05]  /*2ba0*/  BSYNC B0 ;  /* 0x0000000000007941 */ /* 0x000fea0003800000 */
.L_x_1774:
        /* <DEDUP_REMOVED lines=78> */
.L_x_1777:
[----:B------:R-:W-:Y:S05]  /*3090*/  BSYNC B0 ;  /* 0x0000000000007941 */ /* 0x000fea0003800000 */
.L_x_1776:
        /* <DEDUP_REMOVED lines=18> */
.L_x_1779:
[----:B------:R-:W-:Y:S05]  /*31c0*/  BSYNC B0 ;  /* 0x0000000000007941 */ /* 0x000fea0003800000 */
.L_x_1778:
        /* <DEDUP_REMOVED lines=32> */
.L_x_1782:
[----:B-1----:R-:W2:Y:S04]  /*33d0*/  LDG.E.STRONG.GPU R26, desc[UR8][R24.64] ;  /* 0x00000008181a7981 */ /* 0x002ea8000c1ef900 */
[----:B--2---:R-:W-:Y:S01]  /*33e0*/  CCTL.IVALL ;  /* 0x00000000ff00798f */ /* 0x004fe20002000000 */
[----:B------:R-:W-:Y:S05]  /*33f0*/  YIELD ;  /* 0x0000000000007946 */ /* 0x000fea0003800000 */
[----:B------:R-:W-:-:S13]  /*3400*/  ISETP.NE.AND P0, PT, R26, R33, PT ;  /* 0x000000211a00720c */ /* 0x000fda0003f05270 */
[----:B------:R-:W-:Y:S05]  /*3410*/  @P0 BRA `(.L_x_1782) ;  /* 0xfffffffc00ec0947 */ /* 0x000fea000383ffff */
.L_x_1781:
        /* <DEDUP_REMOVED lines=17> */
.L_x_1786:
        /* <DEDUP_REMOVED lines=115> */
.L_x_1785:
        /* <DEDUP_REMOVED lines=61> */
.L_x_1787:
[----:B------:R-:W-:-:S13]  /*4030*/  ISETP.NE.OR P0, PT, R33, RZ, P0 ;  /* 0x000000ff2100720c */ /* 0x000fda0000705670 */
[----:B------:R-:W-:Y:S05]  /*4040*/  @!P0 BRA `(.L_x_1783) ;  /* 0x00000000007c8947 */ /* 0x000fea0003800000 */
.L_x_1784:
        /* <DEDUP_REMOVED lines=31> */
.L_x_1783:
        /* <DEDUP_REMOVED lines=11> */
.L_x_1789:
[----:B------:R-:W-:Y:S05]  /*42f0*/  BSYNC B0 ;  /* 0x0000000000007941 */ /* 0x000fea0003800000 */
.L_x_1788:
        /* <DEDUP_REMOVED lines=16> */
.L_x_1780:
        /* <DEDUP_REMOVED lines=39> */
.L_x_1790:
        /* <DEDUP_REMOVED lines=20> */
.L_x_1792:
[----:B------:R-:W-:Y:S05]  /*47b0*/  BSYNC B0 ;  /* 0x0000000000007941 */ /* 0x000fea0003800000 */
.L_x_1791:
        /* <DEDUP_REMOVED lines=35> */
.L_x_1793:
        /* <DEDUP_REMOVED lines=20> */
.L_x_1795:
[----:B------:R-:W-:Y:S05]  /*4b30*/  BSYNC B0 ;  /* 0x0000000000007941 */ /* 0x000fea0003800000 */
.L_x_1794:
        /* <DEDUP_REMOVED lines=25> */
.L_x_1796:
        /* <DEDUP_REMOVED lines=20> */
.L_x_1798:
[----:B------:R-:W-:Y:S05]  /*4e10*/  BSYNC B0 ;  /* 0x0000000000007941 */ /* 0x000fea0003800000 */
.L_x_1797:
        /* <DEDUP_REMOVED lines=56> */
.L_x_1799:
        /* <DEDUP_REMOVED lines=20> */
.L_x_1801:
[----:B------:R-:W-:Y:S05]  /*52e0*/  BSYNC B0 ;  /* 0x0000000000007941 */ /* 0x000fea0003800000 */
.L_x_1800:
        /* <DEDUP_REMOVED lines=23> */
.L_x_1802:
        /* <DEDUP_REMOVED lines=20> */
.L_x_1804:
[----:B------:R-:W-:Y:S05]  /*55a0*/  BSYNC B0 ;  /* 0x0000000000007941 */ /* 0x000fea0003800000 */
.L_x_1803:
        /* <DEDUP_REMOVED lines=23> */
.L_x_1805:
        /* <DEDUP_REMOVED lines=20> */
.L_x_1807:
[----:B------:R-:W-:Y:S05]  /*5860*/  BSYNC B0 ;  /* 0x0000000000007941 */ /* 0x000fea0003800000 */
.L_x_1806:
        /* <DEDUP_REMOVED lines=23> */
.L_x_1808:
        /* <DEDUP_REMOVED lines=20> */
.L_x_1810:
[----:B------:R-:W-:Y:S05]  /*5b20*/  BSYNC B0 ;  /* 0x0000000000007941 */ /* 0x000fea0003800000 */
.L_x_1809:
        /* <DEDUP_REMOVED lines=23> */
.L_x_1811:
        /* <DEDUP_REMOVED lines=19> */
.L_x_1813:
[----:B------:R-:W-:Y:S05]  /*5dd0*/  BSYNC B0 ;  /* 0x0000000000007941 */ /* 0x000fea0003800000 */
.L_x_1812:
[----:B0-----:R-:W0:Y:S01]  /*5de0*/  LDC R9, c[0x0][0x10] ;  /* 0x00000400ff097b82 */ /* 0x001e220000000800 */
[----:B------:R-:W-:Y:S02]  /*5df0*/  IADD3 R39, R39, 0x1, RZ ;  /* 0x0000000127277810 */ /* 0x000fe40007ffe0ff */
[----:B0-----:R-:W-:-:S04]  /*5e00*/  IADD3 R48, R9, R48, RZ ;  /* 0x0000003009307210 */ /* 0x001fc80007ffe0ff */
[----:B------:R-:W-:-:S13]  /*5e10*/  ISETP.GE.AND P0, PT, R48, UR4, PT ;  /* 0x0000000430007c0c */ /* 0x000fda000bf06270 */
[----:B------:R-:W-:Y:S05]  /*5e20*/  @!P0 BRA `(.L_x_1814) ;  /* 0xffffffa400448947 */ /* 0x000fea000383ffff */
.L_x_1763:
        /* <DEDUP_REMOVED lines=19> */
.L_x_1816:
[----:B------:R-:W-:Y:S05]  /*5f60*/  BSYNC B0 ;  /* 0x0000000000007941 */ /* 0x000fea0003800000 */
.L_x_1815:
        /* <DEDUP_REMOVED lines=11> */
.L_x_1818:
[----:B------:R-:W2:Y:S04]  /*6020*/  LDG.E.STRONG.GPU R5, desc[UR8][R2.64] ;  /* 0x0000000802057981 */ /* 0x000ea8000c1ef900 */
[----:B--2---:R-:W-:Y:S01]  /*6030*/  CCTL.IVALL ;  /* 0x00000000ff00798f */ /* 0x004fe20002000000 */
[----:B------:R-:W-:Y:S05]  /*6040*/  YIELD ;  /* 0x0000000000007946 */ /* 0x000fea0003800000 */
[----:B------:R-:W-:-:S13]  /*6050*/  ISETP.NE.AND P0, PT, R5, R0, PT ;  /* 0x000000000500720c */ /* 0x000fda0003f05270 */
[----:B------:R-:W-:Y:S05]  /*6060*/  @P0 BRA `(.L_x_1818) ;  /* 0xfffffffc00ec0947 */ /* 0x000fea000383ffff */
.L_x_1817:
        /* <DEDUP_REMOVED lines=24> */
.L_x_1819:
        /* <DEDUP_REMOVED lines=25> */
.L_x_1820:
        /* <DEDUP_REMOVED lines=16> */
.L_x_5135:


//--------------------- .text._Z35group_norm_nhwc_bwd_one_pass_kernelI11Fp16IOFp16WLi256ELi96ELi768EEv26Group_norm_nhwc_bwd_params --------------------------
	.section	.text._Z35group_norm_nhwc_bwd_one_pass_kernelI11Fp16IOFp16WLi256ELi96ELi768EEv26Group_norm_nhwc_bwd_params,"ax",@progbits
	.align	128
        .global         _Z35group_norm_nhwc_bwd_one_pass_kernelI11Fp16IOFp16WLi256ELi96ELi768EEv26Group_norm_nhwc_bwd_params
        .type           _Z35group_norm_nhwc_bwd_one_pass_kernelI11Fp16IOFp16WLi256ELi96ELi768EEv26Group_norm_nhwc_bwd_params,@function
        .size           _Z35group_norm_nhwc_bwd_one_pass_kernelI11Fp16IOFp16WLi256ELi96ELi768EEv26Group_norm_nhwc_bwd_params,(.L_x_5136 - _Z35group_norm_nhwc_bwd_one_pass_kernelI11Fp16IOFp16WLi256ELi96ELi768EEv26Group_norm_nhwc_bwd_params)
        .other          _Z35group_norm_nhwc_bwd_one_pass_kernelI11Fp16IOFp16WLi256ELi96ELi768EEv26Group_norm_nhwc_bwd_params,@"STO_CUDA_ENTRY STV_DEFAULT"
_Z35group_norm_nhwc_bwd_one_pass_kernelI11Fp16IOFp16WLi256ELi96ELi768EEv26Group_norm_nhwc_bwd_params:
.text._Z35group_norm_nhwc_bwd_one_pass_kernelI11Fp16IOFp16WLi256ELi96ELi768EEv26Group_norm_nhwc_bwd_params:
        /* <DEDUP_REMOVED lines=50> */
.L_x_1904:
        /* <DEDUP_REMOVED lines=445> */
.L_x_1823:
[----:B------:R-:W-:Y:S05]  /*1ef0*/  BSYNC B0 ;  /* 0x0000000000007941 */ /* 0x000fea0003800000 */
.L_x_1822:
        /* <DEDUP_REMOVED lines=34> */
.L_x_1824:
        /* <DEDUP_REMOVED lines=26> */
.L_x_1825:
        /* <DEDUP_REMOVED lines=41> */
.L_x_1826:
        /* <DEDUP_REMOVED lines=37> */
.L_x_1827:
        /* <DEDUP_REMOVED lines=37> */
.L_x_1828:
        /* <DEDUP_REMOVED lines=37> */
.L_x_1829:
        /* <DEDUP_REMOVED lines=37> */
.L_x_1830:
        /* <DEDUP_REMOVED lines=37> */
.L_x_1831:
        /* <DEDUP_REMOVED lines=37> */
.L_x_1832:
        /* <DEDUP_REMOVED lines=37> */
.L_x_1833:
        /* <DEDUP_REMOVED lines=37> */
.L_x_1834:
        /* <DEDUP_REMOVED lines=37> */
.L_x_1835:
        /* <DEDUP_REMOVED lines=37> */
.L_x_1836:
        /* <DEDUP_REMOVED lines=37> */
.L_x_1837:
        /* <DEDUP_REMOVED lines=36> */
.L_x_1838:
        /* <DEDUP_REMOVED lines=34> */
.L_x_1839:
        /* <DEDUP_REMOVED lines=113> */
.L_x_1841:
[----:B------:R-:W-:Y:S05]  /*4a30*/  BSYNC B0 ;  /* 0x0000000000007941 */ /* 0x000fea0003800000 */
.L_x_1840:
        /* <DEDUP_REMOVED lines=78> */
.L_x_1843:
[----:B------:R-:W-:Y:S05]  /*4f20*/  BSYNC B0 ;  /* 0x0000000000007941 */ /* 0x000fea0003800000 */
.L_x_1842:
        /* <DEDUP_REMOVED lines=20> */
.L_x_1845:
[----:B------:R-:W-:Y:S05]  /*5070*/  BSYNC B0 ;  /* 0x0000000000007941 */ /* 0x000fea0003800000 */
.L_x_1844:
        /* <DEDUP_REMOVED lines=34> */
.L_x_1848:
[----:B------:R-:W2:Y:S04]  /*52a0*/  LDG.E.STRONG.GPU R22, desc[UR12][R20.64] ;  /* 0x0000000c14167981 */ /* 0x000ea8000c1ef900 */
[----:B--2---:R-:W-:Y:S01]  /*52b0*/  CCTL.IVALL ;  /* 0x00000000ff00798f */ /* 0x004fe20002000000 */
[----:B------:R-:W-:Y:S05]  /*52c0*/  YIELD ;  /* 0x0000000000007946 */ /* 0x000fea0003800000 */
[----:B------:R-:W-:-:S13]  /*52d0*/  ISETP.NE.AND P0, PT, R22, R25, PT ;  /* 0x000000191600720c */ /* 0x000fda0003f05270 */
[----:B------:R-:W-:Y:S05]  /*52e0*/  @P0 BRA `(.L_x_1848) ;  /* 0xfffffffc00ec0947 */ /* 0x000fea000383ffff */
.L_x_1847:
        /* <DEDUP_REMOVED lines=17> */
.L_x_1852:
        /* <DEDUP_REMOVED lines=115> */
.L_x_1851:
        /* <DEDUP_REMOVED lines=61> */
.L_x_1853:
[----:B------:R-:W-:-:S13]  /*5f00*/  ISETP.NE.OR P0, PT, R31, RZ, P0 ;  /* 0x000000ff1f00720c */ /* 0x000fda0000705670 */
[----:B------:R-:W-:Y:S05]  /*5f10*/  @!P0 BRA `(.L_x_1849) ;  /* 0x00000000007c8947 */ /* 0x000fea0003800000 */
.L_x_1850:
        /* <DEDUP_REMOVED lines=31> */
.L_x_1849:
        /* <DEDUP_REMOVED lines=11> */
.L_x_1855:
[----:B------:R-:W-:Y:S05]  /*61c0*/  BSYNC B0 ;  /* 0x0000000000007941 */ /* 0x000fea0003800000 */
.L_x_1854:
        /* <DEDUP_REMOVED lines=16> */
.L_x_1846:
        /* <DEDUP_REMOVED lines=41> */
.L_x_1856:
        /* <DEDUP_REMOVED lines=20> */
.L_x_1858:
[----:B------:R-:W-:Y:S05]  /*66a0*/  BSYNC B0 ;  /* 0x0000000000007941 */ /* 0x000fea0003800000 */
.L_x_1857:
        /* <DEDUP_REMOVED lines=29> */
.L_x_1859:
        /* <DEDUP_REMOVED lines=20> */
.L_x_1861:
[----:B------:R-:W-:Y:S05]  /*69c0*/  BSYNC B0 ;  /* 0x0000000000007941 */ /* 0x000fea0003800000 */
.L_x_1860:
        /* <DEDUP_REMOVED lines=36> */
.L_x_1862:
        /* <DEDUP_REMOVED lines=20> */
.L_x_1864:
[----:B------:R-:W-:Y:S05]  /*6d50*/  BSYNC B0 ;  /* 0x0000000000007941 */ /* 0x000fea0003800000 */
.L_x_1863:
        /* <DEDUP_REMOVED lines=25> */
.L_x_1865:
        /* <DEDUP_REMOVED lines=20> */
.L_x_1867:
[----:B------:R-:W-:Y:S05]  /*7030*/  BSYNC B0 ;  /* 0x0000000000007941 */ /* 0x000fea0003800000 */
.L_x_1866:
        /* <DEDUP_REMOVED lines=32> */
.L_x_1868:
        /* <DEDUP_REMOVED lines=20> */
.L_x_1870:
[----:B------:R-:W-:Y:S05]  /*7380*/  BSYNC B0 ;  /* 0x0000000000007941 */ /* 0x000fea0003800000 */
.L_x_1869:
        /* <DEDUP_REMOVED lines=30> */
.L_x_1871:
        /* <DEDUP_REMOVED lines=20> */
.L_x_1873:
[----:B------:R-:W-:Y:S05]  /*76b0*/  BSYNC B0 ;  /* 0x0000000000007941 */ /* 0x000fea0003800000 */
.L_x_1872:
        /* <DEDUP_REMOVED lines=33> */
.L_x_1874:
        /* <DEDUP_REMOVED lines=20> */
.L_x_1876:
[----:B------:R-:W-:Y:S05]  /*7a10*/  BSYNC B0 ;  /* 0x0000000000007941 */ /* 0x000fea0003800000 */
.L_x_1875:
        /* <DEDUP_REMOVED lines=33> */
.L_x_1877:
        /* <DEDUP_REMOVED lines=20> */
.L_x_1879:
[----:B------:R-:W-:Y:S05]  /*7d70*/  BSYNC B0 ;  /* 0x0000000000007941 */ /* 0x000fea0003800000 */
.L_x_1878:
        /* <DEDUP_REMOVED lines=30> */
.L_x_1880:
        /* <DEDUP_REMOVED lines=20> */
.L_x_1882:
[----:B------:R-:W-:Y:S05]  /*80a0*/  BSYNC B0 ;  /* 0x0000000000007941 */ /* 0x000fea0003800000 */
.L_x_1881:
        /* <DEDUP_REMOVED lines=33> */
.L_x_1883:
        /* <DEDUP_REMOVED lines=20> */
.L_x_1885:
[----:B------:R-:W-:Y:S05]  /*8400*/  BSYNC B0 ;  /* 0x0000000000007941 */ /* 0x000fea0003800000 */
.L_x_1884:
        /* <DEDUP_REMOVED lines=33> */
.L_x_1886:
        /* <DEDUP_REMOVED lines=20> */
.L_x_1888:
[----:B------:R-:W-:Y:S05]  /*8760*/  BSYNC B0 ;  /* 0x0000000000007941 */ /* 0x000fea0003800000 */
.L_x_1887:
        /* <DEDUP_REMOVED lines=29> */
.L_x_1889:
        /* <DEDUP_REMOVED lines=20> */
.L_x_1891:
[----:B------:R-:W-:Y:S05]  /*8a80*/  BSYNC B0 ;  /* 0x0000000000007941 */ /* 0x000fea0003800000 */
.L_x_1890:
        /* <DEDUP_REMOVED lines=43> */
.L_x_1892:
        /* <DEDUP_REMOVED lines=20> */
.L_x_1894:
[----:B------:R-:W-:Y:S05]  /*8e80*/  BSYNC B0 ;  /* 0x0000000000007941 */ /* 0x000fea0003800000 */
.L_x_1893:
        /* <DEDUP_REMOVED lines=25> */
.L_x_1895:
        /* <DEDUP_REMOVED lines=20> */
.L_x_1897:
[----:B------:R-:W-:Y:S05]  /*9160*/  BSYNC B0 ;  /* 0x0000000000007941 */ /* 0x000fea0003800000 */
.L_x_1896:
        /* <DEDUP_REMOVED lines=31> */
.L_x_1898:
        /* <DEDUP_REMOVED lines=20> */
.L_x_1900:
[----:B------:R-:W-:Y:S05]  /*94a0*/  BSYNC B0 ;  /* 0x0000000000007941 */ /* 0x000fea0003800000 */
.L_x_1899:
        /* <DEDUP_REMOVED lines=25> */
.L_x_1901:
        /* <DEDUP_REMOVED lines=19> */
.L_x_1903:
[----:B------:R-:W-:Y:S05]  /*9770*/  BSYNC B0 ;  /* 0x0000000000007941 */ /* 0x000fea0003800000 */
.L_x_1902:
        /* <DEDUP_REMOVED lines=9> */
.L_x_1821:
        /* <DEDUP_REMOVED lines=19> */
.L_x_1906:
[----:B------:R-:W-:Y:S05]  /*9940*/  BSYNC B0 ;  /* 0x0000000000007941 */ /* 0x000fea0003800000 */
.L_x_1905:
        /* <DEDUP_REMOVED lines=11> */
.L_x_1908:
[----:B------:R-:W2:Y:S04]  /*9a00*/  LDG.E.STRONG.GPU R5, desc[UR12][R2.64] ;  /* 0x0000000c02057981 */ /* 0x000ea8000c1ef900 */
[----:B--2---:R-:W-:Y:S01]  /*9a10*/  CCTL.IVALL ;  /* 0x00000000ff00798f */ /* 0x004fe20002000000 */
[----:B------:R-:W-:Y:S05]  /*9a20*/  YIELD ;  /* 0x0000000000007946 */ /* 0x000fea0003800000 */
[----:B------:R-:W-:-:S13]  /*9a30*/  ISETP.NE.AND P0, PT, R5, R0, PT ;  /* 0x000000000500720c */ /* 0x000fda0003f05270 */
[----:B------:R-:W-:Y:S05]  /*9a40*/  @P0 BRA `(.L_x_1908) ;  /* 0xfffffffc00ec0947 */ /* 0x000fea000383ffff */
.L_x_1907:
        /* <DEDUP_REMOVED lines=24> */
.L_x_1909:
        /* <DEDUP_REMOVED lines=25> */
.L_x_1910:
        /* <DEDUP_REMOVED lines=10> */
.L_x_5136:


//--------------------- .text._Z35group_norm_nhwc_bwd_one_pass_kernelI11Fp16IOFp16WLi512ELi96ELi768EEv26Group_norm_nhwc_bwd_params --------------------------
	.section	.text._Z35group_norm_nhwc_bwd_one_pass_kernelI11Fp16IOFp16WLi512ELi96ELi768EEv26Group_norm_nhwc_bwd_params,"ax",@progbits
	.align	128
        .global         _Z35group_norm_nhwc_bwd_one_pass_kernelI11Fp16IOFp16WLi512ELi96ELi768EEv26Group_norm_nhwc_bwd_params
        .type           _Z35group_norm_nhwc_bwd_one_pass_kernelI11Fp16IOFp16WLi512ELi96ELi768EEv26Group_norm_nhwc_bwd_params,@function
        .size           _Z35group_norm_nhwc_bwd_one_pass_kernelI11Fp16IOFp16WLi512ELi96ELi768EEv26Group_norm_nhwc_bwd_params,(.L_x_5137 - _Z35group_norm_nhwc_bwd_one_pass_kernelI11Fp16IOFp16WLi512ELi96ELi768EEv26Group_norm_nhwc_bwd_params)
        .other          _Z35group_norm_nhwc_bwd_one_pass_kernelI11Fp16IOFp16WLi512ELi96ELi768EEv26Group_norm_nhwc_bwd_params,@"STO_CUDA_ENTRY STV_DEFAULT"
_Z35group_norm_nhwc_bwd_one_pass_kernelI11Fp16IOFp16WLi512ELi96ELi768EEv26Group_norm_nhwc_bwd_params:
.text._Z35group_norm_nhwc_bwd_one_pass_kernelI11Fp16IOFp16WLi512ELi96ELi768EEv26Group_norm_nhwc_bwd_params:
        /* <DEDUP_REMOVED lines=61> */
.L_x_2058:
        /* <DEDUP_REMOVED lines=852> */
.L_x_1913:
[----:B------:R-:W-:Y:S05]  /*3910*/  BSYNC B0 ;  /* 0x0000000000007941 */ /* 0x000fea0003800000 */
.L_x_1912:
        /* <DEDUP_REMOVED lines=25> */
.L_x_1914:
        /* <DEDUP_REMOVED lines=34> */
.L_x_1915:
        /* <DEDUP_REMOVED lines=40> */
.L_x_1916:
        /* <DEDUP_REMOVED lines=37> */
.L_x_1917:
        /* <DEDUP_REMOVED lines=37> */
.L_x_1918:
        /* <DEDUP_REMOVED lines=37> */
.L_x_1919:
        /* <DEDUP_REMOVED lines=37> */
.L_x_1920:
        /* <DEDUP_REMOVED lines=37> */
.L_x_1921:
        /* <DEDUP_REMOVED lines=37> */
.L_x_1922:
        /* <DEDUP_REMOVED lines=38> */
.L_x_1923:
        /* <DEDUP_REMOVED lines=38> */
.L_x_1924:
        /* <DEDUP_REMOVED lines=38> */
.L_x_1925:
        /* <DEDUP_REMOVED lines=38> */
.L_x_1926:
        /* <DEDUP_REMOVED lines=38> */
.L_x_1927:
        /* <DEDUP_REMOVED lines=39> */
.L_x_1928:
        /* <DEDUP_REMOVED lines=39> */
.L_x_1929:
        /* <DEDUP_REMOVED lines=38> */
.L_x_1930:
        /* <DEDUP_REMOVED lines=39> */
.L_x_1931:
        /* <DEDUP_REMOVED lines=37> */
.L_x_1932:
        /* <DEDUP_REMOVED lines=37> */
.L_x_1933:
        /* <DEDUP_REMOVED lines=37> */
.L_x_1934:
        /* <DEDUP_REMOVED lines=37> */
.L_x_1935:
        /* <DEDUP_REMOVED lines=37> */
.L_x_1936:
        /* <DEDUP_REMOVED lines=37> */
.L_x_1937:
        /* <DEDUP_REMOVED lines=37> */
.L_x_1938:
        /* <DEDUP_REMOVED lines=37> */
.L_x_1939:
        /* <DEDUP_REMOVED lines=37> */
.L_x_1940:
        /* <DEDUP_REMOVED lines=37> */
.L_x_1941:
        /* <DEDUP_REMOVED lines=37> */
.L_x_1942:
        /* <DEDUP_REMOVED lines=37> */
.L_x_1943:
        /* <DEDUP_REMOVED lines=35> */
.L_x_1944:
        /* <DEDUP_REMOVED lines=33> */
.L_x_1945:
        /* <DEDUP_REMOVED lines=118> */
.L_x_1947:
[----:B------:R-:W-:Y:S05]  /*8a20*/  BSYNC B0 ;  /* 0x0000000000007941 */ /* 0x000fea0003800000 */
.L_x_1946:
        /* <DEDUP_REMOVED lines=78> */
.L_x_1949:
[----:B------:R-:W-:Y:S05]  /*8f10*/  BSYNC B0 ;  /* 0x0000000000007941 */ /* 0x000fea0003800000 */
.L_x_1948:
        /* <DEDUP_REMOVED lines=20> */
.L_x_1951:
[----:B------:R-:W-:Y:S05]  /*9060*/  BSYNC B0 ;  /* 0x0000000000007941 */ /* 0x000fea0003800000 */
.L_x_1950:
        /* <DEDUP_REMOVED lines=40> */
.L_x_1954:
[----:B------:R-:W-:Y:S02]  /*92f0*/  MOV R20, UR18 ;  /* 0x0000001200147c02 */ /* 0x000fe40008000f00 */
[----:B------:R-:W-:-:S05]  /*9300*/  MOV R21, UR19 ;  /* 0x0000001300157c02 */ /* 0x000fca0008000f00 */
[----:B------:R-:W2:Y:S04]  /*9310*/  LDG.E.STRONG.GPU R20, desc[UR22][R20.64] ;  /* 0x0000001614147981 */ /* 0x000ea8000c1ef900 */
[----:B--2---:R-:W-:Y:S01]  /*9320*/  CCTL.IVALL ;  /* 0x00000000ff00798f */ /* 0x004fe20002000000 */
[----:B------:R-:W-:Y:S05]  /*9330*/  YIELD ;  /* 0x0000000000007946 */ /* 0x000fea0003800000 */
[----:B------:R-:W-:-:S13]  /*9340*/  ISETP.NE.AND P0, PT, R20, R14, PT ;  /* 0x0000000e1400720c */ /* 0x000fda0003f05270 */
[----:B------:R-:W-:Y:S05]  /*9350*/  @P0 BRA `(.L_x_1954) ;  /* 0xfffffffc00e40947 */ /* 0x000fea000383ffff */
.L_x_1953:
        /* <DEDUP_REMOVED lines=19> */
.L_x_1958:
        /* <DEDUP_REMOVED lines=165> */
.L_x_1957:
        /* <DEDUP_REMOVED lines=87> */
.L_x_1959:
[----:B------:R-:W-:-:S13]  /*a450*/  ISETP.NE.OR P0, PT, RZ, UR16, P0 ;  /* 0x00000010ff007c0c */ /* 0x000fda0008705670 */
[----:B------:R-:W-:Y:S05]  /*a460*/  @!P0 BRA `(.L_x_1955) ;  /* 0x0000000000b08947 */ /* 0x000fea0003800000 */
.L_x_1956:
        /* <DEDUP_REMOVED lines=44> */
.L_x_1955:
        /* <DEDUP_REMOVED lines=14> */
.L_x_1961:
[----:B------:R-:W-:Y:S05]  /*a810*/  BSYNC B0 ;  /* 0x0000000000007941 */ /* 0x000fea0003800000 */
.L_x_1960:
        /* <DEDUP_REMOVED lines=25> */
.L_x_1952:
        /* <DEDUP_REMOVED lines=38> */
.L_x_1962:
        /* <DEDUP_REMOVED lines=23> */
.L_x_1964:
[----:B------:R-:W-:Y:S05]  /*ad80*/  BSYNC B0 ;  /* 0x0000000000007941 */ /* 0x000fea0003800000 */
.L_x_1963:
        /* <DEDUP_REMOVED lines=34> */
.L_x_1965:
        /* <DEDUP_REMOVED lines=22> */
.L_x_1967:
[----:B------:R-:W-:Y:S05]  /*b110*/  BSYNC B0 ;  /* 0x0000000000007941 */ /* 0x000fea0003800000 */
.L_x_1966:
        /* <DEDUP_REMOVED lines=33> */
.L_x_1968:
        /* <DEDUP_REMOVED lines=22> */
.L_x_1970:
[----:B------:R-:W-:Y:S05]  /*b490*/  BSYNC B0 ;  /* 0x0000000000007941 */ /* 0x000fea0003800000 */
.L_x_1969:
        /* <DEDUP_REMOVED lines=33> */
.L_x_1971:
        /* <DEDUP_REMOVED lines=22> */
.L_x_1973:
[----:B------:R-:W-:Y:S05]  /*b810*/  BSYNC B0 ;  /* 0x0000000000007941 */ /* 0x000fea0003800000 */
.L_x_1972:
        /* <DEDUP_REMOVED lines=33> */
.L_x_1974:
        /* <DEDUP_REMOVED lines=22> */
.L_x_1976:
[----:B------:R-:W-:Y:S05]  /*bb90*/  BSYNC B0 ;  /* 0x0000000000007941 */ /* 0x000fea0003800000 */
.L_x_1975:
        /* <DEDUP_REMOVED lines=48> */
.L_x_1977:
        /* <DEDUP_REMOVED lines=22> */
.L_x_1979:
[----:B------:R-:W-:Y:S05]  /*c000*/  BSYNC B0 ;  /* 0x0000000000007941 */ /* 0x000fea0003800000 */
.L_x_1978:
        /* <DEDUP_REMOVED lines=25> */
.L_x_1980:
        /* <DEDUP_REMOVED lines=22> */
.L_x_1982:
[----:B------:R-:W-:Y:S05]  /*c300*/  BSYNC B0 ;  /* 0x0000000000007941 */ /* 0x000fea0003800000 */
.L_x_1981:
        /* <DEDUP_REMOVED lines=32> */
.L_x_1983:
        /* <DEDUP_REMOVED lines=22> */
.L_x_1985:
[----:B------:R-:W-:Y:S05]  /*c670*/  BSYNC B0 ;  /* 0x0000000000007941 */ /* 0x000fea0003800000 */
.L_x_1984:
        /* <DEDUP_REMOVED lines=29> */
.L_x_1986:
        /* <DEDUP_REMOVED lines=22> */
.L_x_1988:
[----:B------:R-:W-:Y:S05]  /*c9b0*/  BSYNC B0 ;  /* 0x0000000000007941 */ /* 0x000fea0003800000 */
.L_x_1987:
        /* <DEDUP_REMOVED lines=47> */
.L_x_1989:
        /* <DEDUP_REMOVED lines=22> */
.L_x_1991:
[----:B------:R-:W-:Y:S05]  /*ce10*/  BSYNC B0 ;  /* 0x0000000000007941 */ /* 0x000fea0003800000 */
.L_x_1990:
        /* <DEDUP_REMOVED lines=26> */
.L_x_1992:
        /* <DEDUP_REMOVED lines=22> */
.L_x_1994:
[----:B------:R-:W-:Y:S05]  /*d120*/  BSYNC B0 ;  /* 0x0000000000007941 */ /* 0x000fea0003800000 */
.L_x_1993:
        /* <DEDUP_REMOVED lines=33> */
.L_x_1995:
        /* <DEDUP_REMOVED lines=22> */
.L_x_1997:
[----:B------:R-:W-:Y:S05]  /*d4a0*/  BSYNC B0 ;  /* 0x0000000000007941 */ /* 0x000fea0003800000 */
.L_x_1996:
        /* <DEDUP_REMOVED lines=31> */
.L_x_1998:
        /* <DEDUP_REMOVED lines=22> */
.L_x_2000:
[----:B------:R-:W-:Y:S05]  /*d800*/  BSYNC B0 ;  /* 0x0000000000007941 */ /* 0x000fea0003800000 */
.L_x_1999:
        /* <DEDUP_REMOVED lines=35> */
.L_x_2001:
        /* <DEDUP_REMOVED lines=22> */
.L_x_2003:
[----:B------:R-:W-:Y:S05]  /*dba0*/  BSYNC B0 ;  /* 0x0000000000007941 */ /* 0x000fea0003800000 */
.L_x_2002:
        /* <DEDUP_REMOVED lines=36> */
.L_x_2004:
        /* <DEDUP_REMOVED lines=22> */
.L_x_2006:
[----:B------:R-:W-:Y:S05]  /*df50*/  BSYNC B0 ;  /* 0x0000000000007941 */ /* 0x000fea0003800000 */
.L_x_2005:
        /* <DEDUP_REMOVED lines=30> */
.L_x_2007:
        /* <DEDUP_REMOVED lines=22> */
.L_x_2009:
[----:B------:R-:W-:Y:S05]  /*e2a0*/  BSYNC B0 ;  /* 0x0000000000007941 */ /* 0x000fea0003800000 */
.L_x_2008:
        /* <DEDUP_REMOVED lines=43> */
.L_x_2010:
        /* <DEDUP_REMOVED lines=22> */
.L_x_2012:
[----:B------:R-:W-:Y:S05]  /*e6c0*/  BSYNC B0 ;  /* 0x0000000000007941 */ /* 0x000fea0003800000 */
.L_x_2011:
        /* <DEDUP_REMOVED lines=26> */
.L_x_2013:
        /* <DEDUP_REMOVED lines=22> */
.L_x_2015:
[----:B------:R-:W-:Y:S05]  /*e9d0*/  BSYNC B0 ;  /* 0x0000000000007941 */ /* 0x000fea0003800000 */
.L_x_2014:
        /* <DEDUP_REMOVED lines=35> */
.L_x_2016:
        /* <DEDUP_REMOVED lines=22> */
.L_x_2018:
[----:B------:R-:W-:Y:S05]  /*ed70*/  BSYNC B0 ;  /* 0x0000000000007941 */ /* 0x000fea0003800000 */
.L_x_2017:
        /* <DEDUP_REMOVED lines=30> */
.L_x_2019:
        /* <DEDUP_REMOVED lines=22> */
.L_x_2021:
[----:B------:R-:W-:Y:S05]  /*f0c0*/  BSYNC B0 ;  /* 0x0000000000007941 */ /* 0x000fea0003800000 */
.L_x_2020:
        /* <DEDUP_REMOVED lines=46> */
.L_x_2022:
        /* <DEDUP_REMOVED lines=22> */
.L_x_2024:
[----:B------:R-:W-:Y:S05]  /*f510*/  BSYNC B0 ;  /* 0x0000000000007941 */ /* 0x000fea0003800000 */
.L_x_2023:
        /* <DEDUP_REMOVED lines=25> */
.L_x_2025:
        /* <DEDUP_REMOVED lines=22> */
.L_x_2027:
[----:B------:R-:W-:Y:S05]  /*f810*/  BSYNC B0 ;  /* 0x0000000000007941 */ /* 0x000fea0003800000 */
.L_x_2026:
        /* <DEDUP_REMOVED lines=32> */
.L_x_2028:
        /* <DEDUP_REMOVED lines=22> */
.L_x_2030:
[----:B------:R-:W-:Y:S05]  /*fb80*/  BSYNC B0 ;  /* 0x0000000000007941 */ /* 0x000fea0003800000 */
.L_x_2029:
        /* <DEDUP_REMOVED lines=29> */
.L_x_2031:
        /* <DEDUP_REMOVED lines=22> */
.L_x_2033:
[----:B------:R-:W-:Y:S05]  /*fec0*/  BSYNC B0 ;  /* 0x0000000000007941 */ /* 0x000fea0003800000 */
.L_x_2032:
        /* <DEDUP_REMOVED lines=46> */
.L_x_2034:
        /* <DEDUP_REMOVED lines=22> */
.L_x_2036:
[----:B------:R-:W-:Y:S05]  /*10310*/  BSYNC B0 ;  /* 0x0000000000007941 */ /* 0x000fea0003800000 */
.L_x_2035:
        /* <DEDUP_REMOVED lines=25> */
.L_x_2037:
        /* <DEDUP_REMOVED lines=22> */
.L_x_2039:
[----:B------:R-:W-:Y:S05]  /*10610*/  BSYNC B0 ;  /* 0x0000000000007941 */ /* 0x000fea0003800000 */
.L_x_2038:
        /* <DEDUP_REMOVED lines=32> */
.L_x_2040:
        /* <DEDUP_REMOVED lines=22> */
.L_x_2042:
[----:B------:R-:W-:Y:S05]  /*10980*/  BSYNC B0 ;  /* 0x0000000000007941 */ /* 0x000fea0003800000 */
.L_x_2041:
        /* <DEDUP_REMOVED lines=29> */
.L_x_2043:
        /* <DEDUP_REMOVED lines=22> */
.L_x_2045:
[----:B------:R-:W-:Y:S05]  /*10cc0*/  BSYNC B0 ;  /* 0x0000000000007941 */ /* 0x000fea0003800000 */
.L_x_2044:
        /* <DEDUP_REMOVED lines=49> */
.L_x_2046:
        /* <DEDUP_REMOVED lines=22> */
.L_x_2048:
[----:B------:R-:W-:Y:S05]  /*11140*/  BSYNC B0 ;  /* 0x0000000000007941 */ /* 0x000fea0003800000 */
.L_x_2047:
        /* <DEDUP_REMOVED lines=25> */
.L_x_2049:
        /* <DEDUP_REMOVED lines=22> */
.L_x_2051:
[----:B------:R-:W-:Y:S05]  /*11440*/  BSYNC B0 ;  /* 0x0000000000007941 */ /* 0x000fea0003800000 */
.L_x_2050:
        /* <DEDUP_REMOVED lines=31> */
.L_x_2052:
        /* <DEDUP_REMOVED lines=22> */
.L_x_2054:
[----:B------:R-:W-:Y:S05]  /*117a0*/  BSYNC B0 ;  /* 0x0000000000007941 */ /* 0x000fea0003800000 */
.L_x_2053:
        /* <DEDUP_REMOVED lines=25> */
.L_x_2055:
        /* <DEDUP_REMOVED lines=21> */
.L_x_2057:
[----:B------:R-:W-:Y:S05]  /*11a90*/  BSYNC B0 ;  /* 0x0000000000007941 */ /* 0x000fea0003800000 */
.L_x_2056:
        /* <DEDUP_REMOVED lines=9> */
.L_x_1911:
        /* <DEDUP_REMOVED lines=19> */
.L_x_2060:
[----:B------:R-:W-:Y:S05]  /*11c60*/  BSYNC B0 ;  /* 0x0000000000007941 */ /* 0x000fea0003800000 */
.L_x_2059:
        /* <DEDUP_REMOVED lines=11> */
.L_x_2062:
[----:B------:R-:W2:Y:S04]  /*11d20*/  LDG.E.STRONG.GPU R5, desc[UR22][R2.64] ;  /* 0x0000001602057981 */ /* 0x000ea8000c1ef900 */
[----:B--2---:R-:W-:Y:S01]  /*11d30*/  CCTL.IVALL ;  /* 0x00000000ff00798f */ /* 0x004fe20002000000 */
[----:B------:R-:W-:Y:S05]  /*11d40*/  YIELD ;  /* 0x0000000000007946 */ /* 0x000fea0003800000 */
[----:B------:R-:W-:-:S13]  /*11d50*/  ISETP.NE.AND P0, PT, R5, R4, PT ;  /* 0x000000040500720c */ /* 0x000fda0003f05270 */
[----:B------:R-:W-:Y:S05]  /*11d60*/  @P0 BRA `(.L_x_2062) ;  /* 0xfffffffc00ec0947 */ /* 0x000fea000383ffff */
.L_x_2061:
        /* <DEDUP_REMOVED lines=25> */
.L_x_2063:
        /* <DEDUP_REMOVED lines=25> */
.L_x_2064:
        /* <DEDUP_REMOVED lines=15> */
.L_x_5137:


//--------------------- .text._Z35group_norm_nhwc_bwd_one_pass_kernelI11Fp32IOFp32WLi64ELi96ELi768EEv26Group_norm_nhwc_bwd_params --------------------------
	.section	.text._Z35group_norm_nhwc_bwd_one_pass_kernelI11Fp32IOFp32WLi64ELi96ELi768EEv26Group_norm_nhwc_bwd_params,"ax",@progbits
	.align	128
        .global         _Z35group_norm_nhwc_bwd_one_pass_kernelI11Fp32IOFp32WLi64ELi96ELi768EEv26Group_norm_nhwc_bwd_params
        .type           _Z35group_norm_nhwc_bwd_one_pass_kernelI11Fp32IOFp32WLi64ELi96ELi768EEv26Group_norm_nhwc_bwd_params,@function
        .size           _Z35group_norm_nhwc_bwd_one_pass_kernelI11Fp32IOFp32WLi64ELi96ELi768EEv26Group_norm_nhwc_bwd_params,(.L_x_5138 - _Z35group_norm_nhwc_bwd_one_pass_kernelI11Fp32IOFp32WLi64ELi96ELi768EEv26Group_norm_nhwc_bwd_params)
        .other          _Z35group_norm_nhwc_bwd_one_pass_kernelI11Fp32IOFp32WLi64ELi96ELi768EEv26Group_norm_nhwc_bwd_params,@"STO_CUDA_ENTRY STV_DEFAULT"
_Z35group_norm_nhwc_bwd_one_pass_kernelI11Fp32IOFp32WLi64ELi96ELi768EEv26Group_norm_nhwc_bwd_params:
.text._Z35group_norm_nhwc_bwd_one_pass_kernelI11Fp32IOFp32WLi64ELi96ELi768EEv26Group_norm_nhwc_bwd_params:
        /* <DEDUP_REMOVED lines=13> */
[----:B------:R-:W-:Y:S01]  /*00d0*/  UMOV UR5, 0x400 ;  /* 0x0000040000057882 */ /* 0x000fe20000000000 */
[----:B------:R-:W-:Y:S01]  /*00e0*/  ULDC.64 UR10, c[0x0][0x290] ;  /* 0x0000a400000a7ab9 */ /* 0x000fe20000000a00 */
        /* <DEDUP_REMOVED lines=10> */
[C---:B------:R-:W-:Y:S02]  /*0190*/  LEA R7, R9.reuse, R9, 0x1 ;  /* 0x0000000909077211 */ /* 0x040fe400078e08ff */
[----:B------:R-:W-:Y:S02]  /*01a0*/  LEA.HI R37, P0, R9, R8, RZ, 0x1 ;  /* 0x0000000809257211 */ /* 0x000fe400078108ff */
[----:B------:R-:W-:-:S04]  /*01b0*/  IADD3 R3, R5, R7, RZ ;  /* 0x0000000705037210 */ /* 0x000fc80007ffe0ff */
[----:B------:R-:W-:-:S04]  /*01c0*/  LEA.HI R38, P2, R3, R4, RZ, 0x1 ;  /* 0x0000000403267211 */ /* 0x000fc800078508ff */
[----:B------:R-:W-:Y:S01]  /*01d0*/  IADD3.X R3, RZ, R3, RZ, P2, !PT ;  /* 0x00000003ff037210 */ /* 0x000fe200017fe4ff */
[----:B--2---:R-:W-:Y:S01]  /*01e0*/  IMAD R51, R51, UR7, R2 ;  /* 0x0000000733337c24 */ /* 0x004fe2000f8e0202 */
[----:B------:R-:W-:Y:S02]  /*01f0*/  IADD3.X R2, RZ, R9, RZ, P0, !PT ;  /* 0x00000009ff027210 */ /* 0x000fe400007fe4ff */
[----:B------:R-:W-:Y:S02]  /*0200*/  SHF.R.S64 R38, R38, 0x1, R3 ;  /* 0x0000000126267819 */ /* 0x000fe40000001003 */
[----:B------:R-:W-:Y:S01]  /*0210*/  ISETP.GE.U32.AND P1, PT, R51, UR10, PT ;  /* 0x0000000a33007c0c */ /* 0x000fe2000bf26070 */
[----:B------:R-:W-:Y:S01]  /*0220*/  ULDC.U8 UR10, c[0x0][0x2a4] ;  /* 0x0000a900000a7ab9 */ /* 0x000fe20000000000 */
[----:B------:R-:W-:Y:S01]  /*0230*/  SHF.R.S32.HI R47, RZ, 0x1f, R51 ;  /* 0x0000001fff2f7819 */ /* 0x000fe20000011433 */
[----:B---3--:R-:W-:Y:S01]  /*0240*/  ULEA UR5, UR6, UR5, 0x18 ;  /* 0x0000000506057291 */ /* 0x008fe2000f8ec03f */
[----:B------:R-:W-:-:S02]  /*0250*/  SHF.R.S64 R37, R37, 0x1, R2 ;  /* 0x0000000125257819 */ /* 0x000fc40000001002 */
[----:B------:R-:W-:Y:S02]  /*0260*/  ISETP.GE.AND.EX P1, PT, R47, UR11, PT, P1 ;  /* 0x0000000b2f007c0c */ /* 0x000fe4000bf26310 */
[----:B------:R-:W-:Y:S02]  /*0270*/  SHF.R.S32.HI R3, RZ, 0x1, R3 ;  /* 0x00000001ff037819 */ /* 0x000fe40000011403 */
[----:B------:R-:W-:Y:S02]  /*0280*/  LEA R36, R0, UR5, 0x3 ;  /* 0x0000000500247c11 */ /* 0x000fe4000f8e18ff */
[----:B------:R-:W-:Y:S02]  /*0290*/  SHF.R.S32.HI R0, RZ, 0x1, R2 ;  /* 0x00000001ff007819 */ /* 0x000fe40000011402 */
[----:B------:R-:W-:Y:S02]  /*02a0*/  IADD3 R50, R51, 0x10, RZ ;  /* 0x0000001033327810 */ /* 0x000fe40007ffe0ff */
[----:B------:R-:W-:-:S02]  /*02b0*/  ISETP.LT.U32.AND P1, PT, R53, 0x300, !P1 ;  /* 0x000003003500780c */ /* 0x000fc40004f21070 */
[C---:B------:R-:W-:Y:S02]  /*02c0*/  IADD3 R49, R51.reuse, 0x20, RZ ;  /* 0x0000002033317810 */ /* 0x040fe40007ffe0ff */
[----:B------:R-:W-:Y:S02]  /*02d0*/  IADD3 R48, R51, 0x30, RZ ;  /* 0x0000003033307810 */ /* 0x000fe40007ffe0ff */
[----:B------:R-:W-:Y:S02]  /*02e0*/  SHF.L.U64.HI R39, R37, 0x2, R0 ;  /* 0x0000000225277819 */ /* 0x000fe40000010200 */
[----:B-1----:R-:W-:-:S07]  /*02f0*/  SHF.L.U64.HI R40, R38, 0x2, R3 ;  /* 0x0000000226287819 */ /* 0x002fce0000010203 */
.L_x_2100:
[----:B0-----:R-:W0:Y:S01]  /*0300*/  LDC R9, c[0x0][0x2a0] ;  /* 0x0000a800ff097b82 */ /* 0x001e220000000800 */
[----:B------:R-:W-:Y:S01]  /*0310*/  ISETP.GE.AND P4, PT, R52, RZ, PT ;  /* 0x000000ff3400720c */ /* 0x000fe20003f86270 */
[----:B------:R-:W-:Y:S01]  /*0320*/  ULDC.64 UR14, c[0x0][0x290] ;  /* 0x0000a400000e7ab9 */ /* 0x000fe20000000a00 */
[----:B------:R-:W-:Y:S01]  /*0330*/  SHF.R.S32.HI R45, RZ, 0x1f, R50 ;  /* 0x0000001fff2d7819 */ /* 0x000fe20000011432 */
[----:B------:R-:W-:Y:S01]  /*0340*/  ULDC.64 UR12, c[0x0][0x298] ;  /* 0x0000a600000c7ab9 */ /* 0x000fe20000000a00 */
[----:B------:R-:W-:Y:S02]  /*0350*/  SHF.R.S32.HI R43, RZ, 0x1f, R49 ;  /* 0x0000001fff2b7819 */ /* 0x000fe40000011431 */
[----:B------:R-:W-:Y:S01]  /*0360*/  SHF.R.S32.HI R41, RZ, 0x1f, R48 ;  /* 0x0000001fff297819 */ /* 0x000fe20000011430 */
[----:B-1----:R-:W1:Y:S08]  /*0370*/  @P1 LDC.64 R18, c[0x0][0x288] ;  /* 0x0000a200ff121b82 */ /* 0x002e700000000a00 */
        /* <DEDUP_REMOVED lines=15> */
[----:B------:R-:W-:Y:S01]  /*0470*/  IMAD.HI.U32 R3, R3, R4, RZ ;  /* 0x0000000403037227 */ /* 0x000fe200078e00ff */
[----:B------:R-:W-:-:S04]  /*0480*/  SHF.R.S32.HI R2, RZ, 0x1f, R54 ;  /* 0x0000001fff027819 */ /* 0x000fc80000011436 */
        /* <DEDUP_REMOVED lines=20> */
[----:B------:R-:W-:Y:S02]  /*05d0*/  IADD3 R56, P2, R54, R9, RZ ;  /* 0x0000000936387210 */ /* 0x000fe40007f5e0ff */
[----:B------:R-:W-:-:S02]  /*05e0*/  SHF.R.S32.HI R0, RZ, 0x1f, R3 ;  /* 0x0000001fff007819 */ /* 0x000fc40000011403 */
[----:B------:R-:W-:Y:S02]  /*05f0*/  LEA.HI.X.SX32 R57, R9, R2, 0x1, P2 ;  /* 0x0000000209397211 */ /* 0x000fe400010f0eff */
[----:B------:R-:W-:Y:S01]  /*0600*/  ISETP.GE.U32.AND P2, PT, R49, UR14, PT ;  /* 0x0000000e31007c0c */ /* 0x000fe2000bf46070 */
[----:B------:R-:W-:Y:S01]  /*0610*/  IMAD R0, R0, UR12, RZ ;  /* 0x0000000c00007c24 */ /* 0x000fe2000f8e02ff */
[----:B------:R-:W-:Y:S01]  /*0620*/  ISETP.GE.U32.AND P3, PT, R48, UR14, PT ;  /* 0x0000000e30007c0c */ /* 0x000fe2000bf66070 */
[----:B------:R-:W1:Y:S01]  /*0630*/  @!P0 LDC.64 R6, c[0x0][0x288] ;  /* 0x0000a200ff068b82 */ /* 0x000e620000000a00 */
[----:B------:R-:W-:Y:S01]  /*0640*/  IMAD.WIDE.U32 R56, R3, UR12, R56 ;  /* 0x0000000c03387c25 */ /* 0x000fe2000f8e0038 */
[----:B------:R-:W-:Y:S02]  /*0650*/  ISETP.GE.AND.EX P2, PT, R43, UR15, PT, P2 ;  /* 0x0000000f2b007c0c */ /* 0x000fe4000bf46320 */
[----:B------:R-:W-:Y:S01]  /*0660*/  ISETP.GE.AND.EX P3, PT, R41, UR15, PT, P3 ;  /* 0x0000000f29007c0c */ /* 0x000fe2000bf66330 */
[----:B------:R-:W-:Y:S01]  /*0670*/  IMAD R59, R3, UR13, R0 ;  /* 0x0000000d033b7c24 */ /* 0x000fe2000f8e0200 */
[----:B------:R-:W-:Y:S01]  /*0680*/  @P1 MOV R58, R56 ;  /* 0x00000038003a1202 */ /* 0x000fe20000000f00 */
[-C--:B------:R-:W-:Y:S01]  /*0690*/  @P1 IMAD R0, R47, R18.reuse, RZ ;  /* 0x000000122f001224 */ /* 0x080fe200078e02ff */
[----:B------:R-:W-:Y:S01]  /*06a0*/  ISETP.GT.U32.OR P2, PT, R53, 0x2ff, P2 ;  /* 0x000002ff3500780c */ /* 0x000fe20001744470 */
[----:B------:R-:W3:Y:S01]  /*06b0*/  @!P0 LDC.64 R32, c[0x0][0x228] ;  /* 0x00008a00ff208b82 */ /* 0x000ee20000000a00 */
[----:B------:R-:W-:Y:S01]  /*06c0*/  IADD3 R59, R57, R59, RZ ;  /* 0x0000003b393b7210 */ /* 0x000fe20007ffe0ff */
[----:B------:R-:W-:Y:S01]  /*06d0*/  @P1 IMAD R19, R51, R19, R0 ;  /* 0x0000001333131224 */ /* 0x000fe200078e0200 */
[----:B------:R-:W-:Y:S01]  /*06e0*/  ISETP.GT.U32.OR P3, PT, R53, 0x2ff, P3 ;  /* 0x000002ff3500780c */ /* 0x000fe20001f64470 */
[----:B------:R-:W-:-:S04]  /*06f0*/  @P1 IMAD.WIDE.U32 R12, R51, R18, R58 ;  /* 0x00000012330c1225 */ /* 0x000fc800078e003a */
[----:B------:R-:W3:Y:S01]  /*0700*/  @!P0 LDC.64 R30, c[0x0][0x230] ;  /* 0x00008c00ff1e8b82 */ /* 0x000ee20000000a00 */
[----:B------:R-:W-:Y:S02]  /*0710*/  @P1 IADD3 R19, R13, R19, RZ ;  /* 0x000000130d131210 */ /* 0x000fe40007ffe0ff */
[C---:B------:R-:W-:Y:S02]  /*0720*/  @P1 SHF.L.U32 R13, R12.reuse, 0x2, RZ ;  /* 0x000000020c0d1819 */ /* 0x040fe400000006ff */
[----:B------:R-:W-:Y:S01]  /*0730*/  @P1 SHF.L.U64.HI R0, R12, 0x2, R19 ;  /* 0x000000020c001819 */ /* 0x000fe20000010213 */
[----:B-1----:R-:W-:Y:S01]  /*0740*/  @!P0 IMAD R18, R45, R6, RZ ;  /* 0x000000062d128224 */ /* 0x002fe200078e02ff */
[C---:B--2---:R-:W-:Y:S01]  /*0750*/  @P1 IADD3 R14, P4, R13.reuse, R14, RZ ;  /* 0x0000000e0d0e1210 */ /* 0x044fe20007f9e0ff */
[----:B------:R-:W1:Y:S01]  /*0760*/  @!P2 LDC.64 R4, c[0x0][0x288] ;  /* 0x0000a200ff04ab82 */ /* 0x000e620000000a00 */
[----:B0-----:R-:W-:Y:S01]  /*0770*/  @P1 IADD3 R16, P5, R13, R16, RZ ;  /* 0x000000100d101210 */ /* 0x001fe20007fbe0ff */
[----:B----4-:R-:W-:Y:S01]  /*0780*/  IMAD.WIDE R12, R52, 0x8, R10 ;  /* 0x00000008340c7825 */ /* 0x010fe200078e020a */
[----:B------:R-:W-:-:S02]  /*0790*/  @!P0 MOV R10, R56 ;  /* 0x00000038000a8202 */ /* 0x000fc40000000f00 */
[----:B------:R-:W-:Y:S01]  /*07a0*/  @!P0 MOV R11, R59 ;  /* 0x0000003b000b8202 */ /* 0x000fe20000000f00 */
[----:B------:R-:W-:Y:S01]  /*07b0*/  @!P0 IMAD R23, R50, R7, R18 ;  /* 0x0000000732178224 */ /* 0x000fe200078e0212 */
[C---:B------:R-:W-:Y:S01]  /*07c0*/  @P1 IADD3.X R15, R0.reuse, R15, RZ, P4, !PT ;  /* 0x0000000f000f1210 */ /* 0x040fe200027fe4ff */
[----:B------:R-:W0:Y:S01]  /*07d0*/  @!P3 LDC.64 R2, c[0x0][0x288] ;  /* 0x0000a200ff02bb82 */ /* 0x000e220000000a00 */
[----:B------:R-:W-:Y:S01]  /*07e0*/  @P1 IADD3.X R17, R0, R17, RZ, P5, !PT ;  /* 0x0000001100111210 */ /* 0x000fe20002ffe4ff */
[----:B------:R-:W-:Y:S02]  /*07f0*/  @!P0 IMAD.WIDE.U32 R10, R50, R6, R10 ;  /* 0x00000006320a8225 */ /* 0x000fe400078e000a */
[----:B------:R2:W4:Y:S03]  /*0800*/  LDG.E.64 R6, desc[UR8][R12.64] ;  /* 0x000000080c067981 */ /* 0x000526000c1e1b00 */
[----:B------:R-:W-:Y:S01]  /*0810*/  @!P0 IADD3 R11, R11, R23, RZ ;  /* 0x000000170b0b8210 */ /* 0x000fe20007ffe0ff */
[----:B------:R-:W2:Y:S01]  /*0820*/  @!P2 LDC.64 R18, c[0x0][0x230] ;  /* 0x00008c00ff12ab82 */ /* 0x000ea20000000a00 */
[----:B------:R-:W-:-:S02]  /*0830*/  @!P0 SHF.L.U32 R23, R10, 0x2, RZ ;  /* 0x000000020a178819 */ /* 0x000fc400000006ff */
[----:B------:R-:W-:Y:S02]  /*0840*/  @!P0 SHF.L.U64.HI R0, R10, 0x2, R11 ;  /* 0x000000020a008819 */ /* 0x000fe4000001020b */
[----:B------:R-:W-:Y:S02]  /*0850*/  @!P2 MOV R10, R56 ;  /* 0x00000038000aa202 */ /* 0x000fe40000000f00 */
[----:B------:R-:W-:Y:S01]  /*0860*/  @!P2 MOV R11, R59 ;  /* 0x0000003b000ba202 */ /* 0x000fe20000000f00 */
[----:B------:R-:W2:Y:S01]  /*0870*/  @!P2 LDC.64 R20, c[0x0][0x228] ;  /* 0x00008a00ff14ab82 */ /* 0x000ea20000000a00 */
[----:B-1----:R-:W-:Y:S01]  /*0880*/  @!P2 IMAD R22, R43, R4, RZ ;  /* 0x000000042b16a224 */ /* 0x002fe200078e02ff */
[C---:B---3--:R-:W-:Y:S02]  /*0890*/  @!P0 IADD3 R32, P5, R23.reuse, R32, RZ ;  /* 0x0000002017208210 */ /* 0x048fe40007fbe0ff */
[----:B------:R-:W-:Y:S01]  /*08a0*/  @!P0 IADD3 R30, P4, R23, R30, RZ ;  /* 0x0000001e171e8210 */ /* 0x000fe20007f9e0ff */
[C---:B------:R-:W-:Y:S01]  /*08b0*/  @!P2 IMAD R25, R49.reuse, R5, R22 ;  /* 0x000000053119a224 */ /* 0x040fe200078e0216 */
[----:B------:R-:W-:Y:S01]  /*08c0*/  @!P0 IADD3.X R33, R0, R33, RZ, P5, !PT ;  /* 0x0000002100218210 */ /* 0x000fe20002ffe4ff */
[----:B------:R-:W-:Y:S01]  /*08d0*/  @!P2 IMAD.WIDE.U32 R4, R49, R4, R10 ;  /* 0x000000043104a225 */ /* 0x000fe200078e000a */
[----:B------:R-:W1:Y:S01]  /*08e0*/  @!P3 LDC.64 R28, c[0x0][0x230] ;  /* 0x00008c00ff1cbb82 */ /* 0x000e620000000a00 */
[----:B------:R-:W-:-:S02]  /*08f0*/  @!P3 MOV R10, R56 ;  /* 0x00000038000ab202 */ /* 0x000fc40000000f00 */
[-C--:B0-----:R-:W-:Y:S01]  /*0900*/  @!P3 IMAD R22, R41, R2.reuse, RZ ;  /* 0x000000022916b224 */ /* 0x081fe200078e02ff */
[----:B------:R-:W-:Y:S02]  /*0910*/  @!P3 MOV R11, R59 ;  /* 0x0000003b000bb202 */ /* 0x000fe40000000f00 */
[----:B------:R-:W-:Y:S01]  /*0920*/  @!P2 IADD3 R5, R5, R25, RZ ;  /* 0x000000190505a210 */ /* 0x000fe20007ffe0ff */
[C---:B--2---:R-:W-:Y:S01]  /*0930*/  @!P3 IMAD R13, R48.reuse, R3, R22 ;  /* 0x00000003300db224 */ /* 0x044fe200078e0216 */
[----:B------:R-:W0:Y:S01]  /*0940*/  @!P3 LDC.64 R26, c[0x0][0x228] ;  /* 0x00008a00ff1abb82 */ /* 0x000e220000000a00 */
[----:B------:R-:W-:Y:S01]  /*0950*/  @!P3 IMAD.WIDE.U32 R2, R48, R2, R10 ;  /* 0x000000023002b225 */ /* 0x000fe200078e000a */
[C---:B------:R-:W-:Y:S02]  /*0960*/  @!P2 SHF.L.U32 R11, R4.reuse, 0x2, RZ ;  /* 0x00000002040ba819 */ /* 0x040fe400000006ff */
[----:B------:R-:W-:Y:S02]  /*0970*/  @!P2 SHF.L.U64.HI R4, R4, 0x2, R5 ;  /* 0x000000020404a819 */ /* 0x000fe40000010205 */
[----:B------:R-:W-:-:S02]  /*0980*/  @!P3 IADD3 R5, R3, R13, RZ ;  /* 0x0000000d0305b210 */ /* 0x000fc40007ffe0ff */
[C---:B------:R-:W-:Y:S02]  /*0990*/  @!P2 IADD3 R18, P5, R11.reuse, R18, RZ ;  /* 0x000000120b12a210 */ /* 0x040fe40007fbe0ff */
[----:B------:R-:W-:Y:S02]  /*09a0*/  @!P2 IADD3 R20, P6, R11, R20, RZ ;  /* 0x000000140b14a210 */ /* 0x000fe40007fde0ff */
[----:B------:R-:W-:Y:S02]  /*09b0*/  CS2R R10, SRZ ;  /* 0x00000000000a7805 */ /* 0x000fe4000001ff00 */
[----:B------:R-:W-:Y:S02]  /*09c0*/  @!P3 SHF.L.U32 R3, R2, 0x2, RZ ;  /* 0x000000020203b819 */ /* 0x000fe400000006ff */
[----:B------:R-:W-:Y:S02]  /*09d0*/  @!P0 IADD3.X R31, R0, R31, RZ, P4, !PT ;  /* 0x0000001f001f8210 */ /* 0x000fe400027fe4ff */
[----:B------:R-:W-:Y:S01]  /*09e0*/  @!P2 IADD3.X R19, R4, R19, RZ, P5, !PT ;  /* 0x000000130413a210 */ /* 0x000fe20002ffe4ff */
[----:B------:R2:W5:Y:S01]  /*09f0*/  @P1 LDG.E.64 R10, desc[UR8][R16.64] ;  /* 0x00000008100a1981 */ /* 0x000562000c1e1b00 */
[----:B------:R-:W-:-:S02]  /*0a00*/  @!P3 SHF.L.U64.HI R2, R2, 0x2, R5 ;  /* 0x000000020202b819 */ /* 0x000fc40000010205 */
[C---:B-1----:R-:W-:Y:S02]  /*0a10*/  @!P3 IADD3 R28, P4, R3.reuse, R28, RZ ;  /* 0x0000001c031cb210 */ /* 0x042fe40007f9e0ff */
[----:B------:R-:W-:Y:S02]  /*0a20*/  CS2R R22, SRZ ;  /* 0x0000000000167805 */ /* 0x000fe4000001ff00 */
[----:B------:R-:W-:Y:S02]  /*0a30*/  CS2R R12, SRZ ;  /* 0x00000000000c7805 */ /* 0x000fe4000001ff00 */
[----:B------:R-:W-:Y:S02]  /*0a40*/  MOV R44, 0x3f800000 ;  /* 0x3f800000002c7802 */ /* 0x000fe40000000f00 */
[----:B0-----:R-:W-:Y:S02]  /*0a50*/  @!P3 IADD3 R26, P5, R3, R26, RZ ;  /* 0x0000001a031ab210 */ /* 0x001fe40007fbe0ff */
[----:B--2---:R-:W-:-:S02]  /*0a60*/  CS2R R16, SRZ ;  /* 0x0000000000107805 */ /* 0x004fc4000001ff00 */
[C---:B------:R-:W-:Y:S01]  /*0a70*/  @!P3 IADD3.X R29, R2.reuse, R29, RZ, P4, !PT ;  /* 0x0000001d021db210 */ /* 0x040fe200027fe4ff */
[----:B------:R-:W5:Y:S01]  /*0a80*/  @!P0 LDG.E.64 R12, desc[UR8][R32.64] ;  /* 0x00000008200c8981 */ /* 0x000f62000c1e1b00 */
[----:B------:R-:W-:Y:S02]  /*0a90*/  @!P3 IADD3.X R27, R2, R27, RZ, P5, !PT ;  /* 0x0000001b021bb210 */ /* 0x000fe40002ffe4ff */
[----:B------:R-:W-:Y:S01]  /*0aa0*/  @!P2 IADD3.X R21, R4, R21, RZ, P6, !PT ;  /* 0x000000150415a210 */ /* 0x000fe200037fe4ff */
[----:B------:R-:W5:Y:S01]  /*0ab0*/  @!P3 LDG.E.64 R22, desc[UR8][R28.64] ;  /* 0x000000081c16b981 */ /* 0x000f62000c1e1b00 */
[----:B------:R-:W-:Y:S02]  /*0ac0*/  MOV R3, RZ ;  /* 0x000000ff00037202 */ /* 0x000fe40000000f00 */
[----:B------:R-:W-:Y:S01]  /*0ad0*/  CS2R R4, SRZ ;  /* 0x0000000000047805 */ /* 0x000fe2000001ff00 */
[----:B------:R-:W5:Y:S01]  /*0ae0*/  @!P3 LDG.E.64 R16, desc[UR8][R26.64] ;  /* 0x000000081a10b981 */ /* 0x000f62000c1e1b00 */
[----:B------:R-:W-:-:S02]  /*0af0*/  MOV R2, RZ ;  /* 0x000000ff00027202 */ /* 0x000fc40000000f00 */
[----:B------:R-:W-:Y:S02]  /*0b00*/  CS2R R24, SRZ ;  /* 0x0000000000187805 */ /* 0x000fe4000001ff00 */
[----:B------:R0:W5:Y:S04]  /*0b10*/  @P1 LDG.E.64 R4, desc[UR8][R14.64] ;  /* 0x000000080e041981 */ /* 0x000168000c1e1b00 */
[----:B------:R-:W5:Y:S01]  /*0b20*/  @!P0 LDG.E.64 R2, desc[UR8][R30.64] ;  /* 0x000000081e028981 */ /* 0x000f62000c1e1b00 */
[----:B------:R-:W-:Y:S03]  /*0b30*/  BSSY B0, `(.L_x_2066) ;  /* 0x0000017000007945 */ /* 0x000fe60003800000 */
[----:B------:R1:W5:Y:S01]  /*0b40*/  @!P2 LDG.E.64 R24, desc[UR8][R18.64] ;  /* 0x000000081218a981 */ /* 0x000362000c1e1b00 */
[----:B0-----:R-:W-:-:S06]  /*0b50*/  CS2R R14, SRZ ;  /* 0x00000000000e7805 */ /* 0x001fcc000001ff00 */
[----:B------:R0:W5:Y:S01]  /*0b60*/  @!P2 LDG.E.64 R14, desc[UR8][R20.64] ;  /* 0x00000008140ea981 */ /* 0x000162000c1e1b00 */
[----:B-1----:R-:W-:Y:S02]  /*0b70*/  CS2R R18, SRZ ;  /* 0x0000000000127805 */ /* 0x002fe4000001ff00 */
[----:B0-----:R-:W-:Y:S01]  /*0b80*/  CS2R R20, SRZ ;  /* 0x0000000000147805 */ /* 0x001fe2000001ff00 */
[----:B----4-:R-:W-:-:S05]  /*0b90*/  FFMA.FTZ R7, -R6, R6, R7 ;  /* 0x0000000606077223 */ /* 0x010fca0000010107 */
[----:B------:R-:W-:-:S13]  /*0ba0*/  FSETP.GTU.FTZ.AND P0, PT, R7, RZ, PT ;  /* 0x000000ff0700720b */ /* 0x000fda0003f1c000 */
[----:B------:R-:W0:Y:S02]  /*0bb0*/  @P0 LDC R0, c[0x0][0x250] ;  /* 0x00009400ff000b82 */ /* 0x000e240000000800 */
[----:B0-----:R-:W-:-:S04]  /*0bc0*/  @P0 FADD.FTZ R0, R7, R0 ;  /* 0x0000000007000221 */ /* 0x001fc80000010000 */
        /* <DEDUP_REMOVED lines=13> */
.L_x_2067:
[----:B------:R-:W-:Y:S05]  /*0ca0*/  BSYNC B0 ;  /* 0x0000000000007941 */ /* 0x000fea0003800000 */
.L_x_2066:
[----:B------:R-:W-:Y:S01]  /*0cb0*/  ISETP.NE.AND P4, PT, RZ, UR10, PT ;  /* 0x0000000aff007c0c */ /* 0x000fe2000bf85270 */
[C---:B-----5:R-:W-:Y:S01]  /*0cc0*/  FADD.FTZ R7, -R6.reuse, R4 ;  /* 0x0000000406077221 */ /* 0x060fe20000010100 */
[C---:B------:R-:W-:Y:S01]  /*0cd0*/  FADD.FTZ R5, -R6.reuse, R5 ;  /* 0x0000000506057221 */ /* 0x040fe20000010100 */
[C---:B------:R-:W-:Y:S01]  /*0ce0*/  FADD.FTZ R55, -R6.reuse, R3 ;  /* 0x0000000306377221 */ /* 0x040fe20000010100 */
[----:B------:R-:W-:Y:S01]  /*0cf0*/  FADD.FTZ R35, -R6, R2 ;  /* 0x0000000206237221 */ /* 0x000fe20000010100 */
[----:B0-----:R-:W-:Y:S01]  /*0d00*/  MOV R27, R10 ;  /* 0x0000000a001b7202 */ /* 0x001fe20000000f00 */
[-C--:B-1----:R-:W-:Y:S01]  /*0d10*/  FMUL.FTZ R3, R7, R44.reuse ;  /* 0x0000002c07037220 */ /* 0x082fe20000410000 */
[----:B------:R-:W-:Y:S01]  /*0d20*/  MOV R28, R11 ;  /* 0x0000000b001c7202 */ /* 0x000fe20000000f00 */
[----:B------:R-:W-:Y:S01]  /*0d30*/  FMUL.FTZ R0, R5, R44 ;  /* 0x0000002c05007220 */ /* 0x000fe20000410000 */
[----:B------:R-:W-:-:S04]  /*0d40*/  MOV R26, R12 ;  /* 0x0000000c001a7202 */ /* 0x000fc80000000f00 */
[----:B------:R-:W-:Y:S05]  /*0d50*/  @!P4 BRA `(.L_x_2068) ;  /* 0x000000000048c947 */ /* 0x000fea0003800000 */
        /* <DEDUP_REMOVED lines=18> */
.L_x_2068:
[----:B------:R-:W-:Y:S01]  /*0e80*/  FMUL.FTZ R2, R27, R18 ;  /* 0x000000121b027220 */ /* 0x000fe20000410000 */
[----:B------:R-:W-:Y:S01]  /*0e90*/  MOV R29, R13 ;  /* 0x0000000d001d7202 */ /* 0x000fe20000000f00 */
        /* <DEDUP_REMOVED lines=16> */
[----:B0-----:R-:W-:-:S04]  /*0fa0*/  FADD.FTZ R35, -R31, 1 ;  /* 0x3f8000001f237421 */ /* 0x001fc80000010100 */
[----:B------:R-:W-:Y:S01]  /*0fb0*/  FFMA.FTZ R35, R26, R35, 1 ;  /* 0x3f8000001a237423 */ /* 0x000fe20000010023 */
[----:B------:R-:W-:Y:S01]  /*0fc0*/  FMUL.FTZ R26, R12, R31 ;  /* 0x0000001f0c1a7220 */ /* 0x000fe20000410000 */
[----:B-1----:R-:W-:-:S03]  /*0fd0*/  FADD.FTZ R60, -R34, 1 ;  /* 0x3f800000223c7421 */ /* 0x002fc60000010100 */
[----:B------:R-:W-:Y:S01]  /*0fe0*/  FMUL.FTZ R26, R26, R35 ;  /* 0x000000231a1a7220 */ /* 0x000fe20000410000 */
[----:B------:R-:W-:Y:S01]  /*0ff0*/  FFMA.FTZ R60, R29, R60, 1 ;  /* 0x3f8000001d3c7423 */ /* 0x000fe2000001003c */
[----:B------:R-:W-:-:S04]  /*1000*/  FMUL.FTZ R29, R13, R34 ;  /* 0x000000220d1d7220 */ /* 0x000fc80000410000 */
[----:B------:R-:W-:-:S07]  /*1010*/  FMUL.FTZ R29, R29, R60 ;  /* 0x0000003c1d1d7220 */ /* 0x000fce0000410000 */
.L_x_2069:
[----:B------:R-:W-:Y:S01]  /*1020*/  FFMA.FTZ R32, R0, R4, R7 ;  /* 0x0000000400207223 */ /* 0x000fe20000010007 */
[----:B------:R-:W-:Y:S01]  /*1030*/  FMUL.FTZ R30, R26, R18 ;  /* 0x000000121a1e7220 */ /* 0x000fe20000410000 */
[----:B------:R-:W-:Y:S01]  /*1040*/  FADD.FTZ R31, R4, R9 ;  /* 0x00000009041f7221 */ /* 0x000fe20000010000 */
[C---:B------:R-:W-:Y:S01]  /*1050*/  FADD.FTZ R7, -R6.reuse, R24 ;  /* 0x0000001806077221 */ /* 0x040fe20000010100 */
[----:B------:R-:W-:Y:S01]  /*1060*/  FADD.FTZ R33, -R6, R25 ;  /* 0x0000001906217221 */ /* 0x000fe20000010100 */
[----:B------:R-:W-:Y:S01]  /*1070*/  FFMA.FTZ R9, R5, R30, R32 ;  /* 0x0000001e05097223 */ /* 0x000fe20000010020 */
[----:B------:R-:W-:Y:S01]  /*1080*/  FADD.FTZ R31, R31, R30 ;  /* 0x0000001e1f1f7221 */ /* 0x000fe20000010000 */
[----:B------:R-:W-:Y:S01]  /*1090*/  MOV R24, R14 ;  /* 0x0000000e00187202 */ /* 0x000fe20000000f00 */
[-C--:B------:R-:W-:Y:S01]  /*10a0*/  FMUL.FTZ R7, R7, R44.reuse ;  /* 0x0000002c07077220 */ /* 0x080fe20000410000 */
[----:B------:R-:W-:Y:S01]  /*10b0*/  MOV R25, R15 ;  /* 0x0000000f00197202 */ /* 0x000fe20000000f00 */
        /* <DEDUP_REMOVED lines=15> */
[----:B-1----:R-:W-:-:S04]  /*11b0*/  FADD.FTZ R24, -R60, 1 ;  /* 0x3f8000003c187421 */ /* 0x002fc80000010100 */
[----:B------:R-:W-:Y:S01]  /*11c0*/  FFMA.FTZ R62, R25, R24, 1 ;  /* 0x3f800000193e7423 */ /* 0x000fe20000010018 */
[----:B------:R-:W-:Y:S01]  /*11d0*/  FMUL.FTZ R24, R14, R33 ;  /* 0x000000210e187220 */ /* 0x000fe20000410000 */
[----:B------:R-:W-:-:S03]  /*11e0*/  FMUL.FTZ R25, R15, R60 ;  /* 0x0000003c0f197220 */ /* 0x000fc60000410000 */
[----:B------:R-:W-:Y:S01]  /*11f0*/  FMUL.FTZ R24, R24, R55 ;  /* 0x0000003718187220 */ /* 0x000fe20000410000 */
[----:B------:R-:W-:-:S07]  /*1200*/  FMUL.FTZ R25, R25, R62 ;  /* 0x0000003e19197220 */ /* 0x000fce0000410000 */
.L_x_2070:
        /* <DEDUP_REMOVED lines=31> */
.L_x_2071:
[----:B------:R-:W-:Y:S01]  /*1400*/  FFMA.FTZ R34, R4, R30, R31 ;  /* 0x0000001e04227223 */ /* 0x000fe2000001001f */
[----:B------:R-:W-:Y:S01]  /*1410*/  FMUL.FTZ R32, R22, R18 ;  /* 0x0000001216207220 */ /* 0x000fe20000410000 */
[----:B------:R-:W-:Y:S01]  /*1420*/  FADD.FTZ R35, R30, R33 ;  /* 0x000000211e237221 */ /* 0x000fe20000010000 */
[----:B------:R-:W-:Y:S01]  /*1430*/  FMUL.FTZ R33, R23, R19 ;  /* 0x0000001317217220 */ /* 0x000fe20000410000 */
[----:B------:R-:W-:Y:S01]  /*1440*/  ISETP.GT.AND P0, PT, R42, 0x1e, PT ;  /* 0x0000001e2a00780c */ /* 0x000fe20003f04270 */
[----:B------:R-:W-:Y:S01]  /*1450*/  FFMA.FTZ R31, R9, R32, R34 ;  /* 0x00000020091f7223 */ /* 0x000fe20000010022 */
[----:B------:R-:W-:Y:S01]  /*1460*/  FADD.FTZ R32, R35, R32 ;  /* 0x0000002023207221 */ /* 0x000fe20000010000 */
[----:B------:R-:W0:Y:S01]  /*1470*/  S2UR UR11, SR_CgaCtaId ;  /* 0x00000000000b79c3 */ /* 0x000e220000008800 */
[----:B------:R-:W-:Y:S01]  /*1480*/  FFMA.FTZ R34, R3, R27, RZ ;  /* 0x0000001b03227223 */ /* 0x000fe200000100ff */
[----:B------:R-:W-:Y:S01]  /*1490*/  FFMA.FTZ R30, R6, R33, R31 ;  /* 0x00000021061e7223 */ /* 0x000fe2000001001f */
[----:B------:R-:W-:Y:S01]  /*14a0*/  FADD.FTZ R31, R33, R32 ;  /* 0x00000020211f7221 */ /* 0x000fe20000010000 */
[----:B------:R-:W-:Y:S01]  /*14b0*/  FADD.FTZ R27, RZ, R27 ;  /* 0x0000001bff1b7221 */ /* 0x000fe20000010000 */
[----:B------:R-:W-:Y:S01]  /*14c0*/  FFMA.FTZ R34, R5, R26, R34 ;  /* 0x0000001a05227223 */ /* 0x000fe20000010022 */
[----:B------:R-:W-:Y:S01]  /*14d0*/  UMOV UR6, 0x400 ;  /* 0x0000040000067882 */ /* 0x000fe20000000000 */
[----:B------:R-:W1:Y:S01]  /*14e0*/  SHFL.DOWN PT, R33, R30, 0x1, 0x1f ;  /* 0x08201f001e217f89 */ /* 0x000e6200000e0000 */
[----:B------:R-:W-:Y:S01]  /*14f0*/  FADD.FTZ R35, R27, R26 ;  /* 0x0000001a1b237221 */ /* 0x000fe20000010000 */
[----:B------:R-:W-:Y:S01]  /*1500*/  FFMA.FTZ R27, R0, R28, RZ ;  /* 0x0000001c001b7223 */ /* 0x000fe200000100ff */
[----:B------:R-:W-:Y:S01]  /*1510*/  FADD.FTZ R26, RZ, R28 ;  /* 0x0000001cff1a7221 */ /* 0x000fe20000010000 */
[----:B------:R-:W2:Y:S01]  /*1520*/  SHFL.DOWN PT, R32, R31, 0x1, 0x1f ;  /* 0x08201f001f207f89 */ /* 0x000ea200000e0000 */
[----:B------:R-:W-:Y:S01]  /*1530*/  UIADD3 UR5, UR6, 0xf0, URZ ;  /* 0x000000f006057890 */ /* 0x000fe2000fffe03f */
[----:B------:R-:W-:Y:S01]  /*1540*/  FFMA.FTZ R27, R2, R29, R27 ;  /* 0x0000001d021b7223 */ /* 0x000fe2000001001b */
[----:B------:R-:W-:Y:S01]  /*1550*/  FADD.FTZ R26, R26, R29 ;  /* 0x0000001d1a1a7221 */ /* 0x000fe20000010000 */
[----:B------:R-:W-:Y:S01]  /*1560*/  ISETP.NE.AND P2, PT, R53, RZ, PT ;  /* 0x000000ff3500720c */ /* 0x000fe20003f45270 */
[----:B------:R-:W-:Y:S01]  /*1570*/  FADD.FTZ R35, R35, R24 ;  /* 0x0000001823237221 */ /* 0x000fe20000010000 */
[----:B------:R-:W-:Y:S01]  /*1580*/  FFMA.FTZ R27, R4, R25, R27 ;  /* 0x00000019041b7223 */ /* 0x000fe2000001001b */
[----:B------:R-:W-:Y:S01]  /*1590*/  FFMA.FTZ R34, R7, R24, R34 ;  /* 0x0000001807227223 */ /* 0x000fe20000010022 */
[----:B------:R-:W-:Y:S01]  /*15a0*/  FADD.FTZ R28, R26, R25 ;  /* 0x000000191a1c7221 */ /* 0x000fe20000010000 */
[----:B------:R-:W-:Y:S01]  /*15b0*/  FADD.FTZ R26, R35, R22 ;  /* 0x00000016231a7221 */ /* 0x000fe20000010000 */
[----:B------:R-:W-:Y:S01]  /*15c0*/  FFMA.FTZ R25, R6, R23, R27 ;  /* 0x0000001706197223 */ /* 0x000fe2000001001b */
[----:B------:R-:W-:Y:S01]  /*15d0*/  FFMA.FTZ R24, R9, R22, R34 ;  /* 0x0000001609187223 */ /* 0x000fe20000010022 */
[----:B------:R-:W-:Y:S01]  /*15e0*/  FADD.FTZ R27, R28, R23 ;  /* 0x000000171c1b7221 */ /* 0x000fe20000010000 */
[----:B0-----:R-:W-:Y:S01]  /*15f0*/  ULEA UR5, UR11, UR5, 0x18 ;  /* 0x000000050b057291 */ /* 0x001fe2000f8ec03f */
[----:B------:R-:W-:Y:S01]  /*1600*/  BSSY B0, `(.L_x_2072) ;  /* 0x000005b000007945 */ /* 0x000fe20003800000 */
[----:B------:R-:W-:-:S04]  /*1610*/  ISETP.GT.U32.AND P3, PT, R53, 0x2f, PT ;  /* 0x0000002f3500780c */ /* 0x000fc80003f64070 */
[----:B------:R-:W-:Y:S01]  /*1620*/  LEA R55, R53, UR5, 0x4 ;  /* 0x0000000535377c11 */ /* 0x000fe2000f8e20ff */
[----:B-1----:R-:W-:Y:S01]  /*1630*/  @!P0 FADD.FTZ R30, R30, R33 ;  /* 0x000000211e1e8221 */ /* 0x002fe20000010000 */
[----:B--2---:R-:W-:-:S04]  /*1640*/  @!P0 FADD.FTZ R31, R31, R32 ;  /* 0x000000201f1f8221 */ /* 0x004fc80000010000 */
[----:B------:R-:W0:Y:S01]  /*1650*/  SHFL.DOWN PT, R33, R30, 0x2, 0x1f ;  /* 0x08401f001e217f89 */ /* 0x000e2200000e0000 */
[----:B------:R-:W-:-:S03]  /*1660*/  ISETP.GT.AND P0, PT, R42, 0x1d, PT ;  /* 0x0000001d2a00780c */ /* 0x000fc60003f04270 */
[----:B------:R-:W1:Y:S04]  /*1670*/  SHFL.DOWN PT, R32, R31, 0x2, 0x1f ;  /* 0x08401f001f207f89 */ /* 0x000e6800000e0000 */
[----:B------:R-:W-:Y:S06]  /*1680*/  STS.128 [R55], R24 ;  /* 0x0000001837007388 */ /* 0x000fec0000000c00 */
        /* <DEDUP_REMOVED lines=72> */
[----:B------:R-:W-:Y:S02]  /*1b10*/  FADD.FTZ R32, R22, R33 ;  /* 0x0000002116207221 */ /* 0x000fe40000010000 */
[----:B------:R-:W1:Y:S01]  /*1b20*/  LDS.64 R22, [UR5+0xd0] ;  /* 0x0000d005ff167984 */ /* 0x000e620008000a00 */
[----:B------:R-:W-:Y:S01]  /*1b30*/  FADD.FTZ R61, R61, R34 ;  /* 0x000000223d3d7221 */ /* 0x000fe20000010000 */
[----:B------:R-:W-:-:S03]  /*1b40*/  FADD.FTZ R32, R32, R35 ;  /* 0x0000002320207221 */ /* 0x000fc60000010000 */
[----:B0-----:R-:W-:Y:S01]  /*1b50*/  FADD.FTZ R61, R61, R28 ;  /* 0x0000001c3d3d7221 */ /* 0x001fe20000010000 */
[----:B------:R-:W-:-:S03]  /*1b60*/  FADD.FTZ R32, R32, R29 ;  /* 0x0000001d20207221 */ /* 0x000fc60000010000 */
[----:B------:R-:W-:Y:S01]  /*1b70*/  FADD.FTZ R61, R61, R30 ;  /* 0x0000001e3d3d7221 */ /* 0x000fe20000010000 */
[----:B------:R-:W-:-:S03]  /*1b80*/  FADD.FTZ R32, R32, R31 ;  /* 0x0000001f20207221 */ /* 0x000fc60000010000 */
[----:B-1----:R-:W-:Y:S01]  /*1b90*/  FADD.FTZ R22, R61, R22 ;  /* 0x000000163d167221 */ /* 0x002fe20000010000 */
[----:B------:R-:W-:-:S07]  /*1ba0*/  FADD.FTZ R23, R32, R23 ;  /* 0x0000001720177221 */ /* 0x000fce0000010000 */
.L_x_2073:
[----:B------:R-:W-:Y:S05]  /*1bb0*/  BSYNC B0 ;  /* 0x0000000000007941 */ /* 0x000fea0003800000 */
.L_x_2072:
[----:B------:R-:W-:Y:S06]  /*1bc0*/  BAR.SYNC.DEFER_BLOCKING 0x0 ;  /* 0x0000000000007b1d */ /* 0x000fec0000010000 */
[----:B------:R-:W-:Y:S04]  /*1bd0*/  BSSY B0, `(.L_x_2074) ;  /* 0x000004d000007945 */ /* 0x000fe80003800000 */
[----:B------:R-:W-:Y:S05]  /*1be0*/  @P3 BRA `(.L_x_2075) ;  /* 0x00000004002c3947 */ /* 0x000fea0003800000 */
[----:B------:R-:W1:Y:S04]  /*1bf0*/  LDS.128 R32, [R55+0x300] ;  /* 0x0003000037207984 */ /* 0x000e680000000c00 */
        /* <DEDUP_REMOVED lines=64> */
[----:B------:R-:W-:Y:S01]  /*2000*/  FADD.FTZ R60, R60, R27 ;  /* 0x0000001b3c3c7221 */ /* 0x000fe20000010000 */
[----:B------:R-:W1:Y:S01]  /*2010*/  LDS.128 R32, [R55+0x2d00] ;  /* 0x002d000037207984 */ /* 0x000e620000000c00 */
[----:B--2---:R-:W-:Y:S01]  /*2020*/  FADD.FTZ R26, R24, R29 ;  /* 0x0000001d181a7221 */ /* 0x004fe20000010000 */
[----:B------:R-:W-:Y:S01]  /*2030*/  FADD.FTZ R27, R25, R30 ;  /* 0x0000001e191b7221 */ /* 0x000fe20000010000 */
[----:B------:R-:W-:Y:S01]  /*2040*/  FADD.FTZ R61, R61, R28 ;  /* 0x0000001c3d3d7221 */ /* 0x000fe20000010000 */
[----:B------:R-:W-:Y:S01]  /*2050*/  FADD.FTZ R60, R60, R31 ;  /* 0x0000001f3c3c7221 */ /* 0x000fe20000010000 */
[----:B-1----:R-:W-:Y:S01]  /*2060*/  FADD.FTZ R25, R26, R33 ;  /* 0x000000211a197221 */ /* 0x002fe20000010000 */
[----:B------:R-:W-:Y:S01]  /*2070*/  FADD.FTZ R26, R27, R34 ;  /* 0x000000221b1a7221 */ /* 0x000fe20000010000 */
[----:B------:R-:W-:Y:S01]  /*2080*/  FADD.FTZ R24, R61, R32 ;  /* 0x000000203d187221 */ /* 0x000fe20000010000 */
[----:B------:R-:W-:-:S07]  /*2090*/  FADD.FTZ R27, R60, R35 ;  /* 0x000000233c1b7221 */ /* 0x000fce0000010000 */
.L_x_2075:
[----:B------:R-:W-:Y:S05]  /*20a0*/  BSYNC B0 ;  /* 0x0000000000007941 */ /* 0x000fea0003800000 */
.L_x_2074:
        /* <DEDUP_REMOVED lines=18> */
.L_x_2077:
[----:B------:R-:W-:Y:S05]  /*21d0*/  BSYNC B0 ;  /* 0x0000000000007941 */ /* 0x000fea0003800000 */
.L_x_2076:
[----:B------:R-:W-:Y:S05]  /*21e0*/  @!P0 BRA `(.L_x_2078) ;  /* 0x0000001000888947 */ /* 0x000fea0003800000 */
[----:B------:R-:W1:Y:S01]  /*21f0*/  LDC R33, c[0x0][0x10] ;  /* 0x00000400ff217b82 */ /* 0x000e620000000800 */
[----:B------:R-:W3:Y:S01]  /*2200*/  S2R R8, SR_CTAID.Y ;  /* 0x0000000000087919 */ /* 0x000ee20000002600 */
[----:B--2---:R-:W-:-:S06]  /*2210*/  LOP3.LUT R26, R46, 0x1, RZ, 0xc0, !PT ;  /* 0x000000012e1a7812 */ /* 0x004fcc00078ec0ff */
[----:B------:R-:W2:Y:S08]  /*2220*/  LDC.64 R24, c[0x0][0x258] ;  /* 0x00009600ff187b82 */ /* 0x000eb00000000a00 */
[----:B------:R-:W4:Y:S01]  /*2230*/  LDC.64 R60, c[0x0][0x260] ;  /* 0x00009800ff3c7b82 */ /* 0x000f220000000a00 */
[----:B-1----:R-:W-:-:S04]  /*2240*/  IMAD R27, R26, R33, RZ ;  /* 0x000000211a1b7224 */ /* 0x002fc800078e02ff */
[C---:B------:R-:W-:Y:S01]  /*2250*/  IMAD R26, R27.reuse, R32, RZ ;  /* 0x000000201b1a7224 */ /* 0x040fe200078e02ff */
[----:B---3--:R-:W-:-:S04]  /*2260*/  IADD3 R27, R27, R8, RZ ;  /* 0x000000081b1b7210 */ /* 0x008fc80007ffe0ff */
[----:B------:R-:W-:Y:S01]  /*2270*/  SHF.L.U32 R29, R26, 0x1, RZ ;  /* 0x000000011a1d7819 */ /* 0x000fe200000006ff */
[----:B--2---:R-:W-:-:S04]  /*2280*/  IMAD.WIDE.U32 R24, R27, 0x4, R24 ;  /* 0x000000041b187825 */ /* 0x004fc800078e0018 */
[----:B----4-:R-:W-:Y:S01]  /*2290*/  IMAD.WIDE R60, R29, 0x4, R60 ;  /* 0x000000041d3c7825 */ /* 0x010fe200078e023c */
[----:B------:R-:W-:Y:S06]  /*22a0*/  @P2 BRA `(.L_x_2079) ;  /* 0x0000000000602947 */ /* 0x000fec0003800000 */
[----:B------:R-:W1:Y:S01]  /*22b0*/  S2R R42, SR_LANEID ;  /* 0x00000000002a7919 */ /* 0x000e620000000000 */
        /* <DEDUP_REMOVED lines=12> */
[----:B-1----:R-:W-:-:S13]  /*2380*/  ISETP.EQ.U32.AND P3, PT, R42, UR6, PT ;  /* 0x000000062a007c0c */ /* 0x002fda000bf62070 */
[----:B------:R-:W-:Y:S06]  /*2390*/  @P3 MEMBAR.ALL.GPU ;  /* 0x0000000000003992 */ /* 0x000fec000000a000 */
[----:B------:R-:W-:-:S00]  /*23a0*/  @P3 ERRBAR ;  /* 0x00000000000039ab */ /* 0x000fc00000000000 */
[----:B------:R-:W-:Y:S06]  /*23b0*/  @P3 CGAERRBAR ;  /* 0x00000000000035ab */ /* 0x000fec0000000000 */
[----:B------:R2:W-:Y:S01]  /*23c0*/  @P3 REDG.E.ADD.S32.STRONG.GPU desc[UR8][R24.64], R29 ;  /* 0x0000001d1800398e */ /* 0x0005e2000c10e388 */
[----:B------:R-:W-:Y:S05]  /*23d0*/  @!P0 BRA `(.L_x_2079) ;  /* 0x0000000000148947 */ /* 0x000fea0003800000 */
.L_x_2080:
[----:B--2---:R-:W2:Y:S04]  /*23e0*/  LDG.E.STRONG.GPU R26, desc[UR8][R24.64] ;  /* 0x00000008181a7981 */ /* 0x004ea8000c1ef900 */
[----:B--2---:R-:W-:Y:S01]  /*23f0*/  CCTL.IVALL ;  /* 0x00000000ff00798f */ /* 0x004fe20002000000 */
[----:B------:R-:W-:Y:S05]  /*2400*/  YIELD ;  /* 0x0000000000007946 */ /* 0x000fea0003800000 */
[----:B------:R-:W-:-:S13]  /*2410*/  ISETP.NE.AND P0, PT, R26, R31, PT ;  /* 0x0000001f1a00720c */ /* 0x000fda0003f05270 */
[----:B------:R-:W-:Y:S05]  /*2420*/  @P0 BRA `(.L_x_2080) ;  /* 0xfffffffc00ec0947 */ /* 0x000fea000383ffff */
.L_x_2079:
[----:B------:R-:W-:Y:S01]  /*2430*/  ISETP.NE.AND P0, PT, R32, RZ, PT ;  /* 0x000000ff2000720c */ /* 0x000fe20003f05270 */
[----:B------:R-:W-:Y:S05]  /*2440*/  WARPSYNC.ALL ;  /* 0x0000000000007948 */ /* 0x000fea0003800000 */
[----:B------:R-:W-:Y:S07]  /*2450*/  BAR.SYNC.DEFER_BLOCKING 0x0 ;  /* 0x0000000000007b1d */ /* 0x000fee0000010000 */
[----:B------:R-:W-:Y:S05]  /*2460*/  @!P0 BRA `(.L_x_2078) ;  /* 0x0000000c00e88947 */ /* 0x000fea0003800000 */
[----:B--2---:R-:W-:Y:S02]  /*2470*/  IADD3 R24, R32, -0x1, RZ ;  /* 0xffffffff20187810 */ /* 0x004fe40007ffe0ff */
        /* <DEDUP_REMOVED lines=12> */
.L_x_2084:
[----:B------:R-:W-:-:S13]  /*2540*/  ISETP.EQ.OR P6, PT, R35, UR7, P2 ;  /* 0x0000000723007c0c */ /* 0x000fda00097c2670 */
[----:B------:R-:W-:-:S04]  /*2550*/  @!P6 IMAD R27, R33, R35, R8 ;  /* 0x00000023211be224 */ /* 0x000fc800078e0208 */
[----:B------:R-:W-:-:S05]  /*2560*/  @!P6 IMAD.WIDE.U32 R26, R27, 0x8, R60 ;  /* 0x000000081b1ae825 */ /* 0x000fca00078e003c */
[----:B------:R-:W0:Y:S01]  /*2570*/  @!P6 LDG.E.64 R24, desc[UR8][R26.64] ;  /* 0x000000081a18e981 */ /* 0x000e22000c1e1b00 */
[C---:B------:R-:W-:Y:S02]  /*2580*/  IADD3 R29, R35.reuse, 0x1, RZ ;  /* 0x00000001231d7810 */ /* 0x040fe40007ffe0ff */
[----:B------:R-:W-:Y:S02]  /*2590*/  IADD3 R28, R35, 0x2, RZ ;  /* 0x00000002231c7810 */ /* 0x000fe40007ffe0ff */
[----:B------:R-:W-:Y:S02]  /*25a0*/  ISETP.EQ.OR P3, PT, R29, UR7, P2 ;  /* 0x000000071d007c0c */ /* 0x000fe40009762670 */
[----:B------:R-:W-:Y:S02]  /*25b0*/  ISETP.EQ.OR P5, PT, R28, UR7, P2 ;  /* 0x000000071c007c0c */ /* 0x000fe400097a2670 */
[----:B------:R-:W-:-:S09]  /*25c0*/  IADD3 R30, R35, 0x3, RZ ;  /* 0x00000003231e7810 */ /* 0x000fd20007ffe0ff */
[----:B------:R-:W-:Y:S02]  /*25d0*/  @!P3 IMAD R29, R33, R29, R8 ;  /* 0x0000001d211db224 */ /* 0x000fe400078e0208 */
[----:B0-----:R-:W-:Y:S01]  /*25e0*/  @!P6 FADD.FTZ R22, R22, R24 ;  /* 0x000000181616e221 */ /* 0x001fe20000010000 */
        /* <DEDUP_REMOVED lines=20> */
[----:B------:R-:W-:Y:S01]  /*2730*/  IADD3 R29, R35, 0x6, RZ ;  /* 0x00000006231d7810 */ /* 0x000fe20007ffe0ff */
[----:B------:R-:W-:Y:S01]  /*2740*/  @!P6 FADD.FTZ R22, R22, R28 ;  /* 0x0000001c1616e221 */ /* 0x000fe20000010000 */
[----:B------:R-:W-:Y:S02]  /*2750*/  @!P3 IMAD.WIDE.U32 R24, R25, 0x8, R60 ;  /* 0x000000081918b825 */ /* 0x000fe400078e003c */
[----:B------:R-:W-:Y:S02]  /*2760*/  ISETP.EQ.OR P6, PT, R29, UR7, P2 ;  /* 0x000000071d007c0c */ /* 0x000fe400097c2670 */
[----:B------:R-:W-:Y:S02]  /*2770*/  @!P5 IMAD R27, R33, R31, R8 ;  /* 0x0000001f211bd224 */ /* 0x000fe400078e0208 */
[----:B------:R-:W2:Y:S02]  /*2780*/  @!P3 LDG.E.64 R24, desc[UR8][R24.64] ;  /* 0x000000081818b981 */ /* 0x000ea4000c1e1b00 */
[----:B------:R-:W-:-:S06]  /*2790*/  @!P5 IMAD.WIDE.U32 R26, R27, 0x8, R60 ;  /* 0x000000081b1ad825 */ /* 0x000fcc00078e003c */
[----:B------:R-:W3:Y:S01]  /*27a0*/  @!P5 LDG.E.64 R26, desc[UR8][R26.64] ;  /* 0x000000081a1ad981 */ /* 0x000ee2000c1e1b00 */
[----:B------:R-:W-:-:S04]  /*27b0*/  @!P6 IMAD R29, R33, R29, R8 ;  /* 0x0000001d211de224 */ /* 0x000fc800078e0208 */
        /* <DEDUP_REMOVED lines=13> */
[----:B------:R-:W-:-:S04]  /*2890*/  @!P3 IMAD.WIDE.U32 R24, R25, 0x8, R60 ;  /* 0x000000081918b825 */ /* 0x000fc800078e003c */
[----:B------:R-:W-:Y:S01]  /*28a0*/  @!P6 FADD.FTZ R22, R22, R28 ;  /* 0x0000001c1616e221 */ /* 0x000fe20000010000 */
[----:B------:R-:W-:Y:S01]  /*28b0*/  ISETP.EQ.OR P6, PT, R29, UR7, P2 ;  /* 0x000000071d007c0c */ /* 0x000fe200097c2670 */
[----:B------:R-:W-:Y:S01]  /*28c0*/  @!P5 IMAD R27, R33, R31, R8 ;  /* 0x0000001f211bd224 */ /* 0x000fe200078e0208 */
[----:B------:R-:W2:Y:S03]  /*28d0*/  @!P3 LDG.E.64 R24, desc[UR8][R24.64] ;  /* 0x000000081818b981 */ /* 0x000ea6000c1e1b00 */
[----:B------:R-:W-:-:S06]  /*28e0*/  @!P5 IMAD.WIDE.U32 R26, R27, 0x8, R60 ;  /* 0x000000081b1ad825 */ /* 0x000fcc00078e003c */
        /* <DEDUP_REMOVED lines=17> */
[----:B------:R-:W-:-:S04]  /*2a00*/  @!P5 IMAD R25, R33, R30, R8 ;  /* 0x0000001e2119d224 */ /* 0x000fc800078e0208 */
[----:B------:R-:W-:-:S06]  /*2a10*/  @!P5 IMAD.WIDE.U32 R24, R25, 0x8, R60 ;  /* 0x000000081918d825 */ /* 0x000fcc00078e003c */
[----:B------:R-:W2:Y:S01]  /*2a20*/  @!P5 LDG.E.64 R24, desc[UR8][R24.64] ;  /* 0x000000081818d981 */ /* 0x000ea2000c1e1b00 */
        /* <DEDUP_REMOVED lines=36> */
.L_x_2083:
[----:B------:R-:W-:-:S13]  /*2c70*/  ISETP.GT.AND P3, PT, R34, 0x4, PT ;  /* 0x000000042200780c */ /* 0x000fda0003f64270 */
[----:B------:R-:W-:Y:S05]  /*2c80*/  @!P3 BRA `(.L_x_2085) ;  /* 0x0000000000ecb947 */ /* 0x000fea0003800000 */
[C---:B------:R-:W-:Y:S02]  /*2c90*/  ISETP.EQ.OR P0, PT, R35.reuse, UR7, P2 ;  /* 0x0000000723007c0c */ /* 0x040fe40009702670 */
[C---:B------:R-:W-:Y:S02]  /*2ca0*/  IADD3 R27, R35.reuse, 0x1, RZ ;  /* 0x00000001231b7810 */ /* 0x040fe40007ffe0ff */
[----:B------:R-:W-:Y:S02]  /*2cb0*/  IADD3 R29, R35, 0x2, RZ ;  /* 0x00000002231d7810 */ /* 0x000fe40007ffe0ff */
        /* <DEDUP_REMOVED lines=11> */
[----:B------:R-:W2:Y:S01]  /*2d70*/  @!P3 LDG.E.64 R26, desc[UR8][R26.64] ;  /* 0x000000081a1ab981 */ /* 0x000ea2000c1e1b00 */
[----:B------:R-:W-:Y:S01]  /*2d80*/  IADD3 R35, R35, 0x4, RZ ;  /* 0x0000000423237810 */ /* 0x000fe20007ffe0ff */
[----:B------:R-:W-:Y:S02]  /*2d90*/  @!P6 IMAD R31, R33, R31, R8 ;  /* 0x0000001f211fe224 */ /* 0x000fe400078e0208 */
[----:B------:R-:W3:Y:S02]  /*2da0*/  @!P5 LDG.E.64 R28, desc[UR8][R28.64] ;  /* 0x000000081c1cd981 */ /* 0x000ee4000c1e1b00 */
[----:B------:R-:W-:-:S06]  /*2db0*/  @!P6 IMAD.WIDE.U32 R30, R31, 0x8, R60 ;  /* 0x000000081f1ee825 */ /* 0x000fcc00078e003c */
[----:B------:R-:W4:Y:S01]  /*2dc0*/  @!P6 LDG.E.64 R30, desc[UR8][R30.64] ;  /* 0x000000081e1ee981 */ /* 0x000f22000c1e1b00 */
[----:B0-----:R-:W-:Y:S01]  /*2dd0*/  @!P0 FADD.FTZ R22, R22, R24 ;  /* 0x0000001816168221 */ /* 0x001fe20000010000 */
[----:B------:R-:W-:Y:S01]  /*2de0*/  @!P0 FADD.FTZ R23, R23, R25 ;  /* 0x0000001917178221 */ /* 0x000fe20000010000 */
[----:B------:R-:W-:Y:S02]  /*2df0*/  ISETP.EQ.OR P0, PT, R35, UR7, P2 ;  /* 0x0000000723007c0c */ /* 0x000fe40009702670 */
[----:B--2---:R-:W-:Y:S01]  /*2e00*/  @!P3 FADD.FTZ R22, R22, R26 ;  /* 0x0000001a1616b221 */ /* 0x004fe20000010000 */
[----:B------:R-:W-:Y:S01]  /*2e10*/  @!P3 FADD.FTZ R23, R23, R27 ;  /* 0x0000001b1717b221 */ /* 0x000fe20000010000 */
[----:B------:R-:W-:Y:S02]  /*2e20*/  IADD3 R27, R35, 0x1, RZ ;  /* 0x00000001231b7810 */ /* 0x000fe40007ffe0ff */
[----:B---3--:R-:W-:Y:S01]  /*2e30*/  @!P5 FADD.FTZ R22, R22, R28 ;  /* 0x0000001c1616d221 */ /* 0x008fe20000010000 */
[----:B------:R-:W-:Y:S01]  /*2e40*/  @!P5 FADD.FTZ R23, R23, R29 ;  /* 0x0000001d1717d221 */ /* 0x000fe20000010000 */
[----:B------:R-:W-:-:S02]  /*2e50*/  IADD3 R29, R35, 0x2, RZ ;  /* 0x00000002231d7810 */ /* 0x000fc40007ffe0ff */
[----:B------:R-:W-:Y:S01]  /*2e60*/  ISETP.EQ.OR P5, PT, R27, UR7, P2 ;  /* 0x000000071b007c0c */ /* 0x000fe200097a2670 */
[----:B----4-:R-:W-:Y:S01]  /*2e70*/  @!P6 FADD.FTZ R22, R22, R30 ;  /* 0x0000001e1616e221 */ /* 0x010fe20000010000 */
[----:B------:R-:W-:Y:S01]  /*2e80*/  @!P6 FADD.FTZ R23, R23, R31 ;  /* 0x0000001f1717e221 */ /* 0x000fe20000010000 */
[----:B------:R-:W-:Y:S02]  /*2e90*/  ISETP.EQ.OR P6, PT, R29, UR7, P2 ;  /* 0x000000071d007c0c */ /* 0x000fe400097c2670 */
[----:B------:R-:W-:Y:S01]  /*2ea0*/  IADD3 R31, R35, 0x3, RZ ;  /* 0x00000003231f7810 */ /* 0x000fe20007ffe0ff */
[----:B------:R-:W-:-:S03]  /*2eb0*/  @!P0 IMAD R25, R33, R35, R8 ;  /* 0x0000002321198224 */ /* 0x000fc600078e0208 */
[----:B------:R-:W-:Y:S01]  /*2ec0*/  ISETP.EQ.OR P3, PT, R31, UR7, P2 ;  /* 0x000000071f007c0c */ /* 0x000fe20009762670 */
[----:B------:R-:W-:-:S04]  /*2ed0*/  @!P0 IMAD.WIDE.U32 R24, R25, 0x8, R60 ;  /* 0x0000000819188825 */ /* 0x000fc800078e003c */
[C-C-:B------:R-:W-:Y:S02]  /*2ee0*/  @!P5 IMAD R27, R33.reuse, R27, R8.reuse ;  /* 0x0000001b211bd224 */ /* 0x140fe400078e0208 */
[----:B------:R-:W-:Y:S01]  /*2ef0*/  @!P6 IMAD R29, R33, R29, R8 ;  /* 0x0000001d211de224 */ /* 0x000fe200078e0208 */
[----:B------:R-:W2:Y:S01]  /*2f00*/  @!P0 LDG.E.64 R24, desc[UR8][R24.64] ;  /* 0x0000000818188981 */ /* 0x000ea2000c1e1b00 */
        /* <DEDUP_REMOVED lines=11> */
[----:B------:R-:W-:-:S03]  /*2fc0*/  @!P0 FADD.FTZ R23, R23, R25 ;  /* 0x0000001917178221 */ /* 0x000fc60000010000 */
[----:B---3--:R-:W-:Y:S01]  /*2fd0*/  @!P5 FADD.FTZ R22, R22, R26 ;  /* 0x0000001a1616d221 */ /* 0x008fe20000010000 */
[----:B------:R-:W-:-:S03]  /*2fe0*/  @!P5 FADD.FTZ R23, R23, R27 ;  /* 0x0000001b1717d221 */ /* 0x000fc60000010000 */
[----:B----4-:R-:W-:Y:S01]  /*2ff0*/  @!P6 FADD.FTZ R22, R22, R28 ;  /* 0x0000001c1616e221 */ /* 0x010fe20000010000 */
[----:B------:R-:W-:Y:S01]  /*3000*/  @!P6 FADD.FTZ R23, R23, R29 ;  /* 0x0000001d1717e221 */ /* 0x000fe20000010000 */
[----:B------:R-:W-:Y:S02]  /*3010*/  PLOP3.LUT P0, PT, PT, PT, PT, 0x8, 0x0 ;  /* 0x000000000000781c */ /* 0x000fe40003f0e170 */
[----:B-----5:R-:W-:Y:S01]  /*3020*/  @!P3 FADD.FTZ R22, R22, R30 ;  /* 0x0000001e1616b221 */ /* 0x020fe20000010000 */
[----:B------:R-:W-:-:S10]  /*3030*/  @!P3 FADD.FTZ R23, R23, R31 ;  /* 0x0000001f1717b221 */ /* 0x000fd40000010000 */
.L_x_2085:
[----:B------:R-:W-:-:S13]  /*3040*/  ISETP.NE.OR P0, PT, R34, RZ, P0 ;  /* 0x000000ff2200720c */ /* 0x000fda0000705670 */
[----:B------:R-:W-:Y:S05]  /*3050*/  @!P0 BRA `(.L_x_2081) ;  /* 0x00000000007c8947 */ /* 0x000fea0003800000 */
.L_x_2082:
        /* <DEDUP_REMOVED lines=31> */
.L_x_2081:
        /* <DEDUP_REMOVED lines=11> */
.L_x_2087:
[----:B------:R-:W-:Y:S05]  /*3300*/  BSYNC B0 ;  /* 0x0000000000007941 */ /* 0x000fea0003800000 */
.L_x_2086:
        /* <DEDUP_REMOVED lines=16> */
.L_x_2078:
[----:B------:R-:W1:Y:S01]  /*3410*/  S2UR UR6, SR_CgaCtaId ;  /* 0x00000000000679c3 */ /* 0x000e620000008800 */
[----:B------:R-:W-:Y:S01]  /*3420*/  UMOV UR5, 0x400 ;  /* 0x0000040000057882 */ /* 0x000fe20000000000 */
[----:B------:R-:W-:Y:S02]  /*3430*/  ULDC.64 UR12, c[0x0][0x290] ;  /* 0x0000a400000c7ab9 */ /* 0x000fe40000000a00 */
[----:B------:R-:W-:Y:S02]  /*3440*/  ISETP.GE.U32.AND P0, PT, R50, UR12, PT ;  /* 0x0000000c32007c0c */ /* 0x000fe4000bf06070 */
[----:B------:R-:W-:Y:S02]  /*3450*/  ISETP.GE.U32.AND P3, PT, R48, UR12, PT ;  /* 0x0000000c30007c0c */ /* 0x000fe4000bf66070 */
[----:B------:R-:W-:Y:S02]  /*3460*/  ISETP.GE.AND.EX P0, PT, R45, UR13, PT, P0 ;  /* 0x0000000d2d007c0c */ /* 0x000fe4000bf06300 */
[----:B------:R-:W-:-:S02]  /*3470*/  ISETP.GE.AND.EX P3, PT, R41, UR13, PT, P3 ;  /* 0x0000000d29007c0c */ /* 0x000fc4000bf66330 */
[C---:B------:R-:W-:Y:S02]  /*3480*/  ISETP.GT.U32.OR P0, PT, R53.reuse, 0x2ff, P0 ;  /* 0x000002ff3500780c */ /* 0x040fe40000704470 */
[----:B------:R-:W-:Y:S01]  /*3490*/  ISETP.GT.U32.OR P3, PT, R53, 0x2ff, P3 ;  /* 0x000002ff3500780c */ /* 0x000fe20001f64470 */
[----:B-1----:R-:W-:-:S09]  /*34a0*/  ULEA UR5, UR6, UR5, 0x18 ;  /* 0x0000000506057291 */ /* 0x002fd2000f8ec03f */
[----:B------:R-:W-:Y:S01]  /*34b0*/  @!P2 STS.64 [UR5+0xe0], R22 ;  /* 0x0000e016ff00a988 */ /* 0x000fe20008000a05 */
[----:B------:R-:W-:Y:S01]  /*34c0*/  BAR.SYNC.DEFER_BLOCKING 0x0 ;  /* 0x0000000000007b1d */ /* 0x000fe20000010000 */
[----:B------:R-:W-:-:S04]  /*34d0*/  ISETP.GE.U32.AND P2, PT, R49, UR12, PT ;  /* 0x0000000c31007c0c */ /* 0x000fc8000bf46070 */
[----:B------:R-:W-:-:S04]  /*34e0*/  ISETP.GE.AND.EX P2, PT, R43, UR13, PT, P2 ;  /* 0x0000000d2b007c0c */ /* 0x000fc8000bf46320 */
[----:B------:R-:W-:Y:S01]  /*34f0*/  ISETP.GT.U32.OR P2, PT, R53, 0x2ff, P2 ;  /* 0x000002ff3500780c */ /* 0x000fe20001744470 */
[----:B--2---:R-:W1:Y:S01]  /*3500*/  LDS.64 R24, [UR5+0xe0] ;  /* 0x0000e005ff187984 */ /* 0x004e620008000a00 */
[----:B------:R-:W-:Y:S02]  /*3510*/  ULDC UR5, c[0x0][0x2bc] ;  /* 0x0000af0000057ab9 */ /* 0x000fe40000000800 */
[----:B-1----:R-:W-:Y:S01]  /*3520*/  FMUL.FTZ R8, R24, UR5 ;  /* 0x0000000518087c20 */ /* 0x002fe20008410000 */
[----:B------:R-:W-:Y:S01]  /*3530*/  FMUL.FTZ R25, R25, UR5 ;  /* 0x0000000519197c20 */ /* 0x000fe20008410000 */
[----:B------:R-:W-:Y:S07]  /*3540*/  @!P4 BRA `(.L_x_2088) ;  /* 0x000000000048c947 */ /* 0x000fee0003800000 */
        /* <DEDUP_REMOVED lines=18> */
.L_x_2088:
[----:B------:R-:W-:Y:S04]  /*3670*/  BSSY B0, `(.L_x_2089) ;  /* 0x0000013000007945 */ /* 0x000fe80003800000 */
[----:B------:R-:W-:Y:S05]  /*3680*/  @!P1 BRA `(.L_x_2090) ;  /* 0x0000000000449947 */ /* 0x000fea0003800000 */
[----:B------:R-:W-:Y:S01]  /*3690*/  ULDC.64 UR12, c[0x0][0x288] ;  /* 0x0000a200000c7ab9 */ /* 0x000fe20000000a00 */
[----:B0-----:R-:W-:Y:S01]  /*36a0*/  MOV R22, R56 ;  /* 0x0000003800167202 */ /* 0x001fe20000000f00 */
[----:B------:R-:W-:Y:S01]  /*36b0*/  IMAD R24, R47, UR12, RZ ;  /* 0x0000000c2f187c24 */ /* 0x000fe2000f8e02ff */
[----:B------:R-:W-:Y:S01]  /*36c0*/  MOV R23, R59 ;  /* 0x0000003b00177202 */ /* 0x000fe20000000f00 */
[-CC-:B------:R-:W-:Y:S01]  /*36d0*/  FFMA.FTZ R3, R3, R8.reuse, R25.reuse ;  /* 0x0000000803037223 */ /* 0x180fe20000010019 */
[----:B------:R-:W-:Y:S01]  /*36e0*/  FFMA.FTZ R0, R0, R8, R25 ;  /* 0x0000000800007223 */ /* 0x000fe20000010019 */
[C---:B------:R-:W-:Y:S02]  /*36f0*/  IMAD R27, R51.reuse, UR13, R24 ;  /* 0x0000000d331b7c24 */ /* 0x040fe4000f8e0218 */
[----:B------:R-:W-:Y:S01]  /*3700*/  IMAD.WIDE.U32 R22, R51, UR12, R22 ;  /* 0x0000000c33167c25 */ /* 0x000fe2000f8e0016 */
[----:B------:R-:W-:-:S03]  /*3710*/  ULDC.64 UR12, c[0x0][0x210] ;  /* 0x00008400000c7ab9 */ /* 0x000fc60000000a00 */
[----:B------:R-:W-:Y:S01]  /*3720*/  FFMA.FTZ R3, R18, R10, -R3 ;  /* 0x0000000a12037223 */ /* 0x000fe20000010803 */
[----:B------:R-:W-:Y:S01]  /*3730*/  IADD3 R23, R23, R27, RZ ;  /* 0x0000001b17177210 */ /* 0x000fe20007ffe0ff */
[----:B------:R-:W-:Y:S01]  /*3740*/  FFMA.FTZ R27, R19, R11, -R0 ;  /* 0x0000000b131b7223 */ /* 0x000fe20000010800 */
[C---:B------:R-:W-:Y:S01]  /*3750*/  LEA R10, P5, R22.reuse, UR12, 0x2 ;  /* 0x0000000c160a7c11 */ /* 0x040fe2000f8a10ff */
[-C--:B------:R-:W-:Y:S02]  /*3760*/  FMUL.FTZ R26, R3, R44.reuse ;  /* 0x0000002c031a7220 */ /* 0x080fe40000410000 */
[----:B------:R-:W-:Y:S01]  /*3770*/  FMUL.FTZ R27, R27, R44 ;  /* 0x0000002c1b1b7220 */ /* 0x000fe20000410000 */
[----:B------:R-:W-:-:S05]  /*3780*/  LEA.HI.X R11, R22, UR13, R23, 0x2, P5 ;  /* 0x0000000d160b7c11 */ /* 0x000fca000a8f1417 */
[----:B------:R1:W-:Y:S04]  /*3790*/  STG.E.64 desc[UR8][R10.64], R26 ;  /* 0x0000001a0a007986 */ /* 0x0003e8000c101b08 */
.L_x_2090:
[----:B------:R-:W-:Y:S05]  /*37a0*/  BSYNC B0 ;  /* 0x0000000000007941 */ /* 0x000fea0003800000 */
.L_x_2089:
[----:B------:R-:W-:Y:S05]  /*37b0*/  @!P4 BRA `(.L_x_2091) ;  /* 0x000000000048c947 */ /* 0x000fea0003800000 */
[----:B------:R-:W-:Y:S01]  /*37c0*/  FFMA.FTZ R0, R5, R18, R20 ;  /* 0x0000001205007223 */ /* 0x000fe20000010014 */
[----:B------:R-:W-:-:S03]  /*37d0*/  FFMA.FTZ R3, R2, R19, R21 ;  /* 0x0000001302037223 */ /* 0x000fc60000010015 */
[----:B-1----:R-:W-:Y:S01]  /*37e0*/  FMUL.FTZ R10, R0, -1.4426950216293334961 ;  /* 0xbfb8aa3b000a7820 */ /* 0x002fe20000410000 */
        /* <DEDUP_REMOVED lines=15> */
.L_x_2091:
[----:B------:R-:W-:Y:S04]  /*38e0*/  BSSY B0, `(.L_x_2092) ;  /* 0x0000013000007945 */ /* 0x000fe80003800000 */
[----:B------:R-:W-:Y:S05]  /*38f0*/  @P0 BRA `(.L_x_2093) ;  /* 0x0000000000440947 */ /* 0x000fea0003800000 */
[----:B------:R-:W-:Y:S01]  /*3900*/  ULDC.64 UR12, c[0x0][0x288] ;  /* 0x0000a200000c7ab9 */ /* 0x000fe20000000a00 */
[----:B-1----:R-:W-:Y:S01]  /*3910*/  MOV R10, R56 ;  /* 0x00000038000a7202 */ /* 0x002fe20000000f00 */
        /* <DEDUP_REMOVED lines=8> */
[----:B------:R-:W-:Y:S01]  /*39a0*/  FFMA.FTZ R13, R19, R13, -R0 ;  /* 0x0000000d130d7223 */ /* 0x000fe20000010800 */
[----:B------:R-:W-:Y:S02]  /*39b0*/  LEA R2, P0, R10, UR12, 0x2 ;  /* 0x0000000c0a027c11 */ /* 0x000fe4000f8010ff */
[-C--:B------:R-:W-:Y:S01]  /*39c0*/  FMUL.FTZ R12, R5, R44.reuse ;  /* 0x0000002c050c7220 */ /* 0x080fe20000410000 */
[----:B------:R-:W-:Y:S01]  /*39d0*/  IADD3 R45, R11, R45, RZ ;  /* 0x0000002d0b2d7210 */ /* 0x000fe20007ffe0ff */
[----:B------:R-:W-:-:S03]  /*39e0*/  FMUL.FTZ R13, R13, R44 ;  /* 0x0000002c0d0d7220 */ /* 0x000fc60000410000 */
[----:B------:R-:W-:-:S05]  /*39f0*/  LEA.HI.X R3, R10, UR13, R45, 0x2, P0 ;  /* 0x0000000d0a037c11 */ /* 0x000fca00080f142d */
[----:B------:R2:W-:Y:S02]  /*3a00*/  STG.E.64 desc[UR8][R2.64], R12 ;  /* 0x0000000c02007986 */ /* 0x0005e4000c101b08 */
.L_x_2093:
[----:B------:R-:W-:Y:S05]  /*3a10*/  BSYNC B0 ;  /* 0x0000000000007941 */ /* 0x000fea0003800000 */
.L_x_2092:
[----:B------:R-:W-:Y:S05]  /*3a20*/  @!P4 BRA `(.L_x_2094) ;  /* 0x000000000048c947 */ /* 0x000fea0003800000 */
[----:B------:R-:W-:Y:S01]  /*3a30*/  FFMA.FTZ R0, R7, R18, R20 ;  /* 0x0000001207007223 */ /* 0x000fe20000010014 */
[----:B--2---:R-:W-:-:S03]  /*3a40*/  FFMA.FTZ R2, R4, R19, R21 ;  /* 0x0000001304027223 */ /* 0x004fc60000010015 */
[----:B------:R-:W-:Y:S01]  /*3a50*/  FMUL.FTZ R3, R0, -1.4426950216293334961 ;  /* 0xbfb8aa3b00037820 */ /* 0x000fe20000410000 */
[----:B-1----:R-:W-:-:S05]  /*3a60*/  FMUL.FTZ R10, R2, -1.4426950216293334961 ;  /* 0xbfb8aa3b020a7820 */ /* 0x002fca0000410000 */
[----:B------:R-:W1:Y:S08]  /*3a70*/  MUFU.EX2 R3, R3 ;  /* 0x0000000300037308 */ /* 0x000e700000000800 */
[----:B------:R-:W2:Y:S01]  /*3a80*/  MUFU.EX2 R10, R10 ;  /* 0x0000000a000a7308 */ /* 0x000ea20000000800 */
[----:B-1----:R-:W-:-:S07]  /*3a90*/  FADD.FTZ R5, R3, 1 ;  /* 0x3f80000003057421 */ /* 0x002fce0000010000 */
[----:B------:R-:W1:Y:S01]  /*3aa0*/  MUFU.RCP R5, R5 ;  /* 0x0000000500057308 */ /* 0x000e620000001000 */
[----:B--2---:R-:W-:-:S07]  /*3ab0*/  FADD.FTZ R11, R10, 1 ;  /* 0x3f8000000a0b7421 */ /* 0x004fce0000010000 */
        /* <DEDUP_REMOVED lines=9> */
.L_x_2094:
[----:B------:R-:W-:Y:S04]  /*3b50*/  BSSY B0, `(.L_x_2095) ;  /* 0x0000013000007945 */ /* 0x000fe80003800000 */
[----:B------:R-:W-:Y:S05]  /*3b60*/  @P2 BRA `(.L_x_2096) ;  /* 0x0000000000442947 */ /* 0x000fea0003800000 */
[----:B------:R-:W-:Y:S01]  /*3b70*/  ULDC.64 UR12, c[0x0][0x288] ;  /* 0x0000a200000c7ab9 */ /* 0x000fe20000000a00 */
[----:B--2---:R-:W-:Y:S01]  /*3b80*/  MOV R2, R56 ;  /* 0x0000003800027202 */ /* 0x004fe20000000f00 */
[----:B------:R-:W-:Y:S01]  /*3b90*/  IMAD R0, R43, UR12, RZ ;  /* 0x0000000c2b007c24 */ /* 0x000fe2000f8e02ff */
[----:B------:R-:W-:Y:S01]  /*3ba0*/  MOV R3, R59 ;  /* 0x0000003b00037202 */ /* 0x000fe20000000f00 */
[-CC-:B------:R-:W-:Y:S01]  /*3bb0*/  FFMA.FTZ R7, R7, R8.reuse, R25.reuse ;  /* 0x0000000807077223 */ /* 0x180fe20000010019 */
[----:B------:R-:W-:Y:S01]  /*3bc0*/  FFMA.FTZ R4, R4, R8, R25 ;  /* 0x0000000804047223 */ /* 0x000fe20000010019 */
[----:B-1----:R-:W-:-:S04]  /*3bd0*/  IMAD.WIDE.U32 R10, R49, UR12, R2 ;  /* 0x0000000c310a7c25 */ /* 0x002fc8000f8e0002 */
[----:B------:R-:W-:Y:S01]  /*3be0*/  FFMA.FTZ R7, R18, R14, -R7 ;  /* 0x0000000e12077223 */ /* 0x000fe20000010807 */
[----:B------:R-:W-:Y:S01]  /*3bf0*/  FFMA.FTZ R5, R19, R15, -R4 ;  /* 0x0000000f13057223 */ /* 0x000fe20000010804 */
[----:B------:R-:W-:Y:S01]  /*3c00*/  IMAD R3, R49, UR13, R0 ;  /* 0x0000000d31037c24 */ /* 0x000fe2000f8e0200 */
[----:B------:R-:W-:Y:S01]  /*3c10*/  ULDC.64 UR12, c[0x0][0x210] ;  /* 0x00008400000c7ab9 */ /* 0x000fe20000000a00 */
[-C--:B------:R-:W-:Y:S01]  /*3c20*/  FMUL.FTZ R4, R7, R44.reuse ;  /* 0x0000002c07047220 */ /* 0x080fe20000410000 */
[----:B------:R-:W-:Y:S01]  /*3c30*/  LEA R2, P0, R10, UR12, 0x2 ;  /* 0x0000000c0a027c11 */ /* 0x000fe2000f8010ff */
[----:B------:R-:W-:Y:S01]  /*3c40*/  FMUL.FTZ R5, R5, R44 ;  /* 0x0000002c05057220 */ /* 0x000fe20000410000 */
[----:B------:R-:W-:-:S04]  /*3c50*/  IADD3 R3, R11, R3, RZ ;  /* 0x000000030b037210 */ /* 0x000fc80007ffe0ff */
[----:B------:R-:W-:-:S05]  /*3c60*/  LEA.HI.X R3, R10, UR13, R3, 0x2, P0 ;  /* 0x0000000d0a037c11 */ /* 0x000fca00080f1403 */
[----:B------:R3:W-:Y:S02]  /*3c70*/  STG.E.64 desc[UR8][R2.64], R4 ;  /* 0x0000000402007986 */ /* 0x0007e4000c101b08 */
.L_x_2096:
[----:B------:R-:W-:Y:S05]  /*3c80*/  BSYNC B0 ;  /* 0x0000000000007941 */ /* 0x000fea0003800000 */
.L_x_2095:
[----:B------:R-:W-:Y:S05]  /*3c90*/  @!P4 BRA `(.L_x_2097) ;  /* 0x000000000048c947 */ /* 0x000fea0003800000 */
[----:B------:R-:W-:Y:S01]  /*3ca0*/  FFMA.FTZ R20, R9, R18, R20 ;  /* 0x0000001209147223 */ /* 0x000fe20000010014 */
[----:B------:R-:W-:-:S03]  /*3cb0*/  FFMA.FTZ R21, R6, R19, R21 ;  /* 0x0000001306157223 */ /* 0x000fc60000010015 */
[----:B------:R-:W-:Y:S01]  /*3cc0*/  FMUL.FTZ R0, R20, -1.4426950216293334961 ;  /* 0xbfb8aa3b14007820 */ /* 0x000fe20000410000 */
[----:B---3--:R-:W-:-:S05]  /*3cd0*/  FMUL.FTZ R4, R21, -1.4426950216293334961 ;  /* 0xbfb8aa3b15047820 */ /* 0x008fca0000410000 */
[----:B------:R-:W2:Y:S08]  /*3ce0*/  MUFU.EX2 R0, R0 ;  /* 0x0000000000007308 */ /* 0x000eb00000000800 */
[----:B------:R-:W3:Y:S01]  /*3cf0*/  MUFU.EX2 R4, R4 ;  /* 0x0000000400047308 */ /* 0x000ee20000000800 */
[----:B--2---:R-:W-:-:S07]  /*3d00*/  FADD.FTZ R2, R0, 1 ;  /* 0x3f80000000027421 */ /* 0x004fce0000010000 */
[----:B------:R-:W2:Y:S01]  /*3d10*/  MUFU.RCP R3, R2 ;  /* 0x0000000200037308 */ /* 0x000ea20000001000 */
[----:B---3--:R-:W-:-:S07]  /*3d20*/  FADD.FTZ R5, R4, 1 ;  /* 0x3f80000004057421 */ /* 0x008fce0000010000 */
[----:B-1----:R-:W1:Y:S01]  /*3d30*/  MUFU.RCP R10, R5 ;  /* 0x00000005000a7308 */ /* 0x002e620000001000 */
[----:B--2---:R-:W-:Y:S01]  /*3d40*/  FADD.FTZ R7, -R3, 1 ;  /* 0x3f80000003077421 */ /* 0x004fe20000010100 */
[----:B------:R-:W-:-:S03]  /*3d50*/  FMUL.FTZ R16, R16, R3 ;  /* 0x0000000310107220 */ /* 0x000fc60000410000 */
[----:B------:R-:W-:Y:S01]  /*3d60*/  FFMA.FTZ R7, R20, R7, 1 ;  /* 0x3f80000014077423 */ /* 0x000fe20000010007 */
[----:B-1----:R-:W-:Y:S01]  /*3d70*/  FADD.FTZ R12, -R10, 1 ;  /* 0x3f8000000a0c7421 */ /* 0x002fe20000010100 */
[----:B------:R-:W-:Y:S02]  /*3d80*/  FMUL.FTZ R17, R17, R10 ;  /* 0x0000000a11117220 */ /* 0x000fe40000410000 */
[----:B------:R-:W-:Y:S01]  /*3d90*/  FMUL.FTZ R16, R16, R7 ;  /* 0x0000000710107220 */ /* 0x000fe20000410000 */
[----:B------:R-:W-:-:S04]  /*3da0*/  FFMA.FTZ R12, R21, R12, 1 ;  /* 0x3f800000150c7423 */ /* 0x000fc8000001000c */
[----:B------:R-:W-:-:S07]  /*3db0*/  FMUL.FTZ R17, R17, R12 ;  /* 0x0000000c11117220 */ /* 0x000fce0000410000 */
.L_x_2097:
[----:B------:R-:W-:Y:S04]  /*3dc0*/  BSSY B0, `(.L_x_2098) ;  /* 0x0000012000007945 */ /* 0x000fe80003800000 */
[----:B------:R-:W-:Y:S05]  /*3dd0*/  @P3 BRA `(.L_x_2099) ;  /* 0x0000000000403947 */ /* 0x000fea0003800000 */
[----:B------:R-:W-:Y:S01]  /*3de0*/  ULDC.64 UR12, c[0x0][0x288] ;  /* 0x0000a200000c7ab9 */ /* 0x000fe20000000a00 */
[----:B------:R-:W-:Y:S01]  /*3df0*/  MOV R57, R59 ;  /* 0x0000003b00397202 */ /* 0x000fe20000000f00 */
[----:B------:R-:W-:Y:S02]  /*3e00*/  IMAD R41, R41, UR12, RZ ;  /* 0x0000000c29297c24 */ /* 0x000fe4000f8e02ff */
[-CC-:B------:R-:W-:Y:S01]  /*3e10*/  FFMA.FTZ R9, R9, R8.reuse, R25.reuse ;  /* 0x0000000809097223 */ /* 0x180fe20000010019 */
[----:B------:R-:W-:Y:S01]  /*3e20*/  FFMA.FTZ R6, R6, R8, R25 ;  /* 0x0000000806067223 */ /* 0x000fe20000010019 */
[----:B------:R-:W-:-:S04]  /*3e30*/  IMAD.WIDE.U32 R56, R48, UR12, R56 ;  /* 0x0000000c30387c25 */ /* 0x000fc8000f8e0038 */
[----:B------:R-:W-:Y:S01]  /*3e40*/  FFMA.FTZ R9, R18, R16, -R9 ;  /* 0x0000001012097223 */ /* 0x000fe20000010809 */
[----:B------:R-:W-:Y:S01]  /*3e50*/  FFMA.FTZ R17, R19, R17, -R6 ;  /* 0x0000001113117223 */ /* 0x000fe20000010806 */
[----:B------:R-:W-:Y:S01]  /*3e60*/  IMAD R41, R48, UR13, R41 ;  /* 0x0000000d30297c24 */ /* 0x000fe2000f8e0229 */
[----:B------:R-:W-:Y:S01]  /*3e70*/  ULDC.64 UR12, c[0x0][0x210] ;  /* 0x00008400000c7ab9 */ /* 0x000fe20000000a00 */
[-C--:B------:R-:W-:Y:S01]  /*3e80*/  FMUL.FTZ R16, R9, R44.reuse ;  /* 0x0000002c09107220 */ /* 0x080fe20000410000 */
[----:B--23--:R-:W-:Y:S01]  /*3e90*/  LEA R2, P0, R56, UR12, 0x2 ;  /* 0x0000000c38027c11 */ /* 0x00cfe2000f8010ff */
[----:B------:R-:W-:Y:S01]  /*3ea0*/  FMUL.FTZ R17, R17, R44 ;  /* 0x0000002c11117220 */ /* 0x000fe20000410000 */
[----:B------:R-:W-:-:S04]  /*3eb0*/  IADD3 R41, R57, R41, RZ ;  /* 0x0000002939297210 */ /* 0x000fc80007ffe0ff */
[----:B------:R-:W-:-:S05]  /*3ec0*/  LEA.HI.X R3, R56, UR13, R41, 0x2, P0 ;  /* 0x0000000d38037c11 */ /* 0x000fca00080f1429 */
[----:B------:R4:W-:Y:S02]  /*3ed0*/  STG.E.64 desc[UR8][R2.64], R16 ;  /* 0x0000001002007986 */ /* 0x0009e4000c101b08 */
.L_x_2099:
[----:B------:R-:W-:Y:S05]  /*3ee0*/  BSYNC B0 ;  /* 0x0000000000007941 */ /* 0x000fea0003800000 */
.L_x_2098:
[----:B--234-:R-:W2:Y:S01]  /*3ef0*/  LDC R3, c[0x0][0x10] ;  /* 0x00000400ff037b82 */ /* 0x01cea20000000800 */
[----:B------:R-:W-:Y:S02]  /*3f00*/  IADD3 R46, R46, 0x1, RZ ;  /* 0x000000012e2e7810 */ /* 0x000fe40007ffe0ff */
[----:B--2---:R-:W-:-:S04]  /*3f10*/  IADD3 R52, R3, R52, RZ ;  /* 0x0000003403347210 */ /* 0x004fc80007ffe0ff */
[----:B------:R-:W-:-:S13]  /*3f20*/  ISETP.GE.AND P0, PT, R52, UR4, PT ;  /* 0x0000000434007c0c */ /* 0x000fda000bf06270 */
[----:B------:R-:W-:Y:S05]  /*3f30*/  @!P0 BRA `(.L_x_2100) ;  /* 0xffffffc000f08947 */ /* 0x000fea000383ffff */
.L_x_2065:
[----:B------:R-:W2:Y:S01]  /*3f40*/  LDC R4, c[0x0][0xc] ;  /* 0x00000300ff047b82 */ /* 0x000ea20000000800 */
[----:B------:R-:W-:Y:S01]  /*3f50*/  ISETP.NE.AND P1, PT, R53, RZ, PT ;  /* 0x000000ff3500720c */ /* 0x000fe20003f25270 */
[----:B------:R-:W-:Y:S06]  /*3f60*/  BSSY B0, `(.L_x_2101) ;  /* 0x0000011000007945 */ /* 0x000fec0003800000 */
[----:B------:R-:W3:Y:S08]  /*3f70*/  LDC R7, c[0x0][0x10] ;  /* 0x00000400ff077b82 */ /* 0x000ef00000000800 */
[----:B------:R-:W4:Y:S01]  /*3f80*/  LDC.64 R2, c[0x0][0x258] ;  /* 0x00009600ff027b82 */ /* 0x000f220000000a00 */
[----:B--2---:R-:W-:-:S02]  /*3f90*/  ISETP.NE.AND P0, PT, R4, 0x1, PT ;  /* 0x000000010400780c */ /* 0x004fc40003f05270 */
[----:B---3--:R-:W-:-:S04]  /*3fa0*/  SHF.L.U32 R0, R7, 0x1, RZ ;  /* 0x0000000107007819 */ /* 0x008fc800000006ff */
[----:B------:R-:W-:-:S05]  /*3fb0*/  SEL R5, R0, RZ, P0 ;  /* 0x000000ff00057207 */ /* 0x000fca0000000000 */
[----:B----4-:R-:W-:Y:S01]  /*3fc0*/  IMAD.WIDE.U32 R2, R5, 0x4, R2 ;  /* 0x0000000405027825 */ /* 0x010fe200078e0002 */
[----:B------:R-:W-:Y:S06]  /*3fd0*/  @P1 BRA `(.L_x_2102) ;  /* 0x0000000000241947 */ /* 0x000fec0003800000 */
[----:B------:R-:W2:Y:S01]  /*3fe0*/  S2R R0, SR_LANEID ;  /* 0x0000000000007919 */ /* 0x000ea20000000000 */
[----:B------:R-:W-:Y:S02]  /*3ff0*/  VOTEU.ANY UR4, UPT, PT ;  /* 0x0000000000047886 */ /* 0x000fe400038e0100 */
[----:B------:R-:W-:Y:S02]  /*4000*/  UFLO.U32 UR5, UR4 ;  /* 0x00000004000572bd */ /* 0x000fe400080e0000 */
[----:B------:R-:W3:Y:S04]  /*4010*/  POPC R5, UR4 ;  /* 0x0000000400057d09 */ /* 0x000ee80008000000 */
[----:B--2---:R-:W-:-:S13]  /*4020*/  ISETP.EQ.U32.AND P0, PT, R0, UR5, PT ;  /* 0x0000000500007c0c */ /* 0x004fda000bf02070 */
[----:B------:R-:W-:Y:S06]  /*4030*/  @P0 MEMBAR.ALL.GPU ;  /* 0x0000000000000992 */ /* 0x000fec000000a000 */
[----:B------:R-:W-:-:S00]  /*4040*/  @P0 ERRBAR ;  /* 0x00000000000009ab */ /* 0x000fc00000000000 */
[----:B------:R-:W-:Y:S06]  /*4050*/  @P0 CGAERRBAR ;  /* 0x00000000000005ab */ /* 0x000fec0000000000 */
[----:B---3--:R2:W-:Y:S02]  /*4060*/  @P0 REDG.E.ADD.S32.STRONG.GPU desc[UR8][R2.64], R5 ;  /* 0x000000050200098e */ /* 0x0085e4000c10e388 */
.L_x_2102:
[----:B------:R-:W-:Y:S05]  /*4070*/  BSYNC B0 ;  /* 0x0000000000007941 */ /* 0x000fea0003800000 */
.L_x_2101:
[----:B------:R-:W3:Y:S01]  /*4080*/  S2UR UR4, SR_CTAID.X ;  /* 0x00000000000479c3 */ /* 0x000ee20000002500 */
[----:B------:R-:W-:Y:S02]  /*4090*/  IADD3 R0, R4, -0x1, RZ ;  /* 0xffffffff04007810 */ /* 0x000fe40007ffe0ff */
[----:B--2---:R-:W-:-:S05]  /*40a0*/  IADD3 R5, R7, -0x1, RZ ;  /* 0xffffffff07057810 */ /* 0x004fca0007ffe0ff */
[----:B------:R-:W2:Y:S01]  /*40b0*/  S2UR UR5, SR_CTAID.Y ;  /* 0x00000000000579c3 */ /* 0x000ea20000002600 */
[----:B---3--:R-:W-:-:S04]  /*40c0*/  ISETP.NE.AND P0, PT, R0, UR4, PT ;  /* 0x0000000400007c0c */ /* 0x008fc8000bf05270 */
[----:B--2---:R-:W-:-:S13]  /*40d0*/  ISETP.NE.OR P0, PT, R5, UR5, P0 ;  /* 0x0000000505007c0c */ /* 0x004fda0008705670 */
[----:B------:R-:W-:Y:S05]  /*40e0*/  @P0 EXIT ;  /* 0x000000000000094d */ /* 0x000fea0003800000 */
[----:B------:R-:W-:Y:S05]  /*40f0*/  @P1 BRA `(.L_x_2103) ;  /* 0x0000000000201947 */ /* 0x000fea0003800000 */
[----:B------:R-:W-:-:S05]  /*4100*/  IMAD R0, R4, R7, RZ ;  /* 0x0000000704007224 */ /* 0x000fca00078e02ff */
[----:B------:R-:W-:-:S13]  /*4110*/  ISETP.NE.AND P0, PT, R0, -0x1, PT ;  /* 0xffffffff0000780c */ /* 0x000fda0003f05270 */
[----:B------:R-:W-:Y:S05]  /*4120*/  @!P0 BRA `(.L_x_2103) ;  /* 0x0000000000148947 */ /* 0x000fea0003800000 */
.L_x_2104:
[----:B------:R-:W2:Y:S04]  /*4130*/  LDG.E.STRONG.GPU R5, desc[UR8][R2.64] ;  /* 0x0000000802057981 */ /* 0x000ea8000c1ef900 */
[----:B--2---:R-:W-:Y:S01]  /*4140*/  CCTL.IVALL ;  /* 0x00000000ff00798f */ /* 0x004fe20002000000 */
[----:B------:R-:W-:Y:S05]  /*4150*/  YIELD ;  /* 0x0000000000007946 */ /* 0x000fea0003800000 */
[----:B------:R-:W-:-:S13]  /*4160*/  ISETP.NE.AND P0, PT, R5, R0, PT ;  /* 0x000000000500720c */ /* 0x000fda0003f05270 */
[----:B------:R-:W-:Y:S05]  /*4170*/  @P0 BRA `(.L_x_2104) ;  /* 0xfffffffc00ec0947 */ /* 0x000fea000383ffff */
.L_x_2103:
[----:B------:R-:W-:Y:S05]  /*4180*/  WARPSYNC.ALL ;  /* 0x0000000000007948 */ /* 0x000fea0003800000 */
[----:B0-----:R-:W0:Y:S08]  /*4190*/  LDC.64 R22, c[0x0][0x288] ;  /* 0x0000a200ff167b82 */ /* 0x001e300000000a00 */
        /* <DEDUP_REMOVED lines=17> */
[----:B------:R-:W2:Y:S03]  /*42b0*/  LDC.64 R16, c[0x0][0x220] ;  /* 0x00008800ff107b82 */ /* 0x000ea60000000a00 */
[----:B------:R-:W-:-:S04]  /*42c0*/  IADD3.X R5, RZ, R5, RZ, P0, !PT ;  /* 0x00000005ff057210 */ /* 0x000fc800007fe4ff */
[--C-:B-1----:R-:W-:Y:S02]  /*42d0*/  SHF.R.S64 R27, R2, 0x1, R5.reuse ;  /* 0x00000001021b7819 */ /* 0x102fe40000001005 */
[----:B------:R-:W-:-:S04]  /*42e0*/  SHF.R.S32.HI R2, RZ, 0x1, R5 ;  /* 0x00000001ff027819 */ /* 0x000fc80000011405 */
[----:B------:R-:W-:-:S07]  /*42f0*/  SHF.L.U64.HI R29, R27, 0x2, R2 ;  /* 0x000000021b1d7819 */ /* 0x000fce0000010202 */
.L_x_2105:
[----:B------:R-:W-:-:S04]  /*4300*/  LEA R6, P0, R53, UR4, 0x2 ;  /* 0x0000000435067c11 */ /* 0x000fc8000f8010ff */
[----:B------:R-:W-:Y:S02]  /*4310*/  LEA.HI.X R7, R53, UR5, R0, 0x2, P0 ;  /* 0x0000000535077c11 */ /* 0x000fe400080f1400 */
[-C--:B------:R-:W-:Y:S02]  /*4320*/  LEA R8, P0, R24, R6.reuse, 0x2 ;  /* 0x0000000618087211 */ /* 0x080fe400078010ff */
[-C--:B------:R-:W-:Y:S01]  /*4330*/  LEA R12, P1, R22, R6.reuse, 0x2 ;  /* 0x00000006160c7211 */ /* 0x080fe200078210ff */
[----:B-1----:R-:W3:Y:S01]  /*4340*/  LDG.E R18, desc[UR8][R6.64] ;  /* 0x0000000806127981 */ /* 0x002ee2000c1e1900 */
        /* <DEDUP_REMOVED lines=10> */
[----:B--2---:R-:W-:Y:S01]  /*43f0*/  IMAD.WIDE R4, R5, 0x4, R16 ;  /* 0x0000000405047825 */ /* 0x004fe200078e0210 */
[----:B------:R-:W-:Y:S02]  /*4400*/  ISETP.GT.U32.AND P0, PT, R24, R53, PT ;  /* 0x000000351800720c */ /* 0x000fe40003f04070 */
[----:B------:R-:W-:-:S04]  /*4410*/  SHF.R.S32.HI R0, RZ, 0x1f, R53 ;  /* 0x0000001fff007819 */ /* 0x000fc80000011435 */
[----:B------:R-:W-:Y:S01]  /*4420*/  ISETP.GT.AND.EX P0, PT, R25, R0, PT, P0 ;  /* 0x000000001900720c */ /* 0x000fe20003f04300 */
[----:B---3--:R1:W-:Y:S04]  /*4430*/  STG.E.64 desc[UR8][R2.64], R18 ;  /* 0x0000001202007986 */ /* 0x0083e8000c101b08 */
[----:B----4-:R1:W-:Y:S08]  /*4440*/  STG.E.64 desc[UR8][R4.64], R20 ;  /* 0x0000001404007986 */ /* 0x0103f0000c101b08 */
[----:B------:R-:W-:Y:S05]  /*4450*/  @P0 BRA `(.L_x_2105) ;  /* 0xfffffffc00a80947 */ /* 0x000fea000383ffff */
[----:B------:R-:W-:Y:S05]  /*4460*/  EXIT ;  /* 0x000000000000794d */ /* 0x000fea0003800000 */
.L_x_2106:
        /* <DEDUP_REMOVED lines=9> */
.L_x_5138:


//--------------------- .text._Z35group_norm_nhwc_bwd_one_pass_kernelI11Fp32IOFp32WLi128ELi96ELi768EEv26Group_norm_nhwc_bwd_params --------------------------
	.section	.text._Z35group_norm_nhwc_bwd_one_pass_kernelI11Fp32IOFp32WLi128ELi96ELi768EEv26Group_norm_nhwc_bwd_params,"ax",@progbits
	.align	128
        .global         _Z35group_norm_nhwc_bwd_one_pass_kernelI11Fp32IOFp32WLi128ELi96ELi768EEv26Group_norm_nhwc_bwd_params
        .type           _Z35group_norm_nhwc_bwd_one_pass_kernelI11Fp32IOFp32WLi128ELi96ELi768EEv26Group_norm_nhwc_bwd_params,@function
        .size           _Z35group_norm_nhwc_bwd_one_pass_kernelI11Fp32IOFp32WLi128ELi96ELi768EEv26Group_norm_nhwc_bwd_params,(.L_x_5139 - _Z35group_norm_nhwc_bwd_one_pass_kernelI11Fp32IOFp32WLi128ELi96ELi768EEv26Group_norm_nhwc_bwd_params)
        .other          _Z35group_norm_nhwc_bwd_one_pass_kernelI11Fp32IOFp32WLi128ELi96ELi768EEv26Group_norm_nhwc_bwd_params,@"STO_CUDA_ENTRY STV_DEFAULT"
_Z35group_norm_nhwc_bwd_one_pass_kernelI11Fp32IOFp32WLi128ELi96ELi768EEv26Group_norm_nhwc_bwd_params:
.text._Z35group_norm_nhwc_bwd_one_pass_kernelI11Fp32IOFp32WLi128ELi96ELi768EEv26Group_norm_nhwc_bwd_params:
        /* <DEDUP_REMOVED lines=53> */
.L_x_2158:
[----:B012---:R-:W0:Y:S01]  /*0350*/  LDC R6, c[0x0][0x2a0] ;  /* 0x0000a800ff067b82 */ /* 0x007e220000000800 */
[----:B------:R-:W-:Y:S01]  /*0360*/  ISETP.LE.AND P5, PT, RZ, UR6, PT ;  /* 0x00000006ff007c0c */ /* 0x000fe2000bfa3270 */
[----:B------:R-:W-:Y:S01]  /*0370*/  ULDC.64 UR18, c[0x0][0x290] ;  /* 0x0000a40000127ab9 */ /* 0x000fe20000000a00 */
[----:B---3--:R-:W-:Y:S01]  /*0380*/  SHF.R.S32.HI R11, RZ, 0x1f, R66 ;  /* 0x0000001fff0b7819 */ /* 0x008fe20000011442 */
[----:B------:R-:W-:Y:S01]  /*0390*/  ULDC.64 UR12, c[0x0][0x298] ;  /* 0x0000a600000c7ab9 */ /* 0x000fe20000000a00 */
[----:B------:R-:W-:Y:S02]  /*03a0*/  SHF.R.S32.HI R19, RZ, 0x1f, R65 ;  /* 0x0000001fff137819 */ /* 0x000fe40000011441 */
[----:B------:R-:W-:Y:S02]  /*03b0*/  CS2R R36, SRZ ;  /* 0x0000000000247805 */ /* 0x000fe4000001ff00 */
[----:B------:R-:W-:Y:S01]  /*03c0*/  ISETP.GE.U32.AND P6, PT, R65, UR18, PT ;  /* 0x0000001241007c0c */ /* 0x000fe2000bfc6070 */
[----:B------:R-:W1:Y:S01]  /*03d0*/  @P1 LDC.64 R12, c[0x0][0x288] ;  /* 0x0000a200ff0c1b82 */ /* 0x000e620000000a00 */
[----:B------:R-:W-:-:S02]  /*03e0*/  SHF.R.S32.HI R21, RZ, 0x1f, R64 ;  /* 0x0000001fff157819 */ /* 0x000fc40000011440 */
[----:B------:R-:W-:Y:S02]  /*03f0*/  ISETP.GE.AND.EX P6, PT, R19, UR19, PT, P6 ;  /* 0x0000001313007c0c */ /* 0x000fe4000bfc6360 */
[----:B------:R-:W-:Y:S02]  /*0400*/  SHF.R.S32.HI R17, RZ, 0x1f, R63 ;  /* 0x0000001fff117819 */ /* 0x000fe4000001143f */
[----:B------:R-:W-:Y:S01]  /*0410*/  ISETP.GT.U32.OR P6, PT, R68, 0x2ff, P6 ;  /* 0x000002ff4400780c */ /* 0x000fe200037c4470 */
[----:B------:R-:W2:Y:S01]  /*0420*/  @P1 LDC.64 R26, c[0x0][0x230] ;  /* 0x00008c00ff1a1b82 */ /* 0x000ea20000000a00 */
[----:B------:R-:W-:Y:S02]  /*0430*/  SHF.R.S32.HI R31, RZ, 0x1f, R62 ;  /* 0x0000001fff1f7819 */ /* 0x000fe4000001143e */
[----:B0---4-:R-:W-:-:S05]  /*0440*/  IABS R5, R6 ;  /* 0x0000000600057213 */ /* 0x011fca0000000000 */
        /* <DEDUP_REMOVED lines=21> */
[----:B------:R-:W-:-:S02]  /*05a0*/  ISETP.GE.U32.AND P0, PT, R66, UR18, PT ;  /* 0x0000001242007c0c */ /* 0x000fc4000bf06070 */
[----:B------:R-:W-:Y:S02]  /*05b0*/  SEL R0, R5, R0, !P2 ;  /* 0x0000000005007207 */ /* 0x000fe40005000000 */
[----:B------:R-:W-:Y:S02]  /*05c0*/  ISETP.NE.AND P2, PT, R6, RZ, PT ;  /* 0x000000ff0600720c */ /* 0x000fe40003f45270 */
[----:B------:R-:W-:Y:S02]  /*05d0*/  LOP3.LUT R5, RZ, R6, RZ, 0x33, !PT ;  /* 0x00000006ff057212 */ /* 0x000fe400078e33ff */
[----:B------:R-:W-:Y:S01]  /*05e0*/  @!P5 IADD3 R0, -R0, RZ, RZ ;  /* 0x000000ff0000d210 */ /* 0x000fe20007ffe1ff */
[----:B------:R-:W3:Y:S01]  /*05f0*/  @!P6 LDC.64 R6, c[0x0][0x288] ;  /* 0x0000a200ff06eb82 */ /* 0x000ee20000000a00 */
[----:B------:R-:W-:Y:S02]  /*0600*/  ISETP.GE.AND.EX P0, PT, R11, UR19, PT, P0 ;  /* 0x000000130b007c0c */ /* 0x000fe4000bf06300 */
[----:B------:R-:W-:-:S02]  /*0610*/  @P4 IADD3 R3, R3, 0x1, RZ ;  /* 0x0000000103034810 */ /* 0x000fc40007ffe0ff */
[----:B------:R-:W-:Y:S02]  /*0620*/  SEL R71, R5, R0, !P2 ;  /* 0x0000000005477207 */ /* 0x000fe40005000000 */
[----:B------:R-:W-:Y:S02]  /*0630*/  ISETP.GT.U32.OR P0, PT, R68, 0x2ff, P0 ;  /* 0x000002ff4400780c */ /* 0x000fe40000704470 */
[----:B------:R-:W-:Y:S01]  /*0640*/  @!P3 IADD3 R3, -R3, RZ, RZ ;  /* 0x000000ff0303b210 */ /* 0x000fe20007ffe1ff */
[----:B------:R-:W-:Y:S01]  /*0650*/  IMAD R0, R71, 0x60, RZ ;  /* 0x0000006047007824 */ /* 0x000fe200078e02ff */
[----:B------:R-:W-:Y:S02]  /*0660*/  ISETP.GE.U32.AND P4, PT, R64, UR18, PT ;  /* 0x0000001240007c0c */ /* 0x000fe4000bf86070 */
[----:B------:R-:W-:Y:S02]  /*0670*/  SEL R3, R5, R3, !P2 ;  /* 0x0000000305037207 */ /* 0x000fe40005000000 */
[----:B------:R-:W-:-:S02]  /*0680*/  SHF.R.S32.HI R5, RZ, 0x1f, R69 ;  /* 0x0000001fff057819 */ /* 0x000fc40000011445 */
[----:B------:R-:W-:Y:S02]  /*0690*/  IADD3 R72, P2, R69, R0, RZ ;  /* 0x0000000045487210 */ /* 0x000fe40007f5e0ff */
[----:B------:R-:W-:Y:S02]  /*06a0*/  SHF.R.S32.HI R2, RZ, 0x1f, R3 ;  /* 0x0000001fff027819 */ /* 0x000fe40000011403 */
[----:B------:R-:W-:Y:S02]  /*06b0*/  LEA.HI.X.SX32 R73, R0, R5, 0x1, P2 ;  /* 0x0000000500497211 */ /* 0x000fe400010f0eff */
[----:B------:R-:W4:Y:S01]  /*06c0*/  @!P0 LDC.64 R4, c[0x0][0x288] ;  /* 0x0000a200ff048b82 */ /* 0x000f220000000a00 */
[----:B------:R-:W-:Y:S01]  /*06d0*/  IMAD R2, R2, UR12, RZ ;  /* 0x0000000c02027c24 */ /* 0x000fe2000f8e02ff */
[----:B------:R-:W-:Y:S01]  /*06e0*/  ISETP.GE.AND.EX P4, PT, R21, UR19, PT, P4 ;  /* 0x0000001315007c0c */ /* 0x000fe2000bf86340 */
[----:B------:R-:W-:Y:S01]  /*06f0*/  IMAD.WIDE.U32 R72, R3, UR12, R72 ;  /* 0x0000000c03487c25 */ /* 0x000fe2000f8e0048 */
[----:B------:R-:W-:-:S02]  /*0700*/  ISETP.GE.U32.AND P3, PT, R63, UR18, PT ;  /* 0x000000123f007c0c */ /* 0x000fc4000bf66070 */
[C---:B------:R-:W-:Y:S01]  /*0710*/  ISETP.GT.U32.OR P4, PT, R68.reuse, 0x2ff, P4 ;  /* 0x000002ff4400780c */ /* 0x040fe20002784470 */
[----:B------:R-:W-:Y:S01]  /*0720*/  IMAD R75, R3, UR13, R2 ;  /* 0x0000000d034b7c24 */ /* 0x000fe2000f8e0202 */
[----:B------:R-:W-:Y:S01]  /*0730*/  @P1 MOV R74, R72 ;  /* 0x00000048004a1202 */ /* 0x000fe20000000f00 */
[----:B-1----:R-:W-:Y:S01]  /*0740*/  @P1 IMAD R2, R59, R12, RZ ;  /* 0x0000000c3b021224 */ /* 0x002fe200078e02ff */
[----:B------:R-:W-:Y:S01]  /*0750*/  @!P0 MOV R14, R72 ;  /* 0x00000048000e8202 */ /* 0x000fe20000000f00 */
[----:B---3--:R-:W-:Y:S01]  /*0760*/  @!P6 IMAD R20, R19, R6, RZ ;  /* 0x000000061314e224 */ /* 0x008fe200078e02ff */
[----:B------:R-:W-:Y:S01]  /*0770*/  IADD3 R75, R73, R75, RZ ;  /* 0x0000004b494b7210 */ /* 0x000fe20007ffe0ff */
[----:B------:R-:W-:Y:S01]  /*0780*/  @P1 IMAD R13, R67, R13, R2 ;  /* 0x0000000d430d1224 */ /* 0x000fe200078e0202 */
[----:B------:R-:W-:Y:S01]  /*0790*/  ISETP.GE.AND.EX P3, PT, R17, UR19, PT, P3 ;  /* 0x0000001311007c0c */ /* 0x000fe2000bf66330 */
[----:B------:R-:W1:Y:S01]  /*07a0*/  @!P0 LDC.64 R2, c[0x0][0x230] ;  /* 0x00008c00ff028b82 */ /* 0x000e620000000a00 */
[----:B------:R-:W-:Y:S01]  /*07b0*/  @!P0 MOV R15, R75 ;  /* 0x0000004b000f8202 */ /* 0x000fe20000000f00 */
[----:B------:R-:W-:Y:S01]  /*07c0*/  @P1 IMAD.WIDE.U32 R8, R67, R12, R74 ;  /* 0x0000000c43081225 */ /* 0x000fe200078e004a */
[----:B------:R-:W-:-:S02]  /*07d0*/  ISETP.GT.U32.OR P3, PT, R68, 0x2ff, P3 ;  /* 0x000002ff4400780c */ /* 0x000fc40001f64470 */
[----:B------:R-:W-:Y:S01]  /*07e0*/  CS2R R32, SRZ ;  /* 0x0000000000207805 */ /* 0x000fe2000001ff00 */
[----:B------:R-:W-:Y:S01]  /*07f0*/  ULDC.64 UR12, c[0x0][0x248] ;  /* 0x00009200000c7ab9 */ /* 0x000fe20000000a00 */
[----:B------:R-:W-:Y:S01]  /*0800*/  @P1 IADD3 R13, R9, R13, RZ ;  /* 0x0000000d090d1210 */ /* 0x000fe20007ffe0ff */
[-C--:B----4-:R-:W-:Y:S01]  /*0810*/  @!P0 IMAD R12, R11, R4.reuse, RZ ;  /* 0x000000040b0c8224 */ /* 0x090fe200078e02ff */
[----:B------:R-:W-:Y:S01]  /*0820*/  @P1 SHF.L.U32 R9, R8, 0x2, RZ ;  /* 0x0000000208091819 */ /* 0x000fe200000006ff */
[----:B------:R-:W3:Y:S01]  /*0830*/  @!P0 LDC.64 R10, c[0x0][0x228] ;  /* 0x00008a00ff0a8b82 */ /* 0x000ee20000000a00 */
[----:B------:R-:W-:Y:S01]  /*0840*/  @!P0 IMAD.WIDE.U32 R14, R66, R4, R14 ;  /* 0x00000004420e8225 */ /* 0x000fe200078e000e */
[----:B------:R-:W-:Y:S02]  /*0850*/  @P1 SHF.L.U64.HI R18, R8, 0x2, R13 ;  /* 0x0000000208121819 */ /* 0x000fe4000001020d */
[----:B--2---:R-:W-:Y:S01]  /*0860*/  @P1 IADD3 R26, P5, R9, R26, RZ ;  /* 0x0000001a091a1210 */ /* 0x004fe20007fbe0ff */
[----:B------:R-:W-:Y:S01]  /*0870*/  @!P0 IMAD R23, R66, R5, R12 ;  /* 0x0000000542178224 */ /* 0x000fe200078e020c */
[----:B------:R-:W-:-:S02]  /*0880*/  @!P0 SHF.L.U32 R19, R14, 0x2, RZ ;  /* 0x000000020e138819 */ /* 0x000fc400000006ff */
[----:B------:R-:W2:Y:S01]  /*0890*/  @!P6 LDC.64 R4, c[0x0][0x230] ;  /* 0x00008c00ff04eb82 */ /* 0x000ea20000000a00 */
[----:B0-----:R-:W-:Y:S02]  /*08a0*/  @P1 IADD3 R24, P2, R9, R24, RZ ;  /* 0x0000001809181210 */ /* 0x001fe40007f5e0ff */
[----:B------:R-:W-:Y:S01]  /*08b0*/  @!P0 IADD3 R15, R15, R23, RZ ;  /* 0x000000170f0f8210 */ /* 0x000fe20007ffe0ff */
[----:B------:R-:W-:Y:S01]  /*08c0*/  @!P6 IMAD R23, R65, R7, R20 ;  /* 0x000000074117e224 */ /* 0x000fe200078e0214 */
[----:B------:R-:W-:Y:S02]  /*08d0*/  @P1 IADD3.X R27, R18, R27, RZ, P5, !PT ;  /* 0x0000001b121b1210 */ /* 0x000fe40002ffe4ff */
[----:B------:R-:W-:Y:S01]  /*08e0*/  @!P0 SHF.L.U64.HI R16, R14, 0x2, R15 ;  /* 0x000000020e108819 */ /* 0x000fe2000001020f */
[----:B------:R-:W0:Y:S01]  /*08f0*/  @!P4 LDC.64 R12, c[0x0][0x288] ;  /* 0x0000a200ff0ccb82 */ /* 0x000e220000000a00 */
[----:B------:R-:W-:Y:S02]  /*0900*/  @!P6 MOV R14, R72 ;  /* 0x00000048000ee202 */ /* 0x000fe40000000f00 */
[----:B------:R-:W-:-:S02]  /*0910*/  @!P6 MOV R15, R75 ;  /* 0x0000004b000fe202 */ /* 0x000fc40000000f00 */
[----:B------:R-:W-:Y:S01]  /*0920*/  @P1 IADD3.X R25, R18, R25, RZ, P2, !PT ;  /* 0x0000001912191210 */ /* 0x000fe200017fe4ff */
[----:B------:R-:W-:Y:S02]  /*0930*/  @!P6 IMAD.WIDE.U32 R14, R65, R6, R14 ;  /* 0x00000006410ee225 */ /* 0x000fe400078e000e */
[----:B------:R-:W4:Y:S01]  /*0940*/  @!P6 LDC.64 R8, c[0x0][0x228] ;  /* 0x00008a00ff08eb82 */ /* 0x000f220000000a00 */
[C---:B-1----:R-:W-:Y:S02]  /*0950*/  @!P0 IADD3 R6, P5, R19.reuse, R2, RZ ;  /* 0x0000000213068210 */ /* 0x042fe40007fbe0ff */
[----:B---3--:R-:W-:Y:S02]  /*0960*/  @!P0 IADD3 R10, P2, R19, R10, RZ ;  /* 0x0000000a130a8210 */ /* 0x008fe40007f5e0ff */
[----:B------:R-:W-:Y:S02]  /*0970*/  @!P0 IADD3.X R7, R16, R3, RZ, P5, !PT ;  /* 0x0000000310078210 */ /* 0x000fe40002ffe4ff */
[----:B------:R-:W-:Y:S01]  /*0980*/  @!P6 IADD3 R3, R15, R23, RZ ;  /* 0x000000170f03e210 */ /* 0x000fe20007ffe0ff */
[----:B------:R-:W-:Y:S01]  /*0990*/  UIMAD.WIDE UR12, UR6, 0x8, UR12 ;  /* 0x00000008060c78a5 */ /* 0x000fe2000f8e020c */
[----:B------:R-:W-:Y:S01]  /*09a0*/  @!P6 SHF.L.U32 R15, R14, 0x2, RZ ;  /* 0x000000020e0fe819 */ /* 0x000fe200000006ff */
[----:B------:R-:W1:Y:S01]  /*09b0*/  @!P4 LDC.64 R22, c[0x0][0x228] ;  /* 0x00008a00ff16cb82 */ /* 0x000e620000000a00 */
[----:B------:R-:W-:Y:S01]  /*09c0*/  @!P0 IADD3.X R11, R16, R11, RZ, P2, !PT ;  /* 0x0000000b100b8210 */ /* 0x000fe200017fe4ff */
[----:B------:R3:W5:Y:S01]  /*09d0*/  @!P0 LDG.E.64 R36, desc[UR14][R6.64] ;  /* 0x0000000e06248981 */ /* 0x000762000c1e1b00 */
[----:B------:R-:W-:-:S02]  /*09e0*/  @!P6 SHF.L.U64.HI R14, R14, 0x2, R3 ;  /* 0x000000020e0ee819 */ /* 0x000fc40000010203 */
[----:B--2---:R-:W-:Y:S01]  /*09f0*/  @!P6 IADD3 R28, P2, R15, R4, RZ ;  /* 0x000000040f1ce210 */ /* 0x004fe20007f5e0ff */
[----:B0-----:R-:W-:Y:S01]  /*0a00*/  @!P4 IMAD R21, R21, R12, RZ ;  /* 0x0000000c1515c224 */ /* 0x001fe200078e02ff */
[----:B------:R-:W-:Y:S01]  /*0a10*/  @!P4 MOV R2, R72 ;  /* 0x000000480002c202 */ /* 0x000fe20000000f00 */
[----:B------:R-:W0:Y:S01]  /*0a20*/  @!P3 LDC.64 R18, c[0x0][0x228] ;  /* 0x00008a00ff12bb82 */ /* 0x000e220000000a00 */
[----:B------:R-:W-:Y:S01]  /*0a30*/  @!P6 IADD3.X R29, R14, R5, RZ, P2, !PT ;  /* 0x000000050e1de210 */ /* 0x000fe200017fe4ff */
[----:B------:R-:W-:Y:S01]  /*0a40*/  @!P4 IMAD R21, R64, R13, R21 ;  /* 0x0000000d4015c224 */ /* 0x000fe200078e0215 */
[----:B------:R-:W-:Y:S02]  /*0a50*/  ISETP.GE.U32.AND P2, PT, R62, UR18, PT ;  /* 0x000000123e007c0c */ /* 0x000fe4000bf46070 */
[----:B----4-:R-:W-:Y:S02]  /*0a60*/  @!P6 IADD3 R8, P5, R15, R8, RZ ;  /* 0x000000080f08e210 */ /* 0x010fe40007fbe0ff */
[----:B---3--:R-:W-:-:S02]  /*0a70*/  CS2R R6, SRZ ;  /* 0x0000000000067805 */ /* 0x008fc4000001ff00 */
[----:B------:R-:W-:Y:S01]  /*0a80*/  ISETP.GE.AND.EX P2, PT, R31, UR19, PT, P2 ;  /* 0x000000131f007c0c */ /* 0x000fe2000bf46320 */
[----:B------:R2:W5:Y:S01]  /*0a90*/  @!P6 LDG.E.64 R32, desc[UR14][R28.64] ;  /* 0x0000000e1c20e981 */ /* 0x000562000c1e1b00 */
[----:B------:R-:W-:Y:S02]  /*0aa0*/  @!P4 MOV R3, R75 ;  /* 0x0000004b0003c202 */ /* 0x000fe40000000f00 */
[----:B------:R-:W-:Y:S02]  /*0ab0*/  CS2R R4, SRZ ;  /* 0x0000000000047805 */ /* 0x000fe4000001ff00 */
[----:B------:R-:W-:Y:S02]  /*0ac0*/  ISETP.GT.U32.OR P2, PT, R68, 0x2ff, P2 ;  /* 0x000002ff4400780c */ /* 0x000fe40001744470 */
[----:B------:R-:W-:Y:S01]  /*0ad0*/  @!P6 IADD3.X R9, R14, R9, RZ, P5, !PT ;  /* 0x000000090e09e210 */ /* 0x000fe20002ffe4ff */
[----:B------:R-:W-:Y:S01]  /*0ae0*/  @!P4 IMAD.WIDE.U32 R12, R64, R12, R2 ;  /* 0x0000000c400cc225 */ /* 0x000fe200078e0002 */
[----:B------:R-:W3:Y:S01]  /*0af0*/  @!P4 LDC.64 R14, c[0x0][0x230] ;  /* 0x00008c00ff0ecb82 */ /* 0x000ee20000000a00 */
[----:B------:R-:W-:Y:S01]  /*0b00*/  MOV R30, UR12 ;  /* 0x0000000c001e7c02 */ /* 0x000fe20008000f00 */
[----:B------:R-:W5:Y:S02]  /*0b10*/  @!P0 LDG.E.64 R4, desc[UR14][R10.64] ;  /* 0x0000000e0a048981 */ /* 0x000f64000c1e1b00 */
[----:B------:R-:W-:-:S02]  /*0b20*/  @!P4 IADD3 R13, R13, R21, RZ ;  /* 0x000000150d0dc210 */ /* 0x000fc40007ffe0ff */
[C---:B------:R-:W-:Y:S01]  /*0b30*/  @!P4 SHF.L.U32 R39, R12.reuse, 0x2, RZ ;  /* 0x000000020c27c819 */ /* 0x040fe200000006ff */
[----:B------:R4:W5:Y:S01]  /*0b40*/  @!P6 LDG.E.64 R6, desc[UR14][R8.64] ;  /* 0x0000000e0806e981 */ /* 0x000962000c1e1b00 */
[----:B------:R-:W1:Y:S01]  /*0b50*/  @!P3 LDC.64 R2, c[0x0][0x288] ;  /* 0x0000a200ff02bb82 */ /* 0x000e620000000a00 */
[----:B--2---:R-:W-:Y:S02]  /*0b60*/  @!P3 MOV R28, R72 ;  /* 0x00000048001cb202 */ /* 0x004fe40000000f00 */
[----:B------:R-:W-:Y:S02]  /*0b70*/  @!P3 MOV R29, R75 ;  /* 0x0000004b001db202 */ /* 0x000fe40000000f00 */
[----:B------:R-:W-:-:S03]  /*0b80*/  @!P4 SHF.L.U64.HI R12, R12, 0x2, R13 ;  /* 0x000000020c0cc819 */ /* 0x000fc6000001020d */
[----:B------:R-:W2:Y:S01]  /*0b90*/  @!P2 LDC.64 R20, c[0x0][0x288] ;  /* 0x0000a200ff14ab82 */ /* 0x000ea20000000a00 */
[----:B---3--:R-:W-:-:S07]  /*0ba0*/  @!P4 IADD3 R14, P6, R39, R14, RZ ;  /* 0x0000000e270ec210 */ /* 0x008fce0007fde0ff */
[----:B------:R-:W3:Y:S01]  /*0bb0*/  @!P2 LDC.64 R42, c[0x0][0x230] ;  /* 0x00008c00ff2aab82 */ /* 0x000ee20000000a00 */
[-C--:B-1----:R-:W-:Y:S01]  /*0bc0*/  @!P3 IMAD R16, R17, R2.reuse, RZ ;  /* 0x000000021110b224 */ /* 0x082fe200078e02ff */
[----:B------:R-:W-:Y:S01]  /*0bd0*/  SHF.R.S32.HI R35, RZ, 0x1f, R61 ;  /* 0x0000001fff237819 */ /* 0x000fe2000001143d */
[----:B------:R-:W-:Y:S01]  /*0be0*/  @!P3 IMAD.WIDE.U32 R28, R63, R2, R28 ;  /* 0x000000023f1cb225 */ /* 0x000fe200078e001c */
[----:B------:R-:W-:-:S04]  /*0bf0*/  @!P4 IADD3.X R15, R12, R15, RZ, P6, !PT ;  /* 0x0000000f0c0fc210 */ /* 0x000fc800037fe4ff */
[----:B------:R-:W1:Y:S01]  /*0c00*/  @!P2 LDC.64 R44, c[0x0][0x228] ;  /* 0x00008a00ff2cab82 */ /* 0x000e620000000a00 */
[----:B------:R-:W-:Y:S01]  /*0c10*/  @!P3 IMAD R3, R63, R3, R16 ;  /* 0x000000033f03b224 */ /* 0x000fe200078e0210 */
[----:B------:R-:W-:Y:S01]  /*0c20*/  @!P4 IADD3 R2, P6, R39, R22, RZ ;  /* 0x000000162702c210 */ /* 0x000fe20007fde0ff */
[----:B--2---:R-:W-:-:S03]  /*0c30*/  @!P2 IMAD R31, R31, R20, RZ ;  /* 0x000000141f1fa224 */ /* 0x004fc600078e02ff */
[----:B------:R-:W-:Y:S02]  /*0c40*/  @!P3 IADD3 R29, R29, R3, RZ ;  /* 0x000000031d1db210 */ /* 0x000fe40007ffe0ff */
[----:B------:R-:W2:Y:S01]  /*0c50*/  @!P3 LDC.64 R16, c[0x0][0x230] ;  /* 0x00008c00ff10bb82 */ /* 0x000ea20000000a00 */
[----:B------:R-:W-:Y:S01]  /*0c60*/  @!P4 IADD3.X R3, R12, R23, RZ, P6, !PT ;  /* 0x000000170c03c210 */ /* 0x000fe200037fe4ff */
[----:B------:R-:W-:Y:S01]  /*0c70*/  @!P2 IMAD R23, R62, R21, R31 ;  /* 0x000000153e17a224 */ /* 0x000fe200078e021f */
[C---:B----4-:R-:W-:Y:S02]  /*0c80*/  @!P3 SHF.L.U32 R9, R28.reuse, 0x2, RZ ;  /* 0x000000021c09b819 */ /* 0x050fe400000006ff */
[----:B------:R-:W-:Y:S02]  /*0c90*/  @!P3 SHF.L.U64.HI R12, R28, 0x2, R29 ;  /* 0x000000021c0cb819 */ /* 0x000fe4000001021d */
[----:B------:R-:W-:Y:S02]  /*0ca0*/  @!P2 MOV R28, R72 ;  /* 0x00000048001ca202 */ /* 0x000fe40000000f00 */
[----:B------:R-:W-:-:S02]  /*0cb0*/  @!P2 MOV R29, R75 ;  /* 0x0000004b001da202 */ /* 0x000fc40000000f00 */
[----:B------:R-:W-:Y:S02]  /*0cc0*/  MOV R31, UR13 ;  /* 0x0000000d001f7c02 */ /* 0x000fe40008000f00 */
[----:B------:R-:W-:Y:S01]  /*0cd0*/  ISETP.GE.U32.AND P0, PT, R61, UR18, PT ;  /* 0x000000123d007c0c */ /* 0x000fe2000bf06070 */
[----:B------:R-:W-:Y:S02]  /*0ce0*/  @!P2 IMAD.WIDE.U32 R28, R62, R20, R28 ;  /* 0x000000143e1ca225 */ /* 0x000fe400078e001c */
[----:B------:R4:W4:Y:S01]  /*0cf0*/  LDG.E.64 R20, desc[UR14][R30.64] ;  /* 0x0000000e1e147981 */ /* 0x000922000c1e1b00 */
[----:B------:R-:W-:-:S04]  /*0d00*/  ISETP.GE.AND.EX P0, PT, R35, UR19, PT, P0 ;  /* 0x0000001323007c0c */ /* 0x000fc8000bf06300 */
[----:B------:R-:W-:Y:S02]  /*0d10*/  ISETP.GT.U32.OR P0, PT, R68, 0x2ff, P0 ;  /* 0x000002ff4400780c */ /* 0x000fe40000704470 */
[----:B------:R-:W-:Y:S02]  /*0d20*/  SHF.R.S32.HI R13, RZ, 0x1f, R60 ;  /* 0x0000001fff0d7819 */ /* 0x000fe4000001143c */
[----:B------:R-:W-:-:S04]  /*0d30*/  ISETP.GE.U32.AND P5, PT, R60, UR18, PT ;  /* 0x000000123c007c0c */ /* 0x000fc8000bfa6070 */
[----:B------:R-:W-:-:S05]  /*0d40*/  ISETP.GE.AND.EX P5, PT, R13, UR19, PT, P5 ;  /* 0x000000130d007c0c */ /* 0x000fca000bfa6350 */
[----:B------:R-:W3:Y:S01]  /*0d50*/  @!P0 LDC.64 R10, c[0x0][0x288] ;  /* 0x0000a200ff0a8b82 */ /* 0x000ee20000000a00 */
[----:B------:R-:W-:Y:S02]  /*0d60*/  ISETP.GT.U32.OR P5, PT, R68, 0x2ff, P5 ;  /* 0x000002ff4400780c */ /* 0x000fe40002fa4470 */
[----:B--2---:R-:W-:-:S04]  /*0d70*/  @!P3 IADD3 R16, P6, R9, R16, RZ ;  /* 0x000000100910b210 */ /* 0x004fc80007fde0ff */
[----:B------:R-:W-:Y:S01]  /*0d80*/  @!P3 IADD3.X R17, R12, R17, RZ, P6, !PT ;  /* 0x000000110c11b210 */ /* 0x000fe200037fe4ff */
[----:B------:R-:W2:Y:S01]  /*0d90*/  @!P0 LDC.64 R46, c[0x0][0x230] ;  /* 0x00008c00ff2e8b82 */ /* 0x000ea20000000a00 */
[----:B0-----:R-:W-:-:S07]  /*0da0*/  @!P3 IADD3 R18, P6, R9, R18, RZ ;  /* 0x000000120912b210 */ /* 0x001fce0007fde0ff */
[----:B------:R-:W0:Y:S01]  /*0db0*/  @!P5 LDC.64 R8, c[0x0][0x288] ;  /* 0x0000a200ff08db82 */ /* 0x000e220000000a00 */
[----:B------:R-:W-:Y:S02]  /*0dc0*/  @!P2 IADD3 R29, R29, R23, RZ ;  /* 0x000000171d1da210 */ /* 0x000fe40007ffe0ff */
[----:B------:R-:W-:Y:S02]  /*0dd0*/  @!P3 IADD3.X R19, R12, R19, RZ, P6, !PT ;  /* 0x000000130c13b210 */ /* 0x000fe400037fe4ff */
[C---:B------:R-:W-:Y:S01]  /*0de0*/  @!P2 SHF.L.U64.HI R12, R28.reuse, 0x2, R29 ;  /* 0x000000021c0ca819 */ /* 0x040fe2000001021d */
[----:B---3--:R-:W-:Y:S01]  /*0df0*/  @!P0 IMAD R34, R35, R10, RZ ;  /* 0x0000000a23228224 */ /* 0x008fe200078e02ff */
[----:B------:R-:W-:Y:S01]  /*0e00*/  @!P2 SHF.L.U32 R35, R28, 0x2, RZ ;  /* 0x000000021c23a819 */ /* 0x000fe200000006ff */
[----:B------:R-:W3:Y:S01]  /*0e10*/  @!P0 LDC.64 R22, c[0x0][0x228] ;  /* 0x00008a00ff168b82 */ /* 0x000ee20000000a00 */
[----:B------:R-:W-:Y:S02]  /*0e20*/  @!P0 MOV R28, R72 ;  /* 0x00000048001c8202 */ /* 0x000fe40000000f00 */
[----:B------:R-:W-:Y:S01]  /*0e30*/  @!P0 MOV R29, R75 ;  /* 0x0000004b001d8202 */ /* 0x000fe20000000f00 */
[----:B------:R-:W-:Y:S01]  /*0e40*/  @!P0 IMAD R49, R61, R11, R34 ;  /* 0x0000000b3d318224 */ /* 0x000fe200078e0222 */
[----:B------:R-:W-:Y:S01]  /*0e50*/  @!P2 IADD3 R42, P6, R35, R42, RZ ;  /* 0x0000002a232aa210 */ /* 0x000fe20007fde0ff */
[----:B------:R-:W-:-:S03]  /*0e60*/  @!P0 IMAD.WIDE.U32 R10, R61, R10, R28 ;  /* 0x0000000a3d0a8225 */ /* 0x000fc600078e001c */
[C---:B------:R-:W-:Y:S01]  /*0e70*/  @!P2 IADD3.X R43, R12.reuse, R43, RZ, P6, !PT ;  /* 0x0000002b0c2ba210 */ /* 0x040fe200037fe4ff */
[----:B------:R-:W4:Y:S01]  /*0e80*/  @!P5 LDC.64 R38, c[0x0][0x230] ;  /* 0x00008c00ff26db82 */ /* 0x000f220000000a00 */
[----:B-1----:R-:W-:Y:S02]  /*0e90*/  @!P2 IADD3 R44, P6, R35, R44, RZ ;  /* 0x0000002c232ca210 */ /* 0x002fe40007fde0ff */
[----:B------:R-:W-:Y:S01]  /*0ea0*/  @!P0 IADD3 R11, R11, R49, RZ ;  /* 0x000000310b0b8210 */ /* 0x000fe20007ffe0ff */
[----:B0-----:R-:W-:Y:S01]  /*0eb0*/  @!P5 IMAD R28, R13, R8, RZ ;  /* 0x000000080d1cd224 */ /* 0x001fe200078e02ff */
[----:B------:R-:W-:Y:S02]  /*0ec0*/  @!P2 IADD3.X R45, R12, R45, RZ, P6, !PT ;  /* 0x0000002d0c2da210 */ /* 0x000fe400037fe4ff */
[C---:B------:R-:W-:Y:S01]  /*0ed0*/  @!P0 SHF.L.U32 R13, R10.reuse, 0x2, RZ ;  /* 0x000000020a0d8819 */ /* 0x040fe200000006ff */
[----:B------:R-:W0:Y:S01]  /*0ee0*/  @!P5 LDC.64 R40, c[0x0][0x228] ;  /* 0x00008a00ff28db82 */ /* 0x000e220000000a00 */
[----:B------:R-:W-:-:S02]  /*0ef0*/  @!P0 SHF.L.U64.HI R12, R10, 0x2, R11 ;  /* 0x000000020a0c8819 */ /* 0x000fc4000001020b */
[----:B------:R-:W-:Y:S02]  /*0f00*/  @!P5 MOV R10, R72 ;  /* 0x00000048000ad202 */ /* 0x000fe40000000f00 */
[----:B------:R-:W-:Y:S01]  /*0f10*/  @!P5 MOV R11, R75 ;  /* 0x0000004b000bd202 */ /* 0x000fe20000000f00 */
[C---:B------:R-:W-:Y:S01]  /*0f20*/  @!P5 IMAD R29, R60.reuse, R9, R28 ;  /* 0x000000093c1dd224 */ /* 0x040fe200078e021c */
[----:B--2---:R-:W-:Y:S01]  /*0f30*/  @!P0 IADD3 R46, P6, R13, R46, RZ ;  /* 0x0000002e0d2e8210 */ /* 0x004fe20007fde0ff */
[----:B------:R-:W-:-:S03]  /*0f40*/  @!P5 IMAD.WIDE.U32 R8, R60, R8, R10 ;  /* 0x000000083c08d225 */ /* 0x000fc600078e000a */
[----:B------:R-:W-:Y:S02]  /*0f50*/  @!P0 IADD3.X R47, R12, R47, RZ, P6, !PT ;  /* 0x0000002f0c2f8210 */ /* 0x000fe400037fe4ff */
[----:B------:R-:W-:Y:S02]  /*0f60*/  @!P5 IADD3 R11, R9, R29, RZ ;  /* 0x0000001d090bd210 */ /* 0x000fe40007ffe0ff */
[----:B---3--:R-:W-:Y:S02]  /*0f70*/  @!P0 IADD3 R22, P6, R13, R22, RZ ;  /* 0x000000160d168210 */ /* 0x008fe40007fde0ff */
[C---:B------:R-:W-:Y:S02]  /*0f80*/  @!P5 SHF.L.U32 R9, R8.reuse, 0x2, RZ ;  /* 0x000000020809d819 */ /* 0x040fe400000006ff */
[----:B------:R-:W-:Y:S02]  /*0f90*/  @!P5 SHF.L.U64.HI R8, R8, 0x2, R11 ;  /* 0x000000020808d819 */ /* 0x000fe4000001020b */
[----:B------:R-:W-:-:S02]  /*0fa0*/  CS2R R10, SRZ ;  /* 0x00000000000a7805 */ /* 0x000fc4000001ff00 */
[----:B------:R-:W-:Y:S02]  /*0fb0*/  @!P0 IADD3.X R23, R12, R23, RZ, P6, !PT ;  /* 0x000000170c178210 */ /* 0x000fe400037fe4ff */
[----:B----4-:R-:W-:Y:S02]  /*0fc0*/  CS2R R30, SRZ ;  /* 0x00000000001e7805 */ /* 0x010fe4000001ff00 */
[C---:B------:R-:W-:Y:S02]  /*0fd0*/  @!P5 IADD3 R38, P6, R9.reuse, R38, RZ ;  /* 0x000000260926d210 */ /* 0x040fe40007fde0ff */
[----:B------:R-:W-:Y:S01]  /*0fe0*/  CS2R R12, SRZ ;  /* 0x00000000000c7805 */ /* 0x000fe2000001ff00 */
[----:B------:R1:W5:Y:S01]  /*0ff0*/  @!P4 LDG.E.64 R10, desc[UR14][R2.64] ;  /* 0x0000000e020ac981 */ /* 0x000362000c1e1b00 */
[----:B------:R-:W-:Y:S02]  /*1000*/  @!P5 IADD3.X R39, R8, R39, RZ, P6, !PT ;  /* 0x000000270827d210 */ /* 0x000fe400037fe4ff */
[----:B0-----:R-:W-:Y:S01]  /*1010*/  @!P5 IADD3 R40, P6, R9, R40, RZ ;  /* 0x000000280928d210 */ /* 0x001fe20007fde0ff */
[----:B------:R0:W5:Y:S04]  /*1020*/  @!P4 LDG.E.64 R30, desc[UR14][R14.64] ;  /* 0x0000000e0e1ec981 */ /* 0x000168000c1e1b00 */
[----:B------:R2:W5:Y:S01]  /*1030*/  @!P3 LDG.E.64 R12, desc[UR14][R18.64] ;  /* 0x0000000e120cb981 */ /* 0x000562000c1e1b00 */
[----:B-1----:R-:W-:Y:S01]  /*1040*/  HFMA2.MMA R3, -RZ, RZ, 0, 0 ;  /* 0x00000000ff037435 */ /* 0x002fe200000001ff */
[----:B------:R-:W-:-:S02]  /*1050*/  MOV R2, RZ ;  /* 0x000000ff00027202 */ /* 0x000fc40000000f00 */
[----:B------:R-:W-:Y:S02]  /*1060*/  @!P5 IADD3.X R41, R8, R41, RZ, P6, !PT ;  /* 0x000000290829d210 */ /* 0x000fe400037fe4ff */
[----:B0-----:R-:W-:Y:S02]  /*1070*/  CS2R R14, SRZ ;  /* 0x00000000000e7805 */ /* 0x001fe4000001ff00 */
[----:B--2---:R-:W-:-:S04]  /*1080*/  CS2R R18, SRZ ;  /* 0x0000000000127805 */ /* 0x004fc8000001ff00 */
[----:B------:R-:W5:Y:S04]  /*1090*/  @!P2 LDG.E.64 R14, desc[UR14][R44.64] ;  /* 0x0000000e2c0ea981 */ /* 0x000f68000c1e1b00 */
[----:B------:R-:W5:Y:S04]  /*10a0*/  @!P5 LDG.E.64 R2, desc[UR14][R38.64] ;  /* 0x0000000e2602d981 */ /* 0x000f68000c1e1b00 */
[----:B------:R-:W5:Y:S01]  /*10b0*/  @!P5 LDG.E.64 R18, desc[UR14][R40.64] ;  /* 0x0000000e2812d981 */ /* 0x000f62000c1e1b00 */
[----:B------:R-:W-:Y:S02]  /*10c0*/  CS2R R8, SRZ ;  /* 0x0000000000087805 */ /* 0x000fe4000001ff00 */
[----:B------:R-:W-:-:S04]  /*10d0*/  CS2R R28, SRZ ;  /* 0x00000000001c7805 */ /* 0x000fc8000001ff00 */
[----:B------:R0:W5:Y:S04]  /*10e0*/  @P1 LDG.E.64 R8, desc[UR14][R24.64] ;  /* 0x0000000e18081981 */ /* 0x000168000c1e1b00 */
[----:B------:R1:W5:Y:S01]  /*10f0*/  @!P3 LDG.E.64 R28, desc[UR14][R16.64] ;  /* 0x0000000e101cb981 */ /* 0x000362000c1e1b00 */
[----:B0-----:R-:W-:Y:S02]  /*1100*/  CS2R R24, SRZ ;  /* 0x0000000000187805 */ /* 0x001fe4000001ff00 */
[----:B-1----:R-:W-:-:S04]  /*1110*/  CS2R R16, SRZ ;  /* 0x0000000000107805 */ /* 0x002fc8000001ff00 */
[----:B------:R-:W5:Y:S04]  /*1120*/  @!P0 LDG.E.64 R24, desc[UR14][R46.64] ;  /* 0x0000000e2e188981 */ /* 0x000f68000c1e1b00 */
[----:B------:R-:W5:Y:S01]  /*1130*/  @!P0 LDG.E.64 R16, desc[UR14][R22.64] ;  /* 0x0000000e16108981 */ /* 0x000f62000c1e1b00 */
[----:B------:R-:W-:-:S06]  /*1140*/  CS2R R34, SRZ ;  /* 0x0000000000227805 */ /* 0x000fcc000001ff00 */
[----:B------:R0:W5:Y:S02]  /*1150*/  @P1 LDG.E.64 R34, desc[UR14][R26.64] ;  /* 0x0000000e1a221981 */ /* 0x000164000c1e1b00 */
[----:B0-----:R-:W-:-:S06]  /*1160*/  CS2R R26, SRZ ;  /* 0x00000000001a7805 */ /* 0x001fcc000001ff00 */
[----:B------:R0:W5:Y:S01]  /*1170*/  @!P2 LDG.E.64 R26, desc[UR14][R42.64] ;  /* 0x0000000e2a1aa981 */ /* 0x000162000c1e1b00 */
[----:B------:R-:W-:Y:S01]  /*1180*/  UMOV UR13, 0x3f800000 ;  /* 0x3f800000000d7882 */ /* 0x000fe20000000000 */
[----:B------:R-:W-:Y:S01]  /*1190*/  BSSY B0, `(.L_x_2108) ;  /* 0x000001a000007945 */ /* 0x000fe20003800000 */
[----:B------:R-:W-:Y:S02]  /*11a0*/  CS2R R22, SRZ ;  /* 0x0000000000167805 */ /* 0x000fe4000001ff00 */
[----:B------:R-:W-:-:S13]  /*11b0*/  R2UR UR12, R20 ;  /* 0x00000000140c72ca */ /* 0x000fda00000e0000 */
[----:B------:R-:W-:-:S05]  /*11c0*/  MOV R20, UR12 ;  /* 0x0000000c00147c02 */ /* 0x000fca0008000f00 */
[----:B------:R-:W-:-:S05]  /*11d0*/  FFMA.FTZ R21, -R20, UR12, R21 ;  /* 0x0000000c14157c23 */ /* 0x000fca0008010115 */
[----:B------:R-:W-:-:S13]  /*11e0*/  FSETP.GTU.FTZ.AND P0, PT, R21, RZ, PT ;  /* 0x000000ff1500720b */ /* 0x000fda0003f1c000 */
[----:B------:R-:W-:Y:S01]  /*11f0*/  VOTEU.ANY UP0, P0 ;  /* 0x00000000003f7886 */ /* 0x000fe20000000100 */
[----:B------:R-:W-:-:S04]  /*1200*/  PLOP3.LUT P0, PT, PT, PT, UP0, 0x80, 0x0 ;  /* 0x000000000000781c */ /* 0x000fc80003f0f008 */
[----:B------:R-:W-:-:S09]  /*1210*/  @UP0 ULDC UR11, c[0x0][0x250] ;  /* 0x00009400000b0ab9 */ /* 0x000fd20000000800 */
[----:B0-----:R-:W-:-:S06]  /*1220*/  @P0 FADD.FTZ R42, R21, UR11 ;  /* 0x0000000b152a0e21 */ /* 0x001fcc0008010000 */
[----:B------:R-:W0:Y:S01]  /*1230*/  @P0 MUFU.RSQ R42, R42 ;  /* 0x0000002a002a0308 */ /* 0x000e220000001400 */
[----:B------:R-:W-:Y:S02]  /*1240*/  CS2R R20, SRZ ;  /* 0x0000000000147805 */ /* 0x000fe4000001ff00 */
        /* <DEDUP_REMOVED lines=14> */
.L_x_2109:
[----:B------:R-:W-:Y:S05]  /*1330*/  BSYNC B0 ;  /* 0x0000000000007941 */ /* 0x000fea0003800000 */
.L_x_2108:
[----:B------:R-:W-:Y:S01]  /*1340*/  ISETP.NE.AND P5, PT, RZ, UR17, PT ;  /* 0x00000011ff007c0c */ /* 0x000fe2000bfa5270 */
[----:B-----5:R-:W-:Y:S01]  /*1350*/  FADD.FTZ R57, R34, -UR12 ;  /* 0x8000000c22397e21 */ /* 0x020fe20008010000 */
[----:B------:R-:W-:Y:S01]  /*1360*/  FADD.FTZ R54, R35, -UR12 ;  /* 0x8000000c23367e21 */ /* 0x000fe20008010000 */
[----:B------:R-:W-:Y:S01]  /*1370*/  FADD.FTZ R55, R36, -UR12 ;  /* 0x8000000c24377e21 */ /* 0x000fe20008010000 */
[----:B------:R-:W-:Y:S01]  /*1380*/  FADD.FTZ R37, R37, -UR12 ;  /* 0x8000000c25257e21 */ /* 0x000fe20008010000 */
[----:B------:R-:W-:Y:S01]  /*1390*/  MOV R34, R8 ;  /* 0x0000000800227202 */ /* 0x000fe20000000f00 */
[----:B------:R-:W-:Y:S01]  /*13a0*/  FMUL.FTZ R57, R57, UR13 ;  /* 0x0000000d39397c20 */ /* 0x000fe20008410000 */
[----:B------:R-:W-:Y:S01]  /*13b0*/  MOV R36, R9 ;  /* 0x0000000900247202 */ /* 0x000fe20000000f00 */
[----:B------:R-:W-:Y:S01]  /*13c0*/  FMUL.FTZ R54, R54, UR13 ;  /* 0x0000000d36367c20 */ /* 0x000fe20008410000 */
[----:B------:R-:W-:-:S04]  /*13d0*/  MOV R35, R4 ;  /* 0x0000000400237202 */ /* 0x000fc80000000f00 */
[----:B------:R-:W-:Y:S05]  /*13e0*/  @!P5 BRA `(.L_x_2110) ;  /* 0x000000000048d947 */ /* 0x000fea0003800000 */
        /* <DEDUP_REMOVED lines=14> */
[----:B------:R-:W-:-:S03]  /*14d0*/  FMUL.FTZ R36, R9, R42 ;  /* 0x0000002a09247220 */ /* 0x000fc60000410000 */
[----:B------:R-:W-:Y:S01]  /*14e0*/  FFMA.FTZ R45, R34, R45, 1 ;  /* 0x3f800000222d7423 */ /* 0x000fe2000001002d */
[----:B------:R-:W-:-:S03]  /*14f0*/  FMUL.FTZ R34, R39, R0 ;  /* 0x0000000027227220 */ /* 0x000fc60000410000 */
[----:B------:R-:W-:-:S07]  /*1500*/  FMUL.FTZ R36, R36, R45 ;  /* 0x0000002d24247220 */ /* 0x000fce0000410000 */
.L_x_2110:
[----:B0-----:R-:W-:Y:S01]  /*1510*/  FMUL.FTZ R38, R34, R20 ;  /* 0x0000001422267220 */ /* 0x001fe20000410000 */
[----:B------:R-:W-:Y:S01]  /*1520*/  MOV R0, R5 ;  /* 0x0000000500007202 */ /* 0x000fe20000000f00 */
        /* <DEDUP_REMOVED lines=21> */
[----:B------:R-:W-:-:S04]  /*1680*/  FFMA.FTZ R0, R0, R45, 1 ;  /* 0x3f80000000007423 */ /* 0x000fc8000001002d */
[----:B------:R-:W-:Y:S01]  /*1690*/  FMUL.FTZ R35, R43, R0 ;  /* 0x000000002b237220 */ /* 0x000fe20000410000 */
[----:B------:R-:W-:-:S07]  /*16a0*/  FMUL.FTZ R0, R37, R46 ;  /* 0x0000002e25007220 */ /* 0x000fce0000410000 */
.L_x_2111:
[----:B------:R-:W-:Y:S01]  /*16b0*/  FFMA.FTZ R42, R54, R39, R41 ;  /* 0x00000027362a7223 */ /* 0x000fe20000010029 */
[----:B------:R-:W-:Y:S01]  /*16c0*/  FMUL.FTZ R40, R35, R20 ;  /* 0x0000001423287220 */ /* 0x000fe20000410000 */
[----:B------:R-:W-:Y:S01]  /*16d0*/  FADD.FTZ R39, R39, R38 ;  /* 0x0000002627277221 */ /* 0x000fe20000010000 */
[----:B------:R-:W-:Y:S01]  /*16e0*/  FADD.FTZ R53, R32, -UR12 ;  /* 0x8000000c20357e21 */ /* 0x000fe20008010000 */
[----:B------:R-:W-:Y:S01]  /*16f0*/  FADD.FTZ R50, R33, -UR12 ;  /* 0x8000000c21327e21 */ /* 0x000fe20008010000 */
[----:B------:R-:W-:Y:S01]  /*1700*/  FFMA.FTZ R37, R55, R40, R42 ;  /* 0x0000002837257223 */ /* 0x000fe2000001002a */
[----:B------:R-:W-:Y:S01]  /*1710*/  FADD.FTZ R38, R39, R40 ;  /* 0x0000002827267221 */ /* 0x000fe20000010000 */
[----:B------:R-:W-:Y:S01]  /*1720*/  MOV R32, R6 ;  /* 0x0000000600207202 */ /* 0x000fe20000000f00 */
[----:B------:R-:W-:Y:S01]  /*1730*/  FMUL.FTZ R53, R53, UR13 ;  /* 0x0000000d35357c20 */ /* 0x000fe20008410000 */
[----:B------:R-:W-:Y:S01]  /*1740*/  MOV R33, R7 ;  /* 0x0000000700217202 */ /* 0x000fe20000000f00 */
        /* <DEDUP_REMOVED lines=16> */
[----:B-1----:R-:W-:-:S03]  /*1850*/  FADD.FTZ R46, -R44, 1 ;  /* 0x3f8000002c2e7421 */ /* 0x002fc60000010100 */
[----:B------:R-:W-:Y:S01]  /*1860*/  FMUL.FTZ R32, R45, R32 ;  /* 0x000000202d207220 */ /* 0x000fe20000410000 */
[----:B------:R-:W-:Y:S01]  /*1870*/  FFMA.FTZ R46, R33, R46, 1 ;  /* 0x3f800000212e7423 */ /* 0x000fe2000001002e */
[----:B------:R-:W-:-:S04]  /*1880*/  FMUL.FTZ R33, R7, R44 ;  /* 0x0000002c07217220 */ /* 0x000fc80000410000 */
[----:B------:R-:W-:-:S07]  /*1890*/  FMUL.FTZ R33, R33, R46 ;  /* 0x0000002e21217220 */ /* 0x000fce0000410000 */
.L_x_2112:
        /* <DEDUP_REMOVED lines=31> */
.L_x_2113:
[----:B------:R-:W-:Y:S01]  /*1a90*/  FFMA.FTZ R42, R50, R39, R37 ;  /* 0x00000027322a7223 */ /* 0x000fe20000010025 */
[----:B------:R-:W-:Y:S01]  /*1aa0*/  FMUL.FTZ R40, R30, R20 ;  /* 0x000000141e287220 */ /* 0x000fe20000410000 */
[----:B------:R-:W-:Y:S01]  /*1ab0*/  FADD.FTZ R41, R39, R38 ;  /* 0x0000002627297221 */ /* 0x000fe20000010000 */
[----:B------:R-:W-:Y:S01]  /*1ac0*/  FMUL.FTZ R39, R31, R21 ;  /* 0x000000151f277220 */ /* 0x000fe20000410000 */
[----:B------:R-:W-:Y:S01]  /*1ad0*/  FADD.FTZ R49, R28, -UR12 ;  /* 0x8000000c1c317e21 */ /* 0x000fe20008010000 */
[----:B------:R-:W-:Y:S01]  /*1ae0*/  FFMA.FTZ R37, R51, R40, R42 ;  /* 0x0000002833257223 */ /* 0x000fe2000001002a */
[----:B------:R-:W-:Y:S01]  /*1af0*/  FADD.FTZ R40, R41, R40 ;  /* 0x0000002829287221 */ /* 0x000fe20000010000 */
[----:B------:R-:W-:Y:S01]  /*1b00*/  FADD.FTZ R46, R29, -UR12 ;  /* 0x8000000c1d2e7e21 */ /* 0x000fe20008010000 */
[----:B------:R-:W-:Y:S01]  /*1b10*/  MOV R29, R12 ;  /* 0x0000000c001d7202 */ /* 0x000fe20000000f00 */
[----:B------:R-:W-:Y:S01]  /*1b20*/  FFMA.FTZ R38, R48, R39, R37 ;  /* 0x0000002730267223 */ /* 0x000fe20000010025 */
[----:B------:R-:W-:Y:S01]  /*1b30*/  FADD.FTZ R37, R39, R40 ;  /* 0x0000002827257221 */ /* 0x000fe20000010000 */
[----:B------:R-:W-:Y:S01]  /*1b40*/  MOV R28, R13 ;  /* 0x0000000d001c7202 */ /* 0x000fe20000000f00 */
        /* <DEDUP_REMOVED lines=21> */
.L_x_2114:
[----:B------:R-:W-:Y:S01]  /*1ca0*/  FMUL.FTZ R42, R29, R20 ;  /* 0x000000141d2a7220 */ /* 0x000fe20000410000 */
[----:B------:R-:W-:Y:S01]  /*1cb0*/  FFMA.FTZ R44, R57, R34, RZ ;  /* 0x00000022392c7223 */ /* 0x000fe200000100ff */
[----:B------:R-:W-:Y:S01]  /*1cc0*/  FADD.FTZ R40, RZ, R34 ;  /* 0x00000022ff287221 */ /* 0x000fe20000010000 */
[----:B------:R-:W-:Y:S01]  /*1cd0*/  FMUL.FTZ R41, R28, R21 ;  /* 0x000000151c297220 */ /* 0x000fe20000410000 */
[----:B------:R-:W-:Y:S01]  /*1ce0*/  FFMA.FTZ R39, R49, R42, R38 ;  /* 0x0000002a31277223 */ /* 0x000fe20000010026 */
[----:B------:R-:W-:Y:S01]  /*1cf0*/  FADD.FTZ R42, R37, R42 ;  /* 0x0000002a252a7221 */ /* 0x000fe20000010000 */
[----:B------:R-:W-:Y:S01]  /*1d00*/  FFMA.FTZ R34, R55, R35, R44 ;  /* 0x0000002337227223 */ /* 0x000fe2000001002c */
[----:B------:R-:W-:Y:S01]  /*1d10*/  FADD.FTZ R47, R26, -UR12 ;  /* 0x8000000c1a2f7e21 */ /* 0x000fe20008010000 */
[----:B------:R-:W-:Y:S01]  /*1d20*/  FADD.FTZ R44, R27, -UR12 ;  /* 0x8000000c1b2c7e21 */ /* 0x000fe20008010000 */
[----:B------:R-:W-:Y:S01]  /*1d30*/  FFMA.FTZ R38, R46, R41, R39 ;  /* 0x000000292e267223 */ /* 0x000fe20000010027 */
[----:B------:R-:W-:Y:S01]  /*1d40*/  FADD.FTZ R39, R41, R42 ;  /* 0x0000002a29277221 */ /* 0x000fe20000010000 */
[----:B------:R-:W-:Y:S01]  /*1d50*/  FADD.FTZ R35, R40, R35 ;  /* 0x0000002328237221 */ /* 0x000fe20000010000 */
[----:B------:R-:W-:Y:S01]  /*1d60*/  MOV R27, R14 ;  /* 0x0000000e001b7202 */ /* 0x000fe20000000f00 */
[----:B------:R-:W-:Y:S01]  /*1d70*/  FMUL.FTZ R47, R47, UR13 ;  /* 0x0000000d2f2f7c20 */ /* 0x000fe20008410000 */
[----:B------:R-:W-:Y:S01]  /*1d80*/  MOV R26, R15 ;  /* 0x0000000f001a7202 */ /* 0x000fe20000000f00 */
        /* <DEDUP_REMOVED lines=16> */
[----:B-1----:R-:W-:Y:S01]  /*1e90*/  FADD.FTZ R76, -R70, 1 ;  /* 0x3f800000464c7421 */ /* 0x002fe20000010100 */
[----:B------:R-:W-:-:S03]  /*1ea0*/  FMUL.FTZ R70, R15, R70 ;  /* 0x000000460f467220 */ /* 0x000fc60000410000 */
[----:B------:R-:W-:Y:S01]  /*1eb0*/  FFMA.FTZ R77, R27, R76, 1 ;  /* 0x3f8000001b4d7423 */ /* 0x000fe2000001004c */
[----:B------:R-:W-:-:S04]  /*1ec0*/  FMUL.FTZ R27, R14, R43 ;  /* 0x0000002b0e1b7220 */ /* 0x000fc80000410000 */
[----:B------:R-:W-:Y:S01]  /*1ed0*/  FMUL.FTZ R27, R27, R26 ;  /* 0x0000001a1b1b7220 */ /* 0x000fe20000410000 */
[----:B------:R-:W-:-:S07]  /*1ee0*/  FMUL.FTZ R26, R70, R77 ;  /* 0x0000004d461a7220 */ /* 0x000fce0000410000 */
.L_x_2115:
[----:B------:R-:W-:Y:S01]  /*1ef0*/  FMUL.FTZ R40, R27, R20 ;  /* 0x000000141b287220 */ /* 0x000fe20000410000 */
[----:B------:R-:W-:Y:S01]  /*1f00*/  FFMA.FTZ R37, R52, R0, R37 ;  /* 0x0000000034257223 */ /* 0x000fe20000010025 */
[----:B------:R-:W-:Y:S01]  /*1f10*/  FADD.FTZ R36, R41, R0 ;  /* 0x0000000029247221 */ /* 0x000fe20000010000 */
[----:B------:R-:W-:Y:S01]  /*1f20*/  FMUL.FTZ R0, R26, R21 ;  /* 0x000000151a007220 */ /* 0x000fe20000410000 */
[----:B------:R-:W-:Y:S01]  /*1f30*/  FFMA.FTZ R41, R47, R40, R38 ;  /* 0x000000282f297223 */ /* 0x000fe20000010026 */
[----:B------:R-:W-:Y:S01]  /*1f40*/  FADD.FTZ R39, R39, R40 ;  /* 0x0000002827277221 */ /* 0x000fe20000010000 */
[----:B------:R-:W-:Y:S01]  /*1f50*/  FADD.FTZ R38, R25, -UR12 ;  /* 0x8000000c19267e21 */ /* 0x000fe20008010000 */
[----:B------:R-:W-:Y:S01]  /*1f60*/  FADD.FTZ R45, R24, -UR12 ;  /* 0x8000000c182d7e21 */ /* 0x000fe20008010000 */
[----:B------:R-:W-:Y:S01]  /*1f70*/  FFMA.FTZ R40, R44, R0, R41 ;  /* 0x000000002c287223 */ /* 0x000fe20000010029 */
[----:B------:R-:W-:Y:S01]  /*1f80*/  FADD.FTZ R25, R0, R39 ;  /* 0x0000002700197221 */ /* 0x000fe20000010000 */
[----:B------:R-:W-:Y:S01]  /*1f90*/  FMUL.FTZ R0, R38, UR13 ;  /* 0x0000000d26007c20 */ /* 0x000fe20008410000 */
[----:B------:R-:W-:Y:S01]  /*1fa0*/  MOV R24, R16 ;  /* 0x0000001000187202 */ /* 0x000fe20000000f00 */
[----:B------:R-:W-:Y:S01]  /*1fb0*/  FMUL.FTZ R45, R45, UR13 ;  /* 0x0000000d2d2d7c20 */ /* 0x000fe20008410000 */
[----:B------:R-:W-:Y:S01]  /*1fc0*/  MOV R38, R17 ;  /* 0x0000001100267202 */ /* 0x000fe20000000f00 */
        /* <DEDUP_REMOVED lines=19> */
.L_x_2116:
[----:B------:R-:W-:Y:S01]  /*2100*/  FMUL.FTZ R42, R24, R20 ;  /* 0x00000014182a7220 */ /* 0x000fe20000410000 */
[----:B------:R-:W-:Y:S01]  /*2110*/  FADD.FTZ R2, R2, -UR12 ;  /* 0x8000000c02027e21 */ /* 0x000fe20008010000 */
[----:B------:R-:W-:Y:S02]  /*2120*/  MOV R41, R18 ;  /* 0x0000001200297202 */ /* 0x000fe40000000f00 */
[----:B------:R-:W-:Y:S01]  /*2130*/  FFMA.FTZ R39, R45, R42, R40 ;  /* 0x0000002a2d277223 */ /* 0x000fe20000010028 */
[----:B------:R-:W-:Y:S01]  /*2140*/  FADD.FTZ R42, R25, R42 ;  /* 0x0000002a192a7221 */ /* 0x000fe20000010000 */
[----:B------:R-:W-:-:S04]  /*2150*/  FMUL.FTZ R25, R38, R21 ;  /* 0x0000001526197220 */ /* 0x000fc80000410000 */
[----:B------:R-:W-:Y:S01]  /*2160*/  FFMA.FTZ R40, R0, R25, R39 ;  /* 0x0000001900287223 */ /* 0x000fe20000010027 */
[----:B------:R-:W-:Y:S01]  /*2170*/  FADD.FTZ R39, R3, -UR12 ;  /* 0x8000000c03277e21 */ /* 0x000fe20008010000 */
[----:B------:R-:W-:Y:S01]  /*2180*/  FADD.FTZ R25, R25, R42 ;  /* 0x0000002a19197221 */ /* 0x000fe20000010000 */
[----:B------:R-:W-:Y:S01]  /*2190*/  FMUL.FTZ R3, R2, UR13 ;  /* 0x0000000d02037c20 */ /* 0x000fe20008410000 */
[----:B------:R-:W-:Y:S01]  /*21a0*/  MOV R42, R19 ;  /* 0x00000013002a7202 */ /* 0x000fe20000000f00 */
        /* <DEDUP_REMOVED lines=16> */
[----:B0-----:R-:W-:-:S04]  /*22b0*/  FADD.FTZ R42, -R70, 1 ;  /* 0x3f800000462a7421 */ /* 0x001fc80000010100 */
[----:B------:R-:W-:Y:S01]  /*22c0*/  FFMA.FTZ R39, R39, R42, 1 ;  /* 0x3f80000027277423 */ /* 0x000fe2000001002a */
[----:B------:R-:W-:-:S04]  /*22d0*/  FMUL.FTZ R42, R19, R70 ;  /* 0x00000046132a7220 */ /* 0x000fc80000410000 */
[----:B------:R-:W-:-:S07]  /*22e0*/  FMUL.FTZ R42, R42, R39 ;  /* 0x000000272a2a7220 */ /* 0x000fce0000410000 */
.L_x_2117:
[----:B------:R-:W-:Y:S01]  /*22f0*/  FMUL.FTZ R70, R41, R20 ;  /* 0x0000001429467220 */ /* 0x000fe20000410000 */
[----:B------:R-:W-:Y:S01]  /*2300*/  ISETP.GT.AND P0, PT, R58, 0x1e, PT ;  /* 0x0000001e3a00780c */ /* 0x000fe20003f04270 */
[----:B------:R-:W-:Y:S01]  /*2310*/  FADD.FTZ R35, R35, R32 ;  /* 0x0000002023237221 */ /* 0x000fe20000010000 */
[----:B------:R-:W-:Y:S01]  /*2320*/  FFMA.FTZ R34, R53, R32, R34 ;  /* 0x0000002035227223 */ /* 0x000fe20000010022 */
[----:B------:R-:W-:Y:S01]  /*2330*/  FFMA.FTZ R39, R3, R70, R40 ;  /* 0x0000004603277223 */ /* 0x000fe20000010028 */
[----:B------:R-:W-:Y:S01]  /*2340*/  FADD.FTZ R70, R25, R70 ;  /* 0x0000004619467221 */ /* 0x000fe20000010000 */
[----:B------:R-:W-:Y:S01]  /*2350*/  FMUL.FTZ R25, R42, R21 ;  /* 0x000000152a197220 */ /* 0x000fe20000410000 */
[----:B------:R-:W-:Y:S01]  /*2360*/  FFMA.FTZ R34, R51, R30, R34 ;  /* 0x0000001e33227223 */ /* 0x000fe20000010022 */
[----:B------:R-:W0:Y:S01]  /*2370*/  S2UR UR18, SR_CgaCtaId ;  /* 0x00000000001279c3 */ /* 0x000e220000008800 */
[----:B------:R-:W-:Y:S01]  /*2380*/  FADD.FTZ R36, R36, R33 ;  /* 0x0000002124247221 */ /* 0x000fe20000010000 */
[----:B------:R-:W-:Y:S01]  /*2390*/  FFMA.FTZ R39, R2, R25, R39 ;  /* 0x0000001902277223 */ /* 0x000fe20000010027 */
[----:B------:R-:W-:Y:S01]  /*23a0*/  FADD.FTZ R25, R25, R70 ;  /* 0x0000004619197221 */ /* 0x000fe20000010000 */
[----:B------:R-:W-:Y:S01]  /*23b0*/  FFMA.FTZ R37, R50, R33, R37 ;  /* 0x0000002132257223 */ /* 0x000fe20000010025 */
[----:B------:R-:W-:Y:S01]  /*23c0*/  FADD.FTZ R33, R36, R31 ;  /* 0x0000001f24217221 */ /* 0x000fe20000010000 */
[----:B------:R-:W-:Y:S01]  /*23d0*/  FFMA.FTZ R34, R49, R29, R34 ;  /* 0x0000001d31227223 */ /* 0x000fe20000010022 */
[----:B------:R-:W1:Y:S01]  /*23e0*/  SHFL.DOWN PT, R40, R39, 0x1, 0x1f ;  /* 0x08201f0027287f89 */ /* 0x000e6200000e0000 */
[----:B------:R-:W-:Y:S01]  /*23f0*/  FFMA.FTZ R37, R48, R31, R37 ;  /* 0x0000001f30257223 */ /* 0x000fe20000010025 */
[----:B------:R-:W-:Y:S01]  /*2400*/  FADD.FTZ R33, R33, R28 ;  /* 0x0000001c21217221 */ /* 0x000fe20000010000 */
[----:B------:R-:W-:Y:S01]  /*2410*/  UMOV UR12, 0x400 ;  /* 0x00000400000c7882 */ /* 0x000fe20000000000 */
[----:B------:R-:W2:Y:S01]  /*2420*/  SHFL.DOWN PT, R70, R25, 0x1, 0x1f ;  /* 0x08201f0019467f89 */ /* 0x000ea200000e0000 */
[----:B------:R-:W-:Y:S01]  /*2430*/  FFMA.FTZ R37, R46, R28, R37 ;  /* 0x0000001c2e257223 */ /* 0x000fe20000010025 */
[----:B------:R-:W-:Y:S01]  /*2440*/  UIADD3 UR11, UR12, 0xf0, URZ ;  /* 0x000000f00c0b7890 */ /* 0x000fe2000fffe03f */
[----:B------:R-:W-:Y:S01]  /*2450*/  FFMA.FTZ R34, R47, R27, R34 ;  /* 0x0000001b2f227223 */ /* 0x000fe20000010022 */
[----:B------:R-:W-:Y:S01]  /*2460*/  FADD.FTZ R33, R33, R26 ;  /* 0x0000001a21217221 */ /* 0x000fe20000010000 */
[----:B------:R-:W-:Y:S01]  /*2470*/  FFMA.FTZ R37, R44, R26, R37 ;  /* 0x0000001a2c257223 */ /* 0x000fe20000010025 */
[----:B------:R-:W-:Y:S01]  /*2480*/  ISETP.NE.AND P2, PT, R68, RZ, PT ;  /* 0x000000ff4400720c */ /* 0x000fe20003f45270 */
[----:B------:R-:W-:Y:S01]  /*2490*/  FFMA.FTZ R34, R45, R24, R34 ;  /* 0x000000182d227223 */ /* 0x000fe20000010022 */
[----:B------:R-:W-:Y:S01]  /*24a0*/  BSSY B0, `(.L_x_2118) ;  /* 0x0000065000007945 */ /* 0x000fe20003800000 */
[----:B------:R-:W-:Y:S01]  /*24b0*/  FFMA.FTZ R37, R0, R38, R37 ;  /* 0x0000002600257223 */ /* 0x000fe20000010025 */
[----:B------:R-:W-:Y:S01]  /*24c0*/  ISETP.GT.U32.AND P3, PT, R68, 0x2f, PT ;  /* 0x0000002f4400780c */ /* 0x000fe20003f64070 */
        /* <DEDUP_REMOVED lines=13> */
[----:B------:R-:W-:-:S03]  /*25a0*/  ISETP.GT.AND P0, PT, R58, 0x17, PT ;  /* 0x000000173a00780c */ /* 0x000fc60003f04270 */
[----:B------:R-:W0:Y:S04]  /*25b0*/  SHFL.DOWN PT, R70, R39, 0x8, 0x1f ;  /* 0x09001f0027467f89 */ /* 0x000e2800000e0000 */
[----:B------:R-:W1:Y:S06]  /*25c0*/  SHFL.DOWN PT, R40, R25, 0x8, 0x1f ;  /* 0x09001f0019287f89 */ /* 0x000e6c00000e0000 */
[----:B0-----:R-:W-:Y:S01]  /*25d0*/  @!P0 FADD.FTZ R39, R39, R70 ;  /* 0x0000004627278221 */ /* 0x001fe20000010000 */
[----:B------:R-:W-:Y:S01]  /*25e0*/  LEA R70, R68, UR11, 0x4 ;  /* 0x0000000b44467c11 */ /* 0x000fe2000f8e20ff */
[----:B-1----:R-:W-:Y:S01]  /*25f0*/  @!P0 FADD.FTZ R25, R25, R40 ;  /* 0x0000002819198221 */ /* 0x002fe20000010000 */
[----:B------:R-:W-:Y:S01]  /*2600*/  FADD.FTZ R40, R35, R30 ;  /* 0x0000001e23287221 */ /* 0x000fe20000010000 */
[----:B------:R-:W-:Y:S01]  /*2610*/  ISETP.GT.AND P0, PT, R58, 0xf, PT ;  /* 0x0000000f3a00780c */ /* 0x000fe20003f04270 */
[----:B------:R-:W0:Y:S01]  /*2620*/  SHFL.DOWN PT, R30, R39, 0x10, 0x1f ;  /* 0x0a001f00271e7f89 */ /* 0x000e2200000e0000 */
[----:B------:R-:W-:Y:S01]  /*2630*/  FADD.FTZ R35, R33, R38 ;  /* 0x0000002621237221 */ /* 0x000fe20000010000 */
[----:B------:R-:W-:Y:S01]  /*2640*/  FADD.FTZ R40, R40, R29 ;  /* 0x0000001d28287221 */ /* 0x000fe20000010000 */
[----:B------:R-:W-:Y:S01]  /*2650*/  FFMA.FTZ R33, R2, R42, R37 ;  /* 0x0000002a02217223 */ /* 0x000fe20000010025 */
[----:B------:R-:W1:Y:S01]  /*2660*/  SHFL.DOWN PT, R32, R25, 0x10, 0x1f ;  /* 0x0a001f0019207f89 */ /* 0x000e6200000e0000 */
[----:B------:R-:W-:Y:S01]  /*2670*/  FADD.FTZ R35, R35, R42 ;  /* 0x0000002a23237221 */ /* 0x000fe20000010000 */
[----:B------:R-:W-:-:S04]  /*2680*/  FADD.FTZ R29, R40, R27 ;  /* 0x0000001b281d7221 */ /* 0x000fc80000010000 */
[----:B------:R-:W-:Y:S02]  /*2690*/  FADD.FTZ R26, R29, R24 ;  /* 0x000000181d1a7221 */ /* 0x000fe40000010000 */
[----:B0-----:R-:W-:Y:S01]  /*26a0*/  @!P0 FADD.FTZ R39, R39, R30 ;  /* 0x0000001e27278221 */ /* 0x001fe20000010000 */
[----:B-1----:R-:W-:Y:S01]  /*26b0*/  @!P0 FADD.FTZ R25, R25, R32 ;  /* 0x0000002019198221 */ /* 0x002fe20000010000 */
[----:B------:R-:W-:Y:S01]  /*26c0*/  ISETP.NE.AND P0, PT, R58, RZ, PT ;  /* 0x000000ff3a00720c */ /* 0x000fe20003f05270 */
[----:B------:R-:W-:Y:S01]  /*26d0*/  FFMA.FTZ R32, R3, R41, R34 ;  /* 0x0000002903207223 */ /* 0x000fe20000010022 */
[----:B------:R-:W-:Y:S01]  /*26e0*/  FADD.FTZ R34, R26, R41 ;  /* 0x000000291a227221 */ /* 0x000fe20000010000 */
[----:B------:R-:W-:-:S04]  /*26f0*/  MOV R24, R39 ;  /* 0x0000002700187202 */ /* 0x000fc80000000f00 */
[----:B------:R0:W-:Y:S06]  /*2700*/  STS.128 [R70], R32 ;  /* 0x0000002046007388 */ /* 0x0001ec0000000c00 */
        /* <DEDUP_REMOVED lines=15> */
[----:B------:R-:W-:Y:S01]  /*2800*/  FADD.FTZ R28, R28, R31 ;  /* 0x0000001f1c1c7221 */ /* 0x000fe20000010000 */
[----:B------:R-:W1:Y:S02]  /*2810*/  LDS.128 R24, [UR11+0x60] ;  /* 0x0000600bff187984 */ /* 0x000e640008000c00 */
[----:B---3--:R-:W-:Y:S01]  /*2820*/  FADD.FTZ R29, R29, R36 ;  /* 0x000000241d1d7221 */ /* 0x008fe20000010000 */
[----:B------:R-:W-:-:S03]  /*2830*/  FADD.FTZ R36, R28, R37 ;  /* 0x000000251c247221 */ /* 0x000fc60000010000 */
[----:B------:R-:W-:Y:S01]  /*2840*/  FADD.FTZ R37, R29, R38 ;  /* 0x000000261d257221 */ /* 0x000fe20000010000 */
[----:B------:R-:W-:Y:S01]  /*2850*/  FADD.FTZ R36, R36, R39 ;  /* 0x0000002724247221 */ /* 0x000fe20000010000 */
        /* <DEDUP_REMOVED lines=10> */
[----:B------:R-:W1:Y:S02]  /*2900*/  LDS.128 R36, [UR11+0x90] ;  /* 0x0000900bff247984 */ /* 0x000e640008000c00 */
[----:B--2---:R-:W-:Y:S01]  /*2910*/  FADD.FTZ R25, R25, R28 ;  /* 0x0000001c19197221 */ /* 0x004fe20000010000 */
[----:B------:R-:W-:-:S03]  /*2920*/  FADD.FTZ R28, R24, R29 ;  /* 0x0000001d181c7221 */ /* 0x000fc60000010000 */
[----:B------:R-:W-:Y:S01]  /*2930*/  FADD.FTZ R29, R25, R30 ;  /* 0x0000001e191d7221 */ /* 0x000fe20000010000 */
[----:B------:R-:W-:Y:S01]  /*2940*/  FADD.FTZ R28, R28, R31 ;  /* 0x0000001f1c1c7221 */ /* 0x000fe20000010000 */
[----:B------:R-:W2:Y:S02]  /*2950*/  LDS.128 R24, [UR11+0xa0] ;  /* 0x0000a00bff187984 */ /* 0x000ea40008000c00 */
[----:B0-----:R-:W-:Y:S01]  /*2960*/  FADD.FTZ R29, R29, R40 ;  /* 0x000000281d1d7221 */ /* 0x001fe20000010000 */
[----:B------:R-:W-:-:S03]  /*2970*/  FADD.FTZ R28, R28, R41 ;  /* 0x000000291c1c7221 */ /* 0x000fc60000010000 */
[----:B------:R-:W-:Y:S01]  /*2980*/  FADD.FTZ R29, R29, R42 ;  /* 0x0000002a1d1d7221 */ /* 0x000fe20000010000 */
[----:B------:R-:W-:-:S03]  /*2990*/  FADD.FTZ R28, R28, R43 ;  /* 0x0000002b1c1c7221 */ /* 0x000fc60000010000 */
[----:B-1----:R-:W-:Y:S01]  /*29a0*/  FADD.FTZ R41, R29, R36 ;  /* 0x000000241d297221 */ /* 0x002fe20000010000 */
[----:B------:R-:W-:Y:S02]  /*29b0*/  FADD.FTZ R36, R28, R37 ;  /* 0x000000251c247221 */ /* 0x000fe40000010000 */
[----:B------:R-:W0:Y:S01]  /*29c0*/  LDS.128 R28, [UR11+0xb0] ;  /* 0x0000b00bff1c7984 */ /* 0x000e220008000c00 */
        /* <DEDUP_REMOVED lines=18> */
.L_x_2119:
[----:B------:R-:W-:Y:S05]  /*2af0*/  BSYNC B0 ;  /* 0x0000000000007941 */ /* 0x000fea0003800000 */
.L_x_2118:
        /* <DEDUP_REMOVED lines=8> */
[----:B0-----:R-:W-:Y:S01]  /*2b80*/  FADD.FTZ R33, R34, R38 ;  /* 0x0000002622217221 */ /* 0x001fe20000010000 */
[----:B------:R-:W-:Y:S01]  /*2b90*/  FADD.FTZ R32, R35, R39 ;  /* 0x0000002723207221 */ /* 0x000fe20000010000 */
[----:B--2---:R-:W-:Y:S01]  /*2ba0*/  FADD.FTZ R27, R27, R40 ;  /* 0x000000281b1b7221 */ /* 0x004fe20000010000 */
[----:B------:R-:W0:Y:S01]  /*2bb0*/  LDS.128 R36, [R70+0xc00] ;  /* 0x000c000046247984 */ /* 0x000e220000000c00 */
[----:B------:R-:W-:Y:S01]  /*2bc0*/  FADD.FTZ R34, R26, R41 ;  /* 0x000000291a227221 */ /* 0x000fe20000010000 */
[----:B------:R-:W-:Y:S01]  /*2bd0*/  FADD.FTZ R33, R33, R42 ;  /* 0x0000002a21217221 */ /* 0x000fe20000010000 */
[----:B------:R-:W-:Y:S01]  /*2be0*/  FADD.FTZ R26, R32, R43 ;  /* 0x0000002b201a7221 */ /* 0x000fe20000010000 */
[----:B---3--:R-:W-:Y:S01]  /*2bf0*/  FADD.FTZ R27, R27, R28 ;  /* 0x0000001c1b1b7221 */ /* 0x008fe20000010000 */
[----:B------:R-:W1:Y:S01]  /*2c00*/  LDS.128 R40, [R70+0xf00] ;  /* 0x000f000046287984 */ /* 0x000e620000000c00 */
[----:B------:R-:W-:Y:S01]  /*2c10*/  FADD.FTZ R28, R34, R29 ;  /* 0x0000001d221c7221 */ /* 0x000fe20000010000 */
[----:B------:R-:W-:Y:S01]  /*2c20*/  FADD.FTZ R29, R33, R30 ;  /* 0x0000001e211d7221 */ /* 0x000fe20000010000 */
[----:B------:R-:W-:Y:S01]  /*2c30*/  FADD.FTZ R26, R26, R31 ;  /* 0x0000001f1a1a7221 */ /* 0x000fe20000010000 */
        /* <DEDUP_REMOVED lines=39> */
[----:B------:R-:W0:Y:S01]  /*2eb0*/  LDS.128 R28, [R70+0x2700] ;  /* 0x00270000461c7984 */ /* 0x000e220000000c00 */
[----:B--2---:R-:W-:Y:S01]  /*2ec0*/  FADD.FTZ R77, R77, R32 ;  /* 0x000000204d4d7221 */ /* 0x004fe20000010000 */
        /* <DEDUP_REMOVED lines=17> */
.L_x_2121:
[----:B------:R-:W-:Y:S05]  /*2fe0*/  BSYNC B0 ;  /* 0x0000000000007941 */ /* 0x000fea0003800000 */
.L_x_2120:
        /* <DEDUP_REMOVED lines=20> */
.L_x_2123:
[----:B------:R-:W-:Y:S05]  /*3130*/  BSYNC B0 ;  /* 0x0000000000007941 */ /* 0x000fea0003800000 */
.L_x_2122:
[----:B------:R-:W-:Y:S05]  /*3140*/  @!P0 BRA `(.L_x_2124) ;  /* 0x0000001000908947 */ /* 0x000fea0003800000 */
[----:B0-2---:R-:W0:Y:S01]  /*3150*/  LDC R35, c[0x0][0x10] ;  /* 0x00000400ff237b82 */ /* 0x005e220000000800 */
        /* <DEDUP_REMOVED lines=32> */
.L_x_2126:
[----:B------:R-:W2:Y:S04]  /*3360*/  LDG.E.STRONG.GPU R28, desc[UR14][R26.64] ;  /* 0x0000000e1a1c7981 */ /* 0x000ea8000c1ef900 */
[----:B--2---:R-:W-:Y:S01]  /*3370*/  CCTL.IVALL ;  /* 0x00000000ff00798f */ /* 0x004fe20002000000 */
[----:B------:R-:W-:Y:S05]  /*3380*/  YIELD ;  /* 0x0000000000007946 */ /* 0x000fea0003800000 */
[----:B------:R-:W-:-:S13]  /*3390*/  ISETP.NE.AND P0, PT, R28, R31, PT ;  /* 0x0000001f1c00720c */ /* 0x000fda0003f05270 */
[----:B------:R-:W-:Y:S05]  /*33a0*/  @P0 BRA `(.L_x_2126) ;  /* 0xfffffffc00ec0947 */ /* 0x000fea000383ffff */
.L_x_2125:
        /* <DEDUP_REMOVED lines=17> */
.L_x_2130:
        /* <DEDUP_REMOVED lines=8> */
[----:B------:R-:W-:-:S09]  /*3540*/  IADD3 R30, R38, 0x3, RZ ;  /* 0x00000003261e7810 */ /* 0x000fd20007ffe0ff */
[C-C-:B------:R-:W-:Y:S02]  /*3550*/  @!P3 IMAD R29, R35.reuse, R29, R34.reuse ;  /* 0x0000001d231db224 */ /* 0x140fe400078e0222 */
[----:B------:R-:W-:Y:S02]  /*3560*/  @!P4 IMAD R31, R35, R31, R34 ;  /* 0x0000001f231fc224 */ /* 0x000fe400078e0222 */
[----:B--2---:R-:W-:Y:S01]  /*3570*/  @!P6 FADD.FTZ R24, R24, R26 ;  /* 0x0000001a1818e221 */ /* 0x004fe20000010000 */
        /* <DEDUP_REMOVED lines=103> */
.L_x_2129:
[----:B------:R-:W-:-:S13]  /*3bf0*/  ISETP.GT.AND P3, PT, R37, 0x4, PT ;  /* 0x000000042500780c */ /* 0x000fda0003f64270 */
[----:B------:R-:W-:Y:S05]  /*3c00*/  @!P3 BRA `(.L_x_2131) ;  /* 0x0000000000ecb947 */ /* 0x000fea0003800000 */
[C---:B------:R-:W-:Y:S02]  /*3c10*/  IADD3 R29, R38.reuse, 0x1, RZ ;  /* 0x00000001261d7810 */ /* 0x040fe40007ffe0ff */
[C---:B------:R-:W-:Y:S02]  /*3c20*/  ISETP.EQ.OR P0, PT, R38.reuse, UR16, P2 ;  /* 0x0000001026007c0c */ /* 0x040fe40009702670 */
[----:B------:R-:W-:Y:S02]  /*3c30*/  ISETP.EQ.OR P4, PT, R29, UR16, P2 ;  /* 0x000000101d007c0c */ /* 0x000fe40009782670 */
[C---:B------:R-:W-:Y:S02]  /*3c40*/  IADD3 R31, R38.reuse, 0x2, RZ ;  /* 0x00000002261f7810 */ /* 0x040fe40007ffe0ff */
[----:B------:R-:W-:Y:S02]  /*3c50*/  IADD3 R32, R38, 0x3, RZ ;  /* 0x0000000326207810 */ /* 0x000fe40007ffe0ff */
[----:B------:R-:W-:-:S02]  /*3c60*/  ISETP.EQ.OR P6, PT, R31, UR16, P2 ;  /* 0x000000101f007c0c */ /* 0x000fc400097c2670 */
[----:B------:R-:W-:-:S03]  /*3c70*/  ISETP.EQ.OR P3, PT, R32, UR16, P2 ;  /* 0x0000001020007c0c */ /* 0x000fc60009762670 */
[--C-:B------:R-:W-:Y:S02]  /*3c80*/  @!P0 IMAD R27, R38, R35, R34.reuse ;  /* 0x00000023261b8224 */ /* 0x100fe400078e0222 */
[----:B------:R-:W-:Y:S02]  /*3c90*/  @!P4 IMAD R29, R35, R29, R34 ;  /* 0x0000001d231dc224 */ /* 0x000fe400078e0222 */
[----:B------:R-:W-:-:S04]  /*3ca0*/  @!P0 IMAD.WIDE.U32 R26, R27, 0x8, R40 ;  /* 0x000000081b1a8825 */ /* 0x000fc800078e0028 */
[----:B------:R-:W-:Y:S02]  /*3cb0*/  @!P4 IMAD.WIDE.U32 R28, R29, 0x8, R40 ;  /* 0x000000081d1cc825 */ /* 0x000fe400078e0028 */
[----:B------:R-:W2:Y:S02]  /*3cc0*/  @!P0 LDG.E.64 R26, desc[UR14][R26.64] ;  /* 0x0000000e1a1a8981 */ /* 0x000ea4000c1e1b00 */
[C-C-:B------:R-:W-:Y:S02]  /*3cd0*/  @!P6 IMAD R31, R35.reuse, R31, R34.reuse ;  /* 0x0000001f231fe224 */ /* 0x140fe400078e0222 */
[----:B------:R-:W-:Y:S01]  /*3ce0*/  @!P3 IMAD R33, R35, R32, R34 ;  /* 0x000000202321b224 */ /* 0x000fe200078e0222 */
[----:B------:R-:W3:Y:S01]  /*3cf0*/  @!P4 LDG.E.64 R28, desc[UR14][R28.64] ;  /* 0x0000000e1c1cc981 */ /* 0x000ee2000c1e1b00 */
[----:B------:R-:W-:-:S04]  /*3d00*/  @!P6 IMAD.WIDE.U32 R30, R31, 0x8, R40 ;  /* 0x000000081f1ee825 */ /* 0x000fc800078e0028 */
[----:B------:R-:W-:Y:S02]  /*3d10*/  @!P3 IMAD.WIDE.U32 R32, R33, 0x8, R40 ;  /* 0x000000082120b825 */ /* 0x000fe400078e0028 */
[----:B------:R-:W4:Y:S04]  /*3d20*/  @!P6 LDG.E.64 R30, desc[UR14][R30.64] ;  /* 0x0000000e1e1ee981 */ /* 0x000f28000c1e1b00 */
[----:B------:R-:W5:Y:S01]  /*3d30*/  @!P3 LDG.E.64 R32, desc[UR14][R32.64] ;  /* 0x0000000e2020b981 */ /* 0x000f62000c1e1b00 */
[----:B------:R-:W-:-:S04]  /*3d40*/  IADD3 R38, R38, 0x4, RZ ;  /* 0x0000000426267810 */ /* 0x000fc80007ffe0ff */
[----:B------:R-:W-:Y:S01]  /*3d50*/  IADD3 R39, R38, 0x3, RZ ;  /* 0x0000000326277810 */ /* 0x000fe20007ffe0ff */
[----:B--2---:R-:W-:Y:S01]  /*3d60*/  @!P0 FADD.FTZ R24, R24, R26 ;  /* 0x0000001a18188221 */ /* 0x004fe20000010000 */
[----:B------:R-:W-:Y:S01]  /*3d70*/  @!P0 FADD.FTZ R25, R25, R27 ;  /* 0x0000001b19198221 */ /* 0x000fe20000010000 */
[C---:B------:R-:W-:Y:S02]  /*3d80*/  IADD3 R26, R38.reuse, 0x1, RZ ;  /* 0x00000001261a7810 */ /* 0x040fe40007ffe0ff */
[----:B------:R-:W-:Y:S01]  /*3d90*/  ISETP.EQ.OR P0, PT, R38, UR16, P2 ;  /* 0x0000001026007c0c */ /* 0x000fe20009702670 */
[----:B---3--:R-:W-:Y:S01]  /*3da0*/  @!P4 FADD.FTZ R24, R24, R28 ;  /* 0x0000001c1818c221 */ /* 0x008fe20000010000 */
[----:B------:R-:W-:Y:S01]  /*3db0*/  @!P4 FADD.FTZ R25, R25, R29 ;  /* 0x0000001d1919c221 */ /* 0x000fe20000010000 */
[----:B------:R-:W-:Y:S02]  /*3dc0*/  IADD3 R28, R38, 0x2, RZ ;  /* 0x00000002261c7810 */ /* 0x000fe40007ffe0ff */
[----:B------:R-:W-:Y:S01]  /*3dd0*/  ISETP.EQ.OR P4, PT, R26, UR16, P2 ;  /* 0x000000101a007c0c */ /* 0x000fe20009782670 */
[----:B----4-:R-:W-:Y:S01]  /*3de0*/  @!P6 FADD.FTZ R24, R24, R30 ;  /* 0x0000001e1818e221 */ /* 0x010fe20000010000 */
[----:B------:R-:W-:Y:S01]  /*3df0*/  @!P6 FADD.FTZ R25, R25, R31 ;  /* 0x0000001f1919e221 */ /* 0x000fe20000010000 */
[----:B------:R-:W-:-:S02]  /*3e00*/  ISETP.EQ.OR P6, PT, R28, UR16, P2 ;  /* 0x000000101c007c0c */ /* 0x000fc400097c2670 */
[----:B-----5:R-:W-:Y:S01]  /*3e10*/  @!P3 FADD.FTZ R24, R24, R32 ;  /* 0x000000201818b221 */ /* 0x020fe20000010000 */
[----:B------:R-:W-:Y:S01]  /*3e20*/  @!P3 FADD.FTZ R25, R25, R33 ;  /* 0x000000211919b221 */ /* 0x000fe20000010000 */
[----:B------:R-:W-:Y:S01]  /*3e30*/  ISETP.EQ.OR P3, PT, R39, UR16, P2 ;  /* 0x0000001027007c0c */ /* 0x000fe20009762670 */
[----:B------:R-:W-:-:S05]  /*3e40*/  @!P0 IMAD R27, R35, R38, R34 ;  /* 0x00000026231b8224 */ /* 0x000fca00078e0222 */
[----:B------:R-:W-:Y:S02]  /*3e50*/  @!P4 IMAD R29, R35, R26, R34 ;  /* 0x0000001a231dc224 */ /* 0x000fe400078e0222 */
[----:B------:R-:W-:-:S04]  /*3e60*/  @!P0 IMAD.WIDE.U32 R26, R27, 0x8, R40 ;  /* 0x000000081b1a8825 */ /* 0x000fc800078e0028 */
[----:B------:R-:W-:Y:S02]  /*3e70*/  @!P6 IMAD R31, R35, R28, R34 ;  /* 0x0000001c231fe224 */ /* 0x000fe400078e0222 */
[--C-:B------:R-:W-:Y:S01]  /*3e80*/  @!P4 IMAD.WIDE.U32 R28, R29, 0x8, R40.reuse ;  /* 0x000000081d1cc825 */ /* 0x100fe200078e0028 */
[----:B------:R-:W2:Y:S03]  /*3e90*/  @!P0 LDG.E.64 R26, desc[UR14][R26.64] ;  /* 0x0000000e1a1a8981 */ /* 0x000ea6000c1e1b00 */
[----:B------:R-:W-:Y:S02]  /*3ea0*/  @!P6 IMAD.WIDE.U32 R30, R31, 0x8, R40 ;  /* 0x000000081f1ee825 */ /* 0x000fe400078e0028 */
[----:B------:R-:W3:Y:S02]  /*3eb0*/  @!P4 LDG.E.64 R28, desc[UR14][R28.64] ;  /* 0x0000000e1c1cc981 */ /* 0x000ee4000c1e1b00 */
[----:B------:R-:W-:-:S02]  /*3ec0*/  @!P3 IMAD R33, R35, R39, R34 ;  /* 0x000000272321b224 */ /* 0x000fc400078e0222 */
[----:B------:R-:W4:Y:S02]  /*3ed0*/  @!P6 LDG.E.64 R30, desc[UR14][R30.64] ;  /* 0x0000000e1e1ee981 */ /* 0x000f24000c1e1b00 */
[----:B------:R-:W-:-:S06]  /*3ee0*/  @!P3 IMAD.WIDE.U32 R32, R33, 0x8, R40 ;  /* 0x000000082120b825 */ /* 0x000fcc00078e0028 */
[----:B------:R-:W5:Y:S01]  /*3ef0*/  @!P3 LDG.E.64 R32, desc[UR14][R32.64] ;  /* 0x0000000e2020b981 */ /* 0x000f62000c1e1b00 */
[----:B------:R-:W-:Y:S02]  /*3f00*/  IADD3 R37, R37, -0x4, RZ ;  /* 0xfffffffc25257810 */ /* 0x000fe40007ffe0ff */
        /* <DEDUP_REMOVED lines=11> */
.L_x_2131:
[----:B------:R-:W-:-:S13]  /*3fc0*/  ISETP.NE.OR P0, PT, R37, RZ, P0 ;  /* 0x000000ff2500720c */ /* 0x000fda0000705670 */
[----:B------:R-:W-:Y:S05]  /*3fd0*/  @!P0 BRA `(.L_x_2127) ;  /* 0x00000000007c8947 */ /* 0x000fea0003800000 */
.L_x_2128:
        /* <DEDUP_REMOVED lines=10> */
[----:B------:R-:W2:Y:S01]  /*4080*/  @!P4 LDG.E.64 R26, desc[UR14][R26.64] ;  /* 0x0000000e1a1ac981 */ /* 0x000ea2000c1e1b00 */
[----:B------:R-:W-:Y:S02]  /*4090*/  @!P3 IMAD R31, R35, R31, R34 ;  /* 0x0000001f231fb224 */ /* 0x000fe400078e0222 */
[----:B------:R-:W-:-:S04]  /*40a0*/  @!P6 IMAD.WIDE.U32 R28, R29, 0x8, R40 ;  /* 0x000000081d1ce825 */ /* 0x000fc800078e0028 */
[----:B------:R-:W-:Y:S02]  /*40b0*/  @!P3 IMAD.WIDE.U32 R30, R31, 0x8, R40 ;  /* 0x000000081f1eb825 */ /* 0x000fe400078e0028 */
[----:B------:R-:W3:Y:S02]  /*40c0*/  @!P6 LDG.E.64 R28, desc[UR14][R28.64] ;  /* 0x0000000e1c1ce981 */ /* 0x000ee4000c1e1b00 */
[----:B------:R-:W-:Y:S02]  /*40d0*/  @!P0 IMAD R33, R35, R33, R34 ;  /* 0x0000002123218224 */ /* 0x000fe400078e0222 */
[----:B------:R-:W4:Y:S02]  /*40e0*/  @!P3 LDG.E.64 R30, desc[UR14][R30.64] ;  /* 0x0000000e1e1eb981 */ /* 0x000f24000c1e1b00 */
[----:B------:R-:W-:-:S06]  /*40f0*/  @!P0 IMAD.WIDE.U32 R32, R33, 0x8, R40 ;  /* 0x0000000821208825 */ /* 0x000fcc00078e0028 */
[----:B------:R-:W5:Y:S01]  /*4100*/  @!P0 LDG.E.64 R32, desc[UR14][R32.64] ;  /* 0x0000000e20208981 */ /* 0x000f62000c1e1b00 */
[----:B------:R-:W-:Y:S02]  /*4110*/  IADD3 R37, R37, -0x4, RZ ;  /* 0xfffffffc25257810 */ /* 0x000fe40007ffe0ff */
[----:B------:R-:W-:Y:S01]  /*4120*/  IADD3 R38, R38, 0x4, RZ ;  /* 0x0000000426267810 */ /* 0x000fe20007ffe0ff */
[----:B--2---:R-:W-:Y:S01]  /*4130*/  @!P4 FADD.FTZ R24, R24, R26 ;  /* 0x0000001a1818c221 */ /* 0x004fe20000010000 */
[----:B------:R-:W-:Y:S01]  /*4140*/  @!P4 FADD.FTZ R25, R25, R27 ;  /* 0x0000001b1919c221 */ /* 0x000fe20000010000 */
[----:B------:R-:W-:Y:S02]  /*4150*/  ISETP.NE.AND P4, PT, R37, RZ, PT ;  /* 0x000000ff2500720c */ /* 0x000fe40003f85270 */
[----:B---3--:R-:W-:Y:S01]  /*4160*/  @!P6 FADD.FTZ R24, R24, R28 ;  /* 0x0000001c1818e221 */ /* 0x008fe20000010000 */
[----:B------:R-:W-:-:S03]  /*4170*/  @!P6 FADD.FTZ R25, R25, R29 ;  /* 0x0000001d1919e221 */ /* 0x000fc60000010000 */
[----:B----4-:R-:W-:Y:S01]  /*4180*/  @!P3 FADD.FTZ R24, R24, R30 ;  /* 0x0000001e1818b221 */ /* 0x010fe20000010000 */
[----:B------:R-:W-:-:S03]  /*4190*/  @!P3 FADD.FTZ R25, R25, R31 ;  /* 0x0000001f1919b221 */ /* 0x000fc60000010000 */
[----:B-----5:R-:W-:Y:S01]  /*41a0*/  @!P0 FADD.FTZ R24, R24, R32 ;  /* 0x0000002018188221 */ /* 0x020fe20000010000 */
[----:B------:R-:W-:Y:S02]  /*41b0*/  @!P0 FADD.FTZ R25, R25, R33 ;  /* 0x0000002119198221 */ /* 0x000fe40000010000 */
[----:B------:R-:W-:Y:S05]  /*41c0*/  @P4 BRA `(.L_x_2128) ;  /* 0xfffffffc00844947 */ /* 0x000fea000383ffff */
.L_x_2127:
        /* <DEDUP_REMOVED lines=11> */
.L_x_2133:
[----:B------:R-:W-:Y:S05]  /*4280*/  BSYNC B0 ;  /* 0x0000000000007941 */ /* 0x000fea0003800000 */
.L_x_2132:
        /* <DEDUP_REMOVED lines=16> */
.L_x_2124:
[----:B------:R-:W1:Y:S01]  /*4390*/  S2UR UR12, SR_CgaCtaId ;  /* 0x00000000000c79c3 */ /* 0x000e620000008800 */
[----:B------:R-:W-:Y:S01]  /*43a0*/  UMOV UR11, 0x400 ;  /* 0x00000400000b7882 */ /* 0x000fe20000000000 */
[----:B------:R-:W-:Y:S01]  /*43b0*/  ULDC.64 UR20, c[0x0][0x290] ;  /* 0x0000a40000147ab9 */ /* 0x000fe20000000a00 */
[----:B0-2---:R-:W-:Y:S02]  /*43c0*/  SHF.R.S32.HI R33, RZ, 0x1f, R66 ;  /* 0x0000001fff217819 */ /* 0x005fe40000011442 */
[----:B------:R-:W-:Y:S02]  /*43d0*/  SHF.R.S32.HI R32, RZ, 0x1f, R65 ;  /* 0x0000001fff207819 */ /* 0x000fe40000011441 */
[----:B------:R-:W-:Y:S02]  /*43e0*/  ISETP.GE.U32.AND P0, PT, R66, UR20, PT ;  /* 0x0000001442007c0c */ /* 0x000fe4000bf06070 */
[----:B------:R-:W-:Y:S02]  /*43f0*/  SHF.R.S32.HI R28, RZ, 0x1f, R64 ;  /* 0x0000001fff1c7819 */ /* 0x000fe40000011440 */
[----:B------:R-:W-:-:S02]  /*4400*/  ISETP.GE.AND.EX P0, PT, R33, UR21, PT, P0 ;  /* 0x0000001521007c0c */ /* 0x000fc4000bf06300 */
[----:B------:R-:W-:Y:S02]  /*4410*/  SHF.R.S32.HI R29, RZ, 0x1f, R63 ;  /* 0x0000001fff1d7819 */ /* 0x000fe4000001143f */
[----:B------:R-:W-:Y:S01]  /*4420*/  ISETP.GT.U32.OR P0, PT, R68, 0x2ff, P0 ;  /* 0x000002ff4400780c */ /* 0x000fe20000704470 */
[----:B-1----:R-:W-:-:S09]  /*4430*/  ULEA UR11, UR12, UR11, 0x18 ;  /* 0x0000000b0c0b7291 */ /* 0x002fd2000f8ec03f */
[----:B------:R-:W-:Y:S01]  /*4440*/  @!P2 STS.64 [UR11+0xe0], R24 ;  /* 0x0000e018ff00a988 */ /* 0x000fe20008000a0b */
[----:B------:R-:W-:Y:S01]  /*4450*/  BAR.SYNC.DEFER_BLOCKING 0x0 ;  /* 0x0000000000007b1d */ /* 0x000fe20000010000 */
[----:B------:R-:W-:-:S04]  /*4460*/  ISETP.GE.U32.AND P2, PT, R65, UR20, PT ;  /* 0x0000001441007c0c */ /* 0x000fc8000bf46070 */
[----:B------:R-:W-:-:S04]  /*4470*/  ISETP.GE.AND.EX P2, PT, R32, UR21, PT, P2 ;  /* 0x0000001520007c0c */ /* 0x000fc8000bf46320 */
        /* <DEDUP_REMOVED lines=24> */
.L_x_2134:
[----:B------:R-:W-:Y:S04]  /*4600*/  BSSY B0, `(.L_x_2135) ;  /* 0x0000013000007945 */ /* 0x000fe80003800000 */
[----:B------:R-:W-:Y:S05]  /*4610*/  @!P1 BRA `(.L_x_2136) ;  /* 0x0000000000449947 */ /* 0x000fea0003800000 */
[----:B------:R-:W-:Y:S01]  /*4620*/  ULDC.64 UR18, c[0x0][0x288] ;  /* 0x0000a20000127ab9 */ /* 0x000fe20000000a00 */
[----:B------:R-:W-:Y:S01]  /*4630*/  MOV R24, R72 ;  /* 0x0000004800187202 */ /* 0x000fe20000000f00 */
        /* <DEDUP_REMOVED lines=10> */
[----:B------:R-:W-:Y:S01]  /*46e0*/  FMUL.FTZ R8, R8, UR13 ;  /* 0x0000000d08087c20 */ /* 0x000fe20008410000 */
[----:B------:R-:W-:Y:S01]  /*46f0*/  IADD3 R27, R25, R27, RZ ;  /* 0x0000001b191b7210 */ /* 0x000fe20007ffe0ff */
[----:B------:R-:W-:-:S03]  /*4700*/  FMUL.FTZ R9, R9, UR13 ;  /* 0x0000000d09097c20 */ /* 0x000fc60008410000 */
[----:B------:R-:W-:-:S05]  /*4710*/  LEA.HI.X R27, R24, UR19, R27, 0x2, P3 ;  /* 0x00000013181b7c11 */ /* 0x000fca00098f141b */
[----:B------:R0:W-:Y:S02]  /*4720*/  STG.E.64 desc[UR14][R26.64], R8 ;  /* 0x000000081a007986 */ /* 0x0001e4000c101b0e */
.L_x_2136:
[----:B------:R-:W-:Y:S05]  /*4730*/  BSYNC B0 ;  /* 0x0000000000007941 */ /* 0x000fea0003800000 */
.L_x_2135:
[----:B------:R-:W-:Y:S05]  /*4740*/  @!P5 BRA `(.L_x_2137) ;  /* 0x000000000048d947 */ /* 0x000fea0003800000 */
        /* <DEDUP_REMOVED lines=18> */
.L_x_2137:
[----:B------:R-:W-:Y:S04]  /*4870*/  BSSY B0, `(.L_x_2138) ;  /* 0x0000013000007945 */ /* 0x000fe80003800000 */
[----:B------:R-:W-:Y:S05]  /*4880*/  @P0 BRA `(.L_x_2139) ;  /* 0x0000000000440947 */ /* 0x000fea0003800000 */
        /* <DEDUP_REMOVED lines=17> */
.L_x_2139:
[----:B------:R-:W-:Y:S05]  /*49a0*/  BSYNC B0 ;  /* 0x0000000000007941 */ /* 0x000fea0003800000 */
.L_x_2138:
[----:B------:R-:W-:Y:S05]  /*49b0*/  @!P5 BRA `(.L_x_2140) ;  /* 0x000000000048d947 */ /* 0x000fea0003800000 */
[----:B-1----:R-:W-:Y:S01]  /*49c0*/  FFMA.FTZ R4, R53, R20, R22 ;  /* 0x0000001435047223 */ /* 0x002fe20000010016 */
        /* <DEDUP_REMOVED lines=17> */
.L_x_2140:
        /* <DEDUP_REMOVED lines=8> */
[C---:B0-----:R-:W-:Y:S02]  /*4b60*/  IMAD R9, R65.reuse, UR19, R32 ;  /* 0x0000001341097c24 */ /* 0x041fe4000f8e0220 */
        /* <DEDUP_REMOVED lines=10> */
.L_x_2142:
[----:B------:R-:W-:Y:S05]  /*4c10*/  BSYNC B0 ;  /* 0x0000000000007941 */ /* 0x000fea0003800000 */
.L_x_2141:
[----:B-1----:R-:W-:Y:S02]  /*4c20*/  SHF.R.S32.HI R24, RZ, 0x1f, R62 ;  /* 0x0000001fff187819 */ /* 0x002fe4000001143e */
[----:B0-2---:R-:W-:Y:S02]  /*4c30*/  SHF.R.S32.HI R9, RZ, 0x1f, R61 ;  /* 0x0000001fff097819 */ /* 0x005fe4000001143d */
[----:B------:R-:W-:Y:S02]  /*4c40*/  SHF.R.S32.HI R8, RZ, 0x1f, R60 ;  /* 0x0000001fff087819 */ /* 0x000fe4000001143c */
[----:B------:R-:W-:Y:S02]  /*4c50*/  ISETP.GE.U32.AND P6, PT, R64, UR20, PT ;  /* 0x0000001440007c0c */ /* 0x000fe4000bfc6070 */
[----:B------:R-:W-:Y:S02]  /*4c60*/  ISETP.GE.U32.AND P0, PT, R63, UR20, PT ;  /* 0x000000143f007c0c */ /* 0x000fe4000bf06070 */
[----:B------:R-:W-:-:S02]  /*4c70*/  ISETP.GE.U32.AND P2, PT, R62, UR20, PT ;  /* 0x000000143e007c0c */ /* 0x000fc4000bf46070 */
[----:B------:R-:W-:Y:S02]  /*4c80*/  ISETP.GE.U32.AND P3, PT, R61, UR20, PT ;  /* 0x000000143d007c0c */ /* 0x000fe4000bf66070 */
[----:B------:R-:W-:Y:S02]  /*4c90*/  ISETP.GE.U32.AND P4, PT, R60, UR20, PT ;  /* 0x000000143c007c0c */ /* 0x000fe4000bf86070 */
[----:B------:R-:W-:Y:S02]  /*4ca0*/  ISETP.GE.AND.EX P6, PT, R28, UR21, PT, P6 ;  /* 0x000000151c007c0c */ /* 0x000fe4000bfc6360 */
[----:B------:R-:W-:Y:S02]  /*4cb0*/  ISETP.GE.AND.EX P0, PT, R29, UR21, PT, P0 ;  /* 0x000000151d007c0c */ /* 0x000fe4000bf06300 */
[----:B------:R-:W-:Y:S02]  /*4cc0*/  ISETP.GE.AND.EX P2, PT, R24, UR21, PT, P2 ;  /* 0x0000001518007c0c */ /* 0x000fe4000bf46320 */
[----:B------:R-:W-:-:S02]  /*4cd0*/  ISETP.GE.AND.EX P3, PT, R9, UR21, PT, P3 ;  /* 0x0000001509007c0c */ /* 0x000fc4000bf66330 */
[----:B------:R-:W-:Y:S02]  /*4ce0*/  ISETP.GE.AND.EX P4, PT, R8, UR21, PT, P4 ;  /* 0x0000001508007c0c */ /* 0x000fe4000bf86340 */
[C---:B------:R-:W-:Y:S02]  /*4cf0*/  ISETP.GT.U32.OR P6, PT, R68.reuse, 0x2ff, P6 ;  /* 0x000002ff4400780c */ /* 0x040fe400037c4470 */
[C---:B------:R-:W-:Y:S02]  /*4d00*/  ISETP.GT.U32.OR P0, PT, R68.reuse, 0x2ff, P0 ;  /* 0x000002ff4400780c */ /* 0x040fe40000704470 */
[C---:B------:R-:W-:Y:S02]  /*4d10*/  ISETP.GT.U32.OR P2, PT, R68.reuse, 0x2ff, P2 ;  /* 0x000002ff4400780c */ /* 0x040fe40001744470 */
        /* <DEDUP_REMOVED lines=21> */
.L_x_2143:
[----:B------:R-:W-:Y:S04]  /*4e70*/  BSSY B0, `(.L_x_2144) ;  /* 0x0000013000007945 */ /* 0x000fe80003800000 */
[----:B------:R-:W-:Y:S05]  /*4e80*/  @P6 BRA `(.L_x_2145) ;  /* 0x0000000000446947 */ /* 0x000fea0003800000 */
        /* <DEDUP_REMOVED lines=17> */
.L_x_2145:
[----:B------:R-:W-:Y:S05]  /*4fa0*/  BSYNC B0 ;  /* 0x0000000000007941 */ /* 0x000fea0003800000 */
.L_x_2144:
[----:B------:R-:W-:Y:S05]  /*4fb0*/  @!P5 BRA `(.L_x_2146) ;  /* 0x000000000048d947 */ /* 0x000fea0003800000 */
        /* <DEDUP_REMOVED lines=18> */
.L_x_2146:
[----:B------:R-:W-:Y:S04]  /*50e0*/  BSSY B0, `(.L_x_2147) ;  /* 0x0000013000007945 */ /* 0x000fe80003800000 */
[----:B------:R-:W-:Y:S05]  /*50f0*/  @P0 BRA `(.L_x_2148) ;  /* 0x0000000000440947 */ /* 0x000fea0003800000 */
[----:B------:R-:W-:Y:S01]  /*5100*/  ULDC.64 UR18, c[0x0][0x288] ;  /* 0x0000a20000127ab9 */ /* 0x000fe20000000a00 */
[----:B------:R-:W-:Y:S01]  /*5110*/  MOV R4, R72 ;  /* 0x0000004800047202 */ /* 0x000fe20000000f00 */
[----:B0-----:R-:W-:Y:S01]  /*5120*/  IMAD R6, R29, UR18, RZ ;  /* 0x000000121d067c24 */ /* 0x001fe2000f8e02ff */
        /* <DEDUP_REMOVED lines=14> */
.L_x_2148:
[----:B------:R-:W-:Y:S05]  /*5210*/  BSYNC B0 ;  /* 0x0000000000007941 */ /* 0x000fea0003800000 */
.L_x_2147:
[----:B------:R-:W-:Y:S05]  /*5220*/  @!P5 BRA `(.L_x_2149) ;  /* 0x000000000048d947 */ /* 0x000fea0003800000 */
[----:B------:R-:W-:Y:S01]  /*5230*/  FFMA.FTZ R4, R47, R20, R22 ;  /* 0x000000142f047223 */ /* 0x000fe20000010016 */
[----:B------:R-:W-:-:S03]  /*5240*/  FFMA.FTZ R5, R44, R21, R23 ;  /* 0x000000152c057223 */ /* 0x000fc60000010017 */
[----:B01----:R-:W-:Y:S01]  /*5250*/  FMUL.FTZ R6, R4, -1.4426950216293334961 ;  /* 0xbfb8aa3b04067820 */ /* 0x003fe20000410000 */
        /* <DEDUP_REMOVED lines=15> */
.L_x_2149:
[----:B------:R-:W-:Y:S04]  /*5350*/  BSSY B0, `(.L_x_2150) ;  /* 0x0000013000007945 */ /* 0x000fe80003800000 */
[----:B------:R-:W-:Y:S05]  /*5360*/  @P2 BRA `(.L_x_2151) ;  /* 0x0000000000442947 */ /* 0x000fea0003800000 */
[----:B------:R-:W-:Y:S01]  /*5370*/  ULDC.64 UR18, c[0x0][0x288] ;  /* 0x0000a20000127ab9 */ /* 0x000fe20000000a00 */
[----:B------:R-:W-:Y:S01]  /*5380*/  MOV R4, R72 ;  /* 0x0000004800047202 */ /* 0x000fe20000000f00 */
[----:B01----:R-:W-:Y:S01]  /*5390*/  IMAD R7, R24, UR18, RZ ;  /* 0x0000001218077c24 */ /* 0x003fe2000f8e02ff */
        /* <DEDUP_REMOVED lines=14> */
.L_x_2151:
[----:B------:R-:W-:Y:S05]  /*5480*/  BSYNC B0 ;  /* 0x0000000000007941 */ /* 0x000fea0003800000 */
.L_x_2150:
[----:B------:R-:W-:Y:S05]  /*5490*/  @!P5 BRA `(.L_x_2152) ;  /* 0x000000000048d947 */ /* 0x000fea0003800000 */
[----:B------:R-:W-:Y:S01]  /*54a0*/  FFMA.FTZ R4, R45, R20, R22 ;  /* 0x000000142d047223 */ /* 0x000fe20000010016 */
[----:B------:R-:W-:-:S03]  /*54b0*/  FFMA.FTZ R5, R0, R21, R23 ;  /* 0x0000001500057223 */ /* 0x000fc60000010017 */
[----:B012---:R-:W-:Y:S01]  /*54c0*/  FMUL.FTZ R6, R4, -1.4426950216293334961 ;  /* 0xbfb8aa3b04067820 */ /* 0x007fe20000410000 */
        /* <DEDUP_REMOVED lines=15> */
.L_x_2152:
[----:B------:R-:W-:Y:S04]  /*55c0*/  BSSY B0, `(.L_x_2153) ;  /* 0x0000013000007945 */ /* 0x000fe80003800000 */
[----:B------:R-:W-:Y:S05]  /*55d0*/  @P3 BRA `(.L_x_2154) ;  /* 0x0000000000443947 */ /* 0x000fea0003800000 */
[----:B------:R-:W-:Y:S01]  /*55e0*/  ULDC.64 UR18, c[0x0][0x288] ;  /* 0x0000a20000127ab9 */ /* 0x000fe20000000a00 */
[----:B------:R-:W-:Y:S01]  /*55f0*/  MOV R4, R72 ;  /* 0x0000004800047202 */ /* 0x000fe20000000f00 */
[----:B012---:R-:W-:Y:S01]  /*5600*/  IMAD R10, R9, UR18, RZ ;  /* 0x00000012090a7c24 */ /* 0x007fe2000f8e02ff */
[----:B------:R-:W-:Y:S01]  /*5610*/  MOV R5, R75 ;  /* 0x0000004b00057202 */ /* 0x000fe20000000f00 */
[-CC-:B------:R-:W-:Y:S01]  /*5620*/  FFMA.FTZ R45, R45, R30.reuse, R31.reuse ;  /* 0x0000001e2d2d7223 */ /* 0x180fe2000001001f */
[----:B------:R-:W-:Y:S01]  /*5630*/  FFMA.FTZ R0, R0, R30, R31 ;  /* 0x0000001e00007223 */ /* 0x000fe2000001001f */
[----:B------:R-:W-:-:S04]  /*5640*/  IMAD.WIDE.U32 R6, R61, UR18, R4 ;  /* 0x000000123d067c25 */ /* 0x000fc8000f8e0004 */
[----:B------:R-:W-:Y:S01]  /*5650*/  FFMA.FTZ R45, R20, R16, -R45 ;  /* 0x00000010142d7223 */ /* 0x000fe2000001082d */
[----:B------:R-:W-:Y:S01]  /*5660*/  FFMA.FTZ R0, R21, R17, -R0 ;  /* 0x0000001115007223 */ /* 0x000fe20000010800 */
[----:B------:R-:W-:Y:S01]  /*5670*/  IMAD R5, R61, UR19, R10 ;  /* 0x000000133d057c24 */ /* 0x000fe2000f8e020a */
[----:B------:R-:W-:Y:S01]  /*5680*/  ULDC.64 UR18, c[0x0][0x210] ;  /* 0x0000840000127ab9 */ /* 0x000fe20000000a00 */
[----:B------:R-:W-:Y:S01]  /*5690*/  FMUL.FTZ R10, R45, UR13 ;  /* 0x0000000d2d0a7c20 */ /* 0x000fe20008410000 */
[----:B------:R-:W-:Y:S01]  /*56a0*/  LEA R4, P0, R6, UR18, 0x2 ;  /* 0x0000001206047c11 */ /* 0x000fe2000f8010ff */
[----:B------:R-:W-:Y:S01]  /*56b0*/  FMUL.FTZ R11, R0, UR13 ;  /* 0x0000000d000b7c20 */ /* 0x000fe20008410000 */
[----:B------:R-:W-:-:S04]  /*56c0*/  IADD3 R5, R7, R5, RZ ;  /* 0x0000000507057210 */ /* 0x000fc80007ffe0ff */
[----:B------:R-:W-:-:S05]  /*56d0*/  LEA.HI.X R5, R6, UR19, R5, 0x2, P0 ;  /* 0x0000001306057c11 */ /* 0x000fca00080f1405 */
[----:B------:R3:W-:Y:S02]  /*56e0*/  STG.E.64 desc[UR14][R4.64], R10 ;  /* 0x0000000a04007986 */ /* 0x0007e4000c101b0e */
.L_x_2154:
[----:B------:R-:W-:Y:S05]  /*56f0*/  BSYNC B0 ;  /* 0x0000000000007941 */ /* 0x000fea0003800000 */
.L_x_2153:
[----:B------:R-:W-:Y:S05]  /*5700*/  @!P5 BRA `(.L_x_2155) ;  /* 0x000000000048d947 */ /* 0x000fea0003800000 */
[----:B------:R-:W-:Y:S01]  /*5710*/  FFMA.FTZ R22, R3, R20, R22 ;  /* 0x0000001403167223 */ /* 0x000fe20000010016 */
[----:B------:R-:W-:-:S03]  /*5720*/  FFMA.FTZ R23, R2, R21, R23 ;  /* 0x0000001502177223 */ /* 0x000fc60000010017 */
[----:B------:R-:W-:Y:S01]  /*5730*/  FMUL.FTZ R0, R22, -1.4426950216293334961 ;  /* 0xbfb8aa3b16007820 */ /* 0x000fe20000410000 */
[----:B012---:R-:W-:-:S05]  /*5740*/  FMUL.FTZ R6, R23, -1.4426950216293334961 ;  /* 0xbfb8aa3b17067820 */ /* 0x007fca0000410000 */
[----:B------:R-:W3:Y:S08]  /*5750*/  MUFU.EX2 R0, R0 ;  /* 0x0000000000007308 */ /* 0x000ef00000000800 */
[----:B------:R-:W0:Y:S01]  /*5760*/  MUFU.EX2 R6, R6 ;  /* 0x0000000600067308 */ /* 0x000e220000000800 */
[----:B---3--:R-:W-:-:S07]  /*5770*/  FADD.FTZ R4, R0, 1 ;  /* 0x3f80000000047421 */ /* 0x008fce0000010000 */
        /* <DEDUP_REMOVED lines=11> */
.L_x_2155:
[----:B------:R-:W-:Y:S04]  /*5830*/  BSSY B0, `(.L_x_2156) ;  /* 0x0000012000007945 */ /* 0x000fe80003800000 */
[----:B------:R-:W-:Y:S05]  /*5840*/  @P4 BRA `(.L_x_2157) ;  /* 0x0000000000404947 */ /* 0x000fea0003800000 */
[----:B------:R-:W-:Y:S01]  /*5850*/  ULDC.64 UR18, c[0x0][0x288] ;  /* 0x0000a20000127ab9 */ /* 0x000fe20000000a00 */
[----:B------:R-:W-:Y:S01]  /*5860*/  MOV R73, R75 ;  /* 0x0000004b00497202 */ /* 0x000fe20000000f00 */
[----:B---3--:R-:W-:Y:S02]  /*5870*/  IMAD R5, R8, UR18, RZ ;  /* 0x0000001208057c24 */ /* 0x008fe4000f8e02ff */
        /* <DEDUP_REMOVED lines=8> */
[----:B------:R-:W-:Y:S02]  /*5900*/  LEA R2, P0, R72, UR18, 0x2 ;  /* 0x0000001248027c11 */ /* 0x000fe4000f8010ff */
[----:B------:R-:W-:-:S04]  /*5910*/  IADD3 R5, R73, R5, RZ ;  /* 0x0000000549057210 */ /* 0x000fc80007ffe0ff */
[----:B------:R-:W-:Y:S01]  /*5920*/  LEA.HI.X R3, R72, UR19, R5, 0x2, P0 ;  /* 0x0000001348037c11 */ /* 0x000fe200080f1405 */
[----:B------:R-:W-:-:S05]  /*5930*/  FMUL.FTZ R5, R30, UR13 ;  /* 0x0000000d1e057c20 */ /* 0x000fca0008410000 */
[----:B------:R4:W-:Y:S02]  /*5940*/  STG.E.64 desc[UR14][R2.64], R4 ;  /* 0x0000000402007986 */ /* 0x0009e4000c101b0e */
.L_x_2157:
[----:B------:R-:W-:Y:S05]  /*5950*/  BSYNC B0 ;  /* 0x0000000000007941 */ /* 0x000fea0003800000 */
.L_x_2156:
[----:B------:R-:W-:Y:S01]  /*5960*/  ULDC UR11, c[0x0][0x10] ;  /* 0x00000400000b7ab9 */ /* 0x000fe20000000800 */
[----:B------:R-:W-:Y:S02]  /*5970*/  UIADD3 UR4, UR4, 0x1, URZ ;  /* 0x0000000104047890 */ /* 0x000fe4000fffe03f */
[----:B------:R-:W-:-:S04]  /*5980*/  UIADD3 UR6, UR11, UR6, URZ ;  /* 0x000000060b067290 */ /* 0x000fc8000fffe03f */
[----:B------:R-:W-:-:S06]  /*5990*/  UISETP.GE.AND UP0, UPT, UR6, UR5, UPT ;  /* 0x000000050600728c */ /* 0x000fcc000bf06270 */
[----:B------:R-:W-:-:S13]  /*59a0*/  PLOP3.LUT P0, PT, PT, PT, UP0, 0x80, 0x0 ;  /* 0x000000000000781c */ /* 0x000fda0003f0f008 */
[----:B------:R-:W-:Y:S05]  /*59b0*/  @!P0 BRA `(.L_x_2158) ;  /* 0xffffffa800648947 */ /* 0x000fea000383ffff */
.L_x_2107:
[----:B---34-:R-:W3:Y:S01]  /*59c0*/  LDC R4, c[0x0][0xc] ;  /* 0x00000300ff047b82 */ /* 0x018ee20000000800 */
[----:B------:R-:W-:Y:S01]  /*59d0*/  ISETP.NE.AND P1, PT, R68, RZ, PT ;  /* 0x000000ff4400720c */ /* 0x000fe20003f25270 */
[----:B------:R-:W-:Y:S06]  /*59e0*/  BSSY B0, `(.L_x_2159) ;  /* 0x0000011000007945 */ /* 0x000fec0003800000 */
[----:B012---:R-:W0:Y:S08]  /*59f0*/  LDC R7, c[0x0][0x10] ;  /* 0x00000400ff077b82 */ /* 0x007e300000000800 */
[----:B------:R-:W1:Y:S01]  /*5a00*/  LDC.64 R2, c[0x0][0x258] ;  /* 0x00009600ff027b82 */ /* 0x000e620000000a00 */
[----:B---3--:R-:W-:-:S02]  /*5a10*/  ISETP.NE.AND P0, PT, R4, 0x1, PT ;  /* 0x000000010400780c */ /* 0x008fc40003f05270 */
[----:B0-----:R-:W-:-:S04]  /*5a20*/  SHF.L.U32 R0, R7, 0x1, RZ ;  /* 0x0000000107007819 */ /* 0x001fc800000006ff */
[----:B------:R-:W-:-:S05]  /*5a30*/  SEL R5, R0, RZ, P0 ;  /* 0x000000ff00057207 */ /* 0x000fca0000000000 */
[----:B-1----:R-:W-:Y:S01]  /*5a40*/  IMAD.WIDE.U32 R2, R5, 0x4, R2 ;  /* 0x0000000405027825 */ /* 0x002fe200078e0002 */
        /* <DEDUP_REMOVED lines=10> */
.L_x_2160:
[----:B------:R-:W-:Y:S05]  /*5af0*/  BSYNC B0 ;  /* 0x0000000000007941 */ /* 0x000fea0003800000 */
.L_x_2159:
        /* <DEDUP_REMOVED lines=11> */
.L_x_2162:
[----:B------:R-:W2:Y:S04]  /*5bb0*/  LDG.E.STRONG.GPU R5, desc[UR14][R2.64] ;  /* 0x0000000e02057981 */ /* 0x000ea8000c1ef900 */
[----:B--2---:R-:W-:Y:S01]  /*5bc0*/  CCTL.IVALL ;  /* 0x00000000ff00798f */ /* 0x004fe20002000000 */
[----:B------:R-:W-:Y:S05]  /*5bd0*/  YIELD ;  /* 0x0000000000007946 */ /* 0x000fea0003800000 */
[----:B------:R-:W-:-:S13]  /*5be0*/  ISETP.NE.AND P0, PT, R5, R0, PT ;  /* 0x000000000500720c */ /* 0x000fda0003f05270 */
[----:B------:R-:W-:Y:S05]  /*5bf0*/  @P0 BRA `(.L_x_2162) ;  /* 0xfffffffc00ec0947 */ /* 0x000fea000383ffff */
.L_x_2161:
        /* <DEDUP_REMOVED lines=24> */
.L_x_2163:
        /* <DEDUP_REMOVED lines=23> */
.L_x_2164:
        /* <DEDUP_REMOVED lines=9> */
.L_x_5139:


//--------------------- .text._Z35group_norm_nhwc_bwd_one_pass_kernelI11Fp32IOFp32WLi256ELi96ELi768EEv26Group_norm_nhwc_bwd_params --------------------------
	.section	.text._Z35group_norm_nhwc_bwd_one_pass_kernelI11Fp32IOFp32WLi256ELi96ELi768EEv26Group_norm_nhwc_bwd_params,"ax",@progbits
	.align	128
        .global         _Z35group_norm_nhwc_bwd_one_pass_kernelI11Fp32IOFp32WLi256ELi96ELi768EEv26Group_norm_nhwc_bwd_params
        .type           _Z35group_norm_nhwc_bwd_one_pass_kernelI11Fp32IOFp32WLi256ELi96ELi768EEv26Group_norm_nhwc_bwd_params,@function
        .size           _Z35group_norm_nhwc_bwd_one_pass_kernelI11Fp32IOFp32WLi256ELi96ELi768EEv26Group_norm_nhwc_bwd_params,(.L_x_5140 - _Z35group_norm_nhwc_bwd_one_pass_kernelI11Fp32IOFp32WLi256ELi96ELi768EEv26Group_norm_nhwc_bwd_params)
        .other          _Z35group_norm_nhwc_bwd_one_pass_kernelI11Fp32IOFp32WLi256ELi96ELi768EEv26Group_norm_nhwc_bwd_params,@"STO_CUDA_ENTRY STV_DEFAULT"
_Z35group_norm_nhwc_bwd_one_pass_kernelI11Fp32IOFp32WLi256ELi96ELi768EEv26Group_norm_nhwc_bwd_params:
.text._Z35group_norm_nhwc_bwd_one_pass_kernelI11Fp32IOFp32WLi256ELi96ELi768EEv26Group_norm_nhwc_bwd_params:
        /* <DEDUP_REMOVED lines=14> */
[----:B------:R-:W-:Y:S01]  /*00e0*/  SHF.R.S32.HI R5, RZ, 0x1f, R0 ;  /* 0x0000001fff057819 */ /* 0x000fe20000011400 */
[----:B------:R-:W-:Y:S02]  /*00f0*/  UIMAD.WIDE.U32 UR4, UR10, 0x3, URZ ;  /* 0x000000030a0478a5 */ /* 0x000fe4000f8e003f */
[----:B------:R-:W-:Y:S01]  /*0100*/  SHF.R.U32.HI R3, RZ, 0x5, R3 ;  /* 0x00000005ff037819 */ /* 0x000fe20000011603 */
[----:B------:R-:W-:Y:S01]  /*0110*/  UIMAD UR12, UR11, 0x3, URZ ;  /* 0x000000030b0c78a4 */ /* 0x000fe2000f8e023f */
[----:B------:R-:W0:Y:S01]  /*0120*/  LDC R4, c[0x0][0x2ac] ;  /* 0x0000ab00ff047b82 */ /* 0x000e220000000800 */
[----:B------:R-:W-:Y:S01]  /*0130*/  ULEA.HI UR9, UP0, UR11, UR10, URZ, 0x1 ;  /* 0x0000000a0b097291 */ /* 0x000fe2000f81083f */
[----:B------:R-:W-:Y:S01]  /*0140*/  LEA.HI R5, R5, R0, RZ, 0x5 ;  /* 0x0000000005057211 */ /* 0x000fe200078f28ff */
[----:B------:R-:W-:Y:S01]  /*0150*/  UMOV UR6, 0x400 ;  /* 0x0000040000067882 */ /* 0x000fe20000000000 */
[----:B------:R-:W-:-:S02]  /*0160*/  UIADD3 UR12, UR5, UR12, URZ ;  /* 0x0000000c050c7290 */ /* 0x000fc4000fffe03f */
[----:B------:R-:W-:Y:S01]  /*0170*/  UIADD3.X UR11, URZ, UR11, URZ, UP0, !UPT ;  /* 0x0000000b3f0b7290 */ /* 0x000fe200087fe43f */
[----:B------:R-:W-:Y:S01]  /*0180*/  SHF.R.S32.HI R5, RZ, 0x5, R5 ;  /* 0x00000005ff057819 */ /* 0x000fe20000011405 */
[----:B------:R-:W1:Y:S01]  /*0190*/  S2UR UR7, SR_CgaCtaId ;  /* 0x00000000000779c3 */ /* 0x000e620000008800 */
[----:B------:R-:W-:Y:S01]  /*01a0*/  ULDC.64 UR14, c[0x0][0x290] ;  /* 0x0000a400000e7ab9 */ /* 0x000fe20000000a00 */
        /* <DEDUP_REMOVED lines=8> */
[----:B------:R-:W-:Y:S01]  /*0230*/  USHF.L.U64.HI UR12, UR10, 0x2, UR12 ;  /* 0x000000020a0c7899 */ /* 0x000fe2000801020c */
[----:B------:R-:W-:Y:S01]  /*0240*/  IMAD R3, R3, -0x30, R0 ;  /* 0xffffffd003037824 */ /* 0x000fe200078e0200 */
[----:B------:R-:W-:Y:S01]  /*0250*/  ULDC.U8 UR25, c[0x0][0x2a4] ;  /* 0x0000a90000197ab9 */ /* 0x000fe20000000000 */
[----:B------:R-:W-:Y:S01]  /*0260*/  UMOV UR4, URZ ;  /* 0x0000003f00047c82 */ /* 0x000fe20008000000 */
[----:B------:R-:W-:-:S02]  /*0270*/  ISETP.GE.U32.AND P1, PT, R2, UR14, PT ;  /* 0x0000000e02007c0c */ /* 0x000fc4000bf26070 */
[----:B------:R-:W-:Y:S01]  /*0280*/  SHF.R.S32.HI R6, RZ, 0x1f, R2 ;  /* 0x0000001fff067819 */ /* 0x000fe20000011402 */
[----:B-1----:R-:W-:Y:S01]  /*0290*/  ULEA UR6, UR7, UR6, 0x18 ;  /* 0x0000000607067291 */ /* 0x002fe2000f8ec03f */
[----:B------:R-:W-:Y:S02]  /*02a0*/  SHF.L.U32 R4, R3, 0x1, RZ ;  /* 0x0000000103047819 */ /* 0x000fe400000006ff */
[----:B------:R-:W-:-:S03]  /*02b0*/  ISETP.GE.AND.EX P1, PT, R6, UR15, PT, P1 ;  /* 0x0000000f06007c0c */ /* 0x000fc6000bf26310 */
[----:B------:R-:W-:Y:S01]  /*02c0*/  LEA R3, R5, UR6, 0x3 ;  /* 0x0000000605037c11 */ /* 0x000fe2000f8e18ff */
[----:B------:R0:W-:Y:S01]  /*02d0*/  STL [R1+0x40], R4 ;  /* 0x0000400401007387 */ /* 0x0001e20000100800 */
[----:B------:R-:W-:Y:S02]  /*02e0*/  ISETP.LT.U32.AND P1, PT, R0, 0x300, !P1 ;  /* 0x000003000000780c */ /* 0x000fe40004f21070 */
[C---:B------:R-:W-:Y:S01]  /*02f0*/  IADD3 R5, R2.reuse, 0x30, RZ ;  /* 0x0000003002057810 */ /* 0x040fe20007ffe0ff */
[----:B------:R1:W-:Y:S01]  /*0300*/  STL [R1+0x44], R3 ;  /* 0x0000440301007387 */ /* 0x0003e20000100800 */
[C---:B0-----:R-:W-:Y:S02]  /*0310*/  IADD3 R4, R2.reuse, 0x10, RZ ;  /* 0x0000001002047810 */ /* 0x041fe40007ffe0ff */
[C---:B------:R-:W-:Y:S02]  /*0320*/  IADD3 R4, R2.reuse, 0x40, RZ ;  /* 0x0000004002047810 */ /* 0x040fe40007ffe0ff */
[----:B-1----:R-:W-:-:S02]  /*0330*/  IADD3 R3, R2, 0x20, RZ ;  /* 0x0000002002037810 */ /* 0x002fc40007ffe0ff */
[----:B------:R-:W-:-:S07]  /*0340*/  IADD3 R3, R2, 0x50, RZ ;  /* 0x0000005002037810 */ /* 0x000fce0007ffe0ff */
.L_x_2248:
[----:B--2---:R-:W2:Y:S01]  /*0350*/  LDL R7, [R1+0x40] ;  /* 0x0000400001077983 */ /* 0x004ea20000100800 */
[----:B------:R-:W-:Y:S01]  /*0360*/  ULDC UR14, c[0x0][0x2a0] ;  /* 0x0000a800000e7ab9 */ /* 0x000fe20000000800 */
[----:B----4-:R-:W-:Y:S01]  /*0370*/  IABS R5, UR8 ;  /* 0x0000000800057c13 */ /* 0x010fe20008000000 */
        /* <DEDUP_REMOVED lines=8> */
[----:B01----:R-:W0:Y:S01]  /*0400*/  @P1 LDC.64 R10, c[0x0][0x288] ;  /* 0x0000a200ff0a1b82 */ /* 0x003e220000000a00 */
[----:B------:R-:W-:-:S02]  /*0410*/  R2UR UR15, R3 ;  /* 0x00000000030f72ca */ /* 0x000fc400000e0000 */
[----:B------:R-:W-:Y:S02]  /*0420*/  CS2R R54, SRZ ;  /* 0x0000000000367805 */ /* 0x000fe4000001ff00 */
[----:B------:R-:W-:Y:S02]  /*0430*/  ISETP.GE.U32.AND P2, PT, R17, UR18, PT ;  /* 0x0000001211007c0c */ /* 0x000fe4000bf46070 */
[----:B------:R-:W-:Y:S02]  /*0440*/  SHF.R.S32.HI R5, RZ, 0x1f, R17 ;  /* 0x0000001fff057819 */ /* 0x000fe40000011411 */
[----:B------:R-:W-:Y:S01]  /*0450*/  IADD3 R35, R2, 0x60, RZ ;  /* 0x0000006002237810 */ /* 0x000fe20007ffe0ff */
[----:B------:R-:W1:Y:S01]  /*0460*/  @P1 LDC.64 R46, c[0x0][0x230] ;  /* 0x00008c00ff2e1b82 */ /* 0x000e620000000a00 */
[----:B------:R-:W-:Y:S02]  /*0470*/  ISETP.GE.AND.EX P2, PT, R5, UR19, PT, P2 ;  /* 0x0000001305007c0c */ /* 0x000fe4000bf46320 */
[----:B------:R-:W-:-:S02]  /*0480*/  ISETP.GE.U32.AND P5, PT, R35, UR18, PT ;  /* 0x0000001223007c0c */ /* 0x000fc4000bfa6070 */
[----:B------:R-:W-:Y:S01]  /*0490*/  ISETP.GT.U32.OR P2, PT, R0, 0x2ff, P2 ;  /* 0x000002ff0000780c */ /* 0x000fe20001744470 */
[----:B---3--:R-:W3:Y:S01]  /*04a0*/  I2F.RP R3, UR15 ;  /* 0x0000000f00037d06 */ /* 0x008ee20008209400 */
[----:B------:R-:W-:Y:S01]  /*04b0*/  SHF.R.S32.HI R21, RZ, 0x1f, R35 ;  /* 0x0000001fff157819 */ /* 0x000fe20000011423 */
[----:B------:R-:W4:Y:S01]  /*04c0*/  @P1 LDC.64 R44, c[0x0][0x228] ;  /* 0x00008a00ff2c1b82 */ /* 0x000f220000000a00 */
[----:B------:R-:W-:Y:S02]  /*04d0*/  IADD3 R26, R2, 0x70, RZ ;  /* 0x00000070021a7810 */ /* 0x000fe40007ffe0ff */
[----:B------:R-:W-:Y:S02]  /*04e0*/  ISETP.GE.AND.EX P5, PT, R21, UR19, PT, P5 ;  /* 0x0000001315007c0c */ /* 0x000fe4000bfa6350 */
[----:B------:R-:W-:Y:S02]  /*04f0*/  ISETP.GE.U32.AND P4, PT, R26, UR18, PT ;  /* 0x000000121a007c0c */ /* 0x000fe4000bf86070 */
[----:B------:R-:W-:-:S02]  /*0500*/  SHF.R.S32.HI R29, RZ, 0x1f, R26 ;  /* 0x0000001fff1d7819 */ /* 0x000fc4000001141a */
[C---:B------:R-:W-:Y:S01]  /*0510*/  ISETP.GT.U32.OR P5, PT, R0.reuse, 0x2ff, P5 ;  /* 0x000002ff0000780c */ /* 0x040fe20002fa4470 */
[----:B------:R-:W0:Y:S01]  /*0520*/  @!P2 LDC.64 R8, c[0x0][0x288] ;  /* 0x0000a200ff08ab82 */ /* 0x000e220000000a00 */
[----:B------:R-:W-:Y:S01]  /*0530*/  ISETP.GE.AND.EX P4, PT, R29, UR19, PT, P4 ;  /* 0x000000131d007c0c */ /* 0x000fe2000bf86340 */
[----:B---3--:R-:W3:Y:S01]  /*0540*/  MUFU.RCP R3, R3 ;  /* 0x0000000300037308 */ /* 0x008ee20000001000 */
[----:B------:R-:W-:Y:S02]  /*0550*/  SHF.R.S32.HI R23, RZ, 0x1f, R17 ;  /* 0x0000001fff177819 */ /* 0x000fe40000011411 */
[----:B------:R-:W-:-:S03]  /*0560*/  ISETP.GT.U32.OR P4, PT, R0, 0x2ff, P4 ;  /* 0x000002ff0000780c */ /* 0x000fc60002784470 */
[----:B------:R-:W4:Y:S01]  /*0570*/  @!P2 LDC.64 R18, c[0x0][0x230] ;  /* 0x00008c00ff12ab82 */ /* 0x000f220000000a00 */
[----:B------:R-:W-:-:S07]  /*0580*/  IADD3 R34, R2, 0x90, RZ ;  /* 0x0000009002227810 */ /* 0x000fce0007ffe0ff */
[----:B------:R-:W1:Y:S01]  /*0590*/  @!P5 LDC.64 R24, c[0x0][0x288] ;  /* 0x0000a200ff18db82 */ /* 0x000e620000000a00 */
[----:B---3--:R-:W-:-:S07]  /*05a0*/  IADD3 R4, R3, 0xffffffe, RZ ;  /* 0x0ffffffe03047810 */ /* 0x008fce0007ffe0ff */
[----:B------:R-:W3:Y:S01]  /*05b0*/  @!P4 LDC.64 R14, c[0x0][0x288] ;  /* 0x0000a200ff0ecb82 */ /* 0x000ee20000000a00 */
[----:B0-----:R-:W-:Y:S01]  /*05c0*/  @!P2 IMAD R12, R23, R8, RZ ;  /* 0x00000008170ca224 */ /* 0x001fe200078e02ff */
[----:B------:R-:W0:Y:S03]  /*05d0*/  F2I.FTZ.U32.TRUNC.NTZ R4, R4 ;  /* 0x0000000400047305 */ /* 0x000e26000021f000 */
[----:B------:R-:W-:Y:S02]  /*05e0*/  @!P2 IMAD R23, R17, R9, R12 ;  /* 0x000000091117a224 */ /* 0x000fe400078e020c */
[----:B-1----:R-:W-:Y:S01]  /*05f0*/  @!P5 IMAD R22, R21, R24, RZ ;  /* 0x000000181516d224 */ /* 0x002fe200078e02ff */
[----:B0-----:R-:W-:Y:S01]  /*0600*/  R2UR UR7, R4 ;  /* 0x00000000040772ca */ /* 0x001fe200000e0000 */
[----:B------:R-:W0:Y:S02]  /*0610*/  @!P4 LDC.64 R20, c[0x0][0x230] ;  /* 0x00008c00ff14cb82 */ /* 0x000e240000000a00 */
[----:B------:R-:W-:-:S02]  /*0620*/  @!P5 IMAD R33, R35, R25, R22 ;  /* 0x000000192321d224 */ /* 0x000fc400078e0216 */
[----:B---3--:R-:W-:-:S08]  /*0630*/  @!P4 IMAD R32, R29, R14, RZ ;  /* 0x0000000e1d20c224 */ /* 0x008fd000078e02ff */
[----:B------:R-:W-:-:S04]  /*0640*/  UIADD3 UR5, URZ, -UR7, URZ ;  /* 0x800000073f057290 */ /* 0x000fc8000fffe03f */
[----:B------:R-:W-:-:S04]  /*0650*/  UIMAD UR5, UR5, UR15, URZ ;  /* 0x0000000f050572a4 */ /* 0x000fc8000f8e023f */
[----:B------:R-:W-:-:S04]  /*0660*/  UIMAD.WIDE.U32 UR6, UR7, UR5, UR6 ;  /* 0x00000005070672a5 */ /* 0x000fc8000f8e0006 */
[----:B------:R-:W-:-:S04]  /*0670*/  UIMAD.WIDE.U32 UR6, UR7, UR13, URZ ;  /* 0x0000000d070672a5 */ /* 0x000fc8000f8e003f */
[----:B------:R-:W-:-:S04]  /*0680*/  UIADD3 UR5, -UR7, URZ, URZ ;  /* 0x0000003f07057290 */ /* 0x000fc8000fffe13f */
[----:B------:R-:W-:Y:S02]  /*0690*/  UIMAD UR5, UR15, UR5, UR13 ;  /* 0x000000050f0572a4 */ /* 0x000fe4000f8e020d */
[----:B------:R-:W-:Y:S02]  /*06a0*/  ULOP3.LUT UR13, URZ, UR14, URZ, 0x33, !UPT ;  /* 0x0000000e3f0d7292 */ /* 0x000fe4000f8e333f */
[----:B------:R-:W-:-:S11]  /*06b0*/  UISETP.GT.U32.AND UP2, UPT, UR15, UR5, UPT ;  /* 0x000000050f00728c */ /* 0x000fd6000bf44070 */
[----:B------:R-:W-:Y:S02]  /*06c0*/  @!UP2 UIADD3 UR5, UR5, -UR15, URZ ;  /* 0x8000000f0505a290 */ /* 0x000fe4000fffe03f */
[----:B------:R-:W-:Y:S02]  /*06d0*/  @!UP2 UIADD3 UR7, UR7, 0x1, URZ ;  /* 0x000000010707a890 */ /* 0x000fe4000fffe03f */
[----:B------:R-:W-:Y:S02]  /*06e0*/  UIADD3 UR6, UR5, -UR15, URZ ;  /* 0x8000000f05067290 */ /* 0x000fe4000fffe03f */
[----:B------:R-:W-:Y:S02]  /*06f0*/  UISETP.GT.U32.AND UP3, UPT, UR15, UR5, UPT ;  /* 0x000000050f00728c */ /* 0x000fe4000bf64070 */
[----:B------:R-:W-:Y:S02]  /*0700*/  UISETP.GE.U32.AND UP1, UPT, UR5, UR15, UPT ;  /* 0x0000000f0500728c */ /* 0x000fe4000bf26070 */
[----:B------:R-:W-:-:S02]  /*0710*/  USEL UR5, UR6, UR5, !UP3 ;  /* 0x0000000506057287 */ /* 0x000fc4000d800000 */
[----:B------:R-:W-:Y:S02]  /*0720*/  ULOP3.LUT UR6, UR8, UR14, URZ, 0x3c, !UPT ;  /* 0x0000000e08067292 */ /* 0x000fe4000f8e3c3f */
[----:B------:R-:W-:Y:S02]  /*0730*/  @!UP4 UIADD3 UR5, -UR5, URZ, URZ ;  /* 0x0000003f0505c290 */ /* 0x000fe4000fffe13f */
[----:B------:R-:W-:Y:S02]  /*0740*/  UISETP.GE.AND UP2, UPT, UR6, URZ, UPT ;  /* 0x0000003f0600728c */ /* 0x000fe4000bf46270 */
[----:B------:R-:W-:Y:S02]  /*0750*/  USEL UR16, UR13, UR5, !UP0 ;  /* 0x000000050d107287 */ /* 0x000fe4000c000000 */
[----:B------:R-:W-:Y:S02]  /*0760*/  @UP1 UIADD3 UR7, UR7, 0x1, URZ ;  /* 0x0000000107071890 */ /* 0x000fe4000fffe03f */
[----:B------:R-:W-:Y:S01]  /*0770*/  UIMAD UR17, UR16, 0x60, URZ ;  /* 0x00000060101178a4 */ /* 0x000fe2000f8e023f */
[----:B------:R-:W-:-:S04]  /*0780*/  ULDC.64 UR14, c[0x0][0x298] ;  /* 0x0000a600000e7ab9 */ /* 0x000fc80000000a00 */
[----:B------:R-:W-:Y:S01]  /*0790*/  @!UP2 UIADD3 UR7, -UR7, URZ, URZ ;  /* 0x0000003f0707a290 */ /* 0x000fe2000fffe13f */
[----:B------:R-:W-:-:S03]  /*07a0*/  MOV R6, UR17 ;  /* 0x0000001100067c02 */ /* 0x000fc60008000f00 */
[----:B------:R-:W-:-:S04]  /*07b0*/  USEL UR7, UR13, UR7, !UP0 ;  /* 0x000000070d077287 */ /* 0x000fc8000c000000 */
[----:B------:R-:W-:-:S04]  /*07c0*/  USHF.R.S32.HI UR5, URZ, 0x1f, UR7 ;  /* 0x0000001f3f057899 */ /* 0x000fc80008011407 */
[----:B------:R-:W-:-:S04]  /*07d0*/  UIMAD UR5, UR5, UR14, URZ ;  /* 0x0000000e050572a4 */ /* 0x000fc8000f8e023f */
[----:B------:R-:W-:Y:S01]  /*07e0*/  UIMAD UR5, UR7, UR15, UR5 ;  /* 0x0000000f070572a4 */ /* 0x000fe2000f8e0205 */
[----:B--2---:R-:W-:Y:S02]  /*07f0*/  SHF.R.S32.HI R3, RZ, 0x1f, R7 ;  /* 0x0000001fff037819 */ /* 0x004fe40000011407 */
[----:B------:R-:W-:Y:S02]  /*0800*/  IADD3 R4, P0, R7, UR17, RZ ;  /* 0x0000001107047c10 */ /* 0x000fe4000ff1e0ff */
[----:B------:R-:W-:Y:S02]  /*0810*/  SHF.R.S32.HI R7, RZ, 0x1f, R2 ;  /* 0x0000001fff077819 */ /* 0x000fe40000011402 */
[----:B------:R-:W-:Y:S02]  /*0820*/  LEA.HI.X.SX32 R5, R6, R3, 0x1, P0 ;  /* 0x0000000306057211 */ /* 0x000fe400000f0eff */
[----:B------:R-:W-:-:S05]  /*0830*/  MOV R3, UR14 ;  /* 0x0000000e00037c02 */ /* 0x000fca0008000f00 */
[----:B------:R-:W-:Y:S01]  /*0840*/  IMAD.WIDE.U32 R4, R3, UR7, R4 ;  /* 0x0000000703047c25 */ /* 0x000fe2000f8e0004 */
[----:B------:R-:W-:-:S03]  /*0850*/  ULDC.64 UR6, c[0x0][0x248] ;  /* 0x0000920000067ab9 */ /* 0x000fc60000000a00 */
[----:B------:R-:W-:Y:S01]  /*0860*/  @P1 IMAD R3, R7, R10, RZ ;  /* 0x0000000a07031224 */ /* 0x000fe200078e02ff */
[----:B------:R-:W-:Y:S02]  /*0870*/  IADD3 R7, R5, UR5, RZ ;  /* 0x0000000505077c10 */ /* 0x000fe4000fffe0ff */
[-C--:B------:R-:W-:Y:S01]  /*0880*/  @P1 MOV R6, R4.reuse ;  /* 0x0000000400061202 */ /* 0x080fe20000000f00 */
[C---:B------:R-:W-:Y:S01]  /*0890*/  @P1 IMAD R3, R2.reuse, R11, R3 ;  /* 0x0000000b02031224 */ /* 0x040fe200078e0203 */
[-C--:B------:R-:W-:Y:S02]  /*08a0*/  @!P2 MOV R12, R4.reuse ;  /* 0x00000004000ca202 */ /* 0x080fe40000000f00 */
[----:B------:R-:W-:Y:S01]  /*08b0*/  @!P5 MOV R28, R4 ;  /* 0x00000004001cd202 */ /* 0x000fe20000000f00 */
[----:B------:R-:W-:Y:S01]  /*08c0*/  @P1 IMAD.WIDE.U32 R10, R2, R10, R6 ;  /* 0x0000000a020a1225 */ /* 0x000fe200078e0006 */
[----:B------:R-:W-:-:S04]  /*08d0*/  @!P5 MOV R29, R7 ;  /* 0x00000007001dd202 */ /* 0x000fc80000000f00 */
[----:B------:R-:W-:Y:S01]  /*08e0*/  @P1 IADD3 R11, R11, R3, RZ ;  /* 0x000000030b0b1210 */ /* 0x000fe20007ffe0ff */
[----:B------:R-:W-:Y:S01]  /*08f0*/  @!P5 IMAD.WIDE.U32 R24, R35, R24, R28 ;  /* 0x000000182318d225 */ /* 0x000fe200078e001c */
[----:B------:R-:W-:Y:S02]  /*0900*/  IADD3 R3, R2, 0x80, RZ ;  /* 0x0000008002037810 */ /* 0x000fe40007ffe0ff */
[----:B------:R-:W-:Y:S02]  /*0910*/  @P1 SHF.L.U32 R13, R10, 0x2, RZ ;  /* 0x000000020a0d1819 */ /* 0x000fe400000006ff */
[----:B------:R-:W-:Y:S02]  /*0920*/  ISETP.GE.U32.AND P3, PT, R3, UR18, PT ;  /* 0x0000001203007c0c */ /* 0x000fe4000bf66070 */
[----:B------:R-:W-:Y:S02]  /*0930*/  SHF.R.S32.HI R27, RZ, 0x1f, R3 ;  /* 0x0000001fff1b7819 */ /* 0x000fe40000011403 */
[----:B------:R-:W-:-:S02]  /*0940*/  @P1 IADD3 R46, P0, R13, R46, RZ ;  /* 0x0000002e0d2e1210 */ /* 0x000fc40007f1e0ff */
[----:B------:R-:W-:Y:S02]  /*0950*/  ISETP.GE.AND.EX P3, PT, R27, UR19, PT, P3 ;  /* 0x000000131b007c0c */ /* 0x000fe4000bf66330 */
[----:B----4-:R-:W-:Y:S02]  /*0960*/  @P1 IADD3 R44, P6, R13, R44, RZ ;  /* 0x0000002c0d2c1210 */ /* 0x010fe40007fde0ff */
[----:B------:R-:W-:Y:S02]  /*0970*/  @!P2 MOV R13, R7 ;  /* 0x00000007000da202 */ /* 0x000fe40000000f00 */
[----:B------:R-:W-:Y:S02]  /*0980*/  @P1 SHF.L.U64.HI R16, R10, 0x2, R11 ;  /* 0x000000020a101819 */ /* 0x000fe4000001020b */
[----:B------:R-:W1:Y:S01]  /*0990*/  @!P2 LDC.64 R10, c[0x0][0x228] ;  /* 0x00008a00ff0aab82 */ /* 0x000e620000000a00 */
[----:B------:R-:W-:Y:S01]  /*09a0*/  ISETP.GT.U32.OR P3, PT, R0, 0x2ff, P3 ;  /* 0x000002ff0000780c */ /* 0x000fe20001f64470 */
[----:B------:R-:W-:Y:S01]  /*09b0*/  @!P2 IMAD.WIDE.U32 R8, R17, R8, R12 ;  /* 0x000000081108a225 */ /* 0x000fe200078e000c */
[----:B------:R-:W-:-:S02]  /*09c0*/  @P1 IADD3.X R47, R16, R47, RZ, P0, !PT ;  /* 0x0000002f102f1210 */ /* 0x000fc400007fe4ff */
[----:B------:R-:W-:Y:S02]  /*09d0*/  @P1 IADD3.X R45, R16, R45, RZ, P6, !PT ;  /* 0x0000002d102d1210 */ /* 0x000fe400037fe4ff */
[----:B------:R-:W-:Y:S01]  /*09e0*/  @!P2 IADD3 R9, R9, R23, RZ ;  /* 0x000000170909a210 */ /* 0x000fe20007ffe0ff */
[----:B------:R-:W2:Y:S01]  /*09f0*/  @!P5 LDC.64 R12, c[0x0][0x228] ;  /* 0x00008a00ff0cdb82 */ /* 0x000ea20000000a00 */
[C---:B------:R-:W-:Y:S02]  /*0a00*/  @!P2 SHF.L.U32 R31, R8.reuse, 0x2, RZ ;  /* 0x00000002081fa819 */ /* 0x040fe400000006ff */
[----:B------:R-:W-:Y:S02]  /*0a10*/  @!P2 SHF.L.U64.HI R30, R8, 0x2, R9 ;  /* 0x00000002081ea819 */ /* 0x000fe40000010209 */
[----:B------:R-:W-:Y:S02]  /*0a20*/  @!P4 MOV R28, R4 ;  /* 0x00000004001cc202 */ /* 0x000fe40000000f00 */
[----:B------:R-:W-:Y:S01]  /*0a30*/  @!P4 MOV R29, R7 ;  /* 0x00000007001dc202 */ /* 0x000fe20000000f00 */
[----:B------:R-:W3:Y:S01]  /*0a40*/  @!P5 LDC.64 R16, c[0x0][0x230] ;  /* 0x00008c00ff10db82 */ /* 0x000ee20000000a00 */
[----:B------:R-:W-:-:S02]  /*0a50*/  @!P2 IADD3 R18, P0, R31, R18, RZ ;  /* 0x000000121f12a210 */ /* 0x000fc40007f1e0ff */
[----:B------:R-:W-:Y:S02]  /*0a60*/  @!P5 IADD3 R25, R25, R33, RZ ;  /* 0x000000211919d210 */ /* 0x000fe40007ffe0ff */
[----:B------:R-:W-:Y:S01]  /*0a70*/  @!P2 IADD3.X R19, R30, R19, RZ, P0, !PT ;  /* 0x000000131e13a210 */ /* 0x000fe200007fe4ff */
[----:B------:R-:W-:Y:S01]  /*0a80*/  UIMAD.WIDE UR6, UR8, 0x8, UR6 ;  /* 0x00000008080678a5 */ /* 0x000fe2000f8e0206 */
[----:B------:R-:W-:Y:S01]  /*0a90*/  SHF.R.S32.HI R33, RZ, 0x1f, R34 ;  /* 0x0000001fff217819 */ /* 0x000fe20000011422 */
[----:B------:R-:W4:Y:S01]  /*0aa0*/  @!P4 LDC.64 R22, c[0x0][0x228] ;  /* 0x00008a00ff16cb82 */ /* 0x000f220000000a00 */
[----:B-1----:R-:W-:Y:S01]  /*0ab0*/  @!P2 IADD3 R10, P6, R31, R10, RZ ;  /* 0x0000000a1f0aa210 */ /* 0x002fe20007fde0ff */
[C---:B------:R-:W-:Y:S01]  /*0ac0*/  @!P4 IMAD R31, R26.reuse, R15, R32 ;  /* 0x0000000f1a1fc224 */ /* 0x040fe200078e0220 */
[----:B------:R-:W4:Y:S01]  /*0ad0*/  @!P2 LDG.E.64 R54, desc[UR22][R18.64] ;  /* 0x000000161236a981 */ /* 0x000f22000c1e1b00 */
[----:B------:R-:W-:Y:S01]  /*0ae0*/  @!P4 IMAD.WIDE.U32 R14, R26, R14, R28 ;  /* 0x0000000e1a0ec225 */ /* 0x000fe200078e001c */
[----:B------:R-:W-:-:S02]  /*0af0*/  @!P5 SHF.L.U32 R29, R24, 0x2, RZ ;  /* 0x00000002181dd819 */ /* 0x000fc400000006ff */
[----:B------:R-:W-:Y:S01]  /*0b00*/  @!P2 IADD3.X R11, R30, R11, RZ, P6, !PT ;  /* 0x0000000b1e0ba210 */ /* 0x000fe200037fe4ff */
[----:B------:R-:W1:Y:S01]  /*0b10*/  @!P3 LDC.64 R8, c[0x0][0x288] ;  /* 0x0000a200ff08bb82 */ /* 0x000e620000000a00 */
[----:B------:R-:W-:Y:S02]  /*0b20*/  @!P5 SHF.L.U64.HI R26, R24, 0x2, R25 ;  /* 0x00000002181ad819 */ /* 0x000fe40000010219 */
[----:B------:R-:W-:Y:S02]  /*0b30*/  @!P4 IADD3 R25, R15, R31, RZ ;  /* 0x0000001f0f19c210 */ /* 0x000fe40007ffe0ff */
[C---:B--2---:R-:W-:Y:S02]  /*0b40*/  @!P5 IADD3 R12, P6, R29.reuse, R12, RZ ;  /* 0x0000000c1d0cd210 */ /* 0x044fe40007fde0ff */
[----:B------:R-:W-:Y:S02]  /*0b50*/  @!P4 SHF.L.U32 R15, R14, 0x2, RZ ;  /* 0x000000020e0fc819 */ /* 0x000fe400000006ff */
[----:B---3--:R-:W-:-:S02]  /*0b60*/  @!P5 IADD3 R16, P0, R29, R16, RZ ;  /* 0x000000101d10d210 */ /* 0x008fc40007f1e0ff */
[----:B------:R-:W-:Y:S02]  /*0b70*/  @!P4 SHF.L.U64.HI R24, R14, 0x2, R25 ;  /* 0x000000020e18c819 */ /* 0x000fe40000010219 */
[C---:B------:R-:W-:Y:S02]  /*0b80*/  @!P5 IADD3.X R13, R26.reuse, R13, RZ, P6, !PT ;  /* 0x0000000d1a0dd210 */ /* 0x040fe400037fe4ff */
[----:B------:R-:W-:Y:S02]  /*0b90*/  @!P5 IADD3.X R17, R26, R17, RZ, P0, !PT ;  /* 0x000000111a11d210 */ /* 0x000fe400007fe4ff */
[C---:B----4-:R-:W-:Y:S02]  /*0ba0*/  @!P4 IADD3 R14, P6, R15.reuse, R22, RZ ;  /* 0x000000160f0ec210 */ /* 0x050fe40007fde0ff */
[----:B0-----:R-:W-:Y:S02]  /*0bb0*/  @!P4 IADD3 R20, P0, R15, R20, RZ ;  /* 0x000000140f14c210 */ /* 0x001fe40007f1e0ff */
[----:B------:R-:W-:-:S02]  /*0bc0*/  @!P4 IADD3.X R15, R24, R23, RZ, P6, !PT ;  /* 0x00000017180fc210 */ /* 0x000fc400037fe4ff */
[----:B------:R-:W-:Y:S01]  /*0bd0*/  @!P3 MOV R23, R7 ;  /* 0x000000070017b202 */ /* 0x000fe20000000f00 */
[----:B-1----:R-:W-:Y:S01]  /*0be0*/  @!P3 IMAD R22, R27, R8, RZ ;  /* 0x000000081b16b224 */ /* 0x002fe200078e02ff */
[----:B------:R-:W-:Y:S01]  /*0bf0*/  MOV R52, UR6 ;  /* 0x0000000600347c02 */ /* 0x000fe20008000f00 */
[----:B------:R-:W0:Y:S01]  /*0c00*/  @!P3 LDC.64 R26, c[0x0][0x230] ;  /* 0x00008c00ff1abb82 */ /* 0x000e220000000a00 */
[----:B------:R-:W-:Y:S01]  /*0c10*/  MOV R53, UR7 ;  /* 0x0000000700357c02 */ /* 0x000fe20008000f00 */
[C---:B------:R-:W-:Y:S01]  /*0c20*/  @!P3 IMAD R31, R3.reuse, R9, R22 ;  /* 0x00000009031fb224 */ /* 0x040fe200078e0216 */
[----:B------:R-:W-:Y:S02]  /*0c30*/  @!P3 MOV R22, R4 ;  /* 0x000000040016b202 */ /* 0x000fe40000000f00 */
[----:B------:R-:W-:Y:S02]  /*0c40*/  @!P4 IADD3.X R21, R24, R21, RZ, P0, !PT ;  /* 0x000000151815c210 */ /* 0x000fe400007fe4ff */
[----:B------:R-:W2:Y:S01]  /*0c50*/  LDG.E.64 R52, desc[UR22][R52.64] ;  /* 0x0000001634347981 */ /* 0x000ea2000c1e1b00 */
[----:B------:R-:W-:Y:S01]  /*0c60*/  @!P3 IMAD.WIDE.U32 R22, R3, R8, R22 ;  /* 0x000000080316b225 */ /* 0x000fe200078e0016 */
[----:B------:R-:W-:-:S02]  /*0c70*/  CS2R R8, SRZ ;  /* 0x0000000000087805 */ /* 0x000fc4000001ff00 */
[----:B------:R-:W-:Y:S01]  /*0c80*/  ISETP.GE.U32.AND P0, PT, R34, UR18, PT ;  /* 0x0000001222007c0c */ /* 0x000fe2000bf06070 */
[----:B------:R-:W1:Y:S01]  /*0c90*/  @!P3 LDC.64 R24, c[0x0][0x228] ;  /* 0x00008a00ff18bb82 */ /* 0x000e620000000a00 */
[----:B------:R-:W-:Y:S02]  /*0ca0*/  IADD3 R29, R2, 0xb0, RZ ;  /* 0x000000b0021d7810 */ /* 0x000fe40007ffe0ff */
[----:B------:R-:W-:Y:S01]  /*0cb0*/  ISETP.GE.AND.EX P0, PT, R33, UR19, PT, P0 ;  /* 0x0000001321007c0c */ /* 0x000fe2000bf06300 */
[----:B------:R3:W4:Y:S03]  /*0cc0*/  @!P2 LDG.E.64 R8, desc[UR22][R10.64] ;  /* 0x000000160a08a981 */ /* 0x000726000c1e1b00 */
[----:B------:R-:W-:Y:S02]  /*0cd0*/  ISETP.GT.U32.OR P0, PT, R0, 0x2ff, P0 ;  /* 0x000002ff0000780c */ /* 0x000fe40000704470 */
[----:B------:R-:W-:-:S02]  /*0ce0*/  @!P3 IADD3 R23, R23, R31, RZ ;  /* 0x0000001f1717b210 */ /* 0x000fc40007ffe0ff */
[----:B------:R-:W-:Y:S02]  /*0cf0*/  ISETP.GE.U32.AND P2, PT, R29, UR18, PT ;  /* 0x000000121d007c0c */ /* 0x000fe4000bf46070 */
[----:B------:R-:W-:Y:S02]  /*0d00*/  SHF.R.S32.HI R37, RZ, 0x1f, R29 ;  /* 0x0000001fff257819 */ /* 0x000fe4000001141d */
[----:B------:R-:W-:Y:S02]  /*0d10*/  CS2R R56, SRZ ;  /* 0x0000000000387805 */ /* 0x000fe4000001ff00 */
[----:B---3--:R-:W-:-:S03]  /*0d20*/  CS2R R10, SRZ ;  /* 0x00000000000a7805 */ /* 0x008fc6000001ff00 */
[----:B------:R-:W3:Y:S01]  /*0d30*/  @!P0 LDC.64 R30, c[0x0][0x288] ;  /* 0x0000a200ff1e8b82 */ /* 0x000ee20000000a00 */
[----:B------:R-:W-:Y:S01]  /*0d40*/  ISETP.GE.AND.EX P2, PT, R37, UR19, PT, P2 ;  /* 0x0000001325007c0c */ /* 0x000fe2000bf46320 */
[----:B------:R-:W5:Y:S01]  /*0d50*/  @!P5 LDG.E.64 R56, desc[UR22][R16.64] ;  /* 0x000000161038d981 */ /* 0x000f62000c1e1b00 */
[----:B------:R-:W-:Y:S02]  /*0d60*/  IADD3 R28, R2, 0xe0, RZ ;  /* 0x000000e0021c7810 */ /* 0x000fe40007ffe0ff */
[----:B------:R-:W-:Y:S01]  /*0d70*/  ISETP.GT.U32.OR P2, PT, R0, 0x2ff, P2 ;  /* 0x000002ff0000780c */ /* 0x000fe20001744470 */
[----:B------:R3:W5:Y:S01]  /*0d80*/  @!P5 LDG.E.64 R10, desc[UR22][R12.64] ;  /* 0x000000160c0ad981 */ /* 0x000762000c1e1b00 */
[----:B------:R-:W-:Y:S02]  /*0d90*/  ISETP.GE.U32.AND P5, PT, R28, UR18, PT ;  /* 0x000000121c007c0c */ /* 0x000fe4000bfa6070 */
[----:B------:R-:W-:Y:S02]  /*0da0*/  SHF.R.S32.HI R41, RZ, 0x1f, R28 ;  /* 0x0000001fff297819 */ /* 0x000fe4000001141c */
[----:B------:R-:W-:-:S02]  /*0db0*/  @!P3 SHF.L.U32 R3, R22, 0x2, RZ ;  /* 0x000000021603b819 */ /* 0x000fc400000006ff */
[----:B------:R-:W-:Y:S02]  /*0dc0*/  ISETP.GE.AND.EX P5, PT, R41, UR19, PT, P5 ;  /* 0x0000001329007c0c */ /* 0x000fe4000bfa6350 */
[----:B------:R-:W-:Y:S02]  /*0dd0*/  @!P3 SHF.L.U64.HI R36, R22, 0x2, R23 ;  /* 0x000000021624b819 */ /* 0x000fe40000010217 */
[C---:B0-----:R-:W-:Y:S01]  /*0de0*/  @!P3 IADD3 R26, P6, R3.reuse, R26, RZ ;  /* 0x0000001a031ab210 */ /* 0x041fe20007fde0ff */
[----:B------:R-:W0:Y:S01]  /*0df0*/  @!P2 LDC.64 R22, c[0x0][0x288] ;  /* 0x0000a200ff16ab82 */ /* 0x000e220000000a00 */
[----:B------:R-:W-:Y:S02]  /*0e00*/  ISETP.GT.U32.OR P5, PT, R0, 0x2ff, P5 ;  /* 0x000002ff0000780c */ /* 0x000fe40002fa4470 */
[----:B------:R-:W-:Y:S02]  /*0e10*/  @!P3 IADD3.X R27, R36, R27, RZ, P6, !PT ;  /* 0x0000001b241bb210 */ /* 0x000fe400037fe4ff */
[----:B-1----:R-:W-:Y:S01]  /*0e20*/  @!P3 IADD3 R18, P6, R3, R24, RZ ;  /* 0x000000180312b210 */ /* 0x002fe20007fde0ff */
[----:B---3--:R-:W-:Y:S01]  /*0e30*/  @!P0 IMAD R3, R33, R30, RZ ;  /* 0x0000001e21038224 */ /* 0x008fe200078e02ff */
[----:B------:R-:W-:Y:S01]  /*0e40*/  @!P0 MOV R12, R4 ;  /* 0x00000004000c8202 */ /* 0x000fe20000000f00 */
[----:B------:R-:W1:Y:S01]  /*0e50*/  @!P0 LDC.64 R32, c[0x0][0x230] ;  /* 0x00008c00ff208b82 */ /* 0x000e620000000a00 */
[----:B------:R-:W-:Y:S01]  /*0e60*/  @!P0 MOV R13, R7 ;  /* 0x00000007000d8202 */ /* 0x000fe20000000f00 */
[----:B------:R-:W-:-:S02]  /*0e70*/  @!P0 IMAD R39, R34, R31, R3 ;  /* 0x0000001f22278224 */ /* 0x000fc400078e0203 */
[----:B------:R-:W-:-:S04]  /*0e80*/  @!P0 IMAD.WIDE.U32 R30, R34, R30, R12 ;  /* 0x0000001e221e8225 */ /* 0x000fc800078e000c */
[----:B------:R-:W3:Y:S01]  /*0e90*/  @!P0 LDC.64 R34, c[0x0][0x228] ;  /* 0x00008a00ff228b82 */ /* 0x000ee20000000a00 */
[----:B------:R-:W-:-:S07]  /*0ea0*/  CS2R R12, SRZ ;  /* 0x00000000000c7805 */ /* 0x000fce000001ff00 */
[----:B------:R-:W3:Y:S01]  /*0eb0*/  @!P5 LDC.64 R16, c[0x0][0x288] ;  /* 0x0000a200ff10db82 */ /* 0x000ee20000000a00 */
[----:B------:R0:W5:Y:S01]  /*0ec0*/  @!P4 LDG.E.64 R12, desc[UR22][R14.64] ;  /* 0x000000160e0cc981 */ /* 0x000162000c1e1b00 */
[----:B------:R-:W-:Y:S01]  /*0ed0*/  @!P0 IADD3 R39, R31, R39, RZ ;  /* 0x000000271f278210 */ /* 0x000fe20007ffe0ff */
[----:B0-----:R-:W-:Y:S01]  /*0ee0*/  @!P2 IMAD R38, R37, R22, RZ ;  /* 0x000000162526a224 */ /* 0x001fe200078e02ff */
[----:B------:R-:W-:Y:S02]  /*0ef0*/  @!P0 SHF.L.U32 R31, R30, 0x2, RZ ;  /* 0x000000021e1f8819 */ /* 0x000fe400000006ff */
[----:B------:R-:W-:Y:S02]  /*0f00*/  CS2R R58, SRZ ;  /* 0x00000000003a7805 */ /* 0x000fe4000001ff00 */
[----:B------:R-:W-:Y:S01]  /*0f10*/  @!P3 IADD3.X R19, R36, R25, RZ, P6, !PT ;  /* 0x000000192413b210 */ /* 0x000fe200037fe4ff */
[----:B------:R-:W-:Y:S01]  /*0f20*/  @!P2 IMAD R37, R29, R23, R38 ;  /* 0x000000171d25a224 */ /* 0x000fe200078e0226 */
[----:B------:R-:W-:Y:S01]  /*0f30*/  @!P2 MOV R14, R4 ;  /* 0x00000004000ea202 */ /* 0x000fe20000000f00 */
[----:B------:R-:W0:Y:S01]  /*0f40*/  @!P2 LDC.64 R24, c[0x0][0x230] ;  /* 0x00008c00ff18ab82 */ /* 0x000e220000000a00 */
[----:B------:R-:W-:Y:S01]  /*0f50*/  @!P2 MOV R15, R7 ;  /* 0x00000007000fa202 */ /* 0x000fe20000000f00 */
[----:B------:R0:W5:Y:S01]  /*0f60*/  @!P4 LDG.E.64 R58, desc[UR22][R20.64] ;  /* 0x00000016143ac981 */ /* 0x000162000c1e1b00 */
[----:B------:R-:W-:-:S02]  /*0f70*/  @!P0 SHF.L.U64.HI R36, R30, 0x2, R39 ;  /* 0x000000021e248819 */ /* 0x000fc40000010227 */
[----:B-1----:R-:W-:Y:S01]  /*0f80*/  @!P0 IADD3 R32, P6, R31, R32, RZ ;  /* 0x000000201f208210 */ /* 0x002fe20007fde0ff */
[----:B------:R-:W-:Y:S01]  /*0f90*/  @!P2 IMAD.WIDE.U32 R22, R29, R22, R14 ;  /* 0x000000161d16a225 */ /* 0x000fe200078e000e */
[----:B------:R-:W-:Y:S02]  /*0fa0*/  IADD3 R3, R2, 0xd0, RZ ;  /* 0x000000d002037810 */ /* 0x000fe40007ffe0ff */
[----:B------:R-:W-:Y:S02]  /*0fb0*/  @!P0 IADD3.X R33, R36, R33, RZ, P6, !PT ;  /* 0x0000002124218210 */ /* 0x000fe400037fe4ff */
[----:B------:R-:W-:Y:S01]  /*0fc0*/  ISETP.GE.U32.AND P4, PT, R3, UR18, PT ;  /* 0x0000001203007c0c */ /* 0x000fe2000bf86070 */
[----:B---3--:R-:W-:Y:S01]  /*0fd0*/  @!P5 IMAD R14, R41, R16, RZ ;  /* 0x00000010290ed224 */ /* 0x008fe200078e02ff */
[----:B------:R-:W-:Y:S02]  /*0fe0*/  SHF.R.S32.HI R40, RZ, 0x1f, R3 ;  /* 0x0000001fff287819 */ /* 0x000fe40000011403 */
[----:B------:R-:W-:-:S02]  /*0ff0*/  @!P0 IADD3 R34, P6, R31, R34, RZ ;  /* 0x000000221f228210 */ /* 0x000fc40007fde0ff */
[----:B------:R-:W1:Y:S01]  /*1000*/  @!P2 LDC.64 R30, c[0x0][0x228] ;  /* 0x00008a00ff1eab82 */ /* 0x000e620000000a00 */
[----:B------:R-:W-:Y:S01]  /*1010*/  @!P2 IADD3 R15, R23, R37, RZ ;  /* 0x00000025170fa210 */ /* 0x000fe20007ffe0ff */
[----:B------:R-:W-:Y:S01]  /*1020*/  @!P5 IMAD R39, R28, R17, R14 ;  /* 0x000000111c27d224 */ /* 0x000fe200078e020e */
[----:B------:R-:W-:Y:S02]  /*1030*/  ISETP.GE.AND.EX P4, PT, R40, UR19, PT, P4 ;  /* 0x0000001328007c0c */ /* 0x000fe4000bf86340 */
[C---:B------:R-:W-:Y:S02]  /*1040*/  @!P2 SHF.L.U64.HI R38, R22.reuse, 0x2, R15 ;  /* 0x000000021626a819 */ /* 0x040fe4000001020f */
[----:B------:R-:W-:Y:S02]  /*1050*/  @!P2 SHF.L.U32 R37, R22, 0x2, RZ ;  /* 0x000000021625a819 */ /* 0x000fe400000006ff */
[----:B------:R-:W-:Y:S01]  /*1060*/  @!P5 MOV R14, R4 ;  /* 0x00000004000ed202 */ /* 0x000fe20000000f00 */
[----:B------:R-:W3:Y:S01]  /*1070*/  @!P5 LDC.64 R22, c[0x0][0x230] ;  /* 0x00008c00ff16db82 */ /* 0x000ee20000000a00 */
[----:B------:R-:W-:-:S02]  /*1080*/  @!P5 MOV R15, R7 ;  /* 0x00000007000fd202 */ /* 0x000fc40000000f00 */
[----:B------:R-:W-:Y:S01]  /*1090*/  ISETP.GT.U32.OR P4, PT, R0, 0x2ff, P4 ;  /* 0x000002ff0000780c */ /* 0x000fe20002784470 */
[----:B------:R-:W-:-:S04]  /*10a0*/  @!P5 IMAD.WIDE.U32 R16, R28, R16, R14 ;  /* 0x000000101c10d225 */ /* 0x000fc800078e000e */
[----:B------:R-:W3:Y:S01]  /*10b0*/  @!P5 LDC.64 R28, c[0x0][0x228] ;  /* 0x00008a00ff1cdb82 */ /* 0x000ee20000000a00 */
[----:B------:R-:W-:Y:S02]  /*10c0*/  @!P0 IADD3.X R35, R36, R35, RZ, P6, !PT ;  /* 0x0000002324238210 */ /* 0x000fe400037fe4ff */
[----:B0-----:R-:W-:-:S05]  /*10d0*/  @!P2 IADD3 R24, P6, R37, R24, RZ ;  /* 0x000000182518a210 */ /* 0x001fca0007fde0ff */
[----:B------:R-:W0:Y:S01]  /*10e0*/  @!P4 LDC.64 R20, c[0x0][0x288] ;  /* 0x0000a200ff14cb82 */ /* 0x000e220000000a00 */
[----:B------:R-:W-:Y:S02]  /*10f0*/  @!P2 IADD3.X R25, R38, R25, RZ, P6, !PT ;  /* 0x000000192619a210 */ /* 0x000fe400037fe4ff */
[----:B-1----:R-:W-:Y:S02]  /*1100*/  @!P2 IADD3 R30, P6, R37, R30, RZ ;  /* 0x0000001e251ea210 */ /* 0x002fe40007fde0ff */
[----:B------:R-:W-:Y:S02]  /*1110*/  @!P5 IADD3 R37, R17, R39, RZ ;  /* 0x000000271125d210 */ /* 0x000fe40007ffe0ff */
[----:B------:R-:W-:Y:S02]  /*1120*/  @!P5 SHF.L.U32 R17, R16, 0x2, RZ ;  /* 0x000000021011d819 */ /* 0x000fe400000006ff */
[----:B------:R-:W-:Y:S02]  /*1130*/  CS2R R60, SRZ ;  /* 0x00000000003c7805 */ /* 0x000fe4000001ff00 */
[----:B------:R-:W-:-:S02]  /*1140*/  CS2R R14, SRZ ;  /* 0x00000000000e7805 */ /* 0x000fc4000001ff00 */
[----:B------:R-:W-:Y:S02]  /*1150*/  @!P2 IADD3.X R31, R38, R31, RZ, P6, !PT ;  /* 0x0000001f261fa210 */ /* 0x000fe400037fe4ff */
[----:B------:R-:W-:Y:S02]  /*1160*/  @!P5 SHF.L.U64.HI R16, R16, 0x2, R37 ;  /* 0x000000021010d819 */ /* 0x000fe40000010225 */
[----:B------:R-:W-:Y:S02]  /*1170*/  CS2R R62, SRZ ;  /* 0x00000000003e7805 */ /* 0x000fe4000001ff00 */
[----:B---3--:R-:W-:Y:S01]  /*1180*/  @!P5 IADD3 R22, P6, R17, R22, RZ ;  /* 0x000000161116d210 */ /* 0x008fe20007fde0ff */
[----:B------:R-:W5:Y:S01]  /*1190*/  @!P3 LDG.E.64 R60, desc[UR22][R26.64] ;  /* 0x000000161a3cb981 */ /* 0x000f62000c1e1b00 */
[C---:B------:R-:W-:Y:S02]  /*11a0*/  IADD3 R36, R2.reuse, 0xc0, RZ ;  /* 0x000000c002247810 */ /* 0x040fe40007ffe0ff */
[----:B------:R-:W-:Y:S01]  /*11b0*/  IADD3 R49, R2, 0x10, RZ ;  /* 0x0000001002317810 */ /* 0x000fe20007ffe0ff */
[----:B------:R0:W5:Y:S01]  /*11c0*/  @!P3 LDG.E.64 R14, desc[UR22][R18.64] ;  /* 0x00000016120eb981 */ /* 0x000162000c1e1b00 */
[----:B------:R-:W-:-:S02]  /*11d0*/  @!P5 IADD3.X R23, R16, R23, RZ, P6, !PT ;  /* 0x000000171017d210 */ /* 0x000fc400037fe4ff */
[----:B------:R-:W-:Y:S02]  /*11e0*/  CS2R R64, SRZ ;  /* 0x0000000000407805 */ /* 0x000fe4000001ff00 */
[----:B------:R-:W-:Y:S01]  /*11f0*/  @!P5 IADD3 R28, P6, R17, R28, RZ ;  /* 0x0000001c111cd210 */ /* 0x000fe20007fde0ff */
[----:B------:R-:W5:Y:S01]  /*1200*/  @!P0 LDG.E.64 R62, desc[UR22][R32.64] ;  /* 0x00000016203e8981 */ /* 0x000f62000c1e1b00 */
[----:B------:R-:W-:Y:S01]  /*1210*/  ISETP.GE.U32.AND P3, PT, R36, UR18, PT ;  /* 0x0000001224007c0c */ /* 0x000fe2000bf66070 */
[----:B------:R-:W1:Y:S01]  /*1220*/  @!P4 LDC.64 R38, c[0x0][0x230] ;  /* 0x00008c00ff26cb82 */ /* 0x000e620000000a00 */
[----:B------:R-:W-:Y:S02]  /*1230*/  @!P5 IADD3.X R29, R16, R29, RZ, P6, !PT ;  /* 0x0000001d101dd210 */ /* 0x000fe400037fe4ff */
[----:B------:R-:W-:Y:S02]  /*1240*/  CS2R R16, SRZ ;  /* 0x0000000000107805 */ /* 0x000fe4000001ff00 */
[----:B------:R-:W-:Y:S01]  /*1250*/  SHF.R.S32.HI R42, RZ, 0x1f, R49 ;  /* 0x0000001fff2a7819 */ /* 0x000fe20000011431 */
[----:B0-----:R-:W-:Y:S01]  /*1260*/  @!P4 IMAD R18, R40, R20, RZ ;  /* 0x000000142812c224 */ /* 0x001fe200078e02ff */
[----:B------:R-:W-:Y:S01]  /*1270*/  @!P4 MOV R19, R7 ;  /* 0x000000070013c202 */ /* 0x000fe20000000f00 */
[----:B------:R0:W5:Y:S02]  /*1280*/  @!P2 LDG.E.64 R64, desc[UR22][R24.64] ;  /* 0x000000161840a981 */ /* 0x000164000c1e1b00 */
[----:B------:R-:W-:-:S02]  /*1290*/  @!P4 IMAD R37, R3, R21, R18 ;  /* 0x000000150325c224 */ /* 0x000fc400078e0212 */
[----:B------:R3:W5:Y:S01]  /*12a0*/  @!P0 LDG.E.64 R16, desc[UR22][R34.64] ;  /* 0x0000001622108981 */ /* 0x000762000c1e1b00 */
[----:B------:R-:W-:Y:S02]  /*12b0*/  ISETP.GE.U32.AND P0, PT, R49, UR18, PT ;  /* 0x0000001231007c0c */ /* 0x000fe4000bf06070 */
[----:B------:R-:W-:Y:S02]  /*12c0*/  @!P4 MOV R18, R4 ;  /* 0x000000040012c202 */ /* 0x000fe40000000f00 */
[----:B------:R-:W-:Y:S01]  /*12d0*/  ISETP.GE.AND.EX P0, PT, R42, UR19, PT, P0 ;  /* 0x000000132a007c0c */ /* 0x000fe2000bf06300 */
[----:B0-----:R-:W0:Y:S02]  /*12e0*/  @!P4 LDC.64 R24, c[0x0][0x228] ;  /* 0x00008a00ff18cb82 */ /* 0x001e240000000a00 */
[----:B------:R-:W-:Y:S01]  /*12f0*/  @!P4 IMAD.WIDE.U32 R20, R3, R20, R18 ;  /* 0x000000140314c225 */ /* 0x000fe200078e0012 */
[----:B------:R-:W-:Y:S02]  /*1300*/  CS2R R18, SRZ ;  /* 0x0000000000127805 */ /* 0x000fe4000001ff00 */
[----:B------:R-:W-:-:S04]  /*1310*/  ISETP.GT.U32.OR P0, PT, R0, 0x2ff, P0 ;  /* 0x000002ff0000780c */ /* 0x000fc80000704470 */
[----:B------:R3:W5:Y:S01]  /*1320*/  @!P2 LDG.E.64 R18, desc[UR22][R30.64] ;  /* 0x000000161e12a981 */ /* 0x000762000c1e1b00 */
[----:B------:R-:W-:-:S08]  /*1330*/  @!P4 IADD3 R3, R21, R37, RZ ;  /* 0x000000251503c210 */ /* 0x000fd00007ffe0ff */
[----:B------:R-:W0:Y:S01]  /*1340*/  @!P0 LDC.64 R32, c[0x0][0x288] ;  /* 0x0000a200ff208b82 */ /* 0x000e220000000a00 */
[C---:B------:R-:W-:Y:S02]  /*1350*/  @!P4 SHF.L.U32 R41, R20.reuse, 0x2, RZ ;  /* 0x000000021429c819 */ /* 0x040fe400000006ff */
[----:B------:R-:W-:Y:S02]  /*1360*/  @!P4 SHF.L.U64.HI R3, R20, 0x2, R3 ;  /* 0x000000021403c819 */ /* 0x000fe40000010203 */
[----:B------:R-:W-:Y:S02]  /*1370*/  CS2R R20, SRZ ;  /* 0x0000000000147805 */ /* 0x000fe4000001ff00 */
[----:B------:R-:W-:Y:S02]  /*1380*/  CS2R R66, SRZ ;  /* 0x0000000000427805 */ /* 0x000fe4000001ff00 */
[----:B------:R-:W-:Y:S02]  /*1390*/  IADD3 R48, R2, 0x30, RZ ;  /* 0x0000003002307810 */ /* 0x000fe40007ffe0ff */
[----:B------:R1:W5:Y:S02]  /*13a0*/  @!P5 LDG.E.64 R20, desc[UR22][R28.64] ;  /* 0x000000161c14d981 */ /* 0x000364000c1e1b00 */
[----:B------:R-:W-:-:S02]  /*13b0*/  ISETP.GE.U32.AND P6, PT, R48, UR18, PT ;  /* 0x0000001230007c0c */ /* 0x000fc4000bfc6070 */
[----:B------:R2:W5:Y:S04]  /*13c0*/  @!P5 LDG.E.64 R66, desc[UR22][R22.64] ;  /* 0x000000161642d981 */ /* 0x000568000c1e1b00 */
[----:B------:R-:W-:Y:S04]  /*13d0*/  STL [R1+0x4c], R54 ;  /* 0x00004c3601007387 */ /* 0x000fe80000100800 */
[----:B------:R-:W-:Y:S04]  /*13e0*/  STL [R1+0x48], R55 ;  /* 0x0000483701007387 */ /* 0x000fe80000100800 */
[----:B----4-:R4:W-:Y:S02]  /*13f0*/  STL.64 [R1+0x50], R8 ;  /* 0x0000500801007387 */ /* 0x0109e40000100a00 */
[----:B----4-:R-:W-:-:S04]  /*1400*/  SHF.R.S32.HI R8, RZ, 0x1f, R36 ;  /* 0x0000001fff087819 */ /* 0x010fc80000011424 */
[----:B------:R-:W-:-:S04]  /*1410*/  ISETP.GE.AND.EX P3, PT, R8, UR19, PT, P3 ;  /* 0x0000001308007c0c */ /* 0x000fc8000bf66330 */
[----:B------:R-:W-:Y:S02]  /*1420*/  ISETP.GT.U32.OR P3, PT, R0, 0x2ff, P3 ;  /* 0x000002ff0000780c */ /* 0x000fe40001f64470 */
[----:B------:R-:W-:-:S04]  /*1430*/  IADD3 R9, R2, 0x20, RZ ;  /* 0x0000002002097810 */ /* 0x000fc80007ffe0ff */
[----:B------:R-:W-:Y:S02]  /*1440*/  SHF.R.S32.HI R43, RZ, 0x1f, R9 ;  /* 0x0000001fff2b7819 */ /* 0x000fe40000011409 */
[----:B------:R-:W-:-:S05]  /*1450*/  ISETP.GE.U32.AND P2, PT, R9, UR18, PT ;  /* 0x0000001209007c0c */ /* 0x000fca000bf46070 */
[----:B------:R-:W4:Y:S01]  /*1460*/  @!P3 LDC.64 R26, c[0x0][0x288] ;  /* 0x0000a200ff1abb82 */ /* 0x000f220000000a00 */
[----:B------:R-:W-:-:S04]  /*1470*/  ISETP.GE.AND.EX P2, PT, R43, UR19, PT, P2 ;  /* 0x000000132b007c0c */ /* 0x000fc8000bf46320 */
[----:B------:R-:W-:-:S03]  /*1480*/  ISETP.GT.U32.OR P2, PT, R0, 0x2ff, P2 ;  /* 0x000002ff0000780c */ /* 0x000fc60001744470 */
[----:B---3--:R-:W3:Y:S01]  /*1490*/  @!P3 LDC.64 R34, c[0x0][0x230] ;  /* 0x00008c00ff22bb82 */ /* 0x008ee20000000a00 */
[----:B------:R-:W-:Y:S02]  /*14a0*/  @!P3 MOV R30, R4 ;  /* 0x00000004001eb202 */ /* 0x000fe40000000f00 */
[----:B------:R-:W-:-:S05]  /*14b0*/  @!P3 MOV R31, R7 ;  /* 0x00000007001fb202 */ /* 0x000fca0000000f00 */
[----:B-1----:R-:W1:Y:S01]  /*14c0*/  @!P3 LDC.64 R28, c[0x0][0x228] ;  /* 0x00008a00ff1cbb82 */ /* 0x002e620000000a00 */
[----:B----4-:R-:W-:Y:S01]  /*14d0*/  @!P3 IMAD R40, R8, R26, RZ ;  /* 0x0000001a0828b224 */ /* 0x010fe200078e02ff */
[----:B------:R-:W-:-:S06]  /*14e0*/  SHF.R.S32.HI R8, RZ, 0x1f, R48 ;  /* 0x0000001fff087819 */ /* 0x000fcc0000011430 */
[----:B--2---:R-:W2:Y:S01]  /*14f0*/  @!P2 LDC.64 R22, c[0x0][0x288] ;  /* 0x0000a200ff16ab82 */ /* 0x004ea20000000a00 */
[----:B------:R-:W-:Y:S01]  /*1500*/  @!P3 IMAD R40, R36, R27, R40 ;  /* 0x0000001b2428b224 */ /* 0x000fe200078e0228 */
[----:B------:R-:W-:Y:S01]  /*1510*/  ISETP.GE.AND.EX P6, PT, R8, UR19, PT, P6 ;  /* 0x0000001308007c0c */ /* 0x000fe2000bfc6360 */
[----:B------:R-:W-:-:S03]  /*1520*/  @!P3 IMAD.WIDE.U32 R26, R36, R26, R30 ;  /* 0x0000001a241ab225 */ /* 0x000fc600078e001e */
[----:B------:R-:W-:Y:S02]  /*1530*/  ISETP.GT.U32.OR P5, PT, R0, 0x2ff, P6 ;  /* 0x000002ff0000780c */ /* 0x000fe400037a4470 */
[----:B------:R-:W4:Y:S01]  /*1540*/  @!P0 LDC.64 R36, c[0x0][0x230] ;  /* 0x00008c00ff248b82 */ /* 0x000f220000000a00 */
[----:B------:R-:W-:Y:S02]  /*1550*/  @!P4 IADD3 R38, P6, R41, R38, RZ ;  /* 0x000000262926c210 */ /* 0x000fe40007fde0ff */
[----:B------:R-:W-:Y:S01]  /*1560*/  @!P3 IADD3 R27, R27, R40, RZ ;  /* 0x000000281b1bb210 */ /* 0x000fe20007ffe0ff */
[----:B0-----:R-:W-:Y:S01]  /*1570*/  @!P0 IMAD R40, R42, R32, RZ ;  /* 0x000000202a288224 */ /* 0x001fe200078e02ff */
[----:B------:R-:W-:Y:S02]  /*1580*/  @!P4 IADD3.X R39, R3, R39, RZ, P6, !PT ;  /* 0x000000270327c210 */ /* 0x000fe400037fe4ff */
[----:B------:R-:W-:Y:S01]  /*1590*/  @!P4 IADD3 R24, P6, R41, R24, RZ ;  /* 0x000000182918c210 */ /* 0x000fe20007fde0ff */
[----:B------:R-:W-:Y:S01]  /*15a0*/  @!P0 IMAD R33, R49, R33, R40 ;  /* 0x0000002131218224 */ /* 0x000fe200078e0228 */
[----:B------:R-:W-:Y:S01]  /*15b0*/  @!P3 SHF.L.U32 R42, R26, 0x2, RZ ;  /* 0x000000021a2ab819 */ /* 0x000fe200000006ff */
[----:B------:R-:W0:Y:S01]  /*15c0*/  @!P0 LDC.64 R30, c[0x0][0x228] ;  /* 0x00008a00ff1e8b82 */ /* 0x000e220000000a00 */
[----:B------:R-:W-:-:S02]  /*15d0*/  @!P0 MOV R40, R4 ;  /* 0x0000000400288202 */ /* 0x000fc40000000f00 */
[----:B------:R-:W-:Y:S02]  /*15e0*/  @!P0 MOV R41, R7 ;  /* 0x0000000700298202 */ /* 0x000fe40000000f00 */
[----:B------:R-:W-:Y:S02]  /*15f0*/  @!P4 IADD3.X R25, R3, R25, RZ, P6, !PT ;  /* 0x000000190319c210 */ /* 0x000fe400037fe4ff */
[----:B------:R-:W-:Y:S01]  /*1600*/  @!P3 SHF.L.U64.HI R3, R26, 0x2, R27 ;  /* 0x000000021a03b819 */ /* 0x000fe2000001021b */
[----:B------:R-:W-:Y:S01]  /*1610*/  @!P0 IMAD.WIDE.U32 R40, R49, R32, R40 ;  /* 0x0000002031288225 */ /* 0x000fe200078e0028 */
[C---:B---3--:R-:W-:Y:S01]  /*1620*/  @!P3 IADD3 R34, P6, R42.reuse, R34, RZ ;  /* 0x000000222a22b210 */ /* 0x048fe20007fde0ff */
[----:B------:R-:W3:Y:S03]  /*1630*/  @!P5 LDC.64 R26, c[0x0][0x288] ;  /* 0x0000a200ff1adb82 */ /* 0x000ee60000000a00 */
[----:B------:R-:W-:Y:S01]  /*1640*/  @!P3 IADD3.X R35, R3, R35, RZ, P6, !PT ;  /* 0x000000230323b210 */ /* 0x000fe200037fe4ff */
[----:B--2---:R-:W-:Y:S01]  /*1650*/  @!P2 IMAD R32, R43, R22, RZ ;  /* 0x000000162b20a224 */ /* 0x004fe200078e02ff */
[----:B-1----:R-:W-:-:S02]  /*1660*/  @!P3 IADD3 R28, P6, R42, R28, RZ ;  /* 0x0000001c2a1cb210 */ /* 0x002fc40007fde0ff */
[----:B------:R-:W-:Y:S02]  /*1670*/  @!P0 IADD3 R33, R41, R33, RZ ;  /* 0x0000002129218210 */ /* 0x000fe40007ffe0ff */
[----:B------:R-:W-:Y:S02]  /*1680*/  CS2R R68, SRZ ;  /* 0x0000000000447805 */ /* 0x000fe4000001ff00 */
[C---:B------:R-:W-:Y:S02]  /*1690*/  @!P0 SHF.L.U32 R41, R40.reuse, 0x2, RZ ;  /* 0x0000000228298819 */ /* 0x040fe400000006ff */
[----:B------:R-:W-:Y:S02]  /*16a0*/  CS2R R70, SRZ ;  /* 0x0000000000467805 */ /* 0x000fe4000001ff00 */
[----:B------:R-:W-:Y:S01]  /*16b0*/  @!P3 IADD3.X R29, R3, R29, RZ, P6, !PT ;  /* 0x0000001d031db210 */ /* 0x000fe200037fe4ff */
[----:B------:R-:W-:Y:S01]  /*16c0*/  @!P2 IMAD R3, R9, R23, R32 ;  /* 0x000000170903a224 */ /* 0x000fe200078e0220 */
[----:B------:R-:W-:Y:S01]  /*16d0*/  @!P0 SHF.L.U64.HI R40, R40, 0x2, R33 ;  /* 0x0000000228288819 */ /* 0x000fe20000010221 */
[----:B------:R1:W5:Y:S01]  /*16e0*/  @!P4 LDG.E.64 R68, desc[UR22][R38.64] ;  /* 0x000000162644c981 */ /* 0x000362000c1e1b00 */
[----:B------:R-:W-:-:S02]  /*16f0*/  @!P2 MOV R32, R4 ;  /* 0x000000040020a202 */ /* 0x000fc40000000f00 */
[----:B------:R-:W-:Y:S02]  /*1700*/  CS2R R72, SRZ ;  /* 0x0000000000487805 */ /* 0x000fe4000001ff00 */
[----:B------:R-:W-:Y:S01]  /*1710*/  @!P2 MOV R33, R7 ;  /* 0x000000070021a202 */ /* 0x000fe20000000f00 */
[----:B------:R2:W5:Y:S01]  /*1720*/  @!P3 LDG.E.64 R70, desc[UR22][R34.64] ;  /* 0x000000162246b981 */ /* 0x000562000c1e1b00 */
[----:B------:R-:W-:Y:S02]  /*1730*/  IADD3 R54, R2, 0x40, RZ ;  /* 0x0000004002367810 */ /* 0x000fe40007ffe0ff */
[----:B------:R-:W-:Y:S01]  /*1740*/  CS2R R50, SRZ ;  /* 0x0000000000327805 */ /* 0x000fe2000001ff00 */
[----:B------:R-:W2:Y:S01]  /*1750*/  @!P5 LDC.64 R42, c[0x0][0x228] ;  /* 0x00008a00ff2adb82 */ /* 0x000ea20000000a00 */
[----:B------:R-:W-:Y:S01]  /*1760*/  @!P2 IMAD.WIDE.U32 R22, R9, R22, R32 ;  /* 0x000000160916a225 */ /* 0x000fe200078e0020 */
[----:B----4-:R-:W-:-:S04]  /*1770*/  @!P0 IADD3 R36, P6, R41, R36, RZ ;  /* 0x0000002429248210 */ /* 0x010fc80007fde0ff */
[----:B------:R-:W-:Y:S02]  /*1780*/  @!P2 IADD3 R3, R23, R3, RZ ;  /* 0x000000031703a210 */ /* 0x000fe40007ffe0ff */
[C---:B------:R-:W-:Y:S01]  /*1790*/  @!P2 SHF.L.U32 R33, R22.reuse, 0x2, RZ ;  /* 0x000000021621a819 */ /* 0x040fe200000006ff */
[----:B-1----:R-:W1:Y:S01]  /*17a0*/  @!P2 LDC.64 R38, c[0x0][0x230] ;  /* 0x00008c00ff26ab82 */ /* 0x002e620000000a00 */
[----:B------:R-:W-:Y:S02]  /*17b0*/  @!P2 SHF.L.U64.HI R3, R22, 0x2, R3 ;  /* 0x000000021603a819 */ /* 0x000fe40000010203 */
[----:B------:R-:W-:Y:S02]  /*17c0*/  CS2R R22, SRZ ;  /* 0x0000000000167805 */ /* 0x000fe4000001ff00 */
[----:B------:R-:W-:Y:S02]  /*17d0*/  @!P0 IADD3.X R37, R40, R37, RZ, P6, !PT ;  /* 0x0000002528258210 */ /* 0x000fe400037fe4ff */
[----:B0-----:R-:W-:-:S02]  /*17e0*/  @!P0 IADD3 R30, P6, R41, R30, RZ ;  /* 0x0000001e291e8210 */ /* 0x001fc40007fde0ff */
[----:B------:R0:W5:Y:S02]  /*17f0*/  @!P4 LDG.E.64 R22, desc[UR22][R24.64] ;  /* 0x000000161816c981 */ /* 0x000164000c1e1b00 */
[----:B------:R-:W-:Y:S01]  /*1800*/  @!P0 IADD3.X R31, R40, R31, RZ, P6, !PT ;  /* 0x0000001f281f8210 */ /* 0x000fe200037fe4ff */
[----:B---3--:R-:W-:Y:S01]  /*1810*/  @!P5 IMAD R32, R8, R26, RZ ;  /* 0x0000001a0820d224 */ /* 0x008fe200078e02ff */
[----:B------:R-:W-:Y:S01]  /*1820*/  SHF.R.S32.HI R40, RZ, 0x1f, R54 ;  /* 0x0000001fff287819 */ /* 0x000fe20000011436 */
[----:B--2---:R-:W2:Y:S01]  /*1830*/  @!P2 LDC.64 R34, c[0x0][0x228] ;  /* 0x00008a00ff22ab82 */ /* 0x004ea20000000a00 */
[----:B------:R-:W-:Y:S01]  /*1840*/  ISETP.GE.U32.AND P4, PT, R54, UR18, PT ;  /* 0x0000001236007c0c */ /* 0x000fe2000bf86070 */
[----:B------:R3:W5:Y:S01]  /*1850*/  @!P0 LDG.E.64 R72, desc[UR22][R36.64] ;  /* 0x0000001624488981 */ /* 0x000762000c1e1b00 */
[----:B------:R-:W-:Y:S02]  /*1860*/  IADD3 R8, R2, 0x50, RZ ;  /* 0x0000005002087810 */ /* 0x000fe40007ffe0ff */
[----:B0-----:R-:W-:-:S02]  /*1870*/  CS2R R24, SRZ ;  /* 0x0000000000187805 */ /* 0x001fc4000001ff00 */
[----:B------:R-:W-:Y:S01]  /*1880*/  ISETP.GE.AND.EX P4, PT, R40, UR19, PT, P4 ;  /* 0x0000001328007c0c */ /* 0x000fe2000bf86340 */
[----:B------:R0:W5:Y:S01]  /*1890*/  @!P0 LDG.E.64 R50, desc[UR22][R30.64] ;  /* 0x000000161e328981 */ /* 0x000162000c1e1b00 */
[----:B------:R-:W-:-:S03]  /*18a0*/  SHF.R.S32.HI R9, RZ, 0x1f, R8 ;  /* 0x0000001fff097819 */ /* 0x000fc60000011408 */
[----:B------:R4:W5:Y:S01]  /*18b0*/  @!P3 LDG.E.64 R24, desc[UR22][R28.64] ;  /* 0x000000161c18b981 */ /* 0x000962000c1e1b00 */
[----:B------:R-:W-:Y:S01]  /*18c0*/  ISETP.GE.U32.AND P3, PT, R8, UR18, PT ;  /* 0x0000001208007c0c */ /* 0x000fe2000bf66070 */
[----:B---3--:R-:W3:Y:S01]  /*18d0*/  @!P5 LDC.64 R36, c[0x0][0x230] ;  /* 0x00008c00ff24db82 */ /* 0x008ee20000000a00 */
[----:B------:R-:W-:Y:S02]  /*18e0*/  ISETP.GT.U32.OR P4, PT, R0, 0x2ff, P4 ;  /* 0x000002ff0000780c */ /* 0x000fe40002784470 */
[----:B------:R-:W-:-:S04]  /*18f0*/  ISETP.GE.AND.EX P3, PT, R9, UR19, PT, P3 ;  /* 0x0000001309007c0c */ /* 0x000fc8000bf66330 */
[----:B------:R-:W-:Y:S02]  /*1900*/  ISETP.GT.U32.OR P3, PT, R0, 0x2ff, P3 ;  /* 0x000002ff0000780c */ /* 0x000fe40001f64470 */
[----:B------:R-:W-:Y:S01]  /*1910*/  IADD3 R41, R2, 0xf0, RZ ;  /* 0x000000f002297810 */ /* 0x000fe20007ffe0ff */
[----:B------:R-:W-:Y:S01]  /*1920*/  @!P5 IMAD R32, R48, R27, R32 ;  /* 0x0000001b3020d224 */ /* 0x000fe200078e0220 */
[----:B0-----:R-:W-:Y:S02]  /*1930*/  @!P5 MOV R30, R4 ;  /* 0x00000004001ed202 */ /* 0x001fe40000000f00 */
[----:B------:R-:W-:Y:S01]  /*1940*/  ISETP.GE.U32.AND P6, PT, R41, UR18, PT ;  /* 0x0000001229007c0c */ /* 0x000fe2000bfc6070 */
[----:B----4-:R-:W0:Y:S01]  /*1950*/  @!P4 LDC.64 R28, c[0x0][0x288] ;  /* 0x0000a200ff1ccb82 */ /* 0x010e220000000a00 */
[----:B------:R-:W-:Y:S02]  /*1960*/  SHF.R.S32.HI R27, RZ, 0x1f, R41 ;  /* 0x0000001fff1b7819 */ /* 0x000fe40000011429 */
[----:B------:R-:W-:-:S02]  /*1970*/  @!P5 MOV R31, R7 ;  /* 0x00000007001fd202 */ /* 0x000fc40000000f00 */
[----:B------:R-:W-:Y:S01]  /*1980*/  ISETP.GE.AND.EX P6, PT, R27, UR19, PT, P6 ;  /* 0x000000131b007c0c */ /* 0x000fe2000bfc6360 */
[----:B------:R-:W-:Y:S01]  /*1990*/  @!P5 IMAD.WIDE.U32 R26, R48, R26, R30 ;  /* 0x0000001a301ad225 */ /* 0x000fe200078e001e */
[----:B-1----:R-:W-:Y:S01]  /*19a0*/  @!P2 IADD3 R38, P0, R33, R38, RZ ;  /* 0x000000262126a210 */ /* 0x002fe20007f1e0ff */
[----:B------:R-:W1:Y:S01]  /*19b0*/  @!P3 LDC.64 R48, c[0x0][0x288] ;  /* 0x0000a200ff30bb82 */ /* 0x000e620000000a00 */
[----:B------:R-:W-:Y:S02]  /*19c0*/  ISETP.GT.U32.OR P6, PT, R0, 0x2ff, P6 ;  /* 0x000002ff0000780c */ /* 0x000fe400037c4470 */
[----:B------:R-:W-:Y:S02]  /*19d0*/  @!P2 IADD3.X R39, R3, R39, RZ, P0, !PT ;  /* 0x000000270327a210 */ /* 0x000fe400007fe4ff */
[----:B--2---:R-:W-:Y:S02]  /*19e0*/  @!P2 IADD3 R34, P0, R33, R34, RZ ;  /* 0x000000222122a210 */ /* 0x004fe40007f1e0ff */
[----:B------:R-:W-:Y:S01]  /*19f0*/  @!P5 IADD3 R27, R27, R32, RZ ;  /* 0x000000201b1bd210 */ /* 0x000fe20007ffe0ff */
[----:B------:R-:W2:Y:S01]  /*1a00*/  @!P4 LDC.64 R30, c[0x0][0x230] ;  /* 0x00008c00ff1ecb82 */ /* 0x000ea20000000a00 */
[----:B------:R-:W-:-:S02]  /*1a10*/  @!P5 SHF.L.U32 R32, R26, 0x2, RZ ;  /* 0x000000021a20d819 */ /* 0x000fc400000006ff */
[----:B------:R-:W-:Y:S02]  /*1a20*/  @!P2 IADD3.X R35, R3, R35, RZ, P0, !PT ;  /* 0x000000230323a210 */ /* 0x000fe400007fe4ff */
[----:B------:R-:W-:Y:S02]  /*1a30*/  @!P5 SHF.L.U64.HI R3, R26, 0x2, R27 ;  /* 0x000000021a03d819 */ /* 0x000fe4000001021b */
[----:B---3--:R-:W-:Y:S01]  /*1a40*/  @!P5 IADD3 R36, P0, R32, R36, RZ ;  /* 0x000000242024d210 */ /* 0x008fe20007f1e0ff */
[----:B0-----:R-:W-:Y:S01]  /*1a50*/  @!P4 IMAD R74, R40, R28, RZ ;  /* 0x0000001c284ac224 */ /* 0x001fe200078e02ff */
[----:B------:R-:W-:Y:S01]  /*1a60*/  @!P4 MOV R33, R7 ;  /* 0x000000070021c202 */ /* 0x000fe20000000f00 */
[----:B------:R-:W0:Y:S01]  /*1a70*/  @!P6 LDC.64 R40, c[0x0][0x288] ;  /* 0x0000a200ff28eb82 */ /* 0x000e220000000a00 */
[----:B------:R-:W-:Y:S02]  /*1a80*/  @!P5 IADD3.X R37, R3, R37, RZ, P0, !PT ;  /* 0x000000250325d210 */ /* 0x000fe400007fe4ff */
[----:B------:R-:W-:-:S02]  /*1a90*/  @!P5 IADD3 R42, P0, R32, R42, RZ ;  /* 0x0000002a202ad210 */ /* 0x000fc40007f1e0ff */
[----:B------:R-:W-:Y:S01]  /*1aa0*/  @!P4 MOV R32, R4 ;  /* 0x000000040020c202 */ /* 0x000fe20000000f00 */
[----:B-1----:R-:W-:Y:S02]  /*1ab0*/  @!P3 IMAD R75, R9, R48, RZ ;  /* 0x00000030094bb224 */ /* 0x002fe400078e02ff */
[----:B------:R-:W1:Y:S01]  /*1ac0*/  @!P4 LDC.64 R26, c[0x0][0x228] ;  /* 0x00008a00ff1acb82 */ /* 0x000e620000000a00 */
[C---:B------:R-:W-:Y:S01]  /*1ad0*/  @!P4 IMAD R74, R54.reuse, R29, R74 ;  /* 0x0000001d364ac224 */ /* 0x040fe200078e024a */
[----:B------:R-:W-:Y:S01]  /*1ae0*/  MOV R55, R53 ;  /* 0x0000003500377202 */ /* 0x000fe20000000f00 */
[----:B------:R-:W-:Y:S01]  /*1af0*/  @!P4 IMAD.WIDE.U32 R28, R54, R28, R32 ;  /* 0x0000001c361cc225 */ /* 0x000fe200078e0020 */
[----:B------:R-:W-:Y:S02]  /*1b00*/  MOV R54, R52 ;  /* 0x0000003400367202 */ /* 0x000fe40000000f00 */
[----:B------:R-:W-:Y:S01]  /*1b10*/  @!P3 MOV R52, R4 ;  /* 0x000000040034b202 */ /* 0x000fe20000000f00 */
[----:B------:R-:W-:Y:S01]  /*1b20*/  @!P3 IMAD R75, R8, R49, R75 ;  /* 0x00000031084bb224 */ /* 0x000fe200078e024b */
[----:B------:R-:W-:Y:S01]  /*1b30*/  IADD3 R49, R2, 0x50, RZ ;  /* 0x0000005002317810 */ /* 0x000fe20007ffe0ff */
[----:B------:R-:W3:Y:S01]  /*1b40*/  @!P3 LDC.64 R32, c[0x0][0x230] ;  /* 0x00008c00ff20bb82 */ /* 0x000ee20000000a00 */
[----:B------:R-:W-:-:S02]  /*1b50*/  @!P3 MOV R53, R7 ;  /* 0x000000070035b202 */ /* 0x000fc40000000f00 */
[----:B------:R-:W-:Y:S01]  /*1b60*/  @!P5 IADD3.X R43, R3, R43, RZ, P0, !PT ;  /* 0x0000002b032bd210 */ /* 0x000fe200007fe4ff */
[----:B------:R-:W-:Y:S01]  /*1b70*/  @!P3 IMAD.WIDE.U32 R48, R49, R48, R52 ;  /* 0x000000303130b225 */ /* 0x000fe200078e0034 */
[----:B------:R-:W-:-:S03]  /*1b80*/  IADD3 R53, R2, 0xf0, RZ ;  /* 0x000000f002357810 */ /* 0x000fc60007ffe0ff */
[----:B------:R-:W4:Y:S01]  /*1b90*/  @!P3 LDC.64 R76, c[0x0][0x228] ;  /* 0x00008a00ff4cbb82 */ /* 0x000f220000000a00 */
[----:B------:R-:W-:Y:S02]  /*1ba0*/  @!P4 IADD3 R74, R29, R74, RZ ;  /* 0x0000004a1d4ac210 */ /* 0x000fe40007ffe0ff */
[C---:B------:R-:W-:Y:S02]  /*1bb0*/  @!P4 SHF.L.U32 R3, R28.reuse, 0x2, RZ ;  /* 0x000000021c03c819 */ /* 0x040fe400000006ff */
[----:B------:R-:W-:Y:S02]  /*1bc0*/  SHF.R.S32.HI R53, RZ, 0x1f, R53 ;  /* 0x0000001fff357819 */ /* 0x000fe40000011435 */
[----:B------:R-:W-:Y:S02]  /*1bd0*/  @!P4 SHF.L.U64.HI R74, R28, 0x2, R74 ;  /* 0x000000021c4ac819 */ /* 0x000fe4000001024a */
[----:B--2---:R-:W-:Y:S01]  /*1be0*/  @!P4 IADD3 R8, P0, R3, R30, RZ ;  /* 0x0000001e0308c210 */ /* 0x004fe20007f1e0ff */
[----:B------:R-:W2:Y:S01]  /*1bf0*/  @!P6 LDC.64 R28, c[0x0][0x230] ;  /* 0x00008c00ff1ceb82 */ /* 0x000ea20000000a00 */
[----:B------:R-:W-:Y:S01]  /*1c00*/  @!P3 IADD3 R52, R49, R75, RZ ;  /* 0x0000004b3134b210 */ /* 0x000fe20007ffe0ff */
[----:B0-----:R-:W-:Y:S01]  /*1c10*/  @!P6 IMAD R49, R53, R40, RZ ;  /* 0x000000283531e224 */ /* 0x001fe200078e02ff */
[----:B------:R-:W-:-:S02]  /*1c20*/  IADD3 R75, R2, 0xf0, RZ ;  /* 0x000000f0024b7810 */ /* 0x000fc40007ffe0ff */
[----:B------:R-:W-:Y:S02]  /*1c30*/  @!P4 IADD3.X R9, R74, R31, RZ, P0, !PT ;  /* 0x0000001f4a09c210 */ /* 0x000fe400007fe4ff */
[----:B-1----:R-:W-:Y:S01]  /*1c40*/  @!P4 IADD3 R26, P0, R3, R26, RZ ;  /* 0x0000001a031ac210 */ /* 0x002fe20007f1e0ff */
[----:B------:R-:W-:Y:S01]  /*1c50*/  @!P6 IMAD R53, R75, R41, R49 ;  /* 0x000000294b35e224 */ /* 0x000fe200078e0231 */
[C---:B------:R-:W-:Y:S01]  /*1c60*/  @!P3 SHF.L.U32 R3, R48.reuse, 0x2, RZ ;  /* 0x000000023003b819 */ /* 0x040fe200000006ff */
[----:B------:R-:W0:Y:S01]  /*1c70*/  @!P6 LDC.64 R30, c[0x0][0x228] ;  /* 0x00008a00ff1eeb82 */ /* 0x000e220000000a00 */
[----:B------:R-:W-:Y:S02]  /*1c80*/  @!P3 SHF.L.U64.HI R52, R48, 0x2, R52 ;  /* 0x000000023034b819 */ /* 0x000fe40000010234 */
[----:B------:R-:W-:Y:S02]  /*1c90*/  @!P6 MOV R48, R4 ;  /* 0x000000040030e202 */ /* 0x000fe40000000f00 */
[----:B------:R-:W-:-:S02]  /*1ca0*/  @!P6 MOV R49, R7 ;  /* 0x000000070031e202 */ /* 0x000fc40000000f00 */
[----:B------:R-:W-:Y:S01]  /*1cb0*/  @!P4 IADD3.X R27, R74, R27, RZ, P0, !PT ;  /* 0x0000001b4a1bc210 */ /* 0x000fe200007fe4ff */
[----:B------:R-:W-:Y:S01]  /*1cc0*/  @!P6 IMAD.WIDE.U32 R40, R75, R40, R48 ;  /* 0x000000284b28e225 */ /* 0x000fe200078e0030 */
[----:B------:R-:W-:-:S06]  /*1cd0*/  CS2R R74, SRZ ;  /* 0x00000000004a7805 */ /* 0x000fcc000001ff00 */
[----:B------:R-:W2:Y:S01]  /*1ce0*/  @P1 LDG.E.64 R74, desc[UR22][R46.64] ;  /* 0x000000162e4a1981 */ /* 0x000ea2000c1e1b00 */
[C---:B---3--:R-:W-:Y:S02]  /*1cf0*/  @!P3 IADD3 R32, P0, R3.reuse, R32, RZ ;  /* 0x000000200320b210 */ /* 0x048fe40007f1e0ff */
[----:B------:R-:W-:Y:S02]  /*1d00*/  R2UR UR6, R54 ;  /* 0x00000000360672ca */ /* 0x000fe400000e0000 */
[----:B------:R-:W-:Y:S02]  /*1d10*/  @!P3 IADD3.X R33, R52, R33, RZ, P0, !PT ;  /* 0x000000213421b210 */ /* 0x000fe400007fe4ff */
[----:B----4-:R-:W-:Y:S02]  /*1d20*/  @!P3 IADD3 R76, P0, R3, R76, RZ ;  /* 0x0000004c034cb210 */ /* 0x010fe40007f1e0ff */
[----:B------:R-:W-:Y:S02]  /*1d30*/  @!P6 IADD3 R41, R41, R53, RZ ;  /* 0x000000352929e210 */ /* 0x000fe40007ffe0ff */
[----:B------:R-:W-:-:S02]  /*1d40*/  @!P6 SHF.L.U32 R3, R40, 0x2, RZ ;  /* 0x000000022803e819 */ /* 0x000fc400000006ff */
[----:B------:R-:W-:Y:S02]  /*1d50*/  @!P3 IADD3.X R77, R52, R77, RZ, P0, !PT ;  /* 0x0000004d344db210 */ /* 0x000fe400007fe4ff */
[----:B------:R-:W-:Y:S02]  /*1d60*/  @!P6 SHF.L.U64.HI R40, R40, 0x2, R41 ;  /* 0x000000022828e819 */ /* 0x000fe40000010229 */
[----:B--2---:R-:W-:-:S04]  /*1d70*/  @!P6 IADD3 R28, P0, R3, R28, RZ ;  /* 0x0000001c031ce210 */ /* 0x004fc80007f1e0ff */
[----:B------:R-:W-:Y:S02]  /*1d80*/  @!P6 IADD3.X R29, R40, R29, RZ, P0, !PT ;  /* 0x0000001d281de210 */ /* 0x000fe400007fe4ff */
[----:B0-----:R-:W-:Y:S02]  /*1d90*/  @!P6 IADD3 R30, P0, R3, R30, RZ ;  /* 0x0000001e031ee210 */ /* 0x001fe40007f1e0ff */
[----:B------:R-:W-:-:S05]  /*1da0*/  MOV R3, UR6 ;  /* 0x0000000600037c02 */ /* 0x000fca0008000f00 */
[----:B------:R-:W-:Y:S01]  /*1db0*/  FFMA.FTZ R3, -R3, UR6, R55 ;  /* 0x0000000603037c23 */ /* 0x000fe20008010137 */
[----:B------:R-:W-:-:S04]  /*1dc0*/  @!P6 IADD3.X R31, R40, R31, RZ, P0, !PT ;  /* 0x0000001f281fe210 */ /* 0x000fc800007fe4ff */
[----:B------:R-:W-:-:S13]  /*1dd0*/  FSETP.GTU.FTZ.AND P0, PT, R3, RZ, PT ;  /* 0x000000ff0300720b */ /* 0x000fda0003f1c000 */
[----:B------:R-:W-:Y:S01]  /*1de0*/  VOTEU.ANY UP0, P0 ;  /* 0x00000000003f7886 */ /* 0x000fe20000000100 */
[----:B------:R-:W-:-:S04]  /*1df0*/  PLOP3.LUT P0, PT, PT, PT, UP0, 0x80, 0x0 ;  /* 0x000000000000781c */ /* 0x000fc80003f0f008 */
[----:B------:R-:W-:Y:S01]  /*1e00*/  @UP0 ULDC UR5, c[0x0][0x250] ;  /* 0x0000940000050ab9 */ /* 0x000fe20000000800 */
[----:B------:R-:W-:-:S06]  /*1e10*/  CS2R R40, SRZ ;  /* 0x0000000000287805 */ /* 0x000fcc000001ff00 */
[----:B------:R0:W5:Y:S02]  /*1e20*/  @!P2 LDG.E.64 R40, desc[UR22][R38.64] ;  /* 0x000000162628a981 */ /* 0x000164000c1e1b00 */
[----:B------:R-:W-:-:S06]  /*1e30*/  @P0 FADD.FTZ R3, R3, UR5 ;  /* 0x0000000503030e21 */ /* 0x000fcc0008010000 */
[----:B------:R-:W1:Y:S01]  /*1e40*/  @P0 MUFU.RSQ R3, R3 ;  /* 0x0000000300030308 */ /* 0x000e620000001400 */
[----:B0-----:R-:W-:-:S06]  /*1e50*/  CS2R R38, SRZ ;  /* 0x0000000000267805 */ /* 0x001fcc000001ff00 */
[----:B------:R0:W5:Y:S01]  /*1e60*/  @!P5 LDG.E.64 R38, desc[UR22][R36.64] ;  /* 0x000000162426d981 */ /* 0x000162000c1e1b00 */
[----:B------:R-:W-:Y:S02]  /*1e70*/  CS2R R52, SRZ ;  /* 0x0000000000347805 */ /* 0x000fe4000001ff00 */
[----:B------:R-:W-:Y:S02]  /*1e80*/  CS2R R48, SRZ ;  /* 0x0000000000307805 */ /* 0x000fe4000001ff00 */
[----:B------:R-:W-:Y:S02]  /*1e90*/  CS2R R46, SRZ ;  /* 0x00000000002e7805 */ /* 0x000fe4000001ff00 */
[----:B------:R2:W5:Y:S01]  /*1ea0*/  @P1 LDG.E.64 R52, desc[UR22][R44.64] ;  /* 0x000000162c341981 */ /* 0x000562000c1e1b00 */
[----:B0-----:R-:W-:Y:S02]  /*1eb0*/  CS2R R36, SRZ ;  /* 0x0000000000247805 */ /* 0x001fe4000001ff00 */
[----:B-1----:R-:W-:Y:S01]  /*1ec0*/  @P0 R2UR UR5, R3 ;  /* 0x00000000030502ca */ /* 0x002fe200000e0000 */
[----:B------:R0:W5:Y:S04]  /*1ed0*/  @!P2 LDG.E.64 R48, desc[UR22][R34.64] ;  /* 0x000000162230a981 */ /* 0x000168000c1e1b00 */
[----:B------:R-:W5:Y:S01]  /*1ee0*/  @!P4 LDG.E.64 R36, desc[UR22][R8.64] ;  /* 0x000000160824c981 */ /* 0x000f62000c1e1b00 */
[----:B------:R-:W-:-:S03]  /*1ef0*/  ISETP.GT.U32.AND P0, PT, R0, 0x2ff, PT ;  /* 0x000002ff0000780c */ /* 0x000fc60003f04070 */
[----:B------:R1:W5:Y:S04]  /*1f00*/  @!P5 LDG.E.64 R46, desc[UR22][R42.64] ;  /* 0x000000162a2ed981 */ /* 0x000368000c1e1b00 */
[----:B------:R-:W5:Y:S04]  /*1f10*/  LDL.LU.64 R8, [R1+0x50] ;  /* 0x0000500001087983 */ /* 0x000f680000300a00 */
[----:B------:R-:W5:Y:S04]  /*1f20*/  LDL.LU R54, [R1+0x4c] ;  /* 0x00004c0001367983 */ /* 0x000f680000300800 */
[----:B------:R-:W5:Y:S01]  /*1f30*/  LDL.LU R55, [R1+0x48] ;  /* 0x0000480001377983 */ /* 0x000f620000300800 */
[----:B--2---:R-:W-:-:S02]  /*1f40*/  CS2R R44, SRZ ;  /* 0x00000000002c7805 */ /* 0x004fc4000001ff00 */
[----:B0-----:R-:W-:Y:S02]  /*1f50*/  CS2R R34, SRZ ;  /* 0x0000000000227805 */ /* 0x001fe4000001ff00 */
[----:B-1----:R-:W-:Y:S02]  /*1f60*/  CS2R R42, SRZ ;  /* 0x00000000002a7805 */ /* 0x002fe4000001ff00 */
[----:B------:R0:W5:Y:S04]  /*1f70*/  @!P4 LDG.E.64 R44, desc[UR22][R26.64] ;  /* 0x000000161a2cc981 */ /* 0x000168000c1e1b00 */
[----:B------:R1:W5:Y:S01]  /*1f80*/  @!P3 LDG.E.64 R34, desc[UR22][R32.64] ;  /* 0x000000162022b981 */ /* 0x000362000c1e1b00 */
[----:B------:R-:W-:Y:S01]  /*1f90*/  UMOV UR26, 0x3f800000 ;  /* 0x3f800000001a7882 */ /* 0x000fe20000000000 */
[----:B------:R-:W-:Y:S01]  /*1fa0*/  @UP0 UMOV UR26, UR5 ;  /* 0x00000005001a0c82 */ /* 0x000fe20008000000 */
[----:B------:R-:W-:Y:S01]  /*1fb0*/  BSSY B0, `(.L_x_2166) ;  /* 0x0000018000007945 */ /* 0x000fe20003800000 */
[----:B------:R-:W5:Y:S01]  /*1fc0*/  @!P3 LDG.E.64 R42, desc[UR22][R76.64] ;  /* 0x000000164c2ab981 */ /* 0x000f62000c1e1b00 */
[----:B0-----:R-:W-:-:S02]  /*1fd0*/  CS2R R26, SRZ ;  /* 0x00000000001a7805 */ /* 0x001fc4000001ff00 */
[----:B-1----:R-:W-:Y:S02]  /*1fe0*/  CS2R R32, SRZ ;  /* 0x0000000000207805 */ /* 0x002fe4000001ff00 */
[----:B------:R-:W-:Y:S02]  /*1ff0*/  ISETP.NE.AND P5, PT, RZ, UR25, PT ;  /* 0x00000019ff007c0c */ /* 0x000fe4000bfa5270 */
[----:B------:R0:W5:Y:S04]  /*2000*/  @!P6 LDG.E.64 R26, desc[UR22][R30.64] ;  /* 0x000000161e1ae981 */ /* 0x000168000c1e1b00 */
[----:B------:R1:W5:Y:S01]  /*2010*/  @!P6 LDG.E.64 R32, desc[UR22][R28.64] ;  /* 0x000000161c20e981 */ /* 0x000362000c1e1b00 */
[----:B0-----:R-:W-:Y:S02]  /*2020*/  CS2R R30, SRZ ;  /* 0x00000000001e7805 */ /* 0x001fe4000001ff00 */
[----:B-1----:R-:W-:Y:S01]  /*2030*/  CS2R R28, SRZ ;  /* 0x00000000001c7805 */ /* 0x002fe2000001ff00 */
[----:B------:R-:W-:-:S05]  /*2040*/  FADD.FTZ R3, R74, -UR6 ;  /* 0x800000064a037e21 */ /* 0x000fca0008010000 */
[----:B------:R0:W-:Y:S01]  /*2050*/  STL [R1], R3 ;  /* 0x0000000301007387 */ /* 0x0001e20000100800 */
[----:B------:R-:W-:Y:S01]  /*2060*/  FADD.FTZ R77, R75, -UR6 ;  /* 0x800000064b4d7e21 */ /* 0x000fe20008010000 */
[----:B------:R-:W-:Y:S06]  /*2070*/  @P0 BRA `(.L_x_2167) ;  /* 0x00000000002c0947 */ /* 0x000fec0003800000 */
[----:B------:R-:W0:Y:S01]  /*2080*/  LDL R76, [R1+0x40] ;  /* 0x00004000014c7983 */ /* 0x000e220000100800 */
[----:B------:R-:W-:Y:S01]  /*2090*/  ISETP.NE.AND P0, PT, RZ, UR25, PT ;  /* 0x00000019ff007c0c */ /* 0x000fe2000bf05270 */
[----:B------:R-:W1:-:S12]  /*20a0*/  LDC.64 R74, c[0x0][0x238] ;  /* 0x00008e00ff4a7b82 */ /* 0x000e580000000a00 */
[----:B------:R-:W2:Y:S01]  /*20b0*/  @P0 LDC.64 R28, c[0x0][0x240] ;  /* 0x00009000ff1c0b82 */ /* 0x000ea20000000a00 */
[----:B0-----:R-:W-:-:S04]  /*20c0*/  IADD3 R3, R76, UR17, RZ ;  /* 0x000000114c037c10 */ /* 0x001fc8000fffe0ff */
[C---:B--2---:R-:W-:Y:S01]  /*20d0*/  @P0 LEA R28, P2, R3.reuse, R28, 0x2 ;  /* 0x0000001c031c0211 */ /* 0x044fe200078410ff */
[----:B-1----:R-:W-:Y:S01]  /*20e0*/  IMAD.WIDE R74, R3, 0x4, R74 ;  /* 0x00000004034a7825 */ /* 0x002fe200078e024a */
[----:B------:R-:W-:-:S04]  /*20f0*/  SHF.R.S32.HI R76, RZ, 0x1f, R3 ;  /* 0x0000001fff4c7819 */ /* 0x000fc80000011403 */
[----:B------:R-:W-:-:S05]  /*2100*/  @P0 LEA.HI.X R29, R3, R29, R76, 0x2, P2 ;  /* 0x0000001d031d0211 */ /* 0x000fca00010f144c */
[----:B------:R1:W5:Y:S04]  /*2110*/  @P0 LDG.E.64 R30, desc[UR22][R28.64] ;  /* 0x000000161c1e0981 */ /* 0x000368000c1e1b00 */
[----:B------:R1:W5:Y:S02]  /*2120*/  LDG.E.64 R28, desc[UR22][R74.64] ;  /* 0x000000164a1c7981 */ /* 0x000364000c1e1b00 */
.L_x_2167:
[----:B------:R-:W-:Y:S05]  /*2130*/  BSYNC B0 ;  /* 0x0000000000007941 */ /* 0x000fea0003800000 */
.L_x_2166:
[----:B-1----:R-:W2:Y:S01]  /*2140*/  LDL.LU R75, [R1] ;  /* 0x00000000014b7983 */ /* 0x002ea20000300800 */
[----:B------:R-:W-:Y:S01]  /*2150*/  FMUL.FTZ R76, R77, UR26 ;  /* 0x0000001a4d4c7c20 */ /* 0x000fe20008410000 */
[----:B0----5:R-:W-:Y:S02]  /*2160*/  MOV R3, R52 ;  /* 0x0000003400037202 */ /* 0x021fe40000000f00 */
[----:B------:R-:W-:Y:S02]  /*2170*/  MOV R74, R53 ;  /* 0x00000035004a7202 */ /* 0x000fe40000000f00 */
[----:B------:R0:W-:Y:S01]  /*2180*/  STL [R1+0x30], R76 ;  /* 0x0000304c01007387 */ /* 0x0001e20000100800 */
[----:B--2---:R-:W-:-:S05]  /*2190*/  FMUL.FTZ R75, R75, UR26 ;  /* 0x0000001a4b4b7c20 */ /* 0x004fca0008410000 */
[----:B------:R0:W-:Y:S01]  /*21a0*/  STL [R1+0x3c], R75 ;  /* 0x00003c4b01007387 */ /* 0x0001e20000100800 */
[----:B------:R-:W-:Y:S05]  /*21b0*/  @!P5 BRA `(.L_x_2168) ;  /* 0x000000000048d947 */ /* 0x000fea0003800000 */
[----:B------:R-:W-:-:S04]  /*21c0*/  FFMA.FTZ R3, R75, R28, R30 ;  /* 0x0000001c4b037223 */ /* 0x000fc8000001001e */
[----:B------:R-:W-:-:S06]  /*21d0*/  FMUL.FTZ R74, R3, -1.4426950216293334961 ;  /* 0xbfb8aa3b034a7820 */ /* 0x000fcc0000410000 */
[----:B------:R-:W1:Y:S02]  /*21e0*/  MUFU.EX2 R74, R74 ;  /* 0x0000004a004a7308 */ /* 0x000e640000000800 */
[----:B-1----:R-:W-:-:S06]  /*21f0*/  FADD.FTZ R74, R74, 1 ;  /* 0x3f8000004a4a7421 */ /* 0x002fcc0000010000 */
        /* <DEDUP_REMOVED lines=14> */
.L_x_2168:
[----:B0-----:R-:W2:Y:S04]  /*22e0*/  LDL R75, [R1+0x3c] ;  /* 0x00003c00014b7983 */ /* 0x001ea80000100800 */
[----:B------:R0:W-:Y:S04]  /*22f0*/  STL [R1+0x48], R0 ;  /* 0x0000480001007387 */ /* 0x0001e80000100800 */
[----:B0-----:R-:W3:Y:S01]  /*2300*/  LDL R0, [R1+0x30] ;  /* 0x0000300001007983 */ /* 0x001ee20000100800 */
[----:B------:R-:W-:Y:S01]  /*2310*/  FMUL.FTZ R77, R3, R28 ;  /* 0x0000001c034d7220 */ /* 0x000fe20000410000 */
[----:B------:R-:W-:-:S03]  /*2320*/  FMUL.FTZ R76, R74, R29 ;  /* 0x0000001d4a4c7220 */ /* 0x000fc60000410000 */
[----:B--2---:R-:W-:Y:S01]  /*2330*/  FFMA.FTZ R75, R75, R77, RZ ;  /* 0x0000004d4b4b7223 */ /* 0x004fe200000100ff */
[----:B------:R-:W-:-:S04]  /*2340*/  FADD.FTZ R77, RZ, R77 ;  /* 0x0000004dff4d7221 */ /* 0x000fc80000010000 */
[----:B------:R-:W-:Y:S01]  /*2350*/  FADD.FTZ R77, R76, R77 ;  /* 0x0000004d4c4d7221 */ /* 0x000fe20000010000 */
[----:B---3--:R-:W-:Y:S02]  /*2360*/  FFMA.FTZ R75, R0, R76, R75 ;  /* 0x0000004c004b7223 */ /* 0x008fe4000001004b */
[----:B------:R0:W5:Y:S01]  /*2370*/  LDL.LU R0, [R1+0x48] ;  /* 0x0000480001007983 */ /* 0x0001620000300800 */
[----:B------:R-:W-:Y:S01]  /*2380*/  FADD.FTZ R76, R72, -UR6 ;  /* 0x80000006484c7e21 */ /* 0x000fe20008010000 */
[----:B------:R-:W-:Y:S02]  /*2390*/  MOV R72, R51 ;  /* 0x0000003300487202 */ /* 0x000fe40000000f00 */
[----:B------:R1:W-:Y:S01]  /*23a0*/  STL [R1+0x4], R77 ;  /* 0x0000044d01007387 */ /* 0x0003e20000100800 */
[----:B------:R-:W-:Y:S01]  /*23b0*/  FMUL.FTZ R76, R76, UR26 ;  /* 0x0000001a4c4c7c20 */ /* 0x000fe20008410000 */
[----:B-1----:R-:W-:Y:S01]  /*23c0*/  FADD.FTZ R77, R73, -UR6 ;  /* 0x80000006494d7e21 */ /* 0x002fe20008010000 */
[----:B------:R-:W-:-:S03]  /*23d0*/  MOV R73, R50 ;  /* 0x0000003200497202 */ /* 0x000fc60000000f00 */
[----:B------:R-:W-:-:S05]  /*23e0*/  FMUL.FTZ R77, R77, UR26 ;  /* 0x0000001a4d4d7c20 */ /* 0x000fca0008410000 */
[----:B------:R0:W-:Y:S04]  /*23f0*/  STL [R1+0x34], R77 ;  /* 0x0000344d01007387 */ /* 0x0001e80000100800 */
        /* <DEDUP_REMOVED lines=20> */
.L_x_2169:
[----:B0-----:R-:W2:Y:S04]  /*2540*/  LDL R77, [R1+0x3c] ;  /* 0x00003c00014d7983 */ /* 0x001ea80000100800 */
[----:B------:R0:W-:Y:S04]  /*2550*/  STL [R1+0x50], R4 ;  /* 0x0000500401007387 */ /* 0x0001e80000100800 */
[----:B0-----:R-:W3:Y:S04]  /*2560*/  LDL.LU R4, [R1+0x4] ;  /* 0x0000040001047983 */ /* 0x001ee80000300800 */
[----:B------:R-:W-:Y:S04]  /*2570*/  STL [R1+0x4c], R2 ;  /* 0x00004c0201007387 */ /* 0x000fe80000100800 */
[----:B-----5:R0:W-:Y:S04]  /*2580*/  STL [R1+0x48], R0 ;  /* 0x0000480001007387 */ /* 0x0201e80000100800 */
[----:B0-----:R-:W4:Y:S01]  /*2590*/  LDL R0, [R1+0x38] ;  /* 0x0000380001007983 */ /* 0x001f220000100800 */
[----:B------:R-:W-:Y:S01]  /*25a0*/  FMUL.FTZ R76, R73, R28 ;  /* 0x0000001c494c7220 */ /* 0x000fe20000410000 */
[----:B--2---:R-:W-:Y:S01]  /*25b0*/  FFMA.FTZ R2, R77, R3, RZ ;  /* 0x000000034d027223 */ /* 0x004fe200000100ff */
[----:B------:R-:W-:Y:S01]  /*25c0*/  FADD.FTZ R77, RZ, R3 ;  /* 0x00000003ff4d7221 */ /* 0x000fe20000010000 */
[----:B------:R-:W-:Y:S01]  /*25d0*/  FADD.FTZ R40, R40, -UR6 ;  /* 0x8000000628287e21 */ /* 0x000fe20008010000 */
[----:B------:R-:W-:-:S02]  /*25e0*/  FMUL.FTZ R3, R72, R29 ;  /* 0x0000001d48037220 */ /* 0x000fc40000410000 */
[----:B------:R-:W-:Y:S01]  /*25f0*/  FADD.FTZ R77, R77, R73 ;  /* 0x000000494d4d7221 */ /* 0x000fe20000010000 */
[C---:B----4-:R-:W-:Y:S01]  /*2600*/  FFMA.FTZ R75, R0.reuse, R76, R75 ;  /* 0x0000004c004b7223 */ /* 0x050fe2000001004b */
[----:B------:R-:W-:Y:S01]  /*2610*/  FFMA.FTZ R0, R0, R73, R2 ;  /* 0x0000004900007223 */ /* 0x000fe20000010002 */
[----:B---3--:R-:W-:Y:S02]  /*2620*/  FADD.FTZ R76, R4, R76 ;  /* 0x0000004c044c7221 */ /* 0x008fe40000010000 */
[----:B------:R0:W5:Y:S04]  /*2630*/  LDL.LU R4, [R1+0x50] ;  /* 0x0000500001047983 */ /* 0x0001680000300800 */
[----:B------:R0:W5:Y:S04]  /*2640*/  LDL.LU R2, [R1+0x4c] ;  /* 0x00004c0001027983 */ /* 0x0001680000300800 */
[----:B------:R1:W-:Y:S04]  /*2650*/  STL [R1+0x4], R0 ;  /* 0x0000040001007387 */ /* 0x0003e80000100800 */
[----:B-1----:R0:W5:Y:S04]  /*2660*/  LDL.LU R0, [R1+0x48] ;  /* 0x0000480001007983 */ /* 0x0021680000300800 */
[----:B------:R-:W2:Y:S04]  /*2670*/  LDL R73, [R1+0x34] ;  /* 0x0000340001497983 */ /* 0x000ea80000100800 */
[----:B------:R1:W-:Y:S04]  /*2680*/  STL [R1], R77 ;  /* 0x0000004d01007387 */ /* 0x0003e80000100800 */
[----:B-1----:R-:W3:Y:S01]  /*2690*/  LDL R77, [R1+0x30] ;  /* 0x00003000014d7983 */ /* 0x002ee20000100800 */
[----:B------:R-:W-:Y:S01]  /*26a0*/  FMUL.FTZ R40, R40, UR26 ;  /* 0x0000001a28287c20 */ /* 0x000fe20008410000 */
[----:B------:R-:W-:-:S04]  /*26b0*/  FADD.FTZ R76, R3, R76 ;  /* 0x0000004c034c7221 */ /* 0x000fc80000010000 */
[----:B------:R3:W-:Y:S01]  /*26c0*/  STL [R1+0x2c], R40 ;  /* 0x00002c2801007387 */ /* 0x0007e20000100800 */
[----:B--2---:R-:W-:Y:S01]  /*26d0*/  FFMA.FTZ R75, R73, R3, R75 ;  /* 0x00000003494b7223 */ /* 0x004fe2000001004b */
[----:B------:R-:W-:Y:S01]  /*26e0*/  FADD.FTZ R73, R41, -UR6 ;  /* 0x8000000629497e21 */ /* 0x000fe20008010000 */
[----:B------:R-:W-:Y:S02]  /*26f0*/  MOV R41, R48 ;  /* 0x0000003000297202 */ /* 0x000fe40000000f00 */
[----:B------:R-:W-:Y:S01]  /*2700*/  MOV R3, R49 ;  /* 0x0000003100037202 */ /* 0x000fe20000000f00 */
[----:B---3--:R-:W-:Y:S01]  /*2710*/  FFMA.FTZ R40, R77, R74, RZ ;  /* 0x0000004a4d287223 */ /* 0x008fe200000100ff */
[----:B------:R-:W-:Y:S01]  /*2720*/  FMUL.FTZ R77, R73, UR26 ;  /* 0x0000001a494d7c20 */ /* 0x000fe20008410000 */
[----:B------:R-:W-:-:S04]  /*2730*/  FADD.FTZ R74, RZ, R74 ;  /* 0x0000004aff4a7221 */ /* 0x000fc80000010000 */
[----:B------:R0:W-:Y:S01]  /*2740*/  STL [R1+0x28], R77 ;  /* 0x0000284d01007387 */ /* 0x0001e20000100800 */
[----:B------:R-:W-:Y:S05]  /*2750*/  @!P5 BRA `(.L_x_2170) ;  /* 0x00000000004cd947 */ /* 0x000fea0003800000 */
[----:B------:R-:W2:Y:S02]  /*2760*/  LDL R73, [R1+0x2c] ;  /* 0x00002c0001497983 */ /* 0x000ea40000100800 */
[----:B--2---:R-:W-:-:S04]  /*2770*/  FFMA.FTZ R3, R73, R28, R30 ;  /* 0x0000001c49037223 */ /* 0x004fc8000001001e */
[----:B------:R-:W-:-:S06]  /*2780*/  FMUL.FTZ R41, R3, -1.4426950216293334961 ;  /* 0xbfb8aa3b03297820 */ /* 0x000fcc0000410000 */
[----:B------:R-:W1:Y:S02]  /*2790*/  MUFU.EX2 R41, R41 ;  /* 0x0000002900297308 */ /* 0x000e640000000800 */
[----:B-1----:R-:W-:-:S06]  /*27a0*/  FADD.FTZ R41, R41, 1 ;  /* 0x3f80000029297421 */ /* 0x002fcc0000010000 */
[----:B------:R-:W1:Y:S02]  /*27b0*/  MUFU.RCP R41, R41 ;  /* 0x0000002900297308 */ /* 0x000e640000001000 */
[----:B-1----:R-:W-:Y:S01]  /*27c0*/  FADD.FTZ R73, -R41, 1 ;  /* 0x3f80000029497421 */ /* 0x002fe20000010100 */
[----:B------:R-:W-:-:S03]  /*27d0*/  FMUL.FTZ R41, R48, R41 ;  /* 0x0000002930297220 */ /* 0x000fc60000410000 */
[----:B------:R-:W-:Y:S01]  /*27e0*/  FFMA.FTZ R73, R3, R73, 1 ;  /* 0x3f80000003497423 */ /* 0x000fe20000010049 */
[----:B------:R-:W-:-:S03]  /*27f0*/  FFMA.FTZ R3, R77, R29, R31 ;  /* 0x0000001d4d037223 */ /* 0x000fc6000001001f */
[----:B------:R-:W-:Y:S01]  /*2800*/  FMUL.FTZ R41, R41, R73 ;  /* 0x0000004929297220 */ /* 0x000fe20000410000 */
[----:B------:R-:W-:-:S06]  /*2810*/  FMUL.FTZ R73, R3, -1.4426950216293334961 ;  /* 0xbfb8aa3b03497820 */ /* 0x000fcc0000410000 */
[----:B------:R-:W1:Y:S02]  /*2820*/  MUFU.EX2 R73, R73 ;  /* 0x0000004900497308 */ /* 0x000e640000000800 */
[----:B-1----:R-:W-:-:S06]  /*2830*/  FADD.FTZ R73, R73, 1 ;  /* 0x3f80000049497421 */ /* 0x002fcc0000010000 */
[----:B------:R-:W0:Y:S02]  /*2840*/  MUFU.RCP R73, R73 ;  /* 0x0000004900497308 */ /* 0x000e240000001000 */
[----:B0-----:R-:W-:Y:S01]  /*2850*/  FADD.FTZ R77, -R73, 1 ;  /* 0x3f800000494d7421 */ /* 0x001fe20000010100 */
[----:B------:R-:W-:-:S03]  /*2860*/  FMUL.FTZ R73, R49, R73 ;  /* 0x0000004931497220 */ /* 0x000fc60000410000 */
[----:B------:R-:W-:-:S04]  /*2870*/  FFMA.FTZ R3, R3, R77, 1 ;  /* 0x3f80000003037423 */ /* 0x000fc8000001004d */
[----:B------:R-:W-:-:S07]  /*2880*/  FMUL.FTZ R3, R73, R3 ;  /* 0x0000000349037220 */ /* 0x000fce0000410000 */
.L_x_2170:
[----:B-----5:R1:W-:Y:S04]  /*2890*/  STL [R1+0x50], R4 ;  /* 0x0000500401007387 */ /* 0x0203e80000100800 */
[----:B-1----:R-:W2:Y:S04]  /*28a0*/  LDL R4, [R1+0x34] ;  /* 0x0000340001047983 */ /* 0x002ea80000100800 */
[----:B------:R1:W-:Y:S04]  /*28b0*/  STL [R1+0x4c], R2 ;  /* 0x00004c0201007387 */ /* 0x0003e80000100800 */
[----:B-1----:R-:W3:Y:S04]  /*28c0*/  LDL.LU R2, [R1+0x4] ;  /* 0x0000040001027983 */ /* 0x002ee80000300800 */
[----:B------:R1:W-:Y:S01]  /*28d0*/  STL [R1+0x48], R0 ;  /* 0x0000480001007387 */ /* 0x0003e20000100800 */
[----:B------:R-:W-:-:S03]  /*28e0*/  FMUL.FTZ R73, R41, R28 ;  /* 0x0000001c29497220 */ /* 0x000fc60000410000 */
[----:B0-----:R-:W4:Y:S04]  /*28f0*/  LDL R77, [R1+0x28] ;  /* 0x00002800014d7983 */ /* 0x001f280000100800 */
[----:B-1----:R-:W3:Y:S01]  /*2900*/  LDL R0, [R1+0x2c] ;  /* 0x00002c0001007983 */ /* 0x002ee20000100800 */
[----:B------:R-:W-:Y:S01]  /*2910*/  FADD.FTZ R76, R76, R73 ;  /* 0x000000494c4c7221 */ /* 0x000fe20000010000 */
[----:B--2---:R-:W-:Y:S02]  /*2920*/  FFMA.FTZ R40, R4, R72, R40 ;  /* 0x0000004804287223 */ /* 0x004fe40000010028 */
[----:B------:R0:W5:Y:S01]  /*2930*/  LDL.LU R4, [R1+0x50] ;  /* 0x0000500001047983 */ /* 0x0001620000300800 */
[----:B---3--:R-:W-:-:S03]  /*2940*/  FFMA.FTZ R75, R0, R73, R75 ;  /* 0x00000049004b7223 */ /* 0x008fc6000001004b */
[----:B------:R-:W2:Y:S01]  /*2950*/  LDL.LU R73, [R1] ;  /* 0x0000000001497983 */ /* 0x000ea20000300800 */
[----:B------:R-:W-:Y:S01]  /*2960*/  FADD.FTZ R74, R74, R72 ;  /* 0x000000484a4a7221 */ /* 0x000fe20000010000 */
[----:B------:R-:W-:-:S04]  /*2970*/  FMUL.FTZ R72, R3, R29 ;  /* 0x0000001d03487220 */ /* 0x000fc80000410000 */
[----:B----4-:R-:W-:Y:S01]  /*2980*/  FFMA.FTZ R75, R77, R72, R75 ;  /* 0x000000484d4b7223 */ /* 0x010fe2000001004b */
[----:B------:R-:W-:Y:S01]  /*2990*/  FADD.FTZ R76, R72, R76 ;  /* 0x0000004c484c7221 */ /* 0x000fe20000010000 */
[----:B------:R-:W-:Y:S01]  /*29a0*/  FADD.FTZ R77, R39, -UR6 ;  /* 0x80000006274d7e21 */ /* 0x000fe20008010000 */
[----:B------:R-:W-:-:S03]  /*29b0*/  FADD.FTZ R72, R38, -UR6 ;  /* 0x8000000626487e21 */ /* 0x000fc60008010000 */
[----:B------:R-:W-:Y:S01]  /*29c0*/  FMUL.FTZ R77, R77, UR26 ;  /* 0x0000001a4d4d7c20 */ /* 0x000fe20008410000 */
[----:B------:R-:W-:Y:S01]  /*29d0*/  FMUL.FTZ R72, R72, UR26 ;  /* 0x0000001a48487c20 */ /* 0x000fe20008410000 */
[----:B------:R-:W-:Y:S02]  /*29e0*/  MOV R39, R46 ;  /* 0x0000002e00277202 */ /* 0x000fe40000000f00 */
[----:B------:R-:W-:Y:S01]  /*29f0*/  MOV R38, R47 ;  /* 0x0000002f00267202 */ /* 0x000fe20000000f00 */
[----:B--2---:R-:W-:Y:S01]  /*2a00*/  FADD.FTZ R73, R73, R41 ;  /* 0x0000002949497221 */ /* 0x004fe20000010000 */
[----:B------:R-:W-:Y:S02]  /*2a10*/  FFMA.FTZ R41, R0, R41, R2 ;  /* 0x0000002900297223 */ /* 0x000fe40000010002 */
[----:B------:R0:W5:Y:S04]  /*2a20*/  LDL.LU R2, [R1+0x4c] ;  /* 0x00004c0001027983 */ /* 0x0001680000300800 */
[----:B------:R0:W5:Y:S04]  /*2a30*/  LDL.LU R0, [R1+0x48] ;  /* 0x0000480001007983 */ /* 0x0001680000300800 */
        /* <DEDUP_REMOVED lines=21> */
.L_x_2171:
[----:B-----5:R1:W-:Y:S04]  /*2b90*/  STL [R1+0x4c], R2 ;  /* 0x00004c0201007387 */ /* 0x0203e80000100800 */
[----:B-1----:R-:W2:Y:S04]  /*2ba0*/  LDL R2, [R1+0x28] ;  /* 0x0000280001027983 */ /* 0x002ea80000100800 */
[----:B------:R1:W-:Y:S04]  /*2bb0*/  STL [R1+0x48], R0 ;  /* 0x0000480001007387 */ /* 0x0003e80000100800 */
[----:B0-----:R-:W3:Y:S04]  /*2bc0*/  LDL R77, [R1+0x20] ;  /* 0x00002000014d7983 */ /* 0x001ee80000100800 */
[----:B-1----:R-:W4:Y:S01]  /*2bd0*/  LDL R0, [R1+0x24] ;  /* 0x0000240001007983 */ /* 0x002f220000100800 */
[----:B------:R-:W-:Y:S01]  /*2be0*/  FMUL.FTZ R72, R39, R28 ;  /* 0x0000001c27487220 */ /* 0x000fe20000410000 */
[----:B------:R-:W-:Y:S01]  /*2bf0*/  FADD.FTZ R74, R74, R3 ;  /* 0x000000034a4a7221 */ /* 0x000fe20000010000 */
[----:B------:R-:W-:Y:S01]  /*2c00*/  FADD.FTZ R73, R73, R39 ;  /* 0x0000002749497221 */ /* 0x000fe20000010000 */
[----:B------:R-:W-:Y:S01]  /*2c10*/  FADD.FTZ R37, R37, -UR6 ;  /* 0x8000000625257e21 */ /* 0x000fe20008010000 */
[----:B------:R-:W-:Y:S01]  /*2c20*/  FADD.FTZ R76, R76, R72 ;  /* 0x000000484c4c7221 */ /* 0x000fe20000010000 */
[----:B--2---:R-:W-:Y:S01]  /*2c30*/  FFMA.FTZ R40, R2, R3, R40 ;  /* 0x0000000302287223 */ /* 0x004fe20000010028 */
[----:B------:R-:W-:Y:S01]  /*2c40*/  FMUL.FTZ R3, R38, R29 ;  /* 0x0000001d26037220 */ /* 0x000fe20000410000 */
[----:B------:R0:W5:Y:S01]  /*2c50*/  LDL.LU R2, [R1+0x4c] ;  /* 0x00004c0001027983 */ /* 0x0001620000300800 */
[C---:B----4-:R-:W-:Y:S01]  /*2c60*/  FFMA.FTZ R75, R0.reuse, R72, R75 ;  /* 0x00000048004b7223 */ /* 0x050fe2000001004b */
[----:B------:R-:W-:Y:S01]  /*2c70*/  FFMA.FTZ R41, R0, R39, R41 ;  /* 0x0000002700297223 */ /* 0x000fe20000010029 */
[----:B------:R-:W-:Y:S01]  /*2c80*/  FADD.FTZ R39, R36, -UR6 ;  /* 0x8000000624277e21 */ /* 0x000fe20008010000 */
[----:B------:R-:W-:Y:S01]  /*2c90*/  FMUL.FTZ R72, R37, UR26 ;  /* 0x0000001a25487c20 */ /* 0x000fe20008410000 */
[----:B---3--:R-:W-:Y:S01]  /*2ca0*/  FFMA.FTZ R75, R77, R3, R75 ;  /* 0x000000034d4b7223 */ /* 0x008fe2000001004b */
[----:B------:R0:W5:Y:S01]  /*2cb0*/  LDL.LU R0, [R1+0x48] ;  /* 0x0000480001007983 */ /* 0x0001620000300800 */
[----:B------:R-:W-:-:S03]  /*2cc0*/  FMUL.FTZ R77, R39, UR26 ;  /* 0x0000001a274d7c20 */ /* 0x000fc60008410000 */
[----:B------:R0:W-:Y:S04]  /*2cd0*/  STL [R1+0x8], R72 ;  /* 0x0000084801007387 */ /* 0x0001e80000100800 */
[----:B------:R0:W-:Y:S01]  /*2ce0*/  STL [R1+0x1c], R77 ;  /* 0x00001c4d01007387 */ /* 0x0001e20000100800 */
[----:B------:R-:W-:Y:S01]  /*2cf0*/  FADD.FTZ R76, R3, R76 ;  /* 0x0000004c034c7221 */ /* 0x000fe20000010000 */
[----:B------:R-:W-:Y:S02]  /*2d00*/  MOV R36, R44 ;  /* 0x0000002c00247202 */ /* 0x000fe40000000f00 */
[----:B------:R-:W-:Y:S01]  /*2d10*/  MOV R3, R45 ;  /* 0x0000002d00037202 */ /* 0x000fe20000000f00 */
[----:B------:R-:W-:Y:S06]  /*2d20*/  @!P5 BRA `(.L_x_2172) ;  /* 0x000000000048d947 */ /* 0x000fec0003800000 */
[----:B------:R-:W-:-:S04]  /*2d30*/  FFMA.FTZ R3, R77, R28, R30 ;  /* 0x0000001c4d037223 */ /* 0x000fc8000001001e */
        /* <DEDUP_REMOVED lines=12> */
[----:B------:R-:W1:Y:S02]  /*2e00*/  MUFU.RCP R37, R37 ;  /* 0x0000002500257308 */ /* 0x000e640000001000 */
[----:B-1----:R-:W-:Y:S01]  /*2e10*/  FADD.FTZ R39, -R37, 1 ;  /* 0x3f80000025277421 */ /* 0x002fe20000010100 */
[----:B------:R-:W-:-:S03]  /*2e20*/  FMUL.FTZ R37, R45, R37 ;  /* 0x000000252d257220 */ /* 0x000fc60000410000 */
[----:B------:R-:W-:-:S04]  /*2e30*/  FFMA.FTZ R3, R3, R39, 1 ;  /* 0x3f80000003037423 */ /* 0x000fc80000010027 */
[----:B------:R-:W-:-:S07]  /*2e40*/  FMUL.FTZ R3, R37, R3 ;  /* 0x0000000325037220 */ /* 0x000fce0000410000 */
.L_x_2172:
[----:B------:R-:W2:Y:S01]  /*2e50*/  LDL R39, [R1+0x20] ;  /* 0x0000200001277983 */ /* 0x000ea20000100800 */
[----:B------:R-:W-:Y:S01]  /*2e60*/  FMUL.FTZ R37, R36, R28 ;  /* 0x0000001c24257220 */ /* 0x000fe20000410000 */
[----:B------:R-:W-:Y:S01]  /*2e70*/  FADD.FTZ R74, R74, R38 ;  /* 0x000000264a4a7221 */ /* 0x000fe20000010000 */
[----:B------:R-:W-:Y:S01]  /*2e80*/  FADD.FTZ R73, R73, R36 ;  /* 0x0000002449497221 */ /* 0x000fe20000010000 */
[C---:B------:R-:W-:Y:S01]  /*2e90*/  FFMA.FTZ R41, R77.reuse, R36, R41 ;  /* 0x000000244d297223 */ /* 0x040fe20000010029 */
[----:B------:R-:W-:Y:S01]  /*2ea0*/  FFMA.FTZ R75, R77, R37, R75 ;  /* 0x000000254d4b7223 */ /* 0x000fe2000001004b */
[----:B------:R-:W-:Y:S01]  /*2eb0*/  FADD.FTZ R76, R76, R37 ;  /* 0x000000254c4c7221 */ /* 0x000fe20000010000 */
[----:B--2---:R-:W-:Y:S01]  /*2ec0*/  FFMA.FTZ R40, R39, R38, R40 ;  /* 0x0000002627287223 */ /* 0x004fe20000010028 */
[----:B------:R-:W-:Y:S01]  /*2ed0*/  FMUL.FTZ R38, R3, R29 ;  /* 0x0000001d03267220 */ /* 0x000fe20000410000 */
[----:B------:R-:W-:Y:S01]  /*2ee0*/  FADD.FTZ R39, R35, -UR6 ;  /* 0x8000000623277e21 */ /* 0x000fe20008010000 */
[----:B------:R-:W-:-:S02]  /*2ef0*/  MOV R35, R42 ;  /* 0x0000002a00237202 */ /* 0x000fc40000000f00 */
[----:B------:R-:W-:Y:S01]  /*2f00*/  FFMA.FTZ R37, R72, R38, R75 ;  /* 0x0000002648257223 */ /* 0x000fe2000001004b */
[----:B------:R-:W-:Y:S01]  /*2f10*/  FADD.FTZ R36, R38, R76 ;  /* 0x0000004c26247221 */ /* 0x000fe20000010000 */
[----:B------:R-:W-:Y:S01]  /*2f20*/  FADD.FTZ R38, R34, -UR6 ;  /* 0x8000000622267e21 */ /* 0x000fe20008010000 */
[----:B0-----:R-:W-:Y:S01]  /*2f30*/  FMUL.FTZ R77, R39, UR26 ;  /* 0x0000001a274d7c20 */ /* 0x001fe20008410000 */
[----:B------:R-:W-:Y:S02]  /*2f40*/  MOV R34, R43 ;  /* 0x0000002b00227202 */ /* 0x000fe40000000f00 */
[----:B------:R-:W-:Y:S02]  /*2f50*/  FMUL.FTZ R72, R38, UR26 ;  /* 0x0000001a26487c20 */ /* 0x000fe40008410000 */
        /* <DEDUP_REMOVED lines=21> */
.L_x_2173:
[----:B------:R-:W2:Y:S01]  /*30b0*/  LDL R39, [R1+0x8] ;  /* 0x0000080001277983 */ /* 0x000ea20000100800 */
[----:B------:R-:W-:Y:S01]  /*30c0*/  FMUL.FTZ R38, R35, R28 ;  /* 0x0000001c23267220 */ /* 0x000fe20000410000 */
[----:B------:R-:W-:Y:S01]  /*30d0*/  FADD.FTZ R57, R57, -UR6 ;  /* 0x8000000639397e21 */ /* 0x000fe20008010000 */
[----:B------:R-:W-:Y:S01]  /*30e0*/  FADD.FTZ R56, R56, -UR6 ;  /* 0x8000000638387e21 */ /* 0x000fe20008010000 */
[C---:B------:R-:W-:Y:S01]  /*30f0*/  FFMA.FTZ R41, R72.reuse, R35, R41 ;  /* 0x0000002348297223 */ /* 0x040fe20000010029 */
[----:B------:R-:W-:Y:S01]  /*3100*/  FFMA.FTZ R37, R72, R38, R37 ;  /* 0x0000002648257223 */ /* 0x000fe20000010025 */
[----:B0-----:R-:W-:Y:S01]  /*3110*/  FMUL.FTZ R72, R57, UR26 ;  /* 0x0000001a39487c20 */ /* 0x001fe20008410000 */
[----:B------:R-:W-:Y:S01]  /*3120*/  FMUL.FTZ R75, R56, UR26 ;  /* 0x0000001a384b7c20 */ /* 0x000fe20008410000 */
[----:B------:R-:W-:Y:S01]  /*3130*/  FADD.FTZ R74, R74, R3 ;  /* 0x000000034a4a7221 */ /* 0x000fe20000010000 */
[----:B------:R-:W-:Y:S01]  /*3140*/  FADD.FTZ R38, R36, R38 ;  /* 0x0000002624267221 */ /* 0x000fe20000010000 */
[----:B------:R-:W-:Y:S01]  /*3150*/  FADD.FTZ R73, R73, R35 ;  /* 0x0000002349497221 */ /* 0x000fe20000010000 */
[----:B------:R0:W-:Y:S04]  /*3160*/  STL [R1+0x14], R72 ;  /* 0x0000144801007387 */ /* 0x0001e80000100800 */
[----:B------:R0:W-:Y:S01]  /*3170*/  STL [R1+0x18], R75 ;  /* 0x0000184b01007387 */ /* 0x0001e20000100800 */
[----:B--2---:R-:W-:Y:S01]  /*3180*/  FFMA.FTZ R40, R39, R3, R40 ;  /* 0x0000000327287223 */ /* 0x004fe20000010028 */
[----:B------:R-:W-:-:S04]  /*3190*/  FMUL.FTZ R3, R34, R29 ;  /* 0x0000001d22037220 */ /* 0x000fc80000410000 */
[----:B------:R-:W-:Y:S01]  /*31a0*/  FFMA.FTZ R36, R77, R3, R37 ;  /* 0x000000034d247223 */ /* 0x000fe20000010025 */
[----:B------:R-:W-:Y:S01]  /*31b0*/  FADD.FTZ R35, R3, R38 ;  /* 0x0000002603237221 */ /* 0x000fe20000010000 */
[----:B------:R-:W-:Y:S02]  /*31c0*/  MOV R37, R10 ;  /* 0x0000000a00257202 */ /* 0x000fe40000000f00 */
[----:B------:R-:W-:Y:S01]  /*31d0*/  MOV R3, R11 ;  /* 0x0000000b00037202 */ /* 0x000fe20000000f00 */
[----:B0-----:R-:W-:Y:S06]  /*31e0*/  @!P5 BRA `(.L_x_2174) ;  /* 0x000000000048d947 */ /* 0x001fec0003800000 */
        /* <DEDUP_REMOVED lines=18> */
.L_x_2174:
[----:B------:R-:W-:Y:S01]  /*3310*/  FADD.FTZ R59, R59, -UR6 ;  /* 0x800000063b3b7e21 */ /* 0x000fe20008010000 */
[----:B------:R-:W-:Y:S01]  /*3320*/  FADD.FTZ R58, R58, -UR6 ;  /* 0x800000063a3a7e21 */ /* 0x000fe20008010000 */
[----:B------:R-:W-:Y:S01]  /*3330*/  FMUL.FTZ R38, R37, R28 ;  /* 0x0000001c25267220 */ /* 0x000fe20000410000 */
[----:B------:R-:W-:Y:S01]  /*3340*/  FADD.FTZ R74, R74, R34 ;  /* 0x000000224a4a7221 */ /* 0x000fe20000010000 */
[----:B------:R-:W-:Y:S01]  /*3350*/  FMUL.FTZ R56, R59, UR26 ;  /* 0x0000001a3b387c20 */ /* 0x000fe20008410000 */
[----:B------:R-:W-:Y:S01]  /*3360*/  FMUL.FTZ R57, R58, UR26 ;  /* 0x0000001a3a397c20 */ /* 0x000fe20008410000 */
[----:B------:R-:W-:Y:S01]  /*3370*/  FFMA.FTZ R40, R77, R34, R40 ;  /* 0x000000224d287223 */ /* 0x000fe20000010028 */
[----:B------:R-:W-:Y:S01]  /*3380*/  FFMA.FTZ R36, R75, R38, R36 ;  /* 0x000000264b247223 */ /* 0x000fe20000010024 */
[----:B------:R-:W-:Y:S01]  /*3390*/  FADD.FTZ R35, R35, R38 ;  /* 0x0000002623237221 */ /* 0x000fe20000010000 */
[----:B------:R0:W-:Y:S01]  /*33a0*/  STL [R1], R56 ;  /* 0x0000003801007387 */ /* 0x0001e20000100800 */
[----:B------:R-:W-:Y:S01]  /*33b0*/  FMUL.FTZ R34, R3, R29 ;  /* 0x0000001d03227220 */ /* 0x000fe20000410000 */
[----:B------:R-:W-:Y:S01]  /*33c0*/  FADD.FTZ R73, R73, R37 ;  /* 0x0000002549497221 */ /* 0x000fe20000010000 */
[----:B------:R-:W-:Y:S01]  /*33d0*/  FFMA.FTZ R41, R75, R37, R41 ;  /* 0x000000254b297223 */ /* 0x000fe20000010029 */
[----:B------:R0:W-:Y:S01]  /*33e0*/  STL [R1+0x4], R57 ;  /* 0x0000043901007387 */ /* 0x0001e20000100800 */
[----:B------:R-:W-:Y:S01]  /*33f0*/  FFMA.FTZ R36, R72, R34, R36 ;  /* 0x0000002248247223 */ /* 0x000fe20000010024 */
[----:B------:R-:W-:Y:S01]  /*3400*/  FADD.FTZ R35, R34, R35 ;  /* 0x0000002322237221 */ /* 0x000fe20000010000 */
[----:B------:R-:W-:-:S02]  /*3410*/  MOV R37, R12 ;  /* 0x0000000c00257202 */ /* 0x000fc40000000f00 */
        /* <DEDUP_REMOVED lines=20> */
.L_x_2175:
[----:B------:R-:W-:Y:S01]  /*3560*/  FMUL.FTZ R38, R37, R28 ;  /* 0x0000001c25267220 */ /* 0x000fe20000410000 */
[----:B------:R-:W-:Y:S01]  /*3570*/  FADD.FTZ R74, R74, R3 ;  /* 0x000000034a4a7221 */ /* 0x000fe20000010000 */
[----:B------:R-:W-:Y:S01]  /*3580*/  FFMA.FTZ R40, R72, R3, R40 ;  /* 0x0000000348287223 */ /* 0x000fe20000010028 */
[----:B------:R-:W-:Y:S01]  /*3590*/  FMUL.FTZ R3, R34, R29 ;  /* 0x0000001d22037220 */ /* 0x000fe20000410000 */
[----:B------:R-:W-:Y:S01]  /*35a0*/  FFMA.FTZ R36, R57, R38, R36 ;  /* 0x0000002639247223 */ /* 0x000fe20000010024 */
[----:B------:R-:W-:Y:S01]  /*35b0*/  FADD.FTZ R35, R35, R38 ;  /* 0x0000002623237221 */ /* 0x000fe20000010000 */
[----:B------:R-:W-:Y:S01]  /*35c0*/  FADD.FTZ R60, R60, -UR6 ;  /* 0x800000063c3c7e21 */ /* 0x000fe20008010000 */
[----:B------:R-:W-:Y:S01]  /*35d0*/  FADD.FTZ R61, R61, -UR6 ;  /* 0x800000063d3d7e21 */ /* 0x000fe20008010000 */
[----:B------:R-:W-:Y:S01]  /*35e0*/  FFMA.FTZ R36, R56, R3, R36 ;  /* 0x0000000338247223 */ /* 0x000fe20000010024 */
[----:B------:R-:W-:Y:S01]  /*35f0*/  FADD.FTZ R35, R3, R35 ;  /* 0x0000002303237221 */ /* 0x000fe20000010000 */
[----:B------:R-:W-:Y:S01]  /*3600*/  FADD.FTZ R73, R73, R37 ;  /* 0x0000002549497221 */ /* 0x000fe20000010000 */
[----:B------:R-:W-:Y:S01]  /*3610*/  FFMA.FTZ R41, R57, R37, R41 ;  /* 0x0000002539297223 */ /* 0x000fe20000010029 */
[----:B------:R-:W-:Y:S01]  /*3620*/  MOV R38, R14 ;  /* 0x0000000e00267202 */ /* 0x000fe20000000f00 */
[----:B------:R-:W-:Y:S01]  /*3630*/  FMUL.FTZ R77, R60, UR26 ;  /* 0x0000001a3c4d7c20 */ /* 0x000fe20008410000 */
[----:B------:R-:W-:Y:S01]  /*3640*/  MOV R3, R15 ;  /* 0x0000000f00037202 */ /* 0x000fe20000000f00 */
[----:B------:R-:W-:Y:S01]  /*3650*/  FMUL.FTZ R76, R61, UR26 ;  /* 0x0000001a3d4c7c20 */ /* 0x000fe20008410000 */
        /* <DEDUP_REMOVED lines=19> */
.L_x_2176:
        /* <DEDUP_REMOVED lines=8> */
[----:B------:R-:W-:Y:S01]  /*3810*/  FADD.FTZ R73, R73, R38 ;  /* 0x0000002649497221 */ /* 0x000fe20000010000 */
[----:B------:R-:W-:Y:S01]  /*3820*/  FFMA.FTZ R41, R77, R38, R41 ;  /* 0x000000264d297223 */ /* 0x000fe20000010029 */
[----:B------:R-:W-:Y:S01]  /*3830*/  FFMA.FTZ R36, R76, R34, R36 ;  /* 0x000000224c247223 */ /* 0x000fe20000010024 */
[----:B------:R-:W-:Y:S01]  /*3840*/  FADD.FTZ R35, R34, R35 ;  /* 0x0000002322237221 */ /* 0x000fe20000010000 */
        /* <DEDUP_REMOVED lines=23> */
.L_x_2177:
[----:B------:R-:W-:Y:S01]  /*39c0*/  FMUL.FTZ R39, R38, R28 ;  /* 0x0000001c26277220 */ /* 0x000fe20000410000 */
[----:B------:R-:W-:Y:S01]  /*39d0*/  FADD.FTZ R37, R37, R3 ;  /* 0x0000000325257221 */ /* 0x000fe20000010000 */
[----:B------:R-:W-:Y:S01]  /*39e0*/  FFMA.FTZ R40, R76, R3, R40 ;  /* 0x000000034c287223 */ /* 0x000fe20000010028 */
[----:B0-----:R-:W-:Y:S01]  /*39f0*/  FMUL.FTZ R56, R34, R29 ;  /* 0x0000001d22387220 */ /* 0x001fe20000410000 */
[----:B------:R-:W-:Y:S01]  /*3a00*/  FADD.FTZ R3, R35, R39 ;  /* 0x0000002723037221 */ /* 0x000fe20000010000 */
[----:B------:R-:W-:Y:S01]  /*3a10*/  FADD.FTZ R35, R73, R38 ;  /* 0x0000002649237221 */ /* 0x000fe20000010000 */
[----:B------:R-:W-:Y:S01]  /*3a20*/  FFMA.FTZ R36, R75, R39, R36 ;  /* 0x000000274b247223 */ /* 0x000fe20000010024 */
[----:B------:R-:W-:Y:S01]  /*3a30*/  FADD.FTZ R73, R54, -UR6 ;  /* 0x8000000636497e21 */ /* 0x000fe20008010000 */
[----:B------:R-:W-:Y:S01]  /*3a40*/  FADD.FTZ R55, R55, -UR6 ;  /* 0x8000000637377e21 */ /* 0x000fe20008010000 */
[----:B------:R-:W-:Y:S01]  /*3a50*/  FFMA.FTZ R41, R75, R38, R41 ;  /* 0x000000264b297223 */ /* 0x000fe20000010029 */
        /* <DEDUP_REMOVED lines=25> */
.L_x_2178:
[----:B------:R-:W-:Y:S01]  /*3bf0*/  FMUL.FTZ R55, R54, R28 ;  /* 0x0000001c36377220 */ /* 0x000fe20000410000 */
[----:B------:R-:W-:Y:S01]  /*3c00*/  FADD.FTZ R63, R64, -UR6 ;  /* 0x80000006403f7e21 */ /* 0x000fe20008010000 */
[----:B------:R-:W-:Y:S01]  /*3c10*/  FADD.FTZ R62, R65, -UR6 ;  /* 0x80000006413e7e21 */ /* 0x000fe20008010000 */
[----:B------:R-:W-:Y:S01]  /*3c20*/  FADD.FTZ R36, R37, R34 ;  /* 0x0000002225247221 */ /* 0x000fe20000010000 */
[----:B------:R-:W-:Y:S01]  /*3c30*/  FFMA.FTZ R39, R73, R55, R39 ;  /* 0x0000003749277223 */ /* 0x000fe20000010027 */
[----:B------:R-:W-:Y:S01]  /*3c40*/  FADD.FTZ R38, R38, R55 ;  /* 0x0000003726267221 */ /* 0x000fe20000010000 */
[----:B------:R-:W-:Y:S01]  /*3c50*/  FMUL.FTZ R55, R3, R29 ;  /* 0x0000001d03377220 */ /* 0x000fe20000410000 */
[----:B------:R-:W-:Y:S01]  /*3c60*/  FFMA.FTZ R40, R74, R34, R40 ;  /* 0x000000224a287223 */ /* 0x000fe20000010028 */
        /* <DEDUP_REMOVED lines=27> */
.L_x_2179:
[----:B------:R-:W-:Y:S01]  /*3e20*/  FMUL.FTZ R55, R54, R28 ;  /* 0x0000001c36377220 */ /* 0x000fe20000410000 */
[----:B------:R-:W-:Y:S01]  /*3e30*/  FFMA.FTZ R41, R72, R3, R40 ;  /* 0x0000000348297223 */ /* 0x000fe20000010028 */
[----:B------:R-:W-:Y:S01]  /*3e40*/  FMUL.FTZ R40, R35, R29 ;  /* 0x0000001d23287220 */ /* 0x000fe20000410000 */
[----:B------:R-:W-:Y:S01]  /*3e50*/  FADD.FTZ R61, R70, -UR6 ;  /* 0x80000006463d7e21 */ /* 0x000fe20008010000 */
[----:B------:R-:W-:Y:S01]  /*3e60*/  FFMA.FTZ R39, R63, R55, R39 ;  /* 0x000000373f277223 */ /* 0x000fe20000010027 */
[----:B------:R-:W-:Y:S01]  /*3e70*/  FADD.FTZ R38, R38, R55 ;  /* 0x0000003726267221 */ /* 0x000fe20000010000 */
[----:B------:R-:W-:Y:S01]  /*3e80*/  FADD.FTZ R60, R71, -UR6 ;  /* 0x80000006473c7e21 */ /* 0x000fe20008010000 */
[----:B------:R-:W-:Y:S01]  /*3e90*/  FADD.FTZ R36, R36, R3 ;  /* 0x0000000324247221 */ /* 0x000fe20000010000 */
[----:B------:R-:W-:Y:S01]  /*3ea0*/  FFMA.FTZ R39, R62, R40, R39 ;  /* 0x000000283e277223 */ /* 0x000fe20000010027 */
[----:B------:R-:W-:Y:S01]  /*3eb0*/  FFMA.FTZ R3, R63, R54, R37 ;  /* 0x000000363f037223 */ /* 0x000fe20000010025 */
[----:B------:R-:W-:Y:S01]  /*3ec0*/  FADD.FTZ R40, R40, R38 ;  /* 0x0000002628287221 */ /* 0x000fe20000010000 */
        /* <DEDUP_REMOVED lines=24> */
.L_x_2180:
[----:B------:R-:W-:Y:S01]  /*4050*/  FMUL.FTZ R54, R38, R28 ;  /* 0x0000001c26367220 */ /* 0x000fe20000410000 */
[----:B------:R-:W-:Y:S01]  /*4060*/  FADD.FTZ R36, R36, R35 ;  /* 0x0000002324247221 */ /* 0x000fe20000010000 */
[----:B------:R-:W-:Y:S01]  /*4070*/  FFMA.FTZ R35, R62, R35, R41 ;  /* 0x000000233e237223 */ /* 0x000fe20000010029 */
[----:B------:R-:W-:Y:S01]  /*4080*/  FADD.FTZ R59, R68, -UR6 ;  /* 0x80000006443b7e21 */ /* 0x000fe20008010000 */
[----:B------:R-:W-:Y:S01]  /*4090*/  FFMA.FTZ R39, R61, R54, R39 ;  /* 0x000000363d277223 */ /* 0x000fe20000010027 */
[----:B------:R-:W-:Y:S01]  /*40a0*/  FADD.FTZ R41, R40, R54 ;  /* 0x0000003628297221 */ /* 0x000fe20000010000 */
[----:B------:R-:W-:Y:S01]  /*40b0*/  FMUL.FTZ R54, R37, R29 ;  /* 0x0000001d25367220 */ /* 0x000fe20000410000 */
[----:B------:R-:W-:Y:S01]  /*40c0*/  FADD.FTZ R58, R69, -UR6 ;  /* 0x80000006453a7e21 */ /* 0x000fe20008010000 */
[----:B------:R-:W-:Y:S01]  /*40d0*/  MOV R64, R22 ;  /* 0x0000001600407202 */ /* 0x000fe20000000f00 */
[----:B------:R-:W-:Y:S01]  /*40e0*/  FMUL.FTZ R59, R59, UR26 ;  /* 0x0000001a3b3b7c20 */ /* 0x000fe20008410000 */
[----:B------:R-:W-:Y:S01]  /*40f0*/  FFMA.FTZ R40, R60, R54, R39 ;  /* 0x000000363c287223 */ /* 0x000fe20000010027 */
[----:B------:R-:W-:Y:S01]  /*4100*/  FADD.FTZ R41, R54, R41 ;  /* 0x0000002936297221 */ /* 0x000fe20000010000 */
[----:B------:R-:W-:Y:S01]  /*4110*/  FMUL.FTZ R58, R58, UR26 ;  /* 0x0000001a3a3a7c20 */ /* 0x000fe20008410000 */
[----:B------:R-:W-:Y:S01]  /*4120*/  MOV R39, R23 ;  /* 0x0000001700277202 */ /* 0x000fe20000000f00 */
        /* <DEDUP_REMOVED lines=19> */
.L_x_2181:
[----:B------:R-:W-:Y:S01]  /*4260*/  FMUL.FTZ R54, R64, R28 ;  /* 0x0000001c40367220 */ /* 0x000fe20000410000 */
[----:B------:R-:W-:Y:S01]  /*4270*/  FADD.FTZ R55, R66, -UR6 ;  /* 0x8000000642377e21 */ /* 0x000fe20008010000 */
[----:B------:R-:W-:Y:S02]  /*4280*/  MOV R66, R21 ;  /* 0x0000001500427202 */ /* 0x000fe40000000f00 */
[----:B------:R-:W-:Y:S01]  /*4290*/  FFMA.FTZ R40, R59, R54, R40 ;  /* 0x000000363b287223 */ /* 0x000fe20000010028 */
[----:B------:R-:W-:Y:S01]  /*42a0*/  FADD.FTZ R41, R41, R54 ;  /* 0x0000003629297221 */ /* 0x000fe20000010000 */
[----:B------:R-:W-:Y:S01]  /*42b0*/  FMUL.FTZ R54, R39, R29 ;  /* 0x0000001d27367220 */ /* 0x000fe20000410000 */
[----:B------:R-:W-:-:S03]  /*42c0*/  FMUL.FTZ R55, R55, UR26 ;  /* 0x0000001a37377c20 */ /* 0x000fc60008410000 */
[----:B------:R-:W-:Y:S01]  /*42d0*/  FFMA.FTZ R40, R58, R54, R40 ;  /* 0x000000363a287223 */ /* 0x000fe20000010028 */
[----:B------:R-:W-:Y:S01]  /*42e0*/  FADD.FTZ R41, R54, R41 ;  /* 0x0000002936297221 */ /* 0x000fe20000010000 */
[----:B------:R-:W-:Y:S01]  /*42f0*/  FADD.FTZ R54, R67, -UR6 ;  /* 0x8000000643367e21 */ /* 0x000fe20008010000 */
[----:B------:R-:W-:-:S03]  /*4300*/  MOV R67, R20 ;  /* 0x0000001400437202 */ /* 0x000fc60000000f00 */
        /* <DEDUP_REMOVED lines=20> */
.L_x_2182:
[----:B------:R-:W-:Y:S01]  /*4450*/  FMUL.FTZ R56, R67, R28 ;  /* 0x0000001c43387220 */ /* 0x000fe20000410000 */
[----:B------:R-:W-:Y:S01]  /*4460*/  FADD.FTZ R33, R33, -UR6 ;  /* 0x8000000621217e21 */ /* 0x000fe20008010000 */
[----:B------:R-:W-:Y:S01]  /*4470*/  FADD.FTZ R32, R32, -UR6 ;  /* 0x8000000620207e21 */ /* 0x000fe20008010000 */
[----:B------:R-:W-:Y:S01]  /*4480*/  MOV R65, R27 ;  /* 0x0000001b00417202 */ /* 0x000fe20000000f00 */
[----:B------:R-:W-:Y:S01]  /*4490*/  FFMA.FTZ R40, R55, R56, R40 ;  /* 0x0000003837287223 */ /* 0x000fe20000010028 */
[----:B------:R-:W-:Y:S01]  /*44a0*/  FADD.FTZ R41, R41, R56 ;  /* 0x0000003829297221 */ /* 0x000fe20000010000 */
[----:B------:R-:W-:Y:S01]  /*44b0*/  FMUL.FTZ R56, R66, R29 ;  /* 0x0000001d42387220 */ /* 0x000fe20000410000 */
[----:B------:R-:W-:-:S03]  /*44c0*/  FMUL.FTZ R57, R32, UR26 ;  /* 0x0000001a20397c20 */ /* 0x000fc60008410000 */
        /* <DEDUP_REMOVED lines=23> */
.L_x_2183:
[----:B------:R-:W2:Y:S01]  /*4640*/  LDL R69, [R1+0x44] ;  /* 0x0000440001457983 */ /* 0x000ea20000100800 */
[----:B------:R-:W-:Y:S01]  /*4650*/  FMUL.FTZ R32, R33, R28 ;  /* 0x0000001c21207220 */ /* 0x000fe20000410000 */
[----:B------:R-:W0:Y:S01]  /*4660*/  S2UR UR7, SR_CgaCtaId ;  /* 0x00000000000779c3 */ /* 0x000e220000008800 */
[----:B------:R-:W-:Y:S01]  /*4670*/  FADD.FTZ R34, R34, R38 ;  /* 0x0000002622227221 */ /* 0x000fe20000010000 */
[----:B------:R-:W1:Y:S01]  /*4680*/  S2R R70, SR_LANEID ;  /* 0x0000000000467919 */ /* 0x000e620000000000 */
[----:B------:R-:W-:Y:S01]  /*4690*/  FFMA.FTZ R40, R57, R32, R40 ;  /* 0x0000002039287223 */ /* 0x000fe20000010028 */
[----:B------:R-:W-:Y:S01]  /*46a0*/  FADD.FTZ R41, R41, R32 ;  /* 0x0000002029297221 */ /* 0x000fe20000010000 */
[----:B------:R-:W-:Y:S01]  /*46b0*/  FMUL.FTZ R32, R65, R29 ;  /* 0x0000001d41207220 */ /* 0x000fe20000410000 */
[----:B------:R-:W-:Y:S01]  /*46c0*/  FFMA.FTZ R3, R61, R38, R3 ;  /* 0x000000263d037223 */ /* 0x000fe20000010003 */
[----:B------:R-:W-:Y:S01]  /*46d0*/  FFMA.FTZ R35, R60, R37, R35 ;  /* 0x000000253c237223 */ /* 0x000fe20000010023 */
[----:B------:R-:W-:Y:S01]  /*46e0*/  FADD.FTZ R36, R36, R37 ;  /* 0x0000002524247221 */ /* 0x000fe20000010000 */
[----:B------:R-:W-:Y:S01]  /*46f0*/  FFMA.FTZ R40, R56, R32, R40 ;  /* 0x0000002038287223 */ /* 0x000fe20000010028 */
[----:B------:R-:W-:Y:S01]  /*4700*/  FADD.FTZ R41, R32, R41 ;  /* 0x0000002920297221 */ /* 0x000fe20000010000 */
[----:B------:R-:W-:Y:S01]  /*4710*/  UMOV UR6, 0x400 ;  /* 0x0000040000067882 */ /* 0x000fe20000000000 */
[----:B------:R-:W-:Y:S01]  /*4720*/  FADD.FTZ R34, R34, R64 ;  /* 0x0000004022227221 */ /* 0x000fe20000010000 */
[----:B------:R-:W-:Y:S01]  /*4730*/  FFMA.FTZ R3, R59, R64, R3 ;  /* 0x000000403b037223 */ /* 0x000fe20000010003 */
[----:B------:R-:W3:Y:S01]  /*4740*/  SHFL.DOWN PT, R32, R40, 0x1, 0x1f ;  /* 0x08201f0028207f89 */ /* 0x000ee200000e0000 */
[----:B------:R-:W-:Y:S01]  /*4750*/  UIADD3 UR5, UR6, 0xf0, URZ ;  /* 0x000000f006057890 */ /* 0x000fe2000fffe03f */
[----:B------:R-:W-:Y:S01]  /*4760*/  FFMA.FTZ R35, R58, R39, R35 ;  /* 0x000000273a237223 */ /* 0x000fe20000010023 */
[----:B------:R-:W-:Y:S01]  /*4770*/  FADD.FTZ R36, R36, R39 ;  /* 0x0000002724247221 */ /* 0x000fe20000010000 */
[----:B------:R-:W4:Y:S01]  /*4780*/  SHFL.DOWN PT, R68, R41, 0x1, 0x1f ;  /* 0x08201f0029447f89 */ /* 0x000f2200000e0000 */
[----:B------:R-:W-:Y:S01]  /*4790*/  FADD.FTZ R34, R34, R67 ;  /* 0x0000004322227221 */ /* 0x000fe20000010000 */
[----:B------:R-:W-:Y:S01]  /*47a0*/  FFMA.FTZ R3, R55, R67, R3 ;  /* 0x0000004337037223 */ /* 0x000fe20000010003 */
[----:B------:R-:W-:Y:S01]  /*47b0*/  FFMA.FTZ R35, R54, R66, R35 ;  /* 0x0000004236237223 */ /* 0x000fe20000010023 */
[----:B-----5:R-:W-:Y:S01]  /*47c0*/  ISETP.NE.AND P2, PT, R0, RZ, PT ;  /* 0x000000ff0000720c */ /* 0x020fe20003f45270 */
[----:B------:R-:W-:Y:S01]  /*47d0*/  FADD.FTZ R36, R36, R66 ;  /* 0x0000004224247221 */ /* 0x000fe20000010000 */
[----:B0-----:R-:W-:Y:S01]  /*47e0*/  ULEA UR5, UR7, UR5, 0x18 ;  /* 0x0000000507057291 */ /* 0x001fe2000f8ec03f */
[----:B------:R-:W-:Y:S01]  /*47f0*/  FADD.FTZ R34, R34, R33 ;  /* 0x0000002122227221 */ /* 0x000fe20000010000 */
[----:B------:R-:W-:Y:S01]  /*4800*/  BSSY B0, `(.L_x_2184) ;  /* 0x000005d000007945 */ /* 0x000fe20003800000 */
[----:B------:R-:W-:-:S02]  /*4810*/  ISETP.GT.U32.AND P3, PT, R0, 0x2f, PT ;  /* 0x0000002f0000780c */ /* 0x000fc40003f64070 */
[----:B-1----:R-:W-:-:S13]  /*4820*/  ISETP.GT.AND P0, PT, R70, 0x1e, PT ;  /* 0x0000001e4600780c */ /* 0x002fda0003f04270 */
[----:B---3--:R-:W-:Y:S01]  /*4830*/  @!P0 FADD.FTZ R40, R40, R32 ;  /* 0x0000002028288221 */ /* 0x008fe20000010000 */
[----:B----4-:R-:W-:Y:S01]  /*4840*/  @!P0 FADD.FTZ R41, R41, R68 ;  /* 0x0000004429298221 */ /* 0x010fe20000010000 */
        /* <DEDUP_REMOVED lines=20> */
[----:B------:R-:W-:Y:S01]  /*4990*/  FFMA.FTZ R33, R56, R65, R35 ;  /* 0x0000004138217223 */ /* 0x000fe20000010023 */
[----:B------:R-:W-:Y:S01]  /*49a0*/  FADD.FTZ R35, R36, R65 ;  /* 0x0000004124237221 */ /* 0x000fe20000010000 */
[----:B-1----:R-:W-:Y:S01]  /*49b0*/  @!P0 FADD.FTZ R41, R41, R68 ;  /* 0x0000004429298221 */ /* 0x002fe20000010000 */
[----:B------:R-:W-:-:S02]  /*49c0*/  ISETP.NE.AND P0, PT, R70, RZ, PT ;  /* 0x000000ff4600720c */ /* 0x000fc40003f05270 */
[----:B------:R-:W-:-:S05]  /*49d0*/  LEA R3, R0, UR5, 0x4 ;  /* 0x0000000500037c11 */ /* 0x000fca000f8e20ff */
[----:B------:R0:W-:Y:S06]  /*49e0*/  STS.128 [R3], R32 ;  /* 0x0000002003007388 */ /* 0x0001ec0000000c00 */
        /* <DEDUP_REMOVED lines=62> */
.L_x_2185:
[----:B------:R-:W-:Y:S05]  /*4dd0*/  BSYNC B0 ;  /* 0x0000000000007941 */ /* 0x000fea0003800000 */
.L_x_2184:
        /* <DEDUP_REMOVED lines=78> */
.L_x_2187:
[----:B------:R-:W-:Y:S05]  /*52c0*/  BSYNC B0 ;  /* 0x0000000000007941 */ /* 0x000fea0003800000 */
.L_x_2186:
        /* <DEDUP_REMOVED lines=20> */
.L_x_2189:
[----:B------:R-:W-:Y:S05]  /*5410*/  BSYNC B0 ;  /* 0x0000000000007941 */ /* 0x000fea0003800000 */
.L_x_2188:
        /* <DEDUP_REMOVED lines=40> */
.L_x_2192:
[----:B------:R-:W-:Y:S02]  /*56a0*/  MOV R32, UR18 ;  /* 0x0000001200207c02 */ /* 0x000fe40008000f00 */
[----:B------:R-:W-:-:S05]  /*56b0*/  MOV R33, UR19 ;  /* 0x0000001300217c02 */ /* 0x000fca0008000f00 */
[----:B------:R-:W2:Y:S04]  /*56c0*/  LDG.E.STRONG.GPU R32, desc[UR22][R32.64] ;  /* 0x0000001620207981 */ /* 0x000ea8000c1ef900 */
[----:B--2---:R-:W-:Y:S01]  /*56d0*/  CCTL.IVALL ;  /* 0x00000000ff00798f */ /* 0x004fe20002000000 */
[----:B------:R-:W-:Y:S05]  /*56e0*/  YIELD ;  /* 0x0000000000007946 */ /* 0x000fea0003800000 */
[----:B------:R-:W-:-:S13]  /*56f0*/  ISETP.NE.AND P0, PT, R32, R3, PT ;  /* 0x000000032000720c */ /* 0x000fda0003f05270 */
[----:B------:R-:W-:Y:S05]  /*5700*/  @P0 BRA `(.L_x_2192) ;  /* 0xfffffffc00e40947 */ /* 0x000fea000383ffff */
.L_x_2191:
        /* <DEDUP_REMOVED lines=19> */
.L_x_2196:
        /* <DEDUP_REMOVED lines=145> */
[----:B------:R-:W-:Y:S02]  /*6150*/  @!UP2 UIMAD UR17, UR14, UR17, UR13 ;  /* 0x000000110e11a2a4 */ /* 0x000fe4000f8e020d */
[----:B------:R-:W-:Y:S02]  /*6160*/  @!UP1 UIMAD.WIDE.U32 UR20, UR20, 0x8, UR6 ;  /* 0x00000008141498a5 */ /* 0x000fe4000f8e0006 */
[----:B------:R-:W-:-:S04]  /*6170*/  @!UP2 UIMAD.WIDE.U32 UR18, UR17, 0x8, UR6 ;  /* 0x000000081112a8a5 */ /* 0x000fc8000f8e0006 */
[----:B------:R-:W-:Y:S02]  /*6180*/  MOV R32, UR20 ;  /* 0x0000001400207c02 */ /* 0x000fe40008000f00 */
[----:B------:R-:W-:Y:S02]  /*6190*/  MOV R33, UR21 ;  /* 0x0000001500217c02 */ /* 0x000fe40008000f00 */
[----:B------:R-:W-:Y:S02]  /*61a0*/  MOV R36, UR18 ;  /* 0x0000001200247c02 */ /* 0x000fe40008000f00 */
[----:B------:R-:W-:Y:S02]  /*61b0*/  MOV R37, UR19 ;  /* 0x0000001300257c02 */ /* 0x000fe40008000f00 */
[----:B------:R-:W2:Y:S04]  /*61c0*/  @!P3 LDG.E.64 R32, desc[UR22][R32.64] ;  /* 0x000000162020b981 */ /* 0x000ea8000c1e1b00 */
        /* <DEDUP_REMOVED lines=12> */
.L_x_2195:
        /* <DEDUP_REMOVED lines=11> */
[----:B------:R-:W-:-:S04]  /*6340*/  UIADD3 UR20, UR5, 0x2, URZ ;  /* 0x0000000205147890 */ /* 0x000fc8000fffe03f */
[C---:B------:R-:W-:Y:S01]  /*6350*/  ISETP.EQ.OR P4, PT, R3.reuse, UR18, P2 ;  /* 0x0000001203007c0c */ /* 0x040fe20009782670 */
[----:B------:R-:W-:Y:S01]  /*6360*/  UIADD3 UR17, UR5, 0x3, URZ ;  /* 0x0000000305117890 */ /* 0x000fe2000fffe03f */
[C---:B------:R-:W-:Y:S01]  /*6370*/  ISETP.EQ.OR P6, PT, R3.reuse, UR20, P2 ;  /* 0x0000001403007c0c */ /* 0x040fe200097c2670 */
[----:B------:R-:W2:Y:S04]  /*6380*/  @!P0 LDG.E.64 R32, desc[UR22][R32.64] ;  /* 0x0000001620208981 */ /* 0x000ea8000c1e1b00 */
[----:B------:R-:W-:-:S06]  /*6390*/  ISETP.EQ.OR P3, PT, R3, UR17, P2 ;  /* 0x0000001103007c0c */ /* 0x000fcc0009762670 */
[----:B------:R-:W-:Y:S02]  /*63a0*/  VOTEU.ALL UP0, P4 ;  /* 0x00000000003f7886 */ /* 0x000fe40002000000 */
[----:B------:R-:W-:-:S03]  /*63b0*/  VOTEU.ALL UP1, P6 ;  /* 0x00000000003f7886 */ /* 0x000fc60003020000 */
[----:B------:R-:W-:Y:S02]  /*63c0*/  @!UP0 UIMAD UR18, UR14, UR18, UR13 ;  /* 0x000000120e1282a4 */ /* 0x000fe4000f8e020d */
[----:B------:R-:W-:Y:S02]  /*63d0*/  @!UP1 UIMAD UR20, UR14, UR20, UR13 ;  /* 0x000000140e1492a4 */ /* 0x000fe4000f8e020d */
[----:B------:R-:W-:Y:S01]  /*63e0*/  @!UP0 UIMAD.WIDE.U32 UR18, UR18, 0x8, UR6 ;  /* 0x00000008121288a5 */ /* 0x000fe2000f8e0006 */
[----:B------:R-:W-:Y:S01]  /*63f0*/  VOTEU.ALL UP2, P3 ;  /* 0x00000000003f7886 */ /* 0x000fe20001840000 */
[----:B------:R-:W-:-:S04]  /*6400*/  @!UP1 UIMAD.WIDE.U32 UR20, UR20, 0x8, UR6 ;  /* 0x00000008141498a5 */ /* 0x000fc8000f8e0006 */
[----:B------:R-:W-:Y:S01]  /*6410*/  MOV R36, UR18 ;  /* 0x0000001200247c02 */ /* 0x000fe20008000f00 */
[----:B------:R-:W-:Y:S01]  /*6420*/  @!UP2 UIMAD UR17, UR14, UR17, UR13 ;  /* 0x000000110e11a2a4 */ /* 0x000fe2000f8e020d */
[----:B------:R-:W-:Y:S02]  /*6430*/  MOV R37, UR19 ;  /* 0x0000001300257c02 */ /* 0x000fe40008000f00 */
[----:B------:R-:W-:Y:S01]  /*6440*/  MOV R34, UR20 ;  /* 0x0000001400227c02 */ /* 0x000fe20008000f00 */
[----:B------:R-:W-:Y:S01]  /*6450*/  @!UP2 UIMAD.WIDE.U32 UR18, UR17, 0x8, UR6 ;  /* 0x000000081112a8a5 */ /* 0x000fe2000f8e0006 */
[----:B------:R-:W-:Y:S02]  /*6460*/  MOV R35, UR21 ;  /* 0x0000001500237c02 */ /* 0x000fe40008000f00 */
[----:B------:R-:W3:Y:S03]  /*6470*/  @!P4 LDG.E.64 R36, desc[UR22][R36.64] ;  /* 0x000000162424c981 */ /* 0x000ee6000c1e1b00 */
[----:B------:R-:W-:Y:S01]  /*6480*/  MOV R38, UR18 ;  /* 0x0000001200267c02 */ /* 0x000fe20008000f00 */
[----:B------:R-:W4:Y:S01]  /*6490*/  @!P6 LDG.E.64 R34, desc[UR22][R34.64] ;  /* 0x000000162222e981 */ /* 0x000f22000c1e1b00 */
[----:B------:R-:W-:-:S06]  /*64a0*/  MOV R39, UR19 ;  /* 0x0000001300277c02 */ /* 0x000fcc0008000f00 */
[----:B------:R-:W5:Y:S01]  /*64b0*/  @!P3 LDG.E.64 R38, desc[UR22][R38.64] ;  /* 0x000000162626b981 */ /* 0x000f62000c1e1b00 */
        /* <DEDUP_REMOVED lines=9> */
[----:B------:R-:W-:Y:S01]  /*6550*/  @!P4 FADD.FTZ R41, R41, R37 ;  /* 0x000000252929c221 */ /* 0x000fe20000010000 */
[----:B------:R-:W-:Y:S02]  /*6560*/  ISETP.EQ.OR P4, PT, R3, UR20, P2 ;  /* 0x0000001403007c0c */ /* 0x000fe40009782670 */
[----:B----4-:R-:W-:Y:S01]  /*6570*/  @!P6 FADD.FTZ R40, R40, R34 ;  /* 0x000000222828e221 */ /* 0x010fe20000010000 */
[----:B------:R-:W-:Y:S01]  /*6580*/  @!P6 FADD.FTZ R41, R41, R35 ;  /* 0x000000232929e221 */ /* 0x000fe20000010000 */
[----:B------:R-:W-:Y:S02]  /*6590*/  ISETP.EQ.OR P6, PT, R3, UR5, P2 ;  /* 0x0000000503007c0c */ /* 0x000fe400097c2670 */
[----:B-----5:R-:W-:Y:S01]  /*65a0*/  @!P3 FADD.FTZ R40, R40, R38 ;  /* 0x000000262828b221 */ /* 0x020fe20000010000 */
[----:B------:R-:W-:Y:S01]  /*65b0*/  @!P3 FADD.FTZ R41, R41, R39 ;  /* 0x000000272929b221 */ /* 0x000fe20000010000 */
[----:B------:R-:W-:Y:S01]  /*65c0*/  ISETP.EQ.OR P3, PT, R3, UR27, P2 ;  /* 0x0000001b03007c0c */ /* 0x000fe20009762670 */
[----:B------:R-:W-:-:S04]  /*65d0*/  @!UP0 UIMAD UR18, UR14, UR17, UR13 ;  /* 0x000000110e1282a4 */ /* 0x000fc8000f8e020d */
[----:B------:R-:W-:-:S04]  /*65e0*/  VOTEU.ALL UP1, P4 ;  /* 0x00000000003f7886 */ /* 0x000fc80002020000 */
        /* <DEDUP_REMOVED lines=20> */
[----:B------:R-:W5:Y:S01]  /*6730*/  @!P3 LDG.E.64 R38, desc[UR22][R38.64] ;  /* 0x000000162626b981 */ /* 0x000f62000c1e1b00 */
        /* <DEDUP_REMOVED lines=12> */
.L_x_2197:
[----:B------:R-:W-:-:S13]  /*6800*/  ISETP.NE.OR P0, PT, RZ, UR16, P0 ;  /* 0x00000010ff007c0c */ /* 0x000fda0008705670 */
[----:B------:R-:W-:Y:S05]  /*6810*/  @!P0 BRA `(.L_x_2193) ;  /* 0x0000000000b08947 */ /* 0x000fea0003800000 */
.L_x_2194:
        /* <DEDUP_REMOVED lines=44> */
.L_x_2193:
        /* <DEDUP_REMOVED lines=14> */
.L_x_2199:
[----:B------:R-:W-:Y:S05]  /*6bc0*/  BSYNC B0 ;  /* 0x0000000000007941 */ /* 0x000fea0003800000 */
.L_x_2198:
        /* <DEDUP_REMOVED lines=25> */
.L_x_2190:
[----:B0-----:R0:W5:Y:S04]  /*6d60*/  LDL R35, [R1+0x3c] ;  /* 0x00003c0001237983 */ /* 0x0011680000100800 */
[----:B------:R0:W5:Y:S01]  /*6d70*/  LDL R34, [R1+0x30] ;  /* 0x0000300001227983 */ /* 0x0001620000100800 */
[----:B------:R-:W1:Y:S01]  /*6d80*/  S2UR UR6, SR_CgaCtaId ;  /* 0x00000000000679c3 */ /* 0x000e620000008800 */
[----:B------:R-:W-:Y:S02]  /*6d90*/  UMOV UR5, 0x400 ;  /* 0x0000040000057882 */ /* 0x000fe40000000000 */
[----:B-1----:R-:W-:-:S03]  /*6da0*/  ULEA UR5, UR6, UR5, 0x18 ;  /* 0x0000000506057291 */ /* 0x002fc6000f8ec03f */
[----:B------:R-:W-:-:S06]  /*6db0*/  ULDC UR6, c[0x0][0x2bc] ;  /* 0x0000af0000067ab9 */ /* 0x000fcc0000000800 */
[----:B------:R-:W-:Y:S01]  /*6dc0*/  @!P2 STS.64 [UR5+0xe0], R40 ;  /* 0x0000e028ff00a988 */ /* 0x000fe20008000a05 */
[----:B------:R-:W-:Y:S06]  /*6dd0*/  BAR.SYNC.DEFER_BLOCKING 0x0 ;  /* 0x0000000000007b1d */ /* 0x000fec0000010000 */
[----:B------:R-:W1:Y:S02]  /*6de0*/  LDS.64 R32, [UR5+0xe0] ;  /* 0x0000e005ff207984 */ /* 0x000e640008000a00 */
[----:B-1----:R-:W-:Y:S01]  /*6df0*/  FMUL.FTZ R32, R32, UR6 ;  /* 0x0000000620207c20 */ /* 0x002fe20008410000 */
[----:B------:R-:W-:-:S04]  /*6e00*/  FMUL.FTZ R33, R33, UR6 ;  /* 0x0000000621217c20 */ /* 0x000fc80008410000 */
[----:B------:R-:W-:Y:S02]  /*6e10*/  R2UR UR5, R32 ;  /* 0x00000000200572ca */ /* 0x000fe400000e0000 */
[----:B------:R-:W-:Y:S01]  /*6e20*/  R2UR UR13, R33 ;  /* 0x00000000210d72ca */ /* 0x000fe200000e0000 */
[----:B0-----:R-:W-:-:S14]  /*6e30*/  @!P5 BRA `(.L_x_2200) ;  /* 0x000000000048d947 */ /* 0x001fdc0003800000 */
        /* <DEDUP_REMOVED lines=18> */
.L_x_2200:
[----:B------:R-:W-:Y:S04]  /*6f60*/  BSSY B0, `(.L_x_2201) ;  /* 0x0000016000007945 */ /* 0x000fe80003800000 */
[----:B------:R-:W-:Y:S05]  /*6f70*/  @!P1 BRA `(.L_x_2202) ;  /* 0x0000000000509947 */ /* 0x000fea0003800000 */
[----:B------:R-:W-:Y:S01]  /*6f80*/  MOV R3, UR5 ;  /* 0x0000000500037c02 */ /* 0x000fe20008000f00 */
[----:B------:R-:W-:Y:S01]  /*6f90*/  ULDC.64 UR6, c[0x0][0x288] ;  /* 0x0000a20000067ab9 */ /* 0x000fe20000000a00 */
[----:B------:R-:W-:-:S03]  /*6fa0*/  SHF.R.S32.HI R32, RZ, 0x1f, R2 ;  /* 0x0000001fff207819 */ /* 0x000fc60000011402 */
[----:B-----5:R-:W-:Y:S01]  /*6fb0*/  FFMA.FTZ R3, R35, R3, UR13 ;  /* 0x0000000d23037e23 */ /* 0x020fe20008010003 */
[----:B------:R-:W-:-:S03]  /*6fc0*/  MOV R35, R7 ;  /* 0x0000000700237202 */ /* 0x000fc60000000f00 */
[----:B------:R-:W-:Y:S01]  /*6fd0*/  FFMA.FTZ R52, R28, R52, -R3 ;  /* 0x000000341c347223 */ /* 0x000fe20000010803 */
[----:B------:R-:W-:-:S05]  /*6fe0*/  MOV R3, UR5 ;  /* 0x0000000500037c02 */ /* 0x000fca0008000f00 */
[----:B------:R-:W-:Y:S01]  /*6ff0*/  FFMA.FTZ R3, R34, R3, UR13 ;  /* 0x0000000d22037e23 */ /* 0x000fe20008010003 */
[----:B------:R-:W-:-:S03]  /*7000*/  MOV R34, R4 ;  /* 0x0000000400227202 */ /* 0x000fc60000000f00 */
[----:B------:R-:W-:Y:S01]  /*7010*/  FFMA.FTZ R53, R29, R53, -R3 ;  /* 0x000000351d357223 */ /* 0x000fe20000010803 */
[----:B------:R-:W-:Y:S02]  /*7020*/  IMAD R3, R32, UR6, RZ ;  /* 0x0000000620037c24 */ /* 0x000fe4000f8e02ff */
[----:B------:R-:W-:-:S04]  /*7030*/  IMAD.WIDE.U32 R34, R2, UR6, R34 ;  /* 0x0000000602227c25 */ /* 0x000fc8000f8e0022 */
[----:B------:R-:W-:Y:S01]  /*7040*/  IMAD R3, R2, UR7, R3 ;  /* 0x0000000702037c24 */ /* 0x000fe2000f8e0203 */
[----:B------:R-:W-:Y:S02]  /*7050*/  ULDC.64 UR6, c[0x0][0x210] ;  /* 0x0000840000067ab9 */ /* 0x000fe40000000a00 */
[----:B------:R-:W-:Y:S02]  /*7060*/  LEA R32, P0, R34, UR6, 0x2 ;  /* 0x0000000622207c11 */ /* 0x000fe4000f8010ff */
[----:B------:R-:W-:Y:S01]  /*7070*/  IADD3 R3, R35, R3, RZ ;  /* 0x0000000323037210 */ /* 0x000fe20007ffe0ff */
[----:B------:R-:W-:-:S03]  /*7080*/  FMUL.FTZ R35, R53, UR26 ;  /* 0x0000001a35237c20 */ /* 0x000fc60008410000 */
[----:B------:R-:W-:Y:S01]  /*7090*/  LEA.HI.X R33, R34, UR7, R3, 0x2, P0 ;  /* 0x0000000722217c11 */ /* 0x000fe200080f1403 */
[----:B------:R-:W-:-:S05]  /*70a0*/  FMUL.FTZ R34, R52, UR26 ;  /* 0x0000001a34227c20 */ /* 0x000fca0008410000 */
[----:B------:R0:W-:Y:S02]  /*70b0*/  STG.E.64 desc[UR22][R32.64], R34 ;  /* 0x0000002220007986 */ /* 0x0001e4000c101b16 */
.L_x_2202:
[----:B------:R-:W-:Y:S05]  /*70c0*/  BSYNC B0 ;  /* 0x0000000000007941 */ /* 0x000fea0003800000 */
.L_x_2201:
[----:B------:R1:W5:Y:S04]  /*70d0*/  LDL R36, [R1+0x38] ;  /* 0x0000380001247983 */ /* 0x0003680000100800 */
[----:B0----5:R1:W5:Y:S01]  /*70e0*/  LDL R35, [R1+0x34] ;  /* 0x0000340001237983 */ /* 0x0213620000100800 */
[C---:B------:R-:W-:Y:S01]  /*70f0*/  IADD3 R34, R2.reuse, 0x10, RZ ;  /* 0x0000001002227810 */ /* 0x040fe20007ffe0ff */
[----:B------:R-:W-:Y:S01]  /*7100*/  ULDC.64 UR6, c[0x0][0x290] ;  /* 0x0000a40000067ab9 */ /* 0x000fe20000000a00 */
[----:B------:R-:W-:Y:S02]  /*7110*/  IADD3 R33, R2, 0x10, RZ ;  /* 0x0000001002217810 */ /* 0x000fe40007ffe0ff */
[----:B------:R-:W-:Y:S02]  /*7120*/  SHF.R.S32.HI R34, RZ, 0x1f, R34 ;  /* 0x0000001fff227819 */ /* 0x000fe40000011422 */
[----:B------:R-:W-:-:S04]  /*7130*/  ISETP.GE.U32.AND P0, PT, R33, UR6, PT ;  /* 0x0000000621007c0c */ /* 0x000fc8000bf06070 */
[----:B------:R-:W-:-:S04]  /*7140*/  ISETP.GE.AND.EX P0, PT, R34, UR7, PT, P0 ;  /* 0x0000000722007c0c */ /* 0x000fc8000bf06300 */
[----:B------:R-:W-:Y:S01]  /*7150*/  ISETP.GT.U32.OR P0, PT, R0, 0x2ff, P0 ;  /* 0x000002ff0000780c */ /* 0x000fe20000704470 */
[----:B-1----:R-:W-:-:S12]  /*7160*/  @!P5 BRA `(.L_x_2203) ;  /* 0x000000000048d947 */ /* 0x002fd80003800000 */
        /* <DEDUP_REMOVED lines=8> */
[----:B-----5:R-:W-:-:S03]  /*71f0*/  FFMA.FTZ R3, R35, R29, R31 ;  /* 0x0000001d23037223 */ /* 0x020fc6000001001f */
        /* <DEDUP_REMOVED lines=9> */
.L_x_2203:
[----:B------:R-:W-:Y:S04]  /*7290*/  BSSY B0, `(.L_x_2204) ;  /* 0x0000015000007945 */ /* 0x000fe80003800000 */
[----:B------:R-:W-:Y:S05]  /*72a0*/  @P0 BRA `(.L_x_2205) ;  /* 0x00000000004c0947 */ /* 0x000fea0003800000 */
[----:B------:R-:W-:Y:S01]  /*72b0*/  MOV R3, UR5 ;  /* 0x0000000500037c02 */ /* 0x000fe20008000f00 */
[----:B------:R-:W-:-:S04]  /*72c0*/  ULDC.64 UR14, c[0x0][0x288] ;  /* 0x0000a200000e7ab9 */ /* 0x000fc80000000a00 */
[----:B------:R-:W-:-:S04]  /*72d0*/  FFMA.FTZ R3, R36, R3, UR13 ;  /* 0x0000000d24037e23 */ /* 0x000fc80008010003 */
[----:B------:R-:W-:Y:S01]  /*72e0*/  FFMA.FTZ R50, R28, R50, -R3 ;  /* 0x000000321c327223 */ /* 0x000fe20000010803 */
[----:B------:R-:W-:-:S05]  /*72f0*/  MOV R3, UR5 ;  /* 0x0000000500037c02 */ /* 0x000fca0008000f00 */
[----:B-----5:R-:W-:Y:S01]  /*7300*/  FFMA.FTZ R3, R35, R3, UR13 ;  /* 0x0000000d23037e23 */ /* 0x020fe20008010003 */
[----:B------:R-:W-:-:S03]  /*7310*/  MOV R35, R7 ;  /* 0x0000000700237202 */ /* 0x000fc60000000f00 */
[----:B------:R-:W-:Y:S01]  /*7320*/  FFMA.FTZ R51, R29, R51, -R3 ;  /* 0x000000331d337223 */ /* 0x000fe20000010803 */
[----:B------:R-:W-:Y:S01]  /*7330*/  IMAD R3, R34, UR14, RZ ;  /* 0x0000000e22037c24 */ /* 0x000fe2000f8e02ff */
[----:B------:R-:W-:-:S03]  /*7340*/  MOV R34, R4 ;  /* 0x0000000400227202 */ /* 0x000fc60000000f00 */
[C---:B------:R-:W-:Y:S02]  /*7350*/  IMAD R3, R33.reuse, UR15, R3 ;  /* 0x0000000f21037c24 */ /* 0x040fe4000f8e0203 */
[----:B------:R-:W-:Y:S01]  /*7360*/  IMAD.WIDE.U32 R34, R33, UR14, R34 ;  /* 0x0000000e21227c25 */ /* 0x000fe2000f8e0022 */
[----:B------:R-:W-:-:S04]  /*7370*/  ULDC.64 UR14, c[0x0][0x210] ;  /* 0x00008400000e7ab9 */ /* 0x000fc80000000a00 */
[----:B------:R-:W-:Y:S01]  /*7380*/  IADD3 R3, R35, R3, RZ ;  /* 0x0000000323037210 */ /* 0x000fe20007ffe0ff */
[----:B------:R-:W-:Y:S01]  /*7390*/  FMUL.FTZ R35, R51, UR26 ;  /* 0x0000001a33237c20 */ /* 0x000fe20008410000 */
[----:B------:R-:W-:-:S04]  /*73a0*/  LEA R32, P0, R34, UR14, 0x2 ;  /* 0x0000000e22207c11 */ /* 0x000fc8000f8010ff */
[----:B------:R-:W-:Y:S01]  /*73b0*/  LEA.HI.X R33, R34, UR15, R3, 0x2, P0 ;  /* 0x0000000f22217c11 */ /* 0x000fe200080f1403 */
[----:B------:R-:W-:-:S05]  /*73c0*/  FMUL.FTZ R34, R50, UR26 ;  /* 0x0000001a32227c20 */ /* 0x000fca0008410000 */
[----:B------:R0:W-:Y:S03]  /*73d0*/  STG.E.64 desc[UR22][R32.64], R34 ;  /* 0x0000002220007986 */ /* 0x0001e6000c101b16 */
.L_x_2205:
[----:B------:R-:W-:Y:S05]  /*73e0*/  BSYNC B0 ;  /* 0x0000000000007941 */ /* 0x000fea0003800000 */
.L_x_2204:
[----:B------:R1:W5:Y:S04]  /*73f0*/  LDL R52, [R1+0x2c] ;  /* 0x00002c0001347983 */ /* 0x0003680000100800 */
[----:B0----5:R1:W5:Y:S01]  /*7400*/  LDL R35, [R1+0x28] ;  /* 0x0000280001237983 */ /* 0x0213620000100800 */
[C---:B------:R-:W-:Y:S02]  /*7410*/  IADD3 R51, R2.reuse, 0x20, RZ ;  /* 0x0000002002337810 */ /* 0x040fe40007ffe0ff */
[C---:B------:R-:W-:Y:S02]  /*7420*/  IADD3 R37, R2.reuse, 0x30, RZ ;  /* 0x0000003002257810 */ /* 0x040fe40007ffe0ff */
[C---:B------:R-:W-:Y:S02]  /*7430*/  IADD3 R38, R2.reuse, 0x40, RZ ;  /* 0x0000004002267810 */ /* 0x040fe40007ffe0ff */
[----:B------:R-:W-:-:S02]  /*7440*/  IADD3 R40, R2, 0x50, RZ ;  /* 0x0000005002287810 */ /* 0x000fc40007ffe0ff */
[C---:B------:R-:W-:Y:S02]  /*7450*/  IADD3 R41, R2.reuse, 0x50, RZ ;  /* 0x0000005002297810 */ /* 0x040fe40007ffe0ff */
[C---:B------:R-:W-:Y:S02]  /*7460*/  IADD3 R39, R2.reuse, 0x40, RZ ;  /* 0x0000004002277810 */ /* 0x040fe40007ffe0ff */
[C---:B------:R-:W-:Y:S02]  /*7470*/  IADD3 R50, R2.reuse, 0x30, RZ ;  /* 0x0000003002327810 */ /* 0x040fe40007ffe0ff */
[----:B------:R-:W-:Y:S02]  /*7480*/  IADD3 R34, R2, 0x20, RZ ;  /* 0x0000002002227810 */ /* 0x000fe40007ffe0ff */
[----:B------:R-:W-:Y:S02]  /*7490*/  ISETP.GE.U32.AND P4, PT, R51, UR6, PT ;  /* 0x0000000633007c0c */ /* 0x000fe4000bf86070 */
[----:B------:R-:W-:-:S02]  /*74a0*/  ISETP.GE.U32.AND P3, PT, R37, UR6, PT ;  /* 0x0000000625007c0c */ /* 0x000fc4000bf66070 */
[----:B------:R-:W-:Y:S02]  /*74b0*/  ISETP.GE.U32.AND P0, PT, R38, UR6, PT ;  /* 0x0000000626007c0c */ /* 0x000fe4000bf06070 */
[----:B------:R-:W-:Y:S02]  /*74c0*/  ISETP.GE.U32.AND P2, PT, R40, UR6, PT ;  /* 0x0000000628007c0c */ /* 0x000fe4000bf46070 */
[----:B------:R-:W-:Y:S02]  /*74d0*/  SHF.R.S32.HI R34, RZ, 0x1f, R34 ;  /* 0x0000001fff227819 */ /* 0x000fe40000011422 */
[----:B------:R-:W-:Y:S02]  /*74e0*/  SHF.R.S32.HI R50, RZ, 0x1f, R50 ;  /* 0x0000001fff327819 */ /* 0x000fe40000011432 */
[----:B------:R-:W-:Y:S02]  /*74f0*/  SHF.R.S32.HI R39, RZ, 0x1f, R39 ;  /* 0x0000001fff277819 */ /* 0x000fe40000011427 */
[----:B------:R-:W-:-:S02]  /*7500*/  SHF.R.S32.HI R41, RZ, 0x1f, R41 ;  /* 0x0000001fff297819 */ /* 0x000fc40000011429 */
[----:B------:R-:W-:Y:S02]  /*7510*/  ISETP.GE.AND.EX P4, PT, R34, UR7, PT, P4 ;  /* 0x0000000722007c0c */ /* 0x000fe4000bf86340 */
[----:B------:R-:W-:Y:S02]  /*7520*/  ISETP.GE.AND.EX P3, PT, R50, UR7, PT, P3 ;  /* 0x0000000732007c0c */ /* 0x000fe4000bf66330 */
[----:B------:R-:W-:Y:S02]  /*7530*/  ISETP.GE.AND.EX P0, PT, R39, UR7, PT, P0 ;  /* 0x0000000727007c0c */ /* 0x000fe4000bf06300 */
[----:B------:R-:W-:Y:S02]  /*7540*/  ISETP.GE.AND.EX P2, PT, R41, UR7, PT, P2 ;  /* 0x0000000729007c0c */ /* 0x000fe4000bf46320 */
[C---:B------:R-:W-:Y:S02]  /*7550*/  ISETP.GT.U32.OR P4, PT, R0.reuse, 0x2ff, P4 ;  /* 0x000002ff0000780c */ /* 0x040fe40002784470 */
[----:B------:R-:W-:-:S02]  /*7560*/  ISETP.GT.U32.OR P3, PT, R0, 0x2ff, P3 ;  /* 0x000002ff0000780c */ /* 0x000fc40001f64470 */
[C---:B------:R-:W-:Y:S02]  /*7570*/  ISETP.GT.U32.OR P0, PT, R0.reuse, 0x2ff, P0 ;  /* 0x000002ff0000780c */ /* 0x040fe40000704470 */
[----:B------:R-:W-:Y:S02]  /*7580*/  ISETP.GT.U32.OR P2, PT, R0, 0x2ff, P2 ;  /* 0x000002ff0000780c */ /* 0x000fe40001744470 */
[C---:B------:R-:W-:Y:S02]  /*7590*/  IADD3 R3, R2.reuse, 0x60, RZ ;  /* 0x0000006002037810 */ /* 0x040fe40007ffe0ff */
[----:B------:R-:W-:Y:S01]  /*75a0*/  IADD3 R36, R2, 0x70, RZ ;  /* 0x0000007002247810 */ /* 0x000fe20007ffe0ff */
[----:B-1----:R-:W-:Y:S08]  /*75b0*/  @!P5 BRA `(.L_x_2206) ;  /* 0x000000000048d947 */ /* 0x002ff00003800000 */
        /* <DEDUP_REMOVED lines=18> */
.L_x_2206:
        /* <DEDUP_REMOVED lines=21> */
.L_x_2208:
[----:B------:R-:W-:Y:S05]  /*7830*/  BSYNC B0 ;  /* 0x0000000000007941 */ /* 0x000fea0003800000 */
.L_x_2207:
[----:B------:R-:W-:Y:S05]  /*7840*/  @!P5 BRA `(.L_x_2209) ;  /* 0x000000000050d947 */ /* 0x000fea0003800000 */
[----:B0-----:R-:W2:Y:S04]  /*7850*/  LDL R32, [R1+0x24] ;  /* 0x0000240001207983 */ /* 0x001ea80000100800 */
[----:B------:R-:W3:Y:S01]  /*7860*/  LDL R34, [R1+0x20] ;  /* 0x0000200001227983 */ /* 0x000ee20000100800 */
[----:B--2---:R-:W-:-:S04]  /*7870*/  FFMA.FTZ R32, R32, R28, R30 ;  /* 0x0000001c20207223 */ /* 0x004fc8000001001e */
[----:B------:R-:W-:-:S06]  /*7880*/  FMUL.FTZ R33, R32, -1.4426950216293334961 ;  /* 0xbfb8aa3b20217820 */ /* 0x000fcc0000410000 */
[----:B------:R-:W0:Y:S02]  /*7890*/  MUFU.EX2 R33, R33 ;  /* 0x0000002100217308 */ /* 0x000e240000000800 */
[----:B0-----:R-:W-:-:S06]  /*78a0*/  FADD.FTZ R33, R33, 1 ;  /* 0x3f80000021217421 */ /* 0x001fcc0000010000 */
[----:B------:R-:W0:Y:S02]  /*78b0*/  MUFU.RCP R33, R33 ;  /* 0x0000002100217308 */ /* 0x000e240000001000 */
[----:B0-----:R-:W-:Y:S01]  /*78c0*/  FMUL.FTZ R46, R46, R33 ;  /* 0x000000212e2e7220 */ /* 0x001fe20000410000 */
[----:B------:R-:W-:-:S04]  /*78d0*/  FADD.FTZ R33, -R33, 1 ;  /* 0x3f80000021217421 */ /* 0x000fc80000010100 */
[----:B------:R-:W-:Y:S01]  /*78e0*/  FFMA.FTZ R33, R32, R33, 1 ;  /* 0x3f80000020217423 */ /* 0x000fe20000010021 */
[----:B---3--:R-:W-:-:S03]  /*78f0*/  FFMA.FTZ R32, R34, R29, R31 ;  /* 0x0000001d22207223 */ /* 0x008fc6000001001f */
        /* <DEDUP_REMOVED lines=9> */
.L_x_2209:
[----:B------:R-:W-:Y:S04]  /*7990*/  BSSY B0, `(.L_x_2210) ;  /* 0x0000017000007945 */ /* 0x000fe80003800000 */
[----:B------:R-:W-:Y:S05]  /*79a0*/  @P3 BRA `(.L_x_2211) ;  /* 0x0000000000543947 */ /* 0x000fea0003800000 */
[----:B0-----:R-:W2:Y:S01]  /*79b0*/  LDL.LU R34, [R1+0x24] ;  /* 0x0000240001227983 */ /* 0x001ea20000300800 */
[----:B------:R-:W-:Y:S01]  /*79c0*/  MOV R32, UR5 ;  /* 0x0000000500207c02 */ /* 0x000fe20008000f00 */
[----:B------:R-:W-:Y:S02]  /*79d0*/  ULDC.64 UR14, c[0x0][0x288] ;  /* 0x0000a200000e7ab9 */ /* 0x000fe40000000a00 */
[----:B------:R-:W3:Y:S01]  /*79e0*/  LDL.LU R33, [R1+0x20] ;  /* 0x0000200001217983 */ /* 0x000ee20000300800 */
[----:B-----5:R-:W-:Y:S01]  /*79f0*/  MOV R35, R7 ;  /* 0x0000000700237202 */ /* 0x020fe20000000f00 */
[----:B--2---:R-:W-:Y:S01]  /*7a00*/  FFMA.FTZ R32, R34, R32, UR13 ;  /* 0x0000000d22207e23 */ /* 0x004fe20008010020 */
[----:B------:R-:W-:-:S03]  /*7a10*/  MOV R34, R4 ;  /* 0x0000000400227202 */ /* 0x000fc60000000f00 */
[----:B------:R-:W-:Y:S01]  /*7a20*/  FFMA.FTZ R46, R28, R46, -R32 ;  /* 0x0000002e1c2e7223 */ /* 0x000fe20000010820 */
[----:B------:R-:W-:Y:S01]  /*7a30*/  MOV R32, UR5 ;  /* 0x0000000500207c02 */ /* 0x000fe20008000f00 */
[----:B------:R-:W-:-:S04]  /*7a40*/  IMAD.WIDE.U32 R34, R37, UR14, R34 ;  /* 0x0000000e25227c25 */ /* 0x000fc8000f8e0022 */
[----:B---3--:R-:W-:-:S04]  /*7a50*/  FFMA.FTZ R32, R33, R32, UR13 ;  /* 0x0000000d21207e23 */ /* 0x008fc80008010020 */
[----:B------:R-:W-:Y:S01]  /*7a60*/  FFMA.FTZ R47, R29, R47, -R32 ;  /* 0x0000002f1d2f7223 */ /* 0x000fe20000010820 */
[----:B------:R-:W-:-:S04]  /*7a70*/  IMAD R32, R50, UR14, RZ ;  /* 0x0000000e32207c24 */ /* 0x000fc8000f8e02ff */
[----:B------:R-:W-:Y:S01]  /*7a80*/  IMAD R32, R37, UR15, R32 ;  /* 0x0000000f25207c24 */ /* 0x000fe2000f8e0220 */
[----:B------:R-:W-:-:S04]  /*7a90*/  ULDC.64 UR14, c[0x0][0x210] ;  /* 0x00008400000e7ab9 */ /* 0x000fc80000000a00 */
[----:B------:R-:W-:Y:S01]  /*7aa0*/  IADD3 R33, R35, R32, RZ ;  /* 0x0000002023217210 */ /* 0x000fe20007ffe0ff */
[----:B------:R-:W-:Y:S01]  /*7ab0*/  FMUL.FTZ R35, R47, UR26 ;  /* 0x0000001a2f237c20 */ /* 0x000fe20008410000 */
[----:B------:R-:W-:-:S04]  /*7ac0*/  LEA R32, P3, R34, UR14, 0x2 ;  /* 0x0000000e22207c11 */ /* 0x000fc8000f8610ff */
[----:B------:R-:W-:Y:S01]  /*7ad0*/  LEA.HI.X R33, R34, UR15, R33, 0x2, P3 ;  /* 0x0000000f22217c11 */ /* 0x000fe200098f1421 */
[----:B------:R-:W-:-:S05]  /*7ae0*/  FMUL.FTZ R34, R46, UR26 ;  /* 0x0000001a2e227c20 */ /* 0x000fca0008410000 */
[----:B------:R1:W-:Y:S03]  /*7af0*/  STG.E.64 desc[UR22][R32.64], R34 ;  /* 0x0000002220007986 */ /* 0x0003e6000c101b16 */
.L_x_2211:
[----:B------:R-:W-:Y:S05]  /*7b00*/  BSYNC B0 ;  /* 0x0000000000007941 */ /* 0x000fea0003800000 */
.L_x_2210:
[----:B------:R-:W-:Y:S05]  /*7b10*/  @!P5 BRA `(.L_x_2212) ;  /* 0x000000000050d947 */ /* 0x000fea0003800000 */
[----:B01----:R-:W2:Y:S04]  /*7b20*/  LDL R32, [R1+0x1c] ;  /* 0x00001c0001207983 */ /* 0x003ea80000100800 */
[----:B------:R-:W3:Y:S01]  /*7b30*/  LDL R37, [R1+0x8] ;  /* 0x0000080001257983 */ /* 0x000ee20000100800 */
[----:B--2---:R-:W-:-:S04]  /*7b40*/  FFMA.FTZ R32, R32, R28, R30 ;  /* 0x0000001c20207223 */ /* 0x004fc8000001001e */
[----:B------:R-:W-:-:S06]  /*7b50*/  FMUL.FTZ R34, R32, -1.4426950216293334961 ;  /* 0xbfb8aa3b20227820 */ /* 0x000fcc0000410000 */
[----:B------:R-:W0:Y:S02]  /*7b60*/  MUFU.EX2 R34, R34 ;  /* 0x0000002200227308 */ /* 0x000e240000000800 */
[----:B0-----:R-:W-:-:S06]  /*7b70*/  FADD.FTZ R33, R34, 1 ;  /* 0x3f80000022217421 */ /* 0x001fcc0000010000 */
[----:B------:R-:W0:Y:S02]  /*7b80*/  MUFU.RCP R33, R33 ;  /* 0x0000002100217308 */ /* 0x000e240000001000 */
[----:B0----5:R-:W-:Y:S01]  /*7b90*/  FADD.FTZ R35, -R33, 1 ;  /* 0x3f80000021237421 */ /* 0x021fe20000010100 */
[----:B------:R-:W-:-:S03]  /*7ba0*/  FMUL.FTZ R44, R44, R33 ;  /* 0x000000212c2c7220 */ /* 0x000fc60000410000 */
[----:B------:R-:W-:Y:S01]  /*7bb0*/  FFMA.FTZ R35, R32, R35, 1 ;  /* 0x3f80000020237423 */ /* 0x000fe20000010023 */
[----:B---3--:R-:W-:-:S03]  /*7bc0*/  FFMA.FTZ R32, R37, R29, R31 ;  /* 0x0000001d25207223 */ /* 0x008fc6000001001f */
        /* <DEDUP_REMOVED lines=9> */
.L_x_2212:
[----:B------:R-:W-:Y:S04]  /*7c60*/  BSSY B0, `(.L_x_2213) ;  /* 0x0000017000007945 */ /* 0x000fe80003800000 */
[----:B------:R-:W-:Y:S05]  /*7c70*/  @P0 BRA `(.L_x_2214) ;  /* 0x0000000000540947 */ /* 0x000fea0003800000 */
[----:B01----:R-:W2:Y:S01]  /*7c80*/  LDL.LU R32, [R1+0x1c] ;  /* 0x00001c0001207983 */ /* 0x003ea20000300800 */
[----:B------:R-:W-:Y:S01]  /*7c90*/  MOV R33, UR5 ;  /* 0x0000000500217c02 */ /* 0x000fe20008000f00 */
[----:B------:R-:W-:Y:S02]  /*7ca0*/  ULDC.64 UR14, c[0x0][0x288] ;  /* 0x0000a200000e7ab9 */ /* 0x000fe40000000a00 */
[----:B------:R-:W3:Y:S01]  /*7cb0*/  LDL.LU R34, [R1+0x8] ;  /* 0x0000080001227983 */ /* 0x000ee20000300800 */
[----:B-----5:R-:W-:Y:S01]  /*7cc0*/  MOV R35, R7 ;  /* 0x0000000700237202 */ /* 0x020fe20000000f00 */
[----:B--2---:R-:W-:Y:S01]  /*7cd0*/  FFMA.FTZ R33, R32, R33, UR13 ;  /* 0x0000000d20217e23 */ /* 0x004fe20008010021 */
[----:B------:R-:W-:-:S03]  /*7ce0*/  MOV R32, UR5 ;  /* 0x0000000500207c02 */ /* 0x000fc60008000f00 */
[----:B------:R-:W-:Y:S02]  /*7cf0*/  FFMA.FTZ R44, R28, R44, -R33 ;  /* 0x0000002c1c2c7223 */ /* 0x000fe40000010821 */
[----:B---3--:R-:W-:Y:S01]  /*7d00*/  FFMA.FTZ R32, R34, R32, UR13 ;  /* 0x0000000d22207e23 */ /* 0x008fe20008010020 */
        /* <DEDUP_REMOVED lines=12> */
.L_x_2214:
[----:B------:R-:W-:Y:S05]  /*7dd0*/  BSYNC B0 ;  /* 0x0000000000007941 */ /* 0x000fea0003800000 */
.L_x_2213:
[----:B------:R-:W-:Y:S05]  /*7de0*/  @!P5 BRA `(.L_x_2215) ;  /* 0x000000000050d947 */ /* 0x000fea0003800000 */
[----:B012---:R-:W2:Y:S04]  /*7df0*/  LDL R32, [R1+0x10] ;  /* 0x0000100001207983 */ /* 0x007ea80000100800 */
[----:B------:R-:W3:Y:S01]  /*7e00*/  LDL R33, [R1+0xc] ;  /* 0x00000c0001217983 */ /* 0x000ee20000100800 */
[----:B--2---:R-:W-:Y:S01]  /*7e10*/  FFMA.FTZ R32, R32, R28, R30 ;  /* 0x0000001c20207223 */ /* 0x004fe2000001001e */
[----:B---3--:R-:W-:-:S03]  /*7e20*/  FFMA.FTZ R33, R33, R29, R31 ;  /* 0x0000001d21217223 */ /* 0x008fc6000001001f */
[----:B------:R-:W-:Y:S01]  /*7e30*/  FMUL.FTZ R34, R32, -1.4426950216293334961 ;  /* 0xbfb8aa3b20227820 */ /* 0x000fe20000410000 */
[----:B------:R-:W-:-:S05]  /*7e40*/  FMUL.FTZ R37, R33, -1.4426950216293334961 ;  /* 0xbfb8aa3b21257820 */ /* 0x000fca0000410000 */
[----:B------:R-:W0:Y:S08]  /*7e50*/  MUFU.EX2 R34, R34 ;  /* 0x0000002200227308 */ /* 0x000e300000000800 */
[----:B------:R-:W1:Y:S01]  /*7e60*/  MUFU.EX2 R37, R37 ;  /* 0x0000002500257308 */ /* 0x000e620000000800 */
[----:B0----5:R-:W-:-:S07]  /*7e70*/  FADD.FTZ R35, R34, 1 ;  /* 0x3f80000022237421 */ /* 0x021fce0000010000 */
        /* <DEDUP_REMOVED lines=11> */
.L_x_2215:
[----:B------:R-:W-:Y:S04]  /*7f30*/  BSSY B0, `(.L_x_2216) ;  /* 0x0000017000007945 */ /* 0x000fe80003800000 */
[----:B------:R-:W-:Y:S05]  /*7f40*/  @P2 BRA `(.L_x_2217) ;  /* 0x0000000000542947 */ /* 0x000fea0003800000 */
[----:B012--5:R-:W2:Y:S01]  /*7f50*/  LDL.LU R35, [R1+0x10] ;  /* 0x0000100001237983 */ /* 0x027ea20000300800 */
[----:B------:R-:W-:Y:S01]  /*7f60*/  MOV R33, UR5 ;  /* 0x0000000500217c02 */ /* 0x000fe20008000f00 */
[----:B------:R-:W-:Y:S02]  /*7f70*/  ULDC.64 UR14, c[0x0][0x288] ;  /* 0x0000a200000e7ab9 */ /* 0x000fe40000000a00 */
[----:B------:R-:W3:Y:S01]  /*7f80*/  LDL.LU R32, [R1+0xc] ;  /* 0x00000c0001207983 */ /* 0x000ee20000300800 */
[----:B------:R-:W-:Y:S01]  /*7f90*/  MOV R34, UR5 ;  /* 0x0000000500227c02 */ /* 0x000fe20008000f00 */
[----:B--2---:R-:W-:Y:S01]  /*7fa0*/  FFMA.FTZ R33, R35, R33, UR13 ;  /* 0x0000000d23217e23 */ /* 0x004fe20008010021 */
[----:B------:R-:W-:-:S03]  /*7fb0*/  IMAD R35, R41, UR14, RZ ;  /* 0x0000000e29237c24 */ /* 0x000fc6000f8e02ff */
[----:B---3--:R-:W-:Y:S01]  /*7fc0*/  FFMA.FTZ R34, R32, R34, UR13 ;  /* 0x0000000d20227e23 */ /* 0x008fe20008010022 */
[----:B------:R-:W-:Y:S01]  /*7fd0*/  FFMA.FTZ R42, R28, R42, -R33 ;  /* 0x0000002a1c2a7223 */ /* 0x000fe20000010821 */
[----:B------:R-:W-:Y:S01]  /*7fe0*/  MOV R32, R4 ;  /* 0x0000000400207202 */ /* 0x000fe20000000f00 */
[C---:B------:R-:W-:Y:S01]  /*7ff0*/  IMAD R35, R40.reuse, UR15, R35 ;  /* 0x0000000f28237c24 */ /* 0x040fe2000f8e0223 */
[----:B------:R-:W-:Y:S01]  /*8000*/  MOV R33, R7 ;  /* 0x0000000700217202 */ /* 0x000fe20000000f00 */
[----:B------:R-:W-:Y:S02]  /*8010*/  FFMA.FTZ R43, R29, R43, -R34 ;  /* 0x0000002b1d2b7223 */ /* 0x000fe40000010822 */
        /* <DEDUP_REMOVED lines=8> */
.L_x_2217:
[----:B------:R-:W-:Y:S05]  /*80a0*/  BSYNC B0 ;  /* 0x0000000000007941 */ /* 0x000fea0003800000 */
.L_x_2216:
[----:B------:R4:W5:Y:S04]  /*80b0*/  LDL R49, [R1+0x18] ;  /* 0x0000180001317983 */ /* 0x0009680000100800 */
[----:B------:R4:W5:Y:S01]  /*80c0*/  LDL R48, [R1+0x14] ;  /* 0x0000140001307983 */ /* 0x0009620000100800 */
[C---:B------:R-:W-:Y:S02]  /*80d0*/  IADD3 R41, R2.reuse, 0x80, RZ ;  /* 0x0000008002297810 */ /* 0x040fe40007ffe0ff */
[C---:B0123--:R-:W-:Y:S02]  /*80e0*/  IADD3 R32, R2.reuse, 0x90, RZ ;  /* 0x0000009002207810 */ /* 0x04ffe40007ffe0ff */
[----:B------:R-:W-:Y:S02]  /*80f0*/  IADD3 R33, R2, 0xa0, RZ ;  /* 0x000000a002217810 */ /* 0x000fe40007ffe0ff */
[----:B------:R-:W-:-:S02]  /*8100*/  ISETP.GE.U32.AND P6, PT, R3, UR6, PT ;  /* 0x0000000603007c0c */ /* 0x000fc4000bfc6070 */
[----:B------:R-:W-:Y:S02]  /*8110*/  ISETP.GE.U32.AND P0, PT, R36, UR6, PT ;  /* 0x0000000624007c0c */ /* 0x000fe4000bf06070 */
[----:B------:R-:W-:Y:S02]  /*8120*/  ISETP.GE.U32.AND P2, PT, R41, UR6, PT ;  /* 0x0000000629007c0c */ /* 0x000fe4000bf46070 */
[----:B------:R-:W-:Y:S02]  /*8130*/  ISETP.GE.U32.AND P3, PT, R32, UR6, PT ;  /* 0x0000000620007c0c */ /* 0x000fe4000bf66070 */
[----:B------:R-:W-:Y:S02]  /*8140*/  ISETP.GE.U32.AND P4, PT, R33, UR6, PT ;  /* 0x0000000621007c0c */ /* 0x000fe4000bf86070 */
[----:B------:R-:W-:Y:S02]  /*8150*/  SHF.R.S32.HI R34, RZ, 0x1f, R3 ;  /* 0x0000001fff227819 */ /* 0x000fe40000011403 */
[----:B------:R-:W-:-:S02]  /*8160*/  SHF.R.S32.HI R43, RZ, 0x1f, R36 ;  /* 0x0000001fff2b7819 */ /* 0x000fc40000011424 */
[----:B------:R-:W-:Y:S02]  /*8170*/  SHF.R.S32.HI R42, RZ, 0x1f, R41 ;  /* 0x0000001fff2a7819 */ /* 0x000fe40000011429 */
[----:B------:R-:W-:Y:S02]  /*8180*/  SHF.R.S32.HI R37, RZ, 0x1f, R32 ;  /* 0x0000001fff257819 */ /* 0x000fe40000011420 */
[----:B------:R-:W-:Y:S02]  /*8190*/  SHF.R.S32.HI R38, RZ, 0x1f, R33 ;  /* 0x0000001fff267819 */ /* 0x000fe40000011421 */
[----:B------:R-:W-:Y:S02]  /*81a0*/  ISETP.GE.AND.EX P6, PT, R34, UR7, PT, P6 ;  /* 0x0000000722007c0c */ /* 0x000fe4000bfc6360 */
[----:B------:R-:W-:Y:S02]  /*81b0*/  ISETP.GE.AND.EX P0, PT, R43, UR7, PT, P0 ;  /* 0x000000072b007c0c */ /* 0x000fe4000bf06300 */
[----:B------:R-:W-:-:S02]  /*81c0*/  ISETP.GE.AND.EX P2, PT, R42, UR7, PT, P2 ;  /* 0x000000072a007c0c */ /* 0x000fc4000bf46320 */
[----:B------:R-:W-:Y:S02]  /*81d0*/  ISETP.GE.AND.EX P3, PT, R37, UR7, PT, P3 ;  /* 0x0000000725007c0c */ /* 0x000fe4000bf66330 */
[----:B------:R-:W-:Y:S02]  /*81e0*/  ISETP.GE.AND.EX P4, PT, R38, UR7, PT, P4 ;  /* 0x0000000726007c0c */ /* 0x000fe4000bf86340 */
[C---:B------:R-:W-:Y:S02]  /*81f0*/  ISETP.GT.U32.OR P6, PT, R0.reuse, 0x2ff, P6 ;  /* 0x000002ff0000780c */ /* 0x040fe400037c4470 */
[C---:B------:R-:W-:Y:S02]  /*8200*/  ISETP.GT.U32.OR P0, PT, R0.reuse, 0x2ff, P0 ;  /* 0x000002ff0000780c */ /* 0x040fe40000704470 */
[C---:B------:R-:W-:Y:S02]  /*8210*/  ISETP.GT.U32.OR P2, PT, R0.reuse, 0x2ff, P2 ;  /* 0x000002ff0000780c */ /* 0x040fe40001744470 */
[----:B------:R-:W-:-:S02]  /*8220*/  ISETP.GT.U32.OR P3, PT, R0, 0x2ff, P3 ;  /* 0x000002ff0000780c */ /* 0x000fc40001f64470 */
[----:B------:R-:W-:Y:S02]  /*8230*/  ISETP.GT.U32.OR P4, PT, R0, 0x2ff, P4 ;  /* 0x000002ff0000780c */ /* 0x000fe40002784470 */
[C---:B------:R-:W-:Y:S02]  /*8240*/  IADD3 R39, R2.reuse, 0xb0, RZ ;  /* 0x000000b002277810 */ /* 0x040fe40007ffe0ff */
[----:B------:R-:W-:Y:S01]  /*8250*/  IADD3 R40, R2, 0xc0, RZ ;  /* 0x000000c002287810 */ /* 0x000fe20007ffe0ff */
[----:B----4-:R-:W-:Y:S08]  /*8260*/  @!P5 BRA `(.L_x_2218) ;  /* 0x000000000048d947 */ /* 0x010ff00003800000 */
[----:B-----5:R-:W-:-:S04]  /*8270*/  FFMA.FTZ R35, R49, R28, R30 ;  /* 0x0000001c31237223 */ /* 0x020fc8000001001e */
        /* <DEDUP_REMOVED lines=17> */
.L_x_2218:
[----:B------:R-:W-:Y:S04]  /*8390*/  BSSY B0, `(.L_x_2219) ;  /* 0x0000015000007945 */ /* 0x000fe80003800000 */
[----:B------:R-:W-:Y:S05]  /*83a0*/  @P6 BRA `(.L_x_2220) ;  /* 0x00000000004c6947 */ /* 0x000fea0003800000 */
[----:B-----5:R-:W-:Y:S01]  /*83b0*/  MOV R35, UR5 ;  /* 0x0000000500237c02 */ /* 0x020fe20008000f00 */
[----:B------:R-:W-:Y:S02]  /*83c0*/  ULDC.64 UR14, c[0x0][0x288] ;  /* 0x0000a200000e7ab9 */ /* 0x000fe40000000a00 */
[----:B------:R-:W-:Y:S02]  /*83d0*/  IMAD R34, R34, UR14, RZ ;  /* 0x0000000e22227c24 */ /* 0x000fe4000f8e02ff */
[----:B------:R-:W-:Y:S02]  /*83e0*/  FFMA.FTZ R35, R49, R35, UR13 ;  /* 0x0000000d31237e23 */ /* 0x000fe40008010023 */
[----:B------:R-:W-:Y:S02]  /*83f0*/  IMAD R47, R3, UR15, R34 ;  /* 0x0000000f032f7c24 */ /* 0x000fe4000f8e0222 */
[----:B------:R-:W-:Y:S01]  /*8400*/  FFMA.FTZ R44, R28, R10, -R35 ;  /* 0x0000000a1c2c7223 */ /* 0x000fe20000010823 */
[----:B------:R-:W-:-:S05]  /*8410*/  MOV R10, UR5 ;  /* 0x00000005000a7c02 */ /* 0x000fca0008000f00 */
[----:B------:R-:W-:-:S04]  /*8420*/  FFMA.FTZ R10, R48, R10, UR13 ;  /* 0x0000000d300a7e23 */ /* 0x000fc8000801000a */
[----:B------:R-:W-:Y:S01]  /*8430*/  FFMA.FTZ R45, R29, R11, -R10 ;  /* 0x0000000b1d2d7223 */ /* 0x000fe2000001080a */
[----:B------:R-:W-:Y:S02]  /*8440*/  MOV R10, R4 ;  /* 0x00000004000a7202 */ /* 0x000fe40000000f00 */
[----:B------:R-:W-:-:S03]  /*8450*/  MOV R11, R7 ;  /* 0x00000007000b7202 */ /* 0x000fc60000000f00 */
        /* <DEDUP_REMOVED lines=8> */
.L_x_2220:
[----:B------:R-:W-:Y:S05]  /*84e0*/  BSYNC B0 ;  /* 0x0000000000007941 */ /* 0x000fea0003800000 */
.L_x_2219:
[----:B------:R-:W-:Y:S05]  /*84f0*/  @!P5 BRA `(.L_x_2221) ;  /* 0x000000000050d947 */ /* 0x000fea0003800000 */
[----:B------:R-:W2:Y:S04]  /*8500*/  LDL R3, [R1+0x4] ;  /* 0x0000040001037983 */ /* 0x000ea80000100800 */
[----:B0-----:R-:W3:Y:S01]  /*8510*/  LDL R10, [R1] ;  /* 0x00000000010a7983 */ /* 0x001ee20000100800 */
[----:B--2---:R-:W-:Y:S01]  /*8520*/  FFMA.FTZ R3, R3, R28, R30 ;  /* 0x0000001c03037223 */ /* 0x004fe2000001001e */
[----:B---3--:R-:W-:-:S03]  /*8530*/  FFMA.FTZ R10, R10, R29, R31 ;  /* 0x0000001d0a0a7223 */ /* 0x008fc6000001001f */
[----:B------:R-:W-:Y:S01]  /*8540*/  FMUL.FTZ R11, R3, -1.4426950216293334961 ;  /* 0xbfb8aa3b030b7820 */ /* 0x000fe20000410000 */
[----:B------:R-:W-:-:S05]  /*8550*/  FMUL.FTZ R44, R10, -1.4426950216293334961 ;  /* 0xbfb8aa3b0a2c7820 */ /* 0x000fca0000410000 */
[----:B------:R-:W0:Y:S08]  /*8560*/  MUFU.EX2 R11, R11 ;  /* 0x0000000b000b7308 */ /* 0x000e300000000800 */
[----:B------:R-:W1:Y:S01]  /*8570*/  MUFU.EX2 R44, R44 ;  /* 0x0000002c002c7308 */ /* 0x000e620000000800 */
[----:B0-----:R-:W-:-:S07]  /*8580*/  FADD.FTZ R34, R11, 1 ;  /* 0x3f8000000b227421 */ /* 0x001fce0000010000 */
[----:B-----5:R-:W0:Y:S01]  /*8590*/  MUFU.RCP R35, R34 ;  /* 0x0000002200237308 */ /* 0x020e220000001000 */
        /* <DEDUP_REMOVED lines=10> */
.L_x_2221:
[----:B------:R-:W-:Y:S04]  /*8640*/  BSSY B0, `(.L_x_2222) ;  /* 0x0000017000007945 */ /* 0x000fe80003800000 */
[----:B------:R-:W-:Y:S05]  /*8650*/  @P0 BRA `(.L_x_2223) ;  /* 0x0000000000540947 */ /* 0x000fea0003800000 */
[----:B0-----:R-:W2:Y:S01]  /*8660*/  LDL.LU R10, [R1+0x4] ;  /* 0x00000400010a7983 */ /* 0x001ea20000300800 */
[----:B------:R-:W-:Y:S01]  /*8670*/  MOV R3, UR5 ;  /* 0x0000000500037c02 */ /* 0x000fe20008000f00 */
[----:B------:R-:W-:Y:S02]  /*8680*/  ULDC.64 UR14, c[0x0][0x288] ;  /* 0x0000a200000e7ab9 */ /* 0x000fe40000000a00 */
[----:B-----5:R-:W3:Y:S01]  /*8690*/  LDL.LU R35, [R1] ;  /* 0x0000000001237983 */ /* 0x020ee20000300800 */
[----:B------:R-:W-:Y:S01]  /*86a0*/  MOV R11, R7 ;  /* 0x00000007000b7202 */ /* 0x000fe20000000f00 */
[----:B------:R-:W-:Y:S01]  /*86b0*/  IMAD R43, R43, UR14, RZ ;  /* 0x0000000e2b2b7c24 */ /* 0x000fe2000f8e02ff */
[----:B------:R-:W-:-:S03]  /*86c0*/  MOV R34, UR5 ;  /* 0x0000000500227c02 */ /* 0x000fc60008000f00 */
[----:B------:R-:W-:Y:S02]  /*86d0*/  IMAD R43, R36, UR15, R43 ;  /* 0x0000000f242b7c24 */ /* 0x000fe4000f8e022b */
[----:B--2---:R-:W-:Y:S01]  /*86e0*/  FFMA.FTZ R3, R10, R3, UR13 ;  /* 0x0000000d0a037e23 */ /* 0x004fe20008010003 */
[----:B------:R-:W-:Y:S01]  /*86f0*/  MOV R10, R4 ;  /* 0x00000004000a7202 */ /* 0x000fe20000000f00 */
[----:B---3--:R-:W-:Y:S02]  /*8700*/  FFMA.FTZ R34, R35, R34, UR13 ;  /* 0x0000000d23227e23 */ /* 0x008fe40008010022 */
[----:B------:R-:W-:Y:S02]  /*8710*/  FFMA.FTZ R3, R28, R12, -R3 ;  /* 0x0000000c1c037223 */ /* 0x000fe40000010803 */
[----:B------:R-:W-:Y:S01]  /*8720*/  IMAD.WIDE.U32 R10, R36, UR14, R10 ;  /* 0x0000000e240a7c25 */ /* 0x000fe2000f8e000a */
[----:B------:R-:W-:-:S03]  /*8730*/  ULDC.64 UR14, c[0x0][0x210] ;  /* 0x00008400000e7ab9 */ /* 0x000fc60000000a00 */
[----:B------:R-:W-:Y:S01]  /*8740*/  FFMA.FTZ R35, R29, R13, -R34 ;  /* 0x0000000d1d237223 */ /* 0x000fe20000010822 */
[----:B------:R-:W-:Y:S01]  /*8750*/  FMUL.FTZ R34, R3, UR26 ;  /* 0x0000001a03227c20 */ /* 0x000fe20008410000 */
[----:B------:R-:W-:Y:S02]  /*8760*/  LEA R12, P0, R10, UR14, 0x2 ;  /* 0x0000000e0a0c7c11 */ /* 0x000fe4000f8010ff */
[----:B------:R-:W-:Y:S01]  /*8770*/  FMUL.FTZ R35, R35, UR26 ;  /* 0x0000001a23237c20 */ /* 0x000fe20008410000 */
[----:B------:R-:W-:-:S04]  /*8780*/  IADD3 R43, R11, R43, RZ ;  /* 0x0000002b0b2b7210 */ /* 0x000fc80007ffe0ff */
[----:B------:R-:W-:-:S05]  /*8790*/  LEA.HI.X R13, R10, UR15, R43, 0x2, P0 ;  /* 0x0000000f0a0d7c11 */ /* 0x000fca00080f142b */
[----:B------:R1:W-:Y:S02]  /*87a0*/  STG.E.64 desc[UR22][R12.64], R34 ;  /* 0x000000220c007986 */ /* 0x0003e4000c101b16 */
.L_x_2223:
[----:B------:R-:W-:Y:S05]  /*87b0*/  BSYNC B0 ;  /* 0x0000000000007941 */ /* 0x000fea0003800000 */
.L_x_2222:
[----:B------:R-:W-:Y:S05]  /*87c0*/  @!P5 BRA `(.L_x_2224) ;  /* 0x000000000048d947 */ /* 0x000fea0003800000 */
[----:B0-----:R-:W-:Y:S01]  /*87d0*/  FFMA.FTZ R10, R77, R28, R30 ;  /* 0x0000001c4d0a7223 */ /* 0x001fe2000001001e */
[----:B------:R-:W-:-:S03]  /*87e0*/  FFMA.FTZ R3, R76, R29, R31 ;  /* 0x0000001d4c037223 */ /* 0x000fc6000001001f */
[----:B------:R-:W-:Y:S01]  /*87f0*/  FMUL.FTZ R11, R10, -1.4426950216293334961 ;  /* 0xbfb8aa3b0a0b7820 */ /* 0x000fe20000410000 */
[----:B-1----:R-:W-:-:S05]  /*8800*/  FMUL.FTZ R34, R3, -1.4426950216293334961 ;  /* 0xbfb8aa3b03227820 */ /* 0x002fca0000410000 */
[----:B------:R-:W0:Y:S08]  /*8810*/  MUFU.EX2 R11, R11 ;  /* 0x0000000b000b7308 */ /* 0x000e300000000800 */
[----:B------:R-:W1:Y:S01]  /*8820*/  MUFU.EX2 R34, R34 ;  /* 0x0000002200227308 */ /* 0x000e620000000800 */
[----:B0-----:R-:W-:-:S07]  /*8830*/  FADD.FTZ R12, R11, 1 ;  /* 0x3f8000000b0c7421 */ /* 0x001fce0000010000 */
[----:B------:R-:W0:Y:S01]  /*8840*/  MUFU.RCP R13, R12 ;  /* 0x0000000c000d7308 */ /* 0x000e220000001000 */
[----:B-1---5:R-:W-:-:S07]  /*8850*/  FADD.FTZ R35, R34, 1 ;  /* 0x3f80000022237421 */ /* 0x022fce0000010000 */
        /* <DEDUP_REMOVED lines=9> */
.L_x_2224:
[----:B------:R-:W-:Y:S04]  /*88f0*/  BSSY B0, `(.L_x_2225) ;  /* 0x0000015000007945 */ /* 0x000fe80003800000 */
[----:B------:R-:W-:Y:S05]  /*8900*/  @P2 BRA `(.L_x_2226) ;  /* 0x00000000004c2947 */ /* 0x000fea0003800000 */
[----:B0-----:R-:W-:Y:S01]  /*8910*/  MOV R10, UR5 ;  /* 0x00000005000a7c02 */ /* 0x001fe20008000f00 */
[----:B------:R-:W-:Y:S01]  /*8920*/  ULDC.64 UR14, c[0x0][0x288] ;  /* 0x0000a200000e7ab9 */ /* 0x000fe20000000a00 */
[----:B------:R-:W-:Y:S01]  /*8930*/  MOV R11, R7 ;  /* 0x00000007000b7202 */ /* 0x000fe20000000f00 */
[----:B------:R-:W-:Y:S01]  /*8940*/  IMAD R42, R42, UR14, RZ ;  /* 0x0000000e2a2a7c24 */ /* 0x000fe2000f8e02ff */
[----:B------:R-:W-:Y:S01]  /*8950*/  MOV R3, UR5 ;  /* 0x0000000500037c02 */ /* 0x000fe20008000f00 */
[----:B------:R-:W-:Y:S01]  /*8960*/  FFMA.FTZ R77, R77, R10, UR13 ;  /* 0x0000000d4d4d7e23 */ /* 0x000fe2000801000a */
[----:B------:R-:W-:-:S03]  /*8970*/  MOV R10, R4 ;  /* 0x00000004000a7202 */ /* 0x000fc60000000f00 */
[----:B------:R-:W-:Y:S01]  /*8980*/  FFMA.FTZ R76, R76, R3, UR13 ;  /* 0x0000000d4c4c7e23 */ /* 0x000fe20008010003 */
[----:B------:R-:W-:Y:S01]  /*8990*/  FFMA.FTZ R14, R28, R14, -R77 ;  /* 0x0000000e1c0e7223 */ /* 0x000fe2000001084d */
[----:B------:R-:W-:-:S04]  /*89a0*/  IMAD.WIDE.U32 R10, R41, UR14, R10 ;  /* 0x0000000e290a7c25 */ /* 0x000fc8000f8e000a */
[----:B------:R-:W-:Y:S01]  /*89b0*/  FFMA.FTZ R15, R29, R15, -R76 ;  /* 0x0000000f1d0f7223 */ /* 0x000fe2000001084c */
[----:B------:R-:W-:Y:S01]  /*89c0*/  FMUL.FTZ R14, R14, UR26 ;  /* 0x0000001a0e0e7c20 */ /* 0x000fe20008410000 */
[----:B------:R-:W-:Y:S01]  /*89d0*/  IMAD R41, R41, UR15, R42 ;  /* 0x0000000f29297c24 */ /* 0x000fe2000f8e022a */
[----:B------:R-:W-:Y:S01]  /*89e0*/  ULDC.64 UR14, c[0x0][0x210] ;  /* 0x00008400000e7ab9 */ /* 0x000fe20000000a00 */
[----:B------:R-:W-:Y:S01]  /*89f0*/  FMUL.FTZ R15, R15, UR26 ;  /* 0x0000001a0f0f7c20 */ /* 0x000fe20008410000 */
[----:B-1----:R-:W-:Y:S02]  /*8a00*/  LEA R12, P0, R10, UR14, 0x2 ;  /* 0x0000000e0a0c7c11 */ /* 0x002fe4000f8010ff */
[----:B------:R-:W-:-:S04]  /*8a10*/  IADD3 R41, R11, R41, RZ ;  /* 0x000000290b297210 */ /* 0x000fc80007ffe0ff */
[----:B------:R-:W-:-:S05]  /*8a20*/  LEA.HI.X R13, R10, UR15, R41, 0x2, P0 ;  /* 0x0000000f0a0d7c11 */ /* 0x000fca00080f1429 */
[----:B------:R2:W-:Y:S02]  /*8a30*/  STG.E.64 desc[UR22][R12.64], R14 ;  /* 0x0000000e0c007986 */ /* 0x0005e4000c101b16 */
.L_x_2226:
[----:B------:R-:W-:Y:S05]  /*8a40*/  BSYNC B0 ;  /* 0x0000000000007941 */ /* 0x000fea0003800000 */
.L_x_2225:
[----:B------:R-:W-:Y:S05]  /*8a50*/  @!P5 BRA `(.L_x_2227) ;  /* 0x000000000048d947 */ /* 0x000fea0003800000 */
[----:B------:R-:W-:Y:S01]  /*8a60*/  FFMA.FTZ R3, R75, R28, R30 ;  /* 0x0000001c4b037223 */ /* 0x000fe2000001001e */
[----:B0-----:R-:W-:-:S03]  /*8a70*/  FFMA.FTZ R10, R74, R29, R31 ;  /* 0x0000001d4a0a7223 */ /* 0x001fc6000001001f */
[----:B------:R-:W-:Y:S01]  /*8a80*/  FMUL.FTZ R11, R3, -1.4426950216293334961 ;  /* 0xbfb8aa3b030b7820 */ /* 0x000fe20000410000 */
[----:B--2---:R-:W-:-:S05]  /*8a90*/  FMUL.FTZ R14, R10, -1.4426950216293334961 ;  /* 0xbfb8aa3b0a0e7820 */ /* 0x004fca0000410000 */
        /* <DEDUP_REMOVED lines=9> */
[----:B0----5:R-:W-:Y:S01]  /*8b30*/  FADD.FTZ R35, -R34, 1 ;  /* 0x3f80000022237421 */ /* 0x021fe20000010100 */
[----:B------:R-:W-:Y:S02]  /*8b40*/  FMUL.FTZ R17, R17, R34 ;  /* 0x0000002211117220 */ /* 0x000fe40000410000 */
[----:B------:R-:W-:Y:S01]  /*8b50*/  FMUL.FTZ R16, R16, R3 ;  /* 0x0000000310107220 */ /* 0x000fe20000410000 */
[----:B------:R-:W-:-:S04]  /*8b60*/  FFMA.FTZ R10, R10, R35, 1 ;  /* 0x3f8000000a0a7423 */ /* 0x000fc80000010023 */
[----:B------:R-:W-:-:S07]  /*8b70*/  FMUL.FTZ R17, R17, R10 ;  /* 0x0000000a11117220 */ /* 0x000fce0000410000 */
.L_x_2227:
        /* <DEDUP_REMOVED lines=8> */
[----:B------:R-:W-:Y:S01]  /*8c00*/  MOV R10, R4 ;  /* 0x00000004000a7202 */ /* 0x000fe20000000f00 */
[----:B------:R-:W-:Y:S02]  /*8c10*/  IMAD R37, R32, UR15, R37 ;  /* 0x0000000f20257c24 */ /* 0x000fe4000f8e0225 */
[----:B------:R-:W-:Y:S01]  /*8c20*/  FFMA.FTZ R74, R74, R3, UR13 ;  /* 0x0000000d4a4a7e23 */ /* 0x000fe20008010003 */
[----:B--2---:R-:W-:Y:S01]  /*8c30*/  FFMA.FTZ R14, R28, R16, -R75 ;  /* 0x000000101c0e7223 */ /* 0x004fe2000001084b */
[----:B------:R-:W-:Y:S01]  /*8c40*/  IMAD.WIDE.U32 R10, R32, UR14, R10 ;  /* 0x0000000e200a7c25 */ /* 0x000fe2000f8e000a */
[----:B------:R-:W-:-:S03]  /*8c50*/  ULDC.64 UR14, c[0x0][0x210] ;  /* 0x00008400000e7ab9 */ /* 0x000fc60000000a00 */
[----:B------:R-:W-:Y:S01]  /*8c60*/  FFMA.FTZ R15, R29, R17, -R74 ;  /* 0x000000111d0f7223 */ /* 0x000fe2000001084a */
[----:B------:R-:W-:Y:S01]  /*8c70*/  FMUL.FTZ R14, R14, UR26 ;  /* 0x0000001a0e0e7c20 */ /* 0x000fe20008410000 */
[----:B-1----:R-:W-:Y:S02]  /*8c80*/  LEA R12, P0, R10, UR14, 0x2 ;  /* 0x0000000e0a0c7c11 */ /* 0x002fe4000f8010ff */
[----:B------:R-:W-:Y:S01]  /*8c90*/  FMUL.FTZ R15, R15, UR26 ;  /* 0x0000001a0f0f7c20 */ /* 0x000fe20008410000 */
[----:B------:R-:W-:-:S04]  /*8ca0*/  IADD3 R37, R11, R37, RZ ;  /* 0x000000250b257210 */ /* 0x000fc80007ffe0ff */
[----:B------:R-:W-:-:S05]  /*8cb0*/  LEA.HI.X R13, R10, UR15, R37, 0x2, P0 ;  /* 0x0000000f0a0d7c11 */ /* 0x000fca00080f1425 */
[----:B------:R3:W-:Y:S02]  /*8cc0*/  STG.E.64 desc[UR22][R12.64], R14 ;  /* 0x0000000e0c007986 */ /* 0x0007e4000c101b16 */
.L_x_2229:
[----:B------:R-:W-:Y:S05]  /*8cd0*/  BSYNC B0 ;  /* 0x0000000000007941 */ /* 0x000fea0003800000 */
.L_x_2228:
[----:B------:R-:W-:Y:S05]  /*8ce0*/  @!P5 BRA `(.L_x_2230) ;  /* 0x000000000048d947 */ /* 0x000fea0003800000 */
[----:B------:R-:W-:Y:S01]  /*8cf0*/  FFMA.FTZ R3, R73, R28, R30 ;  /* 0x0000001c49037223 */ /* 0x000fe2000001001e */
[----:B0-----:R-:W-:-:S03]  /*8d00*/  FFMA.FTZ R10, R72, R29, R31 ;  /* 0x0000001d480a7223 */ /* 0x001fc6000001001f */
[----:B------:R-:W-:Y:S01]  /*8d10*/  FMUL.FTZ R11, R3, -1.4426950216293334961 ;  /* 0xbfb8aa3b030b7820 */ /* 0x000fe20000410000 */
[----:B--23--:R-:W-:-:S05]  /*8d20*/  FMUL.FTZ R14, R10, -1.4426950216293334961 ;  /* 0xbfb8aa3b0a0e7820 */ /* 0x00cfca0000410000 */
        /* <DEDUP_REMOVED lines=14> */
.L_x_2230:
        /* <DEDUP_REMOVED lines=10> */
[----:B-123--:R-:W-:Y:S01]  /*8eb0*/  FFMA.FTZ R12, R28, R8, -R73 ;  /* 0x000000081c0c7223 */ /* 0x00efe20000010849 */
[----:B------:R-:W-:-:S04]  /*8ec0*/  IMAD.WIDE.U32 R10, R33, UR14, R10 ;  /* 0x0000000e210a7c25 */ /* 0x000fc8000f8e000a */
[----:B------:R-:W-:Y:S01]  /*8ed0*/  FFMA.FTZ R13, R29, R9, -R72 ;  /* 0x000000091d0d7223 */ /* 0x000fe20000010848 */
[----:B------:R-:W-:Y:S01]  /*8ee0*/  FMUL.FTZ R12, R12, UR26 ;  /* 0x0000001a0c0c7c20 */ /* 0x000fe20008410000 */
[----:B------:R-:W-:Y:S01]  /*8ef0*/  IMAD R33, R33, UR15, R38 ;  /* 0x0000000f21217c24 */ /* 0x000fe2000f8e0226 */
[----:B------:R-:W-:Y:S01]  /*8f00*/  ULDC.64 UR14, c[0x0][0x210] ;  /* 0x00008400000e7ab9 */ /* 0x000fe20000000a00 */
[----:B------:R-:W-:Y:S01]  /*8f10*/  FMUL.FTZ R13, R13, UR26 ;  /* 0x0000001a0d0d7c20 */ /* 0x000fe20008410000 */
[----:B------:R-:W-:Y:S02]  /*8f20*/  LEA R8, P0, R10, UR14, 0x2 ;  /* 0x0000000e0a087c11 */ /* 0x000fe4000f8010ff */
[----:B------:R-:W-:-:S04]  /*8f30*/  IADD3 R33, R11, R33, RZ ;  /* 0x000000210b217210 */ /* 0x000fc80007ffe0ff */
[----:B------:R-:W-:-:S05]  /*8f40*/  LEA.HI.X R9, R10, UR15, R33, 0x2, P0 ;  /* 0x0000000f0a097c11 */ /* 0x000fca00080f1421 */
[----:B------:R4:W-:Y:S02]  /*8f50*/  STG.E.64 desc[UR22][R8.64], R12 ;  /* 0x0000000c08007986 */ /* 0x0009e4000c101b16 */
.L_x_2232:
[----:B------:R-:W-:Y:S05]  /*8f60*/  BSYNC B0 ;  /* 0x0000000000007941 */ /* 0x000fea0003800000 */
.L_x_2231:
[C---:B-1234-:R-:W-:Y:S02]  /*8f70*/  IADD3 R13, R2.reuse, 0xd0, RZ ;  /* 0x000000d0020d7810 */ /* 0x05efe40007ffe0ff */
[C---:B------:R-:W-:Y:S02]  /*8f80*/  IADD3 R12, R2.reuse, 0xe0, RZ ;  /* 0x000000e0020c7810 */ /* 0x040fe40007ffe0ff */
[C---:B------:R-:W-:Y:S02]  /*8f90*/  IADD3 R3, R2.reuse, 0xf0, RZ ;  /* 0x000000f002037810 */ /* 0x040fe40007ffe0ff */
[C---:B0-----:R-:W-:Y:S02]  /*8fa0*/  IADD3 R34, R2.reuse, 0xf0, RZ ;  /* 0x000000f002227810 */ /* 0x041fe40007ffe0ff */
[C---:B-----5:R-:W-:Y:S02]  /*8fb0*/  IADD3 R35, R2.reuse, 0xe0, RZ ;  /* 0x000000e002237810 */ /* 0x060fe40007ffe0ff */
[----:B------:R-:W-:-:S02]  /*8fc0*/  IADD3 R36, R2, 0xd0, RZ ;  /* 0x000000d002247810 */ /* 0x000fc40007ffe0ff */
[----:B------:R-:W-:Y:S02]  /*8fd0*/  IADD3 R37, R2, 0xc0, RZ ;  /* 0x000000c002257810 */ /* 0x000fe40007ffe0ff */
[----:B------:R-:W-:Y:S02]  /*8fe0*/  ISETP.GE.U32.AND P6, PT, R39, UR6, PT ;  /* 0x0000000627007c0c */ /* 0x000fe4000bfc6070 */
[----:B------:R-:W-:Y:S02]  /*8ff0*/  ISETP.GE.U32.AND P0, PT, R40, UR6, PT ;  /* 0x0000000628007c0c */ /* 0x000fe4000bf06070 */
[----:B------:R-:W-:Y:S02]  /*9000*/  SHF.R.S32.HI R33, RZ, 0x1f, R39 ;  /* 0x0000001fff217819 */ /* 0x000fe40000011427 */
[----:B------:R-:W-:Y:S02]  /*9010*/  ISETP.GE.U32.AND P2, PT, R13, UR6, PT ;  /* 0x000000060d007c0c */ /* 0x000fe4000bf46070 */
[----:B------:R-:W-:-:S02]  /*9020*/  ISETP.GE.U32.AND P3, PT, R12, UR6, PT ;  /* 0x000000060c007c0c */ /* 0x000fc4000bf66070 */
[----:B------:R-:W-:Y:S02]  /*9030*/  ISETP.GE.U32.AND P4, PT, R3, UR6, PT ;  /* 0x0000000603007c0c */ /* 0x000fe4000bf86070 */
[----:B------:R-:W-:Y:S02]  /*9040*/  SHF.R.S32.HI R37, RZ, 0x1f, R37 ;  /* 0x0000001fff257819 */ /* 0x000fe40000011425 */
[----:B------:R-:W-:Y:S02]  /*9050*/  SHF.R.S32.HI R36, RZ, 0x1f, R36 ;  /* 0x0000001fff247819 */ /* 0x000fe40000011424 */
[----:B------:R-:W-:Y:S02]  /*9060*/  SHF.R.S32.HI R35, RZ, 0x1f, R35 ;  /* 0x0000001fff237819 */ /* 0x000fe40000011423 */
[----:B------:R-:W-:Y:S02]  /*9070*/  SHF.R.S32.HI R34, RZ, 0x1f, R34 ;  /* 0x0000001fff227819 */ /* 0x000fe40000011422 */
[----:B------:R-:W-:-:S02]  /*9080*/  ISETP.GE.AND.EX P6, PT, R33, UR7, PT, P6 ;  /* 0x0000000721007c0c */ /* 0x000fc4000bfc6360 */
[----:B------:R-:W-:Y:S02]  /*9090*/  ISETP.GE.AND.EX P0, PT, R37, UR7, PT, P0 ;  /* 0x0000000725007c0c */ /* 0x000fe4000bf06300 */
[----:B------:R-:W-:Y:S02]  /*90a0*/  ISETP.GE.AND.EX P2, PT, R36, UR7, PT, P2 ;  /* 0x0000000724007c0c */ /* 0x000fe4000bf46320 */
[----:B------:R-:W-:Y:S02]  /*90b0*/  ISETP.GE.AND.EX P3, PT, R35, UR7, PT, P3 ;  /* 0x0000000723007c0c */ /* 0x000fe4000bf66330 */
[----:B------:R-:W-:Y:S02]  /*90c0*/  ISETP.GE.AND.EX P4, PT, R34, UR7, PT, P4 ;  /* 0x0000000722007c0c */ /* 0x000fe4000bf86340 */
[C---:B------:R-:W-:Y:S02]  /*90d0*/  ISETP.GT.U32.OR P6, PT, R0.reuse, 0x2ff, P6 ;  /* 0x000002ff0000780c */ /* 0x040fe400037c4470 */
[----:B------:R-:W-:-:S02]  /*90e0*/  ISETP.GT.U32.OR P0, PT, R0, 0x2ff, P0 ;  /* 0x000002ff0000780c */ /* 0x000fc40000704470 */
        /* <DEDUP_REMOVED lines=22> */
.L_x_2233:
[----:B------:R-:W-:Y:S04]  /*9250*/  BSSY B0, `(.L_x_2234) ;  /* 0x0000015000007945 */ /* 0x000fe80003800000 */
[----:B------:R-:W-:Y:S05]  /*9260*/  @P6 BRA `(.L_x_2235) ;  /* 0x00000000004c6947 */ /* 0x000fea0003800000 */
[----:B------:R-:W-:Y:S01]  /*9270*/  MOV R8, UR5 ;  /* 0x0000000500087c02 */ /* 0x000fe20008000f00 */
        /* <DEDUP_REMOVED lines=18> */
.L_x_2235:
[----:B------:R-:W-:Y:S05]  /*93a0*/  BSYNC B0 ;  /* 0x0000000000007941 */ /* 0x000fea0003800000 */
.L_x_2234:
        /* <DEDUP_REMOVED lines=19> */
.L_x_2236:
[----:B------:R-:W-:Y:S04]  /*94e0*/  BSSY B0, `(.L_x_2237) ;  /* 0x0000015000007945 */ /* 0x000fe80003800000 */
[----:B------:R-:W-:Y:S05]  /*94f0*/  @P0 BRA `(.L_x_2238) ;  /* 0x00000000004c0947 */ /* 0x000fea0003800000 */
[----:B------:R-:W-:Y:S01]  /*9500*/  MOV R8, UR5 ;  /* 0x0000000500087c02 */ /* 0x000fe20008000f00 */
[----:B------:R-:W-:Y:S01]  /*9510*/  ULDC.64 UR6, c[0x0][0x288] ;  /* 0x0000a20000067ab9 */ /* 0x000fe20000000a00 */
[----:B------:R-:W-:Y:S01]  /*9520*/  MOV R9, R7 ;  /* 0x0000000700097202 */ /* 0x000fe20000000f00 */
[----:B0-----:R-:W-:Y:S01]  /*9530*/  IMAD R11, R37, UR6, RZ ;  /* 0x00000006250b7c24 */ /* 0x001fe2000f8e02ff */
[----:B------:R-:W-:Y:S01]  /*9540*/  MOV R15, UR5 ;  /* 0x00000005000f7c02 */ /* 0x000fe20008000f00 */
[----:B------:R-:W-:Y:S01]  /*9550*/  FFMA.FTZ R61, R61, R8, UR13 ;  /* 0x0000000d3d3d7e23 */ /* 0x000fe20008010008 */
[----:B------:R-:W-:Y:S01]  /*9560*/  MOV R8, R4 ;  /* 0x0000000400087202 */ /* 0x000fe20000000f00 */
[----:B------:R-:W-:Y:S02]  /*9570*/  IMAD R11, R40, UR7, R11 ;  /* 0x00000007280b7c24 */ /* 0x000fe4000f8e020b */
[----:B------:R-:W-:Y:S01]  /*9580*/  FFMA.FTZ R60, R60, R15, UR13 ;  /* 0x0000000d3c3c7e23 */ /* 0x000fe2000801000f */
[----:B------:R-:W-:Y:S01]  /*9590*/  FFMA.FTZ R61, R28, R24, -R61 ;  /* 0x000000181c3d7223 */ /* 0x000fe2000001083d */
        /* <DEDUP_REMOVED lines=9> */
.L_x_2238:
[----:B------:R-:W-:Y:S05]  /*9630*/  BSYNC B0 ;  /* 0x0000000000007941 */ /* 0x000fea0003800000 */
.L_x_2237:
        /* <DEDUP_REMOVED lines=19> */
.L_x_2239:
[----:B------:R-:W-:Y:S04]  /*9770*/  BSSY B0, `(.L_x_2240) ;  /* 0x0000015000007945 */ /* 0x000fe80003800000 */
[----:B------:R-:W-:Y:S05]  /*9780*/  @P2 BRA `(.L_x_2241) ;  /* 0x00000000004c2947 */ /* 0x000fea0003800000 */
[----:B------:R-:W-:Y:S01]  /*9790*/  MOV R8, UR5 ;  /* 0x0000000500087c02 */ /* 0x000fe20008000f00 */
[----:B------:R-:W-:Y:S01]  /*97a0*/  ULDC.64 UR6, c[0x0][0x288] ;  /* 0x0000a20000067ab9 */ /* 0x000fe20000000a00 */
[----:B------:R-:W-:Y:S01]  /*97b0*/  MOV R9, R7 ;  /* 0x0000000700097202 */ /* 0x000fe20000000f00 */
[----:B01----:R-:W-:Y:S01]  /*97c0*/  IMAD R10, R36, UR6, RZ ;  /* 0x00000006240a7c24 */ /* 0x003fe2000f8e02ff */
        /* <DEDUP_REMOVED lines=15> */
.L_x_2241:
[----:B------:R-:W-:Y:S05]  /*98c0*/  BSYNC B0 ;  /* 0x0000000000007941 */ /* 0x000fea0003800000 */
.L_x_2240:
        /* <DEDUP_REMOVED lines=19> */
.L_x_2242:
[----:B------:R-:W-:Y:S04]  /*9a00*/  BSSY B0, `(.L_x_2243) ;  /* 0x0000015000007945 */ /* 0x000fe80003800000 */
[----:B------:R-:W-:Y:S05]  /*9a10*/  @P3 BRA `(.L_x_2244) ;  /* 0x00000000004c3947 */ /* 0x000fea0003800000 */
[----:B------:R-:W-:Y:S01]  /*9a20*/  MOV R8, UR5 ;  /* 0x0000000500087c02 */ /* 0x000fe20008000f00 */
[----:B------:R-:W-:Y:S01]  /*9a30*/  ULDC.64 UR6, c[0x0][0x288] ;  /* 0x0000a20000067ab9 */ /* 0x000fe20000000a00 */
[----:B------:R-:W-:Y:S01]  /*9a40*/  MOV R9, R7 ;  /* 0x0000000700097202 */ /* 0x000fe20000000f00 */
[----:B------:R-:W-:Y:S01]  /*9a50*/  IMAD R13, R35, UR6, RZ ;  /* 0x00000006230d7c24 */ /* 0x000fe2000f8e02ff */
[----:B012---:R-:W-:Y:S01]  /*9a60*/  MOV R15, UR5 ;  /* 0x00000005000f7c02 */ /* 0x007fe20008000f00 */
[----:B------:R-:W-:Y:S01]  /*9a70*/  FFMA.FTZ R55, R55, R8, UR13 ;  /* 0x0000000d37377e23 */ /* 0x000fe20008010008 */
[----:B------:R-:W-:Y:S01]  /*9a80*/  MOV R8, R4 ;  /* 0x0000000400087202 */ /* 0x000fe20000000f00 */
[----:B------:R-:W-:Y:S02]  /*9a90*/  IMAD R13, R12, UR7, R13 ;  /* 0x000000070c0d7c24 */ /* 0x000fe4000f8e020d */
[----:B------:R-:W-:Y:S01]  /*9aa0*/  FFMA.FTZ R54, R54, R15, UR13 ;  /* 0x0000000d36367e23 */ /* 0x000fe2000801000f */
[----:B------:R-:W-:Y:S01]  /*9ab0*/  FFMA.FTZ R55, R28, R20, -R55 ;  /* 0x000000141c377223 */ /* 0x000fe20000010837 */
[----:B------:R-:W-:Y:S01]  /*9ac0*/  IMAD.WIDE.U32 R10, R12, UR6, R8 ;  /* 0x000000060c0a7c25 */ /* 0x000fe2000f8e0008 */
[----:B------:R-:W-:-:S03]  /*9ad0*/  ULDC.64 UR6, c[0x0][0x210] ;  /* 0x0000840000067ab9 */ /* 0x000fc60000000a00 */
[----:B------:R-:W-:Y:S01]  /*9ae0*/  FMUL.FTZ R12, R55, UR26 ;  /* 0x0000001a370c7c20 */ /* 0x000fe20008410000 */
[----:B------:R-:W-:Y:S01]  /*9af0*/  IADD3 R9, R11, R13, RZ ;  /* 0x0000000d0b097210 */ /* 0x000fe20007ffe0ff */
[----:B------:R-:W-:Y:S01]  /*9b00*/  FFMA.FTZ R13, R29, R21, -R54 ;  /* 0x000000151d0d7223 */ /* 0x000fe20000010836 */
[----:B------:R-:W-:-:S03]  /*9b10*/  LEA R8, P0, R10, UR6, 0x2 ;  /* 0x000000060a087c11 */ /* 0x000fc6000f8010ff */
[----:B------:R-:W-:Y:S01]  /*9b20*/  FMUL.FTZ R13, R13, UR26 ;  /* 0x0000001a0d0d7c20 */ /* 0x000fe20008410000 */
[----:B------:R-:W-:-:S05]  /*9b30*/  LEA.HI.X R9, R10, UR7, R9, 0x2, P0 ;  /* 0x000000070a097c11 */ /* 0x000fca00080f1409 */
[----:B------:R3:W-:Y:S04]  /*9b40*/  STG.E.64 desc[UR22][R8.64], R12 ;  /* 0x0000000c08007986 */ /* 0x0007e8000c101b16 */
.L_x_2244:
[----:B------:R-:W-:Y:S05]  /*9b50*/  BSYNC B0 ;  /* 0x0000000000007941 */ /* 0x000fea0003800000 */
.L_x_2243:
[----:B------:R-:W-:Y:S05]  /*9b60*/  @!P5 BRA `(.L_x_2245) ;  /* 0x000000000048d947 */ /* 0x000fea0003800000 */
[----:B------:R-:W-:Y:S01]  /*9b70*/  FFMA.FTZ R30, R57, R28, R30 ;  /* 0x0000001c391e7223 */ /* 0x000fe2000001001e */
[----:B------:R-:W-:-:S03]  /*9b80*/  FFMA.FTZ R31, R56, R29, R31 ;  /* 0x0000001d381f7223 */ /* 0x000fc6000001001f */
[----:B---3--:R-:W-:Y:S01]  /*9b90*/  FMUL.FTZ R8, R30, -1.4426950216293334961 ;  /* 0xbfb8aa3b1e087820 */ /* 0x008fe20000410000 */
[----:B012---:R-:W-:-:S05]  /*9ba0*/  FMUL.FTZ R10, R31, -1.4426950216293334961 ;  /* 0xbfb8aa3b1f0a7820 */ /* 0x007fca0000410000 */
        /* <DEDUP_REMOVED lines=14> */
.L_x_2245:
[----:B------:R-:W-:Y:S04]  /*9c90*/  BSSY B0, `(.L_x_2246) ;  /* 0x0000014000007945 */ /* 0x000fe80003800000 */
[----:B------:R-:W-:Y:S05]  /*9ca0*/  @P4 BRA `(.L_x_2247) ;  /* 0x0000000000484947 */ /* 0x000fea0003800000 */
[----:B------:R-:W-:Y:S01]  /*9cb0*/  MOV R6, UR5 ;  /* 0x0000000500067c02 */ /* 0x000fe20008000f00 */
[----:B------:R-:W-:Y:S01]  /*9cc0*/  ULDC.64 UR6, c[0x0][0x288] ;  /* 0x0000a20000067ab9 */ /* 0x000fe20000000a00 */
[----:B------:R-:W-:Y:S01]  /*9cd0*/  MOV R5, R7 ;  /* 0x0000000700057202 */ /* 0x000fe20000000f00 */
[----:B---3--:R-:W-:Y:S01]  /*9ce0*/  IMAD R8, R34, UR6, RZ ;  /* 0x0000000622087c24 */ /* 0x008fe2000f8e02ff */
[----:B------:R-:W-:Y:S01]  /*9cf0*/  MOV R9, UR5 ;  /* 0x0000000500097c02 */ /* 0x000fe20008000f00 */
[----:B------:R-:W-:Y:S01]  /*9d00*/  FFMA.FTZ R57, R57, R6, UR13 ;  /* 0x0000000d39397e23 */ /* 0x000fe20008010006 */
[----:B------:R-:W-:-:S04]  /*9d10*/  IMAD.WIDE.U32 R6, R3, UR6, R4 ;  /* 0x0000000603067c25 */ /* 0x000fc8000f8e0004 */
[----:B------:R-:W-:Y:S01]  /*9d20*/  FFMA.FTZ R56, R56, R9, UR13 ;  /* 0x0000000d38387e23 */ /* 0x000fe20008010009 */
[----:B------:R-:W-:Y:S01]  /*9d30*/  FFMA.FTZ R57, R28, R26, -R57 ;  /* 0x0000001a1c397223 */ /* 0x000fe20000010839 */
[----:B------:R-:W-:Y:S01]  /*9d40*/  IMAD R3, R3, UR7, R8 ;  /* 0x0000000703037c24 */ /* 0x000fe2000f8e0208 */
[----:B------:R-:W-:Y:S01]  /*9d50*/  ULDC.64 UR6, c[0x0][0x210] ;  /* 0x0000840000067ab9 */ /* 0x000fe20000000a00 */
[----:B------:R-:W-:Y:S01]  /*9d60*/  FFMA.FTZ R56, R29, R27, -R56 ;  /* 0x0000001b1d387223 */ /* 0x000fe20000010838 */
[----:B------:R-:W-:Y:S01]  /*9d70*/  LEA R4, P0, R6, UR6, 0x2 ;  /* 0x0000000606047c11 */ /* 0x000fe2000f8010ff */
[----:B------:R-:W-:Y:S01]  /*9d80*/  FMUL.FTZ R8, R57, UR26 ;  /* 0x0000001a39087c20 */ /* 0x000fe20008410000 */
[----:B------:R-:W-:Y:S01]  /*9d90*/  IADD3 R3, R7, R3, RZ ;  /* 0x0000000307037210 */ /* 0x000fe20007ffe0ff */
[----:B------:R-:W-:-:S03]  /*9da0*/  FMUL.FTZ R9, R56, UR26 ;  /* 0x0000001a38097c20 */ /* 0x000fc60008410000 */
[----:B------:R-:W-:-:S05]  /*9db0*/  LEA.HI.X R5, R6, UR7, R3, 0x2, P0 ;  /* 0x0000000706057c11 */ /* 0x000fca00080f1403 */
[----:B------:R4:W-:Y:S02]  /*9dc0*/  STG.E.64 desc[UR22][R4.64], R8 ;  /* 0x0000000804007986 */ /* 0x0009e4000c101b16 */
.L_x_2247:
[----:B------:R-:W-:Y:S05]  /*9dd0*/  BSYNC B0 ;  /* 0x0000000000007941 */ /* 0x000fea0003800000 */
.L_x_2246:
        /* <DEDUP_REMOVED lines=9> */
.L_x_2165:
[----:B------:R-:W5:Y:S01]  /*9e70*/  LDC R6, c[0x0][0xc] ;  /* 0x00000300ff067b82 */ /* 0x000f620000000800 */
[----:B------:R-:W-:Y:S01]  /*9e80*/  ISETP.NE.AND P1, PT, R0, RZ, PT ;  /* 0x000000ff0000720c */ /* 0x000fe20003f25270 */
[----:B------:R-:W-:Y:S06]  /*9e90*/  BSSY B0, `(.L_x_2249) ;  /* 0x0000011000007945 */ /* 0x000fec0003800000 */
[----:B------:R-:W4:Y:S08]  /*9ea0*/  LDC R7, c[0x0][0x10] ;  /* 0x00000400ff077b82 */ /* 0x000f300000000800 */
[----:B------:R-:W0:Y:S01]  /*9eb0*/  LDC.64 R2, c[0x0][0x258] ;  /* 0x00009600ff027b82 */ /* 0x000e220000000a00 */
[----:B-----5:R-:W-:-:S02]  /*9ec0*/  ISETP.NE.AND P0, PT, R6, 0x1, PT ;  /* 0x000000010600780c */ /* 0x020fc40003f05270 */
[----:B----4-:R-:W-:-:S04]  /*9ed0*/  SHF.L.U32 R4, R7, 0x1, RZ ;  /* 0x0000000107047819 */ /* 0x010fc800000006ff */
[----:B------:R-:W-:-:S05]  /*9ee0*/  SEL R5, R4, RZ, P0 ;  /* 0x000000ff04057207 */ /* 0x000fca0000000000 */
[----:B0-----:R-:W-:Y:S01]  /*9ef0*/  IMAD.WIDE.U32 R2, R5, 0x4, R2 ;  /* 0x0000000405027825 */ /* 0x001fe200078e0002 */
[----:B------:R-:W-:Y:S06]  /*9f00*/  @P1 BRA `(.L_x_2250) ;  /* 0x0000000000241947 */ /* 0x000fec0003800000 */
[----:B------:R-:W0:Y:S01]  /*9f10*/  S2R R4, SR_LANEID ;  /* 0x0000000000047919 */ /* 0x000e220000000000 */
[----:B------:R-:W-:Y:S02]  /*9f20*/  VOTEU.ANY UR4, UPT, PT ;  /* 0x0000000000047886 */ /* 0x000fe400038e0100 */
[----:B------:R-:W-:Y:S02]  /*9f30*/  UFLO.U32 UR5, UR4 ;  /* 0x00000004000572bd */ /* 0x000fe400080e0000 */
[----:B------:R-:W4:Y:S04]  /*9f40*/  POPC R5, UR4 ;  /* 0x0000000400057d09 */ /* 0x000f280008000000 */
[----:B0-----:R-:W-:-:S13]  /*9f50*/  ISETP.EQ.U32.AND P0, PT, R4, UR5, PT ;  /* 0x0000000504007c0c */ /* 0x001fda000bf02070 */
[----:B------:R-:W-:Y:S06]  /*9f60*/  @P0 MEMBAR.ALL.GPU ;  /* 0x0000000000000992 */ /* 0x000fec000000a000 */
[----:B------:R-:W-:-:S00]  /*9f70*/  @P0 ERRBAR ;  /* 0x00000000000009ab */ /* 0x000fc00000000000 */
[----:B------:R-:W-:Y:S06]  /*9f80*/  @P0 CGAERRBAR ;  /* 0x00000000000005ab */ /* 0x000fec0000000000 */
[----:B----4-:R0:W-:Y:S02]  /*9f90*/  @P0 REDG.E.ADD.S32.STRONG.GPU desc[UR22][R2.64], R5 ;  /* 0x000000050200098e */ /* 0x0101e4000c10e396 */
.L_x_2250:
[----:B------:R-:W-:Y:S05]  /*9fa0*/  BSYNC B0 ;  /* 0x0000000000007941 */ /* 0x000fea0003800000 */
.L_x_2249:
[----:B------:R-:W4:Y:S01]  /*9fb0*/  S2UR UR4, SR_CTAID.X ;  /* 0x00000000000479c3 */ /* 0x000f220000002500 */
[----:B------:R-:W-:Y:S02]  /*9fc0*/  IADD3 R4, R6, -0x1, RZ ;  /* 0xffffffff06047810 */ /* 0x000fe40007ffe0ff */
[----:B0-----:R-:W-:-:S05]  /*9fd0*/  IADD3 R5, R7, -0x1, RZ ;  /* 0xffffffff07057810 */ /* 0x001fca0007ffe0ff */
[----:B------:R-:W0:Y:S01]  /*9fe0*/  S2UR UR5, SR_CTAID.Y ;  /* 0x00000000000579c3 */ /* 0x000e220000002600 */
[----:B----4-:R-:W-:-:S04]  /*9ff0*/  ISETP.NE.AND P0, PT, R4, UR4, PT ;  /* 0x0000000404007c0c */ /* 0x010fc8000bf05270 */
[----:B0-----:R-:W-:-:S13]  /*a000*/  ISETP.NE.OR P0, PT, R5, UR5, P0 ;  /* 0x0000000505007c0c */ /* 0x001fda0008705670 */
[----:B------:R-:W-:Y:S05]  /*a010*/  @P0 EXIT ;  /* 0x000000000000094d */ /* 0x000fea0003800000 */
[----:B------:R-:W-:Y:S05]  /*a020*/  @P1 BRA `(.L_x_2251) ;  /* 0x0000000000201947 */ /* 0x000fea0003800000 */
[----:B------:R-:W-:-:S05]  /*a030*/  IMAD R4, R6, R7, RZ ;  /* 0x0000000706047224 */ /* 0x000fca00078e02ff */
[----:B------:R-:W-:-:S13]  /*a040*/  ISETP.NE.AND P0, PT, R4, -0x1, PT ;  /* 0xffffffff0400780c */ /* 0x000fda0003f05270 */
[----:B------:R-:W-:Y:S05]  /*a050*/  @!P0 BRA `(.L_x_2251) ;  /* 0x0000000000148947 */ /* 0x000fea0003800000 */
.L_x_2252:
[----:B------:R-:W4:Y:S04]  /*a060*/  LDG.E.STRONG.GPU R5, desc[UR22][R2.64] ;  /* 0x0000001602057981 */ /* 0x000f28000c1ef900 */
[----:B----4-:R-:W-:Y:S01]  /*a070*/  CCTL.IVALL ;  /* 0x00000000ff00798f */ /* 0x010fe20002000000 */
[----:B------:R-:W-:Y:S05]  /*a080*/  YIELD ;  /* 0x0000000000007946 */ /* 0x000fea0003800000 */
[----:B------:R-:W-:-:S13]  /*a090*/  ISETP.NE.AND P0, PT, R5, R4, PT ;  /* 0x000000040500720c */ /* 0x000fda0003f05270 */
[----:B------:R-:W-:Y:S05]  /*a0a0*/  @P0 BRA `(.L_x_2252) ;  /* 0xfffffffc00ec0947 */ /* 0x000fea000383ffff */
.L_x_2251:
        /* <DEDUP_REMOVED lines=13> */
[----:B-12---:R-:W0:Y:S01]  /*a180*/  LDC.64 R14, c[0x0][0x218] ;  /* 0x00008600ff0e7b82 */ /* 0x006e220000000a00 */
        /* <DEDUP_REMOVED lines=11> */
.L_x_2253:
[----:B------:R-:W-:-:S04]  /*a240*/  LEA R6, P0, R0, UR4, 0x2 ;  /* 0x0000000400067c11 */ /* 0x000fc8000f8010ff */
[----:B------:R-:W-:Y:S02]  /*a250*/  LEA.HI.X R7, R0, UR5, R7, 0x2, P0 ;  /* 0x0000000500077c11 */ /* 0x000fe400080f1407 */
[-C--:B---3--:R-:W-:Y:S02]  /*a260*/  LEA R8, P0, R25, R6.reuse, 0x2 ;  /* 0x0000000619087211 */ /* 0x088fe400078010ff */
        /* <DEDUP_REMOVED lines=20> */
.L_x_2254:
        /* <DEDUP_REMOVED lines=13> */
.L_x_5140:


//--------------------- .text._Z35group_norm_nhwc_bwd_one_pass_kernelI11Fp32IOFp32WLi512ELi96ELi768EEv26Group_norm_nhwc_bwd_params --------------------------
	.section	.text._Z35group_norm_nhwc_bwd_one_pass_kernelI11Fp32IOFp32WLi512ELi96ELi768EEv26Group_norm_nhwc_bwd_params,"ax",@progbits
	.align	128
        .global         _Z35group_norm_nhwc_bwd_one_pass_kernelI11Fp32IOFp32WLi512ELi96ELi768EEv26Group_norm_nhwc_bwd_params
        .type           _Z35group_norm_nhwc_bwd_one_pass_kernelI11Fp32IOFp32WLi512ELi96ELi768EEv26Group_norm_nhwc_bwd_params,@function
        .size           _Z35group_norm_nhwc_bwd_one_pass_kernelI11Fp32IOFp32WLi512ELi96ELi768EEv26Group_norm_nhwc_bwd_params,(.L_x_5141 - _Z35group_norm_nhwc_bwd_one_pass_kernelI11Fp32IOFp32WLi512ELi96ELi768EEv26Group_norm_nhwc_bwd_params)
        .other          _Z35group_norm_nhwc_bwd_one_pass_kernelI11Fp32IOFp32WLi512ELi96ELi768EEv26Group_norm_nhwc_bwd_params,@"STO_CUDA_ENTRY STV_DEFAULT"
_Z35group_norm_nhwc_bwd_one_pass_kernelI11Fp32IOFp32WLi512ELi96ELi768EEv26Group_norm_nhwc_bwd_params:
.text._Z35group_norm_nhwc_bwd_one_pass_kernelI11Fp32IOFp32WLi512ELi96ELi768EEv26Group_norm_nhwc_bwd_params:
        /* <DEDUP_REMOVED lines=25> */
[----:B------:R-:W-:Y:S01]  /*0190*/  ULEA.HI UR10, UP0, UR12, UR4, URZ, 0x1 ;  /* 0x000000040c0a7291 */ /* 0x000fe2000f81083f */
[----:B------:R-:W-:Y:S01]  /*01a0*/  SHF.L.U32 R6, R3, 0x1, RZ ;  /* 0x0000000103067819 */ /* 0x000fe200000006ff */
[----:B------:R-:W-:Y:S02]  /*01b0*/  USHF.R.S64 UR9, UR9, 0x1, UR11 ;  /* 0x0000000109097899 */ /* 0x000fe4000800100b */
[----:B------:R-:W-:Y:S02]  /*01c0*/  UIADD3.X UR12, URZ, UR12, URZ, UP0, !UPT ;  /* 0x0000000c3f0c7290 */ /* 0x000fe400087fe43f */
[----:B------:R-:W-:Y:S01]  /*01d0*/  STL [R1+0x200], R6 ;  /* 0x0002000601007387 */ /* 0x000fe20000100800 */
[----:B------:R-:W-:-:S02]  /*01e0*/  USHF.R.S32.HI UR11, URZ, 0x1, UR11 ;  /* 0x000000013f0b7899 */ /* 0x000fc4000801140b */
[----:B------:R-:W-:Y:S02]  /*01f0*/  USHF.R.S64 UR10, UR10, 0x1, UR12 ;  /* 0x000000010a0a7899 */ /* 0x000fe4000800100c */
[----:B------:R-:W-:Y:S02]  /*0200*/  USHF.R.S32.HI UR12, URZ, 0x1, UR12 ;  /* 0x000000013f0c7899 */ /* 0x000fe4000801140c */
[----:B------:R-:W-:Y:S01]  /*0210*/  USHF.L.U64.HI UR11, UR9, 0x2, UR11 ;  /* 0x00000002090b7899 */ /* 0x000fe2000801020b */
[----:B0-----:R-:W-:Y:S01]  /*0220*/  IMAD R2, R4, UR24, R5 ;  /* 0x0000001804027c24 */ /* 0x001fe2000f8e0205 */
[----:B------:R-:W-:Y:S01]  /*0230*/  SHF.R.S32.HI R5, RZ, 0x1f, R0 ;  /* 0x0000001fff057819 */ /* 0x000fe20000011400 */
[----:B------:R-:W-:Y:S01]  /*0240*/  USHF.L.U64.HI UR12, UR10, 0x2, UR12 ;  /* 0x000000020a0c7899 */ /* 0x000fe2000801020c */
[----:B------:R-:W-:Y:S02]  /*0250*/  ULDC.U8 UR25, c[0x0][0x2a4] ;  /* 0x0000a90000197ab9 */ /* 0x000fe40000000000 */
[----:B------:R-:W-:Y:S01]  /*0260*/  LEA.HI R5, R5, R0, RZ, 0x5 ;  /* 0x0000000005057211 */ /* 0x000fe200078f28ff */
[----:B------:R-:W-:Y:S01]  /*0270*/  UMOV UR4, URZ ;  /* 0x0000003f00047c82 */ /* 0x000fe20008000000 */
[----:B------:R-:W-:Y:S01]  /*0280*/  ISETP.GE.U32.AND P1, PT, R2, UR14, PT ;  /* 0x0000000e02007c0c */ /* 0x000fe2000bf26070 */
[----:B-1----:R-:W-:Y:S01]  /*0290*/  ULEA UR6, UR7, UR6, 0x18 ;  /* 0x0000000607067291 */ /* 0x002fe2000f8ec03f */
[----:B------:R-:W-:-:S02]  /*02a0*/  SHF.R.S32.HI R4, RZ, 0x1f, R2 ;  /* 0x0000001fff047819 */ /* 0x000fc40000011402 */
[----:B------:R-:W-:Y:S02]  /*02b0*/  SHF.R.S32.HI R5, RZ, 0x5, R5 ;  /* 0x00000005ff057819 */ /* 0x000fe40000011405 */
[----:B------:R-:W-:Y:S02]  /*02c0*/  ISETP.GE.AND.EX P1, PT, R4, UR15, PT, P1 ;  /* 0x0000000f04007c0c */ /* 0x000fe4000bf26310 */
[----:B------:R-:W-:Y:S02]  /*02d0*/  LEA R4, R5, UR6, 0x3 ;  /* 0x0000000605047c11 */ /* 0x000fe4000f8e18ff */
[C---:B------:R-:W-:Y:S02]  /*02e0*/  IADD3 R3, R2.reuse, 0x10, RZ ;  /* 0x0000001002037810 */ /* 0x040fe40007ffe0ff */
[C---:B------:R-:W-:Y:S01]  /*02f0*/  IADD3 R3, R2.reuse, 0x40, RZ ;  /* 0x0000004002037810 */ /* 0x040fe20007ffe0ff */
[----:B------:R0:W-:Y:S01]  /*0300*/  STL [R1+0x204], R4 ;  /* 0x0002040401007387 */ /* 0x0001e20000100800 */
[----:B------:R-:W-:-:S02]  /*0310*/  IADD3 R3, R2, 0x60, RZ ;  /* 0x0000006002037810 */ /* 0x000fc40007ffe0ff */
[C---:B------:R-:W-:Y:S02]  /*0320*/  IADD3 R5, R2.reuse, 0x20, RZ ;  /* 0x0000002002057810 */ /* 0x040fe40007ffe0ff */
[----:B------:R-:W-:Y:S02]  /*0330*/  IADD3 R3, R2, 0x80, RZ ;  /* 0x0000008002037810 */ /* 0x000fe40007ffe0ff */
[----:B------:R-:W-:Y:S02]  /*0340*/  ISETP.LT.U32.AND P1, PT, R0, 0x300, !P1 ;  /* 0x000003000000780c */ /* 0x000fe40004f21070 */
[C---:B------:R-:W-:Y:S02]  /*0350*/  IADD3 R5, R2.reuse, 0x90, RZ ;  /* 0x0000009002057810 */ /* 0x040fe40007ffe0ff */
[C---:B0-----:R-:W-:Y:S02]  /*0360*/  IADD3 R4, R2.reuse, 0x30, RZ ;  /* 0x0000003002047810 */ /* 0x041fe40007ffe0ff */
[----:B------:R-:W-:-:S02]  /*0370*/  IADD3 R4, R2, 0x50, RZ ;  /* 0x0000005002047810 */ /* 0x000fc40007ffe0ff */
[C---:B------:R-:W-:Y:S02]  /*0380*/  IADD3 R4, R2.reuse, 0x70, RZ ;  /* 0x0000007002047810 */ /* 0x040fe40007ffe0ff */
[C---:B------:R-:W-:Y:S02]  /*0390*/  IADD3 R4, R2.reuse, 0xa0, RZ ;  /* 0x000000a002047810 */ /* 0x040fe40007ffe0ff */
[----:B------:R-:W-:-:S07]  /*03a0*/  IADD3 R3, R2, 0xb0, RZ ;  /* 0x000000b002037810 */ /* 0x000fce0007ffe0ff */
.L_x_2402:
[----:B0-2---:R-:W2:Y:S01]  /*03b0*/  LDL R7, [R1+0x200] ;  /* 0x0002000001077983 */ /* 0x005ea20000100800 */
[----:B------:R-:W-:Y:S01]  /*03c0*/  ULDC UR14, c[0x0][0x2a0] ;  /* 0x0000a800000e7ab9 */ /* 0x000fe20000000800 */
[----:B------:R-:W-:Y:S01]  /*03d0*/  IABS R5, UR8 ;  /* 0x0000000800057c13 */ /* 0x000fe20008000000 */
[----:B------:R-:W-:Y:S01]  /*03e0*/  UMOV UR6, URZ ;  /* 0x0000003f00067c82 */ /* 0x000fe20008000000 */
[----:B------:R-:W-:Y:S01]  /*03f0*/  MOV R3, UR14 ;  /* 0x0000000e00037c02 */ /* 0x000fe20008000f00 */
[----:B------:R-:W-:Y:S01]  /*0400*/  UISETP.GE.AND UP4, UPT, UR8, URZ, UPT ;  /* 0x0000003f0800728c */ /* 0x000fe2000bf86270 */
[----:B------:R-:W-:Y:S01]  /*0410*/  R2UR UR13, R5 ;  /* 0x00000000050d72ca */ /* 0x000fe200000e0000 */
[----:B------:R-:W-:Y:S01]  /*0420*/  ULOP3.LUT UR15, UR8, UR14, URZ, 0x3c, !UPT ;  /* 0x0000000e080f7292 */ /* 0x000fe2000f8e3c3f */
[----:B------:R-:W-:Y:S01]  /*0430*/  IABS R3, R3 ;  /* 0x0000000300037213 */ /* 0x000fe20000000000 */
[----:B------:R-:W-:Y:S01]  /*0440*/  ULDC.64 UR18, c[0x0][0x290] ;  /* 0x0000a40000127ab9 */ /* 0x000fe20000000a00 */
[----:B------:R-:W-:Y:S01]  /*0450*/  IADD3 R15, R2, 0x140, RZ ;  /* 0x00000140020f7810 */ /* 0x000fe20007ffe0ff */
[----:B------:R-:W-:Y:S01]  /*0460*/  UISETP.GE.AND UP5, UPT, UR15, URZ, UPT ;  /* 0x0000003f0f00728c */ /* 0x000fe2000bfa6270 */
[----:B------:R-:W-:Y:S01]  /*0470*/  R2UR UR16, R3 ;  /* 0x00000000031072ca */ /* 0x000fe200000e0000 */
[----:B------:R-:W-:Y:S01]  /*0480*/  UISETP.NE.AND UP0, UPT, UR14, URZ, UPT ;  /* 0x0000003f0e00728c */ /* 0x000fe2000bf05270 */
[----:B------:R-:W-:Y:S01]  /*0490*/  ISETP.GE.U32.AND P3, PT, R15, UR18, PT ;  /* 0x000000120f007c0c */ /* 0x000fe2000bf66070 */
[----:B------:R-:W0:Y:S01]  /*04a0*/  @P1 LDC.64 R10, c[0x0][0x288] ;  /* 0x0000a200ff0a1b82 */ /* 0x000e220000000a00 */
[----:B------:R-:W-:-:S02]  /*04b0*/  SHF.R.S32.HI R20, RZ, 0x1f, R15 ;  /* 0x0000001fff147819 */ /* 0x000fc4000001140f */
[----:B------:R-:W-:-:S04]  /*04c0*/  IADD3 R21, R2, 0xc0, RZ ;  /* 0x000000c002157810 */ /* 0x000fc80007ffe0ff */
[----:B------:R-:W-:Y:S01]  /*04d0*/  ISETP.GE.U32.AND P2, PT, R21, UR18, PT ;  /* 0x0000001215007c0c */ /* 0x000fe2000bf46070 */
[----:B-1----:R-:W1:Y:S01]  /*04e0*/  @P1 LDC.64 R24, c[0x0][0x230] ;  /* 0x00008c00ff181b82 */ /* 0x002e620000000a00 */
[----:B-----5:R-:W-:Y:S01]  /*04f0*/  SHF.R.S32.HI R30, RZ, 0x1f, R21 ;  /* 0x0000001fff1e7819 */ /* 0x020fe20000011415 */
[----:B---3--:R-:W3:Y:S03]  /*0500*/  I2F.RP R3, UR16 ;  /* 0x0000001000037d06 */ /* 0x008ee60008209400 */
[----:B------:R-:W-:-:S03]  /*0510*/  ISETP.GE.AND.EX P2, PT, R30, UR19, PT, P2 ;  /* 0x000000131e007c0c */ /* 0x000fc6000bf46320 */
[----:B----4-:R-:W4:Y:S01]  /*0520*/  @P1 LDC.64 R28, c[0x0][0x228] ;  /* 0x00008a00ff1c1b82 */ /* 0x010f220000000a00 */
[----:B------:R-:W-:Y:S01]  /*0530*/  ISETP.GT.U32.OR P2, PT, R0, 0x2ff, P2 ;  /* 0x000002ff0000780c */ /* 0x000fe20001744470 */
[----:B---3--:R-:W3:-:S12]  /*0540*/  MUFU.RCP R3, R3 ;  /* 0x0000000300037308 */ /* 0x008ed80000001000 */
[----:B------:R-:W0:Y:S01]  /*0550*/  @!P2 LDC.64 R16, c[0x0][0x288] ;  /* 0x0000a200ff10ab82 */ /* 0x000e220000000a00 */
[----:B---3--:R-:W-:Y:S02]  /*0560*/  IADD3 R4, R3, 0xffffffe, RZ ;  /* 0x0ffffffe03047810 */ /* 0x008fe40007ffe0ff */
[----:B------:R-:W-:-:S04]  /*0570*/  SHF.R.S32.HI R3, RZ, 0x1f, R15 ;  /* 0x0000001fff037819 */ /* 0x000fc8000001140f */
[----:B------:R-:W3:Y:S01]  /*0580*/  F2I.FTZ.U32.TRUNC.NTZ R4, R4 ;  /* 0x0000000400047305 */ /* 0x000ee2000021f000 */
[----:B------:R-:W-:-:S04]  /*0590*/  ISETP.GE.AND.EX P3, PT, R3, UR19, PT, P3 ;  /* 0x0000001303007c0c */ /* 0x000fc8000bf66330 */
[----:B------:R-:W-:Y:S01]  /*05a0*/  ISETP.GT.U32.OR P3, PT, R0, 0x2ff, P3 ;  /* 0x000002ff0000780c */ /* 0x000fe20001f64470 */
[----:B0-----:R-:W-:Y:S01]  /*05b0*/  @!P2 IMAD R30, R30, R16, RZ ;  /* 0x000000101e1ea224 */ /* 0x001fe200078e02ff */
[----:B---3--:R-:W-:-:S11]  /*05c0*/  R2UR UR7, R4 ;  /* 0x00000000040772ca */ /* 0x008fd600000e0000 */
[----:B------:R-:W0:Y:S08]  /*05d0*/  @!P3 LDC.64 R18, c[0x0][0x288] ;  /* 0x0000a200ff12bb82 */ /* 0x000e300000000a00 */
[----:B------:R-:W3:Y:S01]  /*05e0*/  @!P3 LDC.64 R22, c[0x0][0x230] ;  /* 0x00008c00ff16bb82 */ /* 0x000ee20000000a00 */
[----:B------:R-:W-:-:S04]  /*05f0*/  UIADD3 UR5, URZ, -UR7, URZ ;  /* 0x800000073f057290 */ /* 0x000fc8000fffe03f */
[----:B------:R-:W-:-:S03]  /*0600*/  UIMAD UR5, UR5, UR16, URZ ;  /* 0x00000010050572a4 */ /* 0x000fc6000f8e023f */
[----:B------:R-:W3:Y:S01]  /*0610*/  @!P3 LDC.64 R12, c[0x0][0x228] ;  /* 0x00008a00ff0cbb82 */ /* 0x000ee20000000a00 */
[----:B------:R-:W-:-:S04]  /*0620*/  UIMAD.WIDE.U32 UR6, UR7, UR5, UR6 ;  /* 0x00000005070672a5 */ /* 0x000fc8000f8e0006 */
[----:B------:R-:W-:Y:S01]  /*0630*/  UIMAD.WIDE.U32 UR6, UR7, UR13, URZ ;  /* 0x0000000d070672a5 */ /* 0x000fe2000f8e003f */
[----:B0-----:R-:W-:-:S03]  /*0640*/  @!P3 IMAD R20, R20, R18, RZ ;  /* 0x000000121414b224 */ /* 0x001fc600078e02ff */
[----:B------:R-:W-:Y:S01]  /*0650*/  UIADD3 UR5, -UR7, URZ, URZ ;  /* 0x0000003f07057290 */ /* 0x000fe2000fffe13f */
[----:B------:R-:W-:-:S03]  /*0660*/  @!P3 IMAD R20, R15, R19, R20 ;  /* 0x000000130f14b224 */ /* 0x000fc600078e0214 */
[----:B------:R-:W-:Y:S02]  /*0670*/  UIMAD UR5, UR16, UR5, UR13 ;  /* 0x00000005100572a4 */ /* 0x000fe4000f8e020d */
[----:B------:R-:W-:Y:S02]  /*0680*/  ULOP3.LUT UR13, URZ, UR14, URZ, 0x33, !UPT ;  /* 0x0000000e3f0d7292 */ /* 0x000fe4000f8e333f */
[----:B------:R-:W-:Y:S01]  /*0690*/  UISETP.GT.U32.AND UP2, UPT, UR16, UR5, UPT ;  /* 0x000000051000728c */ /* 0x000fe2000bf44070 */
[----:B------:R-:W-:-:S10]  /*06a0*/  ULDC.64 UR14, c[0x0][0x298] ;  /* 0x0000a600000e7ab9 */ /* 0x000fd40000000a00 */
[----:B------:R-:W-:Y:S02]  /*06b0*/  @!UP2 UIADD3 UR5, UR5, -UR16, URZ ;  /* 0x800000100505a290 */ /* 0x000fe4000fffe03f */
[----:B------:R-:W-:Y:S02]  /*06c0*/  @!UP2 UIADD3 UR7, UR7, 0x1, URZ ;  /* 0x000000010707a890 */ /* 0x000fe4000fffe03f */
[----:B------:R-:W-:Y:S02]  /*06d0*/  UIADD3 UR6, UR5, -UR16, URZ ;  /* 0x8000001005067290 */ /* 0x000fe4000fffe03f */
[----:B------:R-:W-:Y:S02]  /*06e0*/  UISETP.GE.U32.AND UP1, UPT, UR5, UR16, UPT ;  /* 0x000000100500728c */ /* 0x000fe4000bf26070 */
[----:B------:R-:W-:-:S04]  /*06f0*/  UISETP.GT.U32.AND UP3, UPT, UR16, UR5, UPT ;  /* 0x000000051000728c */ /* 0x000fc8000bf64070 */
[----:B------:R-:W-:-:S04]  /*0700*/  USEL UR5, UR6, UR5, !UP3 ;  /* 0x0000000506057287 */ /* 0x000fc8000d800000 */
[----:B------:R-:W-:Y:S02]  /*0710*/  @!UP4 UIADD3 UR5, -UR5, URZ, URZ ;  /* 0x0000003f0505c290 */ /* 0x000fe4000fffe13f */
[----:B------:R-:W-:Y:S02]  /*0720*/  @UP1 UIADD3 UR7, UR7, 0x1, URZ ;  /* 0x0000000107071890 */ /* 0x000fe4000fffe03f */
[----:B------:R-:W-:Y:S02]  /*0730*/  USEL UR16, UR13, UR5, !UP0 ;  /* 0x000000050d107287 */ /* 0x000fe4000c000000 */
[----:B------:R-:W-:Y:S02]  /*0740*/  @!UP5 UIADD3 UR7, -UR7, URZ, URZ ;  /* 0x0000003f0707d290 */ /* 0x000fe4000fffe13f */
[----:B------:R-:W-:Y:S02]  /*0750*/  UIMAD UR17, UR16, 0x60, URZ ;  /* 0x00000060101178a4 */ /* 0x000fe4000f8e023f */
[----:B------:R-:W-:-:S04]  /*0760*/  USEL UR7, UR13, UR7, !UP0 ;  /* 0x000000070d077287 */ /* 0x000fc8000c000000 */
        /* <DEDUP_REMOVED lines=8> */
[----:B------:R-:W-:Y:S01]  /*07f0*/  MOV R3, UR14 ;  /* 0x0000000e00037c02 */ /* 0x000fe20008000f00 */
[----:B------:R-:W-:-:S04]  /*0800*/  @P1 IMAD R8, R7, R10, RZ ;  /* 0x0000000a07081224 */ /* 0x000fc800078e02ff */
[----:B------:R-:W-:Y:S01]  /*0810*/  IMAD.WIDE.U32 R4, R3, UR7, R4 ;  /* 0x0000000703047c25 */ /* 0x000fe2000f8e0004 */
[C---:B------:R-:W-:Y:S02]  /*0820*/  IADD3 R3, R2.reuse, 0xd0, RZ ;  /* 0x000000d002037810 */ /* 0x040fe40007ffe0ff */
[----:B------:R-:W-:Y:S01]  /*0830*/  CS2R R36, SRZ ;  /* 0x0000000000247805 */ /* 0x000fe2000001ff00 */
[----:B------:R-:W-:Y:S01]  /*0840*/  ULDC.64 UR6, c[0x0][0x248] ;  /* 0x0000920000067ab9 */ /* 0x000fe20000000a00 */
[----:B------:R-:W-:Y:S01]  /*0850*/  @P1 IMAD R8, R2, R11, R8 ;  /* 0x0000000b02081224 */ /* 0x000fe200078e0208 */
[----:B------:R-:W-:Y:S02]  /*0860*/  IADD3 R7, R5, UR5, RZ ;  /* 0x0000000505077c10 */ /* 0x000fe4000fffe0ff */
[----:B------:R-:W-:Y:S02]  /*0870*/  @P1 MOV R6, R4 ;  /* 0x0000000400061202 */ /* 0x000fe40000000f00 */
[----:B------:R-:W-:-:S02]  /*0880*/  ISETP.GE.U32.AND P4, PT, R3, UR18, PT ;  /* 0x0000001203007c0c */ /* 0x000fc4000bf86070 */
[----:B------:R-:W-:Y:S01]  /*0890*/  SHF.R.S32.HI R9, RZ, 0x1f, R3 ;  /* 0x0000001fff097819 */ /* 0x000fe20000011403 */
[----:B------:R-:W-:-:S03]  /*08a0*/  @P1 IMAD.WIDE.U32 R10, R2, R10, R6 ;  /* 0x0000000a020a1225 */ /* 0x000fc600078e0006 */
[----:B------:R-:W-:Y:S02]  /*08b0*/  ISETP.GE.AND.EX P4, PT, R9, UR19, PT, P4 ;  /* 0x0000001309007c0c */ /* 0x000fe4000bf86340 */
[----:B------:R-:W-:Y:S02]  /*08c0*/  @P1 IADD3 R8, R11, R8, RZ ;  /* 0x000000080b081210 */ /* 0x000fe40007ffe0ff */
[C---:B------:R-:W-:Y:S02]  /*08d0*/  @P1 SHF.L.U32 R14, R10.reuse, 0x2, RZ ;  /* 0x000000020a0e1819 */ /* 0x040fe400000006ff */
[----:B------:R-:W-:Y:S02]  /*08e0*/  @P1 SHF.L.U64.HI R8, R10, 0x2, R8 ;  /* 0x000000020a081819 */ /* 0x000fe40000010208 */
[----:B------:R-:W-:Y:S02]  /*08f0*/  @!P3 MOV R10, R4 ;  /* 0x00000004000ab202 */ /* 0x000fe40000000f00 */
[----:B------:R-:W-:-:S02]  /*0900*/  @!P3 MOV R11, R7 ;  /* 0x00000007000bb202 */ /* 0x000fc40000000f00 */
[C---:B-1----:R-:W-:Y:S02]  /*0910*/  @P1 IADD3 R34, P0, R14.reuse, R24, RZ ;  /* 0x000000180e221210 */ /* 0x042fe40007f1e0ff */
[----:B----4-:R-:W-:Y:S01]  /*0920*/  @P1 IADD3 R32, P5, R14, R28, RZ ;  /* 0x0000001c0e201210 */ /* 0x010fe20007fbe0ff */
[----:B------:R-:W-:Y:S01]  /*0930*/  @!P3 IMAD.WIDE.U32 R18, R15, R18, R10 ;  /* 0x000000120f12b225 */ /* 0x000fe200078e000a */
[C---:B------:R-:W-:Y:S01]  /*0940*/  @P1 IADD3.X R35, R8.reuse, R25, RZ, P0, !PT ;  /* 0x0000001908231210 */ /* 0x040fe200007fe4ff */
[----:B------:R-:W0:Y:S01]  /*0950*/  @!P2 LDC.64 R14, c[0x0][0x228] ;  /* 0x00008a00ff0eab82 */ /* 0x000e220000000a00 */
[----:B------:R-:W-:Y:S02]  /*0960*/  @P1 IADD3.X R33, R8, R29, RZ, P5, !PT ;  /* 0x0000001d08211210 */ /* 0x000fe40002ffe4ff */
[----:B------:R-:W-:Y:S01]  /*0970*/  @!P3 IADD3 R20, R19, R20, RZ ;  /* 0x000000141314b210 */ /* 0x000fe20007ffe0ff */
[----:B------:R1:W-:Y:S01]  /*0980*/  @P1 STL.64 [R1+0x58], R34 ;  /* 0x0000582201001387 */ /* 0x0003e20000100a00 */
[----:B------:R-:W-:-:S02]  /*0990*/  @!P3 SHF.L.U32 R19, R18, 0x2, RZ ;  /* 0x000000021213b819 */ /* 0x000fc400000006ff */
[----:B------:R-:W-:Y:S01]  /*09a0*/  @!P3 SHF.L.U64.HI R18, R18, 0x2, R20 ;  /* 0x000000021212b819 */ /* 0x000fe20000010214 */
[----:B------:R2:W-:Y:S01]  /*09b0*/  @P1 STL.64 [R1+0x48], R32 ;  /* 0x0000482001001387 */ /* 0x0005e20000100a00 */
[C---:B---3--:R-:W-:Y:S01]  /*09c0*/  @!P3 IADD3 R22, P5, R19.reuse, R22, RZ ;  /* 0x000000161316b210 */ /* 0x048fe20007fbe0ff */
[----:B------:R-:W3:Y:S01]  /*09d0*/  @!P2 LDC.64 R10, c[0x0][0x230] ;  /* 0x00008c00ff0aab82 */ /* 0x000ee20000000a00 */
[----:B------:R-:W-:Y:S01]  /*09e0*/  @!P3 IADD3 R12, P6, R19, R12, RZ ;  /* 0x0000000c130cb210 */ /* 0x000fe20007fde0ff */
[----:B------:R-:W-:Y:S01]  /*09f0*/  @!P2 IMAD R20, R21, R17, R30 ;  /* 0x000000111514a224 */ /* 0x000fe200078e021e */
[C---:B------:R-:W-:Y:S02]  /*0a00*/  @!P3 IADD3.X R23, R18.reuse, R23, RZ, P5, !PT ;  /* 0x000000171217b210 */ /* 0x040fe40002ffe4ff */
[----:B------:R-:W-:Y:S02]  /*0a10*/  @!P3 IADD3.X R13, R18, R13, RZ, P6, !PT ;  /* 0x0000000d120db210 */ /* 0x000fe400037fe4ff */
[----:B-1----:R-:W-:-:S02]  /*0a20*/  CS2R R34, SRZ ;  /* 0x0000000000227805 */ /* 0x002fc4000001ff00 */
[----:B------:R-:W-:Y:S02]  /*0a30*/  @!P2 MOV R24, R4 ;  /* 0x000000040018a202 */ /* 0x000fe40000000f00 */
[----:B------:R-:W-:Y:S02]  /*0a40*/  @!P2 MOV R25, R7 ;  /* 0x000000070019a202 */ /* 0x000fe40000000f00 */
[----:B--2---:R-:W-:Y:S02]  /*0a50*/  CS2R R32, SRZ ;  /* 0x0000000000207805 */ /* 0x004fe4000001ff00 */
[----:B------:R-:W-:Y:S01]  /*0a60*/  ISETP.GT.U32.OR P4, PT, R0, 0x2ff, P4 ;  /* 0x000002ff0000780c */ /* 0x000fe20002784470 */
[----:B------:R-:W2:Y:S01]  /*0a70*/  @!P3 LDG.E.64 R34, desc[UR22][R22.64] ;  /* 0x000000161622b981 */ /* 0x000ea2000c1e1b00 */
[C---:B------:R-:W-:Y:S01]  /*0a80*/  IADD3 R8, R2.reuse, 0xe0, RZ ;  /* 0x000000e002087810 */ /* 0x040fe20007ffe0ff */
[----:B------:R-:W-:Y:S01]  /*0a90*/  @!P2 IMAD.WIDE.U32 R16, R21, R16, R24 ;  /* 0x000000101510a225 */ /* 0x000fe200078e0018 */
[----:B------:R-:W-:Y:S01]  /*0aa0*/  IADD3 R21, R2, 0xf0, RZ ;  /* 0x000000f002157810 */ /* 0x000fe20007ffe0ff */
[----:B------:R1:W4:Y:S01]  /*0ab0*/  @!P3 LDG.E.64 R32, desc[UR22][R12.64] ;  /* 0x000000160c20b981 */ /* 0x000322000c1e1b00 */
[----:B------:R-:W-:-:S02]  /*0ac0*/  ISETP.GE.U32.AND P0, PT, R8, UR18, PT ;  /* 0x0000001208007c0c */ /* 0x000fc4000bf06070 */
[----:B------:R-:W-:Y:S02]  /*0ad0*/  @!P2 IADD3 R20, R17, R20, RZ ;  /* 0x000000141114a210 */ /* 0x000fe40007ffe0ff */
[C---:B------:R-:W-:Y:S02]  /*0ae0*/  @!P2 SHF.L.U32 R17, R16.reuse, 0x2, RZ ;  /* 0x000000021011a819 */ /* 0x040fe400000006ff */
[----:B------:R-:W-:Y:S01]  /*0af0*/  @!P2 SHF.L.U64.HI R18, R16, 0x2, R20 ;  /* 0x000000021012a819 */ /* 0x000fe20000010214 */
[----:B------:R-:W1:Y:S01]  /*0b00*/  @!P4 LDC.64 R26, c[0x0][0x288] ;  /* 0x0000a200ff1acb82 */ /* 0x000e620000000a00 */
[C---:B0-----:R-:W-:Y:S02]  /*0b10*/  @!P2 IADD3 R14, P6, R17.reuse, R14, RZ ;  /* 0x0000000e110ea210 */ /* 0x041fe40007fde0ff */
[----:B---3--:R-:W-:Y:S02]  /*0b20*/  @!P2 IADD3 R10, P5, R17, R10, RZ ;  /* 0x0000000a110aa210 */ /* 0x008fe40007fbe0ff */
[----:B------:R-:W-:-:S02]  /*0b30*/  @!P2 IADD3.X R15, R18, R15, RZ, P6, !PT ;  /* 0x0000000f120fa210 */ /* 0x000fc400037fe4ff */
[----:B------:R-:W-:Y:S01]  /*0b40*/  @!P2 IADD3.X R11, R18, R11, RZ, P5, !PT ;  /* 0x0000000b120ba210 */ /* 0x000fe20002ffe4ff */
[----:B------:R-:W0:Y:S01]  /*0b50*/  @!P4 LDC.64 R30, c[0x0][0x230] ;  /* 0x00008c00ff1ecb82 */ /* 0x000e220000000a00 */
[----:B------:R-:W-:Y:S02]  /*0b60*/  @!P4 MOV R16, R4 ;  /* 0x000000040010c202 */ /* 0x000fe40000000f00 */
[----:B------:R-:W-:Y:S02]  /*0b70*/  @!P4 MOV R17, R7 ;  /* 0x000000070011c202 */ /* 0x000fe40000000f00 */
[----:B------:R-:W-:Y:S02]  /*0b80*/  SHF.R.S32.HI R19, RZ, 0x1f, R8 ;  /* 0x0000001fff137819 */ /* 0x000fe40000011408 */
[----:B------:R-:W-:Y:S01]  /*0b90*/  ISETP.GE.U32.AND P5, PT, R21, UR18, PT ;  /* 0x0000001215007c0c */ /* 0x000fe2000bfa6070 */
[----:B------:R-:W3:Y:S01]  /*0ba0*/  @!P4 LDC.64 R28, c[0x0][0x228] ;  /* 0x00008a00ff1ccb82 */ /* 0x000ee20000000a00 */
[----:B------:R-:W-:-:S02]  /*0bb0*/  ISETP.GE.AND.EX P0, PT, R19, UR19, PT, P0 ;  /* 0x0000001313007c0c */ /* 0x000fc4000bf06300 */
[----:B------:R-:W-:Y:S02]  /*0bc0*/  SHF.R.S32.HI R20, RZ, 0x1f, R21 ;  /* 0x0000001fff147819 */ /* 0x000fe40000011415 */
[----:B------:R-:W-:Y:S02]  /*0bd0*/  ISETP.GT.U32.OR P0, PT, R0, 0x2ff, P0 ;  /* 0x000002ff0000780c */ /* 0x000fe40000704470 */
[----:B------:R-:W-:Y:S01]  /*0be0*/  ISETP.GE.AND.EX P5, PT, R20, UR19, PT, P5 ;  /* 0x0000001314007c0c */ /* 0x000fe2000bfa6350 */
[----:B-1----:R-:W-:-:S03]  /*0bf0*/  @!P4 IMAD R9, R9, R26, RZ ;  /* 0x0000001a0909c224 */ /* 0x002fc600078e02ff */
[----:B------:R-:W-:Y:S01]  /*0c00*/  ISETP.GT.U32.OR P5, PT, R0, 0x2ff, P5 ;  /* 0x000002ff0000780c */ /* 0x000fe20002fa4470 */
[C---:B------:R-:W-:Y:S02]  /*0c10*/  @!P4 IMAD R9, R3.reuse, R27, R9 ;  /* 0x0000001b0309c224 */ /* 0x040fe400078e0209 */
[----:B------:R-:W-:Y:S01]  /*0c20*/  @!P4 IMAD.WIDE.U32 R26, R3, R26, R16 ;  /* 0x0000001a031ac225 */ /* 0x000fe200078e0010 */
[----:B------:R-:W-:-:S03]  /*0c30*/  IADD3 R3, R2, 0x100, RZ ;  /* 0x0000010002037810 */ /* 0x000fc60007ffe0ff */
[----:B------:R-:W1:Y:S01]  /*0c40*/  @!P0 LDC.64 R16, c[0x0][0x288] ;  /* 0x0000a200ff108b82 */ /* 0x000e620000000a00 */
[----:B------:R-:W-:Y:S02]  /*0c50*/  @!P4 IADD3 R9, R27, R9, RZ ;  /* 0x000000091b09c210 */ /* 0x000fe40007ffe0ff */
[C---:B------:R-:W-:Y:S02]  /*0c60*/  @!P4 SHF.L.U32 R24, R26.reuse, 0x2, RZ ;  /* 0x000000021a18c819 */ /* 0x040fe400000006ff */
[----:B------:R-:W-:Y:S01]  /*0c70*/  @!P4 SHF.L.U64.HI R18, R26, 0x2, R9 ;  /* 0x000000021a12c819 */ /* 0x000fe20000010209 */
[----:B--2---:R2:W-:Y:S02]  /*0c80*/  STL.64 [R1+0x188], R34 ;  /* 0x0001882201007387 */ /* 0x0045e40000100a00 */
[----:B------:R-:W3:Y:S02]  /*0c90*/  @!P5 LDC.64 R12, c[0x0][0x288] ;  /* 0x0000a200ff0cdb82 */ /* 0x000ee40000000a00 */
[----:B----4-:R4:W-:Y:S01]  /*0ca0*/  STL.64 [R1+0x170], R32 ;  /* 0x0001702001007387 */ /* 0x0109e20000100a00 */
[----:B--2---:R-:W-:-:S02]  /*0cb0*/  CS2R R34, SRZ ;  /* 0x0000000000227805 */ /* 0x004fc4000001ff00 */
[----:B----4-:R-:W-:-:S04]  /*0cc0*/  CS2R R32, SRZ ;  /* 0x0000000000207805 */ /* 0x010fc8000001ff00 */
[----:B------:R2:W4:Y:S04]  /*0cd0*/  @!P2 LDG.E.64 R34, desc[UR22][R10.64] ;  /* 0x000000160a22a981 */ /* 0x000528000c1e1b00 */
[----:B------:R-:W4:Y:S01]  /*0ce0*/  @!P2 LDG.E.64 R32, desc[UR22][R14.64] ;  /* 0x000000160e20a981 */ /* 0x000f22000c1e1b00 */
[----:B0-----:R-:W-:-:S04]  /*0cf0*/  @!P4 IADD3 R30, P6, R24, R30, RZ ;  /* 0x0000001e181ec210 */ /* 0x001fc80007fde0ff */
[----:B------:R-:W-:Y:S01]  /*0d00*/  @!P4 IADD3.X R31, R18, R31, RZ, P6, !PT ;  /* 0x0000001f121fc210 */ /* 0x000fe200037fe4ff */
[----:B-1----:R-:W-:Y:S01]  /*0d10*/  @!P0 IMAD R22, R19, R16, RZ ;  /* 0x0000001013168224 */ /* 0x002fe200078e02ff */
[----:B---3--:R-:W-:Y:S01]  /*0d20*/  @!P4 IADD3 R28, P6, R24, R28, RZ ;  /* 0x0000001c181cc210 */ /* 0x008fe20007fde0ff */
[----:B--2---:R-:W0:Y:S02]  /*0d30*/  @!P5 LDC.64 R10, c[0x0][0x230] ;  /* 0x00008c00ff0adb82 */ /* 0x004e240000000a00 */
[----:B------:R-:W2:Y:S01]  /*0d40*/  @!P4 LDG.E.64 R36, desc[UR22][R30.64] ;  /* 0x000000161e24c981 */ /* 0x000ea2000c1e1b00 */
[----:B------:R-:W-:Y:S02]  /*0d50*/  @!P4 IADD3.X R29, R18, R29, RZ, P6, !PT ;  /* 0x0000001d121dc210 */ /* 0x000fe400037fe4ff */
[----:B------:R-:W-:Y:S02]  /*0d60*/  @!P0 MOV R18, R4 ;  /* 0x0000000400128202 */ /* 0x000fe40000000f00 */
[----:B------:R-:W-:Y:S01]  /*0d70*/  @!P0 MOV R19, R7 ;  /* 0x0000000700138202 */ /* 0x000fe20000000f00 */
[----:B------:R-:W1:Y:S01]  /*0d80*/  @!P0 LDC.64 R24, c[0x0][0x230] ;  /* 0x00008c00ff188b82 */ /* 0x000e620000000a00 */
[----:B------:R-:W-:Y:S01]  /*0d90*/  @!P0 IMAD R22, R8, R17, R22 ;  /* 0x0000001108168224 */ /* 0x000fe200078e0216 */
[----:B----4-:R-:W-:Y:S04]  /*0da0*/  STL.64 [R1+0xe0], R32 ;  /* 0x0000e02001007387 */ /* 0x010fe80000100a00 */
[----:B------:R3:W-:Y:S02]  /*0db0*/  STL.64 [R1+0xb0], R34 ;  /* 0x0000b02201007387 */ /* 0x0007e40000100a00 */
[----:B---3--:R-:W-:-:S06]  /*0dc0*/  CS2R R34, SRZ ;  /* 0x0000000000227805 */ /* 0x008fcc000001ff00 */
[----:B------:R-:W3:Y:S01]  /*0dd0*/  @!P4 LDG.E.64 R34, desc[UR22][R28.64] ;  /* 0x000000161c22c981 */ /* 0x000ee2000c1e1b00 */
[----:B------:R-:W-:Y:S02]  /*0de0*/  @!P0 IMAD.WIDE.U32 R16, R8, R16, R18 ;  /* 0x0000001008108225 */ /* 0x000fe400078e0012 */
[----:B------:R-:W4:Y:S03]  /*0df0*/  @!P0 LDC.64 R18, c[0x0][0x228] ;  /* 0x00008a00ff128b82 */ /* 0x000f260000000a00 */
[----:B------:R-:W-:Y:S01]  /*0e00*/  @!P0 IADD3 R22, R17, R22, RZ ;  /* 0x0000001611168210 */ /* 0x000fe20007ffe0ff */
[----:B------:R-:W-:Y:S01]  /*0e10*/  @!P5 IMAD R17, R20, R12, RZ ;  /* 0x0000000c1411d224 */ /* 0x000fe200078e02ff */
[C---:B------:R-:W-:Y:S02]  /*0e20*/  @!P0 SHF.L.U32 R20, R16.reuse, 0x2, RZ ;  /* 0x0000000210148819 */ /* 0x040fe400000006ff */
[----:B------:R-:W-:-:S02]  /*0e30*/  @!P0 SHF.L.U64.HI R16, R16, 0x2, R22 ;  /* 0x0000000210108819 */ /* 0x000fc40000010216 */
[----:B-1----:R-:W-:Y:S01]  /*0e40*/  @!P0 IADD3 R24, P6, R20, R24, RZ ;  /* 0x0000001814188210 */ /* 0x002fe20007fde0ff */
[----:B--2---:R-:W-:Y:S01]  /*0e50*/  STL.64 [R1+0xb8], R36 ;  /* 0x0000b82401007387 */ /* 0x004fe20000100a00 */
[----:B------:R-:W-:Y:S02]  /*0e60*/  ISETP.GE.U32.AND P3, PT, R3, UR18, PT ;  /* 0x0000001203007c0c */ /* 0x000fe4000bf66070 */
[----:B------:R-:W-:Y:S02]  /*0e70*/  SHF.R.S32.HI R9, RZ, 0x1f, R3 ;  /* 0x0000001fff097819 */ /* 0x000fe40000011403 */
[----:B------:R-:W-:Y:S02]  /*0e80*/  IADD3 R8, R2, 0x110, RZ ;  /* 0x0000011002087810 */ /* 0x000fe40007ffe0ff */
[----:B------:R-:W-:Y:S02]  /*0e90*/  @!P5 MOV R14, R4 ;  /* 0x00000004000ed202 */ /* 0x000fe40000000f00 */
[----:B------:R-:W-:Y:S01]  /*0ea0*/  @!P5 MOV R15, R7 ;  /* 0x00000007000fd202 */ /* 0x000fe20000000f00 */
[----:B------:R-:W-:Y:S01]  /*0eb0*/  @!P5 IMAD R17, R21, R13, R17 ;  /* 0x0000000d1511d224 */ /* 0x000fe200078e0211 */
[----:B------:R-:W-:Y:S01]  /*0ec0*/  @!P0 IADD3.X R25, R16, R25, RZ, P6, !PT ;  /* 0x0000001910198210 */ /* 0x000fe200037fe4ff */
[----:B------:R-:W1:Y:S01]  /*0ed0*/  @!P5 LDC.64 R22, c[0x0][0x228] ;  /* 0x00008a00ff16db82 */ /* 0x000e620000000a00 */
[----:B----4-:R-:W-:-:S04]  /*0ee0*/  @!P0 IADD3 R18, P6, R20, R18, RZ ;  /* 0x0000001214128210 */ /* 0x010fc80007fde0ff */
[----:B------:R-:W-:Y:S02]  /*0ef0*/  @!P0 IADD3.X R19, R16, R19, RZ, P6, !PT ;  /* 0x0000001310138210 */ /* 0x000fe400037fe4ff */
[----:B------:R-:W-:-:S04]  /*0f00*/  ISETP.GE.AND.EX P3, PT, R9, UR19, PT, P3 ;  /* 0x0000001309007c0c */ /* 0x000fc8000bf66330 */
[----:B------:R-:W-:Y:S01]  /*0f10*/  ISETP.GT.U32.OR P3, PT, R0, 0x2ff, P3 ;  /* 0x000002ff0000780c */ /* 0x000fe20001f64470 */
[----:B---3--:R2:W-:-:S12]  /*0f20*/  STL.64 [R1+0xf0], R34 ;  /* 0x0000f02201007387 */ /* 0x0085d80000100a00 */
[----:B------:R-:W3:Y:S01]  /*0f30*/  @!P3 LDC.64 R26, c[0x0][0x288] ;  /* 0x0000a200ff1abb82 */ /* 0x000ee20000000a00 */
[----:B--2---:R-:W-:-:S06]  /*0f40*/  CS2R R34, SRZ ;  /* 0x0000000000227805 */ /* 0x004fcc000001ff00 */
[----:B------:R-:W2:Y:S01]  /*0f50*/  @!P0 LDG.E.64 R34, desc[UR22][R18.64] ;  /* 0x0000001612228981 */ /* 0x000ea2000c1e1b00 */
[----:B------:R-:W-:Y:S02]  /*0f60*/  ISETP.GE.U32.AND P2, PT, R8, UR18, PT ;  /* 0x0000001208007c0c */ /* 0x000fe4000bf46070 */
[----:B------:R-:W-:-:S04]  /*0f70*/  SHF.R.S32.HI R33, RZ, 0x1f, R8 ;  /* 0x0000001fff217819 */ /* 0x000fc80000011408 */
[----:B------:R-:W-:Y:S01]  /*0f80*/  ISETP.GE.AND.EX P2, PT, R33, UR19, PT, P2 ;  /* 0x0000001321007c0c */ /* 0x000fe2000bf46320 */
[----:B------:R-:W-:-:S03]  /*0f90*/  @!P5 IMAD.WIDE.U32 R12, R21, R12, R14 ;  /* 0x0000000c150cd225 */ /* 0x000fc600078e000e */
[----:B------:R-:W-:Y:S02]  /*0fa0*/  ISETP.GT.U32.OR P2, PT, R0, 0x2ff, P2 ;  /* 0x000002ff0000780c */ /* 0x000fe40001744470 */
[----:B------:R-:W-:Y:S02]  /*0fb0*/  CS2R R36, SRZ ;  /* 0x0000000000247805 */ /* 0x000fe4000001ff00 */
[----:B------:R-:W-:Y:S01]  /*0fc0*/  @!P5 IADD3 R17, R13, R17, RZ ;  /* 0x000000110d11d210 */ /* 0x000fe20007ffe0ff */
[----:B---3--:R-:W-:Y:S01]  /*0fd0*/  @!P3 IMAD R13, R9, R26, RZ ;  /* 0x0000001a090db224 */ /* 0x008fe200078e02ff */
[----:B------:R-:W-:Y:S01]  /*0fe0*/  @!P3 MOV R14, R4 ;  /* 0x00000004000eb202 */ /* 0x000fe20000000f00 */
[----:B------:R-:W3:Y:S01]  /*0ff0*/  @!P3 LDC.64 R20, c[0x0][0x228] ;  /* 0x00008a00ff14bb82 */ /* 0x000ee20000000a00 */
[----:B------:R-:W-:Y:S01]  /*1000*/  @!P3 MOV R15, R7 ;  /* 0x00000007000fb202 */ /* 0x000fe20000000f00 */
[C---:B------:R-:W-:Y:S01]  /*1010*/  @!P3 IMAD R13, R3.reuse, R27, R13 ;  /* 0x0000001b030db224 */ /* 0x040fe200078e020d */
[----:B------:R-:W-:Y:S01]  /*1020*/  @!P5 SHF.L.U32 R32, R12, 0x2, RZ ;  /* 0x000000020c20d819 */ /* 0x000fe200000006ff */
[----:B------:R-:W4:Y:S01]  /*1030*/  @!P0 LDG.E.64 R36, desc[UR22][R24.64] ;  /* 0x0000001618248981 */ /* 0x000f22000c1e1b00 */
[----:B------:R-:W-:-:S03]  /*1040*/  @!P3 IMAD.WIDE.U32 R26, R3, R26, R14 ;  /* 0x0000001a031ab225 */ /* 0x000fc600078e000e */
[----:B------:R-:W3:Y:S01]  /*1050*/  @!P2 LDC.64 R14, c[0x0][0x288] ;  /* 0x0000a200ff0eab82 */ /* 0x000ee20000000a00 */
[----:B------:R-:W-:Y:S02]  /*1060*/  @!P5 SHF.L.U64.HI R12, R12, 0x2, R17 ;  /* 0x000000020c0cd819 */ /* 0x000fe40000010211 */
[----:B0-----:R-:W-:-:S04]  /*1070*/  @!P5 IADD3 R10, P6, R32, R10, RZ ;  /* 0x0000000a200ad210 */ /* 0x001fc80007fde0ff */
[----:B------:R-:W-:Y:S01]  /*1080*/  @!P5 IADD3.X R11, R12, R11, RZ, P6, !PT ;  /* 0x0000000b0c0bd210 */ /* 0x000fe200037fe4ff */
[----:B------:R-:W0:Y:S01]  /*1090*/  @!P3 LDC.64 R16, c[0x0][0x230] ;  /* 0x00008c00ff10bb82 */ /* 0x000e220000000a00 */
[----:B-1----:R-:W-:-:S04]  /*10a0*/  @!P5 IADD3 R22, P6, R32, R22, RZ ;  /* 0x000000162016d210 */ /* 0x002fc80007fde0ff */
[----:B------:R-:W-:Y:S01]  /*10b0*/  @!P5 IADD3.X R23, R12, R23, RZ, P6, !PT ;  /* 0x000000170c17d210 */ /* 0x000fe200037fe4ff */
[----:B---3--:R-:W-:Y:S01]  /*10c0*/  @!P2 IMAD R30, R33, R14, RZ ;  /* 0x0000000e211ea224 */ /* 0x008fe200078e02ff */
[----:B------:R-:W-:-:S06]  /*10d0*/  CS2R R32, SRZ ;  /* 0x0000000000207805 */ /* 0x000fcc000001ff00 */
[----:B------:R-:W3:Y:S04]  /*10e0*/  @!P5 LDG.E.64 R32, desc[UR22][R22.64] ;  /* 0x000000161620d981 */ /* 0x000ee8000c1e1b00 */
[----:B--2---:R1:W-:Y:S02]  /*10f0*/  STL.64 [R1+0x108], R34 ;  /* 0x0001082201007387 */ /* 0x0043e40000100a00 */
[----:B-1----:R-:W-:-:S06]  /*1100*/  CS2R R34, SRZ ;  /* 0x0000000000227805 */ /* 0x002fcc000001ff00 */
[----:B------:R-:W2:Y:S01]  /*1110*/  @!P5 LDG.E.64 R34, desc[UR22][R10.64] ;  /* 0x000000160a22d981 */ /* 0x000ea2000c1e1b00 */
[----:B------:R-:W-:Y:S02]  /*1120*/  @!P3 IADD3 R13, R27, R13, RZ ;  /* 0x0000000d1b0db210 */ /* 0x000fe40007ffe0ff */
[C---:B------:R-:W-:Y:S02]  /*1130*/  @!P3 SHF.L.U32 R27, R26.reuse, 0x2, RZ ;  /* 0x000000021a1bb819 */ /* 0x040fe400000006ff */
[----:B------:R-:W-:Y:S02]  /*1140*/  @!P3 SHF.L.U64.HI R26, R26, 0x2, R13 ;  /* 0x000000021a1ab819 */ /* 0x000fe4000001020d */
[----:B0-----:R-:W-:Y:S01]  /*1150*/  @!P3 IADD3 R12, P6, R27, R16, RZ ;  /* 0x000000101b0cb210 */ /* 0x001fe20007fde0ff */
[----:B----4-:R-:W-:Y:S03]  /*1160*/  STL.64 [R1+0xc8], R36 ;  /* 0x0000c82401007387 */ /* 0x010fe60000100a00 */
[----:B------:R-:W-:-:S02]  /*1170*/  @!P3 IADD3.X R13, R26, R17, RZ, P6, !PT ;  /* 0x000000111a0db210 */ /* 0x000fc400037fe4ff */
[----:B------:R-:W-:Y:S02]  /*1180*/  @!P3 IADD3 R20, P6, R27, R20, RZ ;  /* 0x000000141b14b210 */ /* 0x000fe40007fde0ff */
[----:B------:R-:W-:Y:S02]  /*1190*/  @!P2 MOV R28, R4 ;  /* 0x00000004001ca202 */ /* 0x000fe40000000f00 */
[----:B------:R-:W-:Y:S01]  /*11a0*/  @!P2 MOV R29, R7 ;  /* 0x00000007001da202 */ /* 0x000fe20000000f00 */
[----:B------:R-:W-:Y:S01]  /*11b0*/  @!P2 IMAD R30, R8, R15, R30 ;  /* 0x0000000f081ea224 */ /* 0x000fe200078e021e */
[----:B------:R-:W-:Y:S01]  /*11c0*/  @!P3 IADD3.X R21, R26, R21, RZ, P6, !PT ;  /* 0x000000151a15b210 */ /* 0x000fe200037fe4ff */
[----:B------:R-:W0:Y:S01]  /*11d0*/  @!P2 LDC.64 R16, c[0x0][0x228] ;  /* 0x00008a00ff10ab82 */ /* 0x000e220000000a00 */
[----:B--2---:R1:W-:Y:S04]  /*11e0*/  STL.64 [R1+0xd0], R34 ;  /* 0x0000d02201007387 */ /* 0x0043e80000100a00 */
[----:B---3--:R2:W-:Y:S01]  /*11f0*/  STL.64 [R1+0x110], R32 ;  /* 0x0001102001007387 */ /* 0x0085e20000100a00 */
[----:B-1----:R-:W-:-:S02]  /*1200*/  CS2R R34, SRZ ;  /* 0x0000000000227805 */ /* 0x002fc4000001ff00 */
[----:B--2---:R-:W-:-:S04]  /*1210*/  CS2R R32, SRZ ;  /* 0x0000000000207805 */ /* 0x004fc8000001ff00 */
[----:B------:R-:W2:Y:S04]  /*1220*/  @!P3 LDG.E.64 R34, desc[UR22][R12.64] ;  /* 0x000000160c22b981 */ /* 0x000ea8000c1e1b00 */
[----:B------:R-:W3:Y:S01]  /*1230*/  @!P3 LDG.E.64 R32, desc[UR22][R20.64] ;  /* 0x000000161420b981 */ /* 0x000ee2000c1e1b00 */
[----:B------:R-:W-:Y:S02]  /*1240*/  @!P2 IMAD.WIDE.U32 R28, R8, R14, R28 ;  /* 0x0000000e081ca225 */ /* 0x000fe400078e001c */
[----:B------:R-:W1:Y:S03]  /*1250*/  @!P2 LDC.64 R14, c[0x0][0x230] ;  /* 0x00008c00ff0eab82 */ /* 0x000e660000000a00 */
[----:B------:R-:W-:-:S02]  /*1260*/  @!P2 IADD3 R24, R29, R30, RZ ;  /* 0x0000001e1d18a210 */ /* 0x000fc40007ffe0ff */
[C---:B------:R-:W-:Y:S02]  /*1270*/  @!P2 SHF.L.U32 R18, R28.reuse, 0x2, RZ ;  /* 0x000000021c12a819 */ /* 0x040fe400000006ff */
[----:B------:R-:W-:Y:S02]  /*1280*/  @!P2 SHF.L.U64.HI R24, R28, 0x2, R24 ;  /* 0x000000021c18a819 */ /* 0x000fe40000010218 */
[----:B0-----:R-:W-:-:S04]  /*1290*/  @!P2 IADD3 R16, P6, R18, R16, RZ ;  /* 0x000000101210a210 */ /* 0x001fc80007fde0ff */
[----:B------:R-:W-:Y:S02]  /*12a0*/  @!P2 IADD3.X R17, R24, R17, RZ, P6, !PT ;  /* 0x000000111811a210 */ /* 0x000fe400037fe4ff */
[----:B-1----:R-:W-:-:S04]  /*12b0*/  @!P2 IADD3 R14, P5, R18, R14, RZ ;  /* 0x0000000e120ea210 */ /* 0x002fc80007fbe0ff */
[----:B------:R-:W-:Y:S02]  /*12c0*/  @!P2 IADD3.X R15, R24, R15, RZ, P5, !PT ;  /* 0x0000000f180fa210 */ /* 0x000fe40002ffe4ff */
[----:B------:R-:W-:-:S04]  /*12d0*/  IADD3 R3, R2, 0x120, RZ ;  /* 0x0000012002037810 */ /* 0x000fc80007ffe0ff */
[----:B------:R-:W-:Y:S02]  /*12e0*/  ISETP.GE.U32.AND P4, PT, R3, UR18, PT ;  /* 0x0000001203007c0c */ /* 0x000fe4000bf86070 */
[----:B------:R-:W-:-:S04]  /*12f0*/  SHF.R.S32.HI R9, RZ, 0x1f, R3 ;  /* 0x0000001fff097819 */ /* 0x000fc80000011403 */
[----:B------:R-:W-:-:S04]  /*1300*/  ISETP.GE.AND.EX P4, PT, R9, UR19, PT, P4 ;  /* 0x0000001309007c0c */ /* 0x000fc8000bf86340 */
[----:B------:R-:W-:Y:S02]  /*1310*/  ISETP.GT.U32.OR P4, PT, R0, 0x2ff, P4 ;  /* 0x000002ff0000780c */ /* 0x000fe40002784470 */
[----:B------:R-:W-:-:S11]  /*1320*/  IADD3 R8, R2, 0x130, RZ ;  /* 0x0000013002087810 */ /* 0x000fd60007ffe0ff */
[----:B------:R-:W0:Y:S01]  /*1330*/  @!P4 LDC.64 R26, c[0x0][0x288] ;  /* 0x0000a200ff1acb82 */ /* 0x000e220000000a00 */
[----:B--2---:R1:W-:Y:S01]  /*1340*/  STL.64 [R1+0xe8], R34 ;  /* 0x0000e82201007387 */ /* 0x0043e20000100a00 */
[----:B------:R-:W-:-:S06]  /*1350*/  IADD3 R10, R2, 0x150, RZ ;  /* 0x00000150020a7810 */ /* 0x000fcc0007ffe0ff */
[----:B------:R-:W2:Y:S01]  /*1360*/  @!P4 LDC.64 R22, c[0x0][0x230] ;  /* 0x00008c00ff16cb82 */ /* 0x000ea20000000a00 */
[----:B---3--:R3:W-:Y:S01]  /*1370*/  STL.64 [R1+0xd8], R32 ;  /* 0x0000d82001007387 */ /* 0x0087e20000100a00 */
[----:B-1----:R-:W-:Y:S02]  /*1380*/  CS2R R34, SRZ ;  /* 0x0000000000227805 */ /* 0x002fe4000001ff00 */
[----:B---3--:R-:W-:-:S04]  /*1390*/  CS2R R32, SRZ ;  /* 0x0000000000207805 */ /* 0x008fc8000001ff00 */
[----:B------:R1:W3:Y:S04]  /*13a0*/  @!P2 LDG.E.64 R34, desc[UR22][R14.64] ;  /* 0x000000160e22a981 */ /* 0x0002e8000c1e1b00 */
[----:B------:R4:W3:Y:S01]  /*13b0*/  @!P2 LDG.E.64 R32, desc[UR22][R16.64] ;  /* 0x000000161020a981 */ /* 0x0008e2000c1e1b00 */
[----:B------:R-:W-:Y:S02]  /*13c0*/  ISETP.GE.U32.AND P0, PT, R8, UR18, PT ;  /* 0x0000001208007c0c */ /* 0x000fe4000bf06070 */
[----:B------:R-:W-:-:S04]  /*13d0*/  SHF.R.S32.HI R30, RZ, 0x1f, R8 ;  /* 0x0000001fff1e7819 */ /* 0x000fc80000011408 */
[----:B------:R-:W-:-:S04]  /*13e0*/  ISETP.GE.AND.EX P0, PT, R30, UR19, PT, P0 ;  /* 0x000000131e007c0c */ /* 0x000fc8000bf06300 */
[----:B------:R-:W-:Y:S01]  /*13f0*/  ISETP.GT.U32.OR P0, PT, R0, 0x2ff, P0 ;  /* 0x000002ff0000780c */ /* 0x000fe20000704470 */
[----:B0-----:R-:W-:Y:S01]  /*1400*/  @!P4 IMAD R9, R9, R26, RZ ;  /* 0x0000001a0909c224 */ /* 0x001fe200078e02ff */
[----:B------:R-:W-:Y:S02]  /*1410*/  @!P4 MOV R28, R4 ;  /* 0x00000004001cc202 */ /* 0x000fe40000000f00 */
[----:B------:R-:W-:Y:S02]  /*1420*/  @!P4 MOV R29, R7 ;  /* 0x00000007001dc202 */ /* 0x000fe40000000f00 */
[----:B------:R-:W-:Y:S02]  /*1430*/  ISETP.GE.U32.AND P5, PT, R10, UR18, PT ;  /* 0x000000120a007c0c */ /* 0x000fe4000bfa6070 */
[----:B------:R-:W-:Y:S01]  /*1440*/  SHF.R.S32.HI R11, RZ, 0x1f, R10 ;  /* 0x0000001fff0b7819 */ /* 0x000fe2000001140a */
[C---:B------:R-:W-:Y:S02]  /*1450*/  @!P4 IMAD R9, R3.reuse, R27, R9 ;  /* 0x0000001b0309c224 */ /* 0x040fe400078e0209 */
[----:B------:R-:W-:Y:S01]  /*1460*/  @!P4 IMAD.WIDE.U32 R28, R3, R26, R28 ;  /* 0x0000001a031cc225 */ /* 0x000fe200078e001c */
[----:B------:R-:W-:Y:S01]  /*1470*/  ISETP.GE.AND.EX P5, PT, R11, UR19, PT, P5 ;  /* 0x000000130b007c0c */ /* 0x000fe2000bfa6350 */
[----:B------:R-:W0:Y:S03]  /*1480*/  @!P4 LDC.64 R26, c[0x0][0x228] ;  /* 0x00008a00ff1acb82 */ /* 0x000e260000000a00 */
[----:B------:R-:W-:-:S05]  /*1490*/  ISETP.GT.U32.OR P5, PT, R0, 0x2ff, P5 ;  /* 0x000002ff0000780c */ /* 0x000fca0002fa4470 */
[----:B------:R-:W1:Y:S01]  /*14a0*/  @!P0 LDC.64 R18, c[0x0][0x288] ;  /* 0x0000a200ff128b82 */ /* 0x000e620000000a00 */
[----:B------:R-:W-:Y:S02]  /*14b0*/  @!P4 IADD3 R9, R29, R9, RZ ;  /* 0x000000091d09c210 */ /* 0x000fe40007ffe0ff */
[C---:B------:R-:W-:Y:S02]  /*14c0*/  @!P4 SHF.L.U32 R29, R28.reuse, 0x2, RZ ;  /* 0x000000021c1dc819 */ /* 0x040fe400000006ff */
[----:B------:R-:W-:-:S03]  /*14d0*/  @!P4 SHF.L.U64.HI R9, R28, 0x2, R9 ;  /* 0x000000021c09c819 */ /* 0x000fc60000010209 */
[----:B------:R-:W4:Y:S01]  /*14e0*/  @!P5 LDC.64 R24, c[0x0][0x288] ;  /* 0x0000a200ff18db82 */ /* 0x000f220000000a00 */
[----:B--2---:R-:W-:-:S07]  /*14f0*/  @!P4 IADD3 R22, P6, R29, R22, RZ ;  /* 0x000000161d16c210 */ /* 0x004fce0007fde0ff */
[----:B------:R-:W2:Y:S01]  /*1500*/  @!P0 LDC.64 R20, c[0x0][0x230] ;  /* 0x00008c00ff148b82 */ /* 0x000ea20000000a00 */
[----:B------:R-:W-:Y:S02]  /*1510*/  @!P4 IADD3.X R23, R9, R23, RZ, P6, !PT ;  /* 0x000000170917c210 */ /* 0x000fe400037fe4ff */
[----:B0-----:R-:W-:Y:S02]  /*1520*/  @!P4 IADD3 R26, P6, R29, R26, RZ ;  /* 0x0000001a1d1ac210 */ /* 0x001fe40007fde0ff */
[----:B------:R-:W-:Y:S02]  /*1530*/  @!P0 MOV R28, R4 ;  /* 0x00000004001c8202 */ /* 0x000fe40000000f00 */
[----:B------:R-:W-:Y:S01]  /*1540*/  @!P0 MOV R29, R7 ;  /* 0x00000007001d8202 */ /* 0x000fe20000000f00 */
[----:B-1----:R-:W-:Y:S01]  /*1550*/  @!P0 IMAD R30, R30, R18, RZ ;  /* 0x000000121e1e8224 */ /* 0x002fe200078e02ff */
[----:B------:R-:W0:Y:S03]  /*1560*/  @!P0 LDC.64 R12, c[0x0][0x228] ;  /* 0x00008a00ff0c8b82 */ /* 0x000e260000000a00 */
[----:B------:R-:W-:-:S02]  /*1570*/  @!P0 IMAD R19, R8, R19, R30 ;  /* 0x0000001308138224 */ /* 0x000fc400078e021e */
[----:B------:R-:W-:-:S03]  /*1580*/  @!P0 IMAD.WIDE.U32 R28, R8, R18, R28 ;  /* 0x00000012081c8225 */ /* 0x000fc600078e001c */
[----:B------:R-:W1:Y:S02]  /*1590*/  @!P5 LDC.64 R14, c[0x0][0x228] ;  /* 0x00008a00ff0edb82 */ /* 0x000e640000000a00 */
[----:B------:R-:W-:Y:S01]  /*15a0*/  @!P0 IADD3 R19, R29, R19, RZ ;  /* 0x000000131d138210 */ /* 0x000fe20007ffe0ff */
[----:B----4-:R-:W-:Y:S01]  /*15b0*/  @!P5 IMAD R11, R11, R24, RZ ;  /* 0x000000180b0bd224 */ /* 0x010fe200078e02ff */
[C---:B------:R-:W-:Y:S02]  /*15c0*/  @!P0 SHF.L.U32 R8, R28.reuse, 0x2, RZ ;  /* 0x000000021c088819 */ /* 0x040fe400000006ff */
[----:B------:R-:W-:Y:S02]  /*15d0*/  @!P0 SHF.L.U64.HI R19, R28, 0x2, R19 ;  /* 0x000000021c138819 */ /* 0x000fe40000010213 */
[----:B------:R-:W-:Y:S01]  /*15e0*/  @!P5 MOV R28, R4 ;  /* 0x00000004001cd202 */ /* 0x000fe20000000f00 */
[----:B------:R-:W4:Y:S01]  /*15f0*/  @!P5 LDC.64 R16, c[0x0][0x230] ;  /* 0x00008c00ff10db82 */ /* 0x000f220000000a00 */
[----:B------:R-:W-:Y:S01]  /*1600*/  @!P5 MOV R29, R7 ;  /* 0x00000007001dd202 */ /* 0x000fe20000000f00 */
[----:B------:R-:W-:Y:S01]  /*1610*/  @!P5 IMAD R25, R10, R25, R11 ;  /* 0x000000190a19d224 */ /* 0x000fe200078e020b */
[----:B--2---:R-:W-:Y:S01]  /*1620*/  @!P0 IADD3 R20, P2, R8, R20, RZ ;  /* 0x0000001408148210 */ /* 0x004fe20007f5e0ff */
[----:B------:R-:W-:Y:S01]  /*1630*/  @!P5 IMAD.WIDE.U32 R10, R10, R24, R28 ;  /* 0x000000180a0ad225 */ /* 0x000fe200078e001c */
[----:B------:R-:W-:-:S02]  /*1640*/  CS2R R28, SRZ ;  /* 0x00000000001c7805 */ /* 0x000fc4000001ff00 */
[----:B------:R-:W-:Y:S02]  /*1650*/  @!P0 IADD3.X R21, R19, R21, RZ, P2, !PT ;  /* 0x0000001513158210 */ /* 0x000fe400017fe4ff */
[----:B------:R-:W-:-:S03]  /*1660*/  @!P4 IADD3.X R27, R9, R27, RZ, P6, !PT ;  /* 0x0000001b091bc210 */ /* 0x000fc600037fe4ff */
[----:B------:R2:W4:Y:S01]  /*1670*/  @!P0 LDG.E.64 R28, desc[UR22][R20.64] ;  /* 0x00000016141c8981 */ /* 0x000522000c1e1b00 */
[----:B0-----:R-:W-:Y:S02]  /*1680*/  @!P0 IADD3 R12, P6, R8, R12, RZ ;  /* 0x0000000c080c8210 */ /* 0x001fe40007fde0ff */
[----:B------:R-:W-:Y:S02]  /*1690*/  @!P5 IADD3 R25, R11, R25, RZ ;  /* 0x000000190b19d210 */ /* 0x000fe40007ffe0ff */
[C---:B------:R-:W-:Y:S02]  /*16a0*/  @!P5 SHF.L.U32 R11, R10.reuse, 0x2, RZ ;  /* 0x000000020a0bd819 */ /* 0x040fe400000006ff */
[----:B------:R-:W-:Y:S02]  /*16b0*/  @!P0 IADD3.X R13, R19, R13, RZ, P6, !PT ;  /* 0x0000000d130d8210 */ /* 0x000fe400037fe4ff */
[----:B------:R-:W-:Y:S02]  /*16c0*/  @!P5 SHF.L.U64.HI R10, R10, 0x2, R25 ;  /* 0x000000020a0ad819 */ /* 0x000fe40000010219 */
[----:B-1----:R-:W-:-:S02]  /*16d0*/  @!P5 IADD3 R14, P6, R11, R14, RZ ;  /* 0x0000000e0b0ed210 */ /* 0x002fc40007fde0ff */
[----:B--2---:R-:W-:Y:S02]  /*16e0*/  CS2R R20, SRZ ;  /* 0x0000000000147805 */ /* 0x004fe4000001ff00 */
[----:B------:R-:W-:-:S05]  /*16f0*/  @!P5 IADD3.X R15, R10, R15, RZ, P6, !PT ;  /* 0x0000000f0a0fd210 */ /* 0x000fca00037fe4ff */
[----:B------:R-:W2:Y:S04]  /*1700*/  @!P5 LDG.E.64 R20, desc[UR22][R14.64] ;  /* 0x000000160e14d981 */ /* 0x000ea8000c1e1b00 */
[----:B---3--:R0:W-:Y:S04]  /*1710*/  STL.64 [R1+0x100], R34 ;  /* 0x0001002201007387 */ /* 0x0081e80000100a00 */
[----:B------:R1:W-:Y:S01]  /*1720*/  STL.64 [R1+0x128], R32 ;  /* 0x0001282001007387 */ /* 0x0003e20000100a00 */
[----:B0-----:R-:W-:Y:S02]  /*1730*/  CS2R R34, SRZ ;  /* 0x0000000000227805 */ /* 0x001fe4000001ff00 */
[----:B-1----:R-:W-:-:S04]  /*1740*/  CS2R R32, SRZ ;  /* 0x0000000000207805 */ /* 0x002fc8000001ff00 */
[----:B------:R0:W3:Y:S04]  /*1750*/  @!P4 LDG.E.64 R34, desc[UR22][R22.64] ;  /* 0x000000161622c981 */ /* 0x0000e8000c1e1b00 */
[----:B------:R-:W2:Y:S01]  /*1760*/  @!P4 LDG.E.64 R32, desc[UR22][R26.64] ;  /* 0x000000161a20c981 */ /* 0x000ea2000c1e1b00 */
[----:B0-----:R-:W-:-:S06]  /*1770*/  CS2R R22, SRZ ;  /* 0x0000000000167805 */ /* 0x001fcc000001ff00 */
[----:B------:R0:W3:Y:S01]  /*1780*/  @!P0 LDG.E.64 R22, desc[UR22][R12.64] ;  /* 0x000000160c168981 */ /* 0x0000e2000c1e1b00 */
[----:B------:R-:W-:-:S04]  /*1790*/  IADD3 R3, R2, 0x180, RZ ;  /* 0x0000018002037810 */ /* 0x000fc80007ffe0ff */
[----:B------:R-:W-:Y:S02]  /*17a0*/  ISETP.GE.U32.AND P3, PT, R3, UR18, PT ;  /* 0x0000001203007c0c */ /* 0x000fe4000bf66070 */
[----:B------:R-:W-:-:S04]  /*17b0*/  SHF.R.S32.HI R31, RZ, 0x1f, R3 ;  /* 0x0000001fff1f7819 */ /* 0x000fc80000011403 */
[----:B------:R-:W-:-:S04]  /*17c0*/  ISETP.GE.AND.EX P3, PT, R31, UR19, PT, P3 ;  /* 0x000000131f007c0c */ /* 0x000fc8000bf66330 */
[----:B------:R-:W-:-:S13]  /*17d0*/  ISETP.GT.U32.OR P3, PT, R0, 0x2ff, P3 ;  /* 0x000002ff0000780c */ /* 0x000fda0001f64470 */
[----:B------:R-:W1:Y:S01]  /*17e0*/  @!P3 LDC.64 R8, c[0x0][0x288] ;  /* 0x0000a200ff08bb82 */ /* 0x000e620000000a00 */
[----:B------:R-:W-:-:S04]  /*17f0*/  IADD3 R18, R2, 0x190, RZ ;  /* 0x0000019002127810 */ /* 0x000fc80007ffe0ff */
[----:B------:R-:W-:Y:S02]  /*1800*/  ISETP.GE.U32.AND P2, PT, R18, UR18, PT ;  /* 0x0000001212007c0c */ /* 0x000fe4000bf46070 */
[----:B------:R-:W-:-:S04]  /*1810*/  SHF.R.S32.HI R30, RZ, 0x1f, R18 ;  /* 0x0000001fff1e7819 */ /* 0x000fc80000011412 */
[----:B------:R-:W-:-:S04]  /*1820*/  ISETP.GE.AND.EX P2, PT, R30, UR19, PT, P2 ;  /* 0x000000131e007c0c */ /* 0x000fc8000bf46320 */
[----:B------:R-:W-:Y:S01]  /*1830*/  ISETP.GT.U32.OR P2, PT, R0, 0x2ff, P2 ;  /* 0x000002ff0000780c */ /* 0x000fe20001744470 */
[----:B-1----:R-:W-:Y:S01]  /*1840*/  @!P3 IMAD R19, R31, R8, RZ ;  /* 0x000000081f13b224 */ /* 0x002fe200078e02ff */
[----:B------:R-:W-:Y:S01]  /*1850*/  IADD3 R31, R2, 0x1a0, RZ ;  /* 0x000001a0021f7810 */ /* 0x000fe20007ffe0ff */
[----:B----4-:R1:W-:Y:S03]  /*1860*/  STL.64 [R1+0x140], R28 ;  /* 0x0001401c01007387 */ /* 0x0103e60000100a00 */
[----:B------:R-:W-:-:S07]  /*1870*/  ISETP.GE.U32.AND P0, PT, R31, UR18, PT ;  /* 0x000000121f007c0c */ /* 0x000fce000bf06070 */
[----:B------:R-:W4:Y:S01]  /*1880*/  @!P2 LDC.64 R24, c[0x0][0x288] ;  /* 0x0000a200ff18ab82 */ /* 0x000f220000000a00 */
[----:B------:R-:W-:Y:S02]  /*1890*/  @!P5 IADD3 R16, P4, R11, R16, RZ ;  /* 0x000000100b10d210 */ /* 0x000fe40007f9e0ff */
[----:B-1----:R-:W-:-:S04]  /*18a0*/  SHF.R.S32.HI R28, RZ, 0x1f, R31 ;  /* 0x0000001fff1c7819 */ /* 0x002fc8000001141f */
[----:B------:R-:W-:-:S04]  /*18b0*/  ISETP.GE.AND.EX P0, PT, R28, UR19, PT, P0 ;  /* 0x000000131c007c0c */ /* 0x000fc8000bf06300 */
[----:B------:R-:W-:Y:S02]  /*18c0*/  ISETP.GT.U32.OR P0, PT, R0, 0x2ff, P0 ;  /* 0x000002ff0000780c */ /* 0x000fe40000704470 */
[----:B------:R-:W-:Y:S02]  /*18d0*/  @!P5 IADD3.X R17, R10, R17, RZ, P4, !PT ;  /* 0x000000110a11d210 */ /* 0x000fe400027fe4ff */
[----:B0-----:R-:W-:Y:S01]  /*18e0*/  @!P3 MOV R12, R4 ;  /* 0x00000004000cb202 */ /* 0x001fe20000000f00 */
[----:B------:R-:W0:Y:S01]  /*18f0*/  @!P3 LDC.64 R10, c[0x0][0x230] ;  /* 0x00008c00ff0abb82 */ /* 0x000e220000000a00 */
[----:B------:R-:W-:Y:S01]  /*1900*/  @!P3 MOV R13, R7 ;  /* 0x00000007000db202 */ /* 0x000fe20000000f00 */
[C---:B------:R-:W-:Y:S02]  /*1910*/  @!P3 IMAD R19, R3.reuse, R9, R19 ;  /* 0x000000090313b224 */ /* 0x040fe400078e0213 */
[----:B------:R-:W-:-:S04]  /*1920*/  @!P3 IMAD.WIDE.U32 R8, R3, R8, R12 ;  /* 0x000000080308b225 */ /* 0x000fc800078e000c */
[----:B------:R-:W1:Y:S01]  /*1930*/  @!P3 LDC.64 R12, c[0x0][0x228] ;  /* 0x00008a00ff0cbb82 */ /* 0x000e620000000a00 */
[----:B------:R-:W-:-:S07]  /*1940*/  CS2R R36, SRZ ;  /* 0x0000000000247805 */ /* 0x000fce000001ff00 */
[----:B------:R-:W1:Y:S01]  /*1950*/  @!P0 LDC.64 R26, c[0x0][0x288] ;  /* 0x0000a200ff1a8b82 */ /* 0x000e620000000a00 */
[----:B------:R3:W3:Y:S01]  /*1960*/  @!P5 LDG.E.64 R36, desc[UR22][R16.64] ;  /* 0x000000161024d981 */ /* 0x0006e2000c1e1b00 */
[----:B------:R-:W-:Y:S01]  /*1970*/  @!P3 IADD3 R3, R9, R19, RZ ;  /* 0x000000130903b210 */ /* 0x000fe20007ffe0ff */
[----:B----4-:R-:W-:Y:S01]  /*1980*/  @!P2 IMAD R9, R30, R24, RZ ;  /* 0x000000181e09a224 */ /* 0x010fe200078e02ff */
[----:B------:R-:W-:Y:S02]  /*1990*/  @!P2 MOV R14, R4 ;  /* 0x00000004000ea202 */ /* 0x000fe40000000f00 */
[----:B------:R-:W-:Y:S02]  /*19a0*/  @!P2 MOV R15, R7 ;  /* 0x00000007000fa202 */ /* 0x000fe40000000f00 */
[----:B------:R-:W-:Y:S01]  /*19b0*/  @!P3 SHF.L.U32 R19, R8, 0x2, RZ ;  /* 0x000000020813b819 */ /* 0x000fe200000006ff */
[----:B------:R-:W-:Y:S01]  /*19c0*/  @!P2 IMAD R9, R18, R25, R9 ;  /* 0x000000191209a224 */ /* 0x000fe200078e0209 */
[----:B------:R-:W-:Y:S01]  /*19d0*/  @!P3 SHF.L.U64.HI R3, R8, 0x2, R3 ;  /* 0x000000020803b819 */ /* 0x000fe20000010203 */
[----:B------:R-:W-:Y:S01]  /*19e0*/  @!P2 IMAD.WIDE.U32 R24, R18, R24, R14 ;  /* 0x000000181218a225 */ /* 0x000fe200078e000e */
[----:B0-----:R-:W-:Y:S01]  /*19f0*/  @!P3 IADD3 R10, P6, R19, R10, RZ ;  /* 0x0000000a130ab210 */ /* 0x001fe20007fde0ff */
[----:B------:R-:W0:Y:S01]  /*1a00*/  @!P0 LDC.64 R14, c[0x0][0x228] ;  /* 0x00008a00ff0e8b82 */ /* 0x000e220000000a00 */
[----:B------:R-:W-:-:S02]  /*1a10*/  @!P0 MOV R29, R7 ;  /* 0x00000007001d8202 */ /* 0x000fc40000000f00 */
[----:B------:R-:W-:Y:S02]  /*1a20*/  @!P3 IADD3.X R11, R3, R11, RZ, P6, !PT ;  /* 0x0000000b030bb210 */ /* 0x000fe400037fe4ff */
[----:B------:R-:W-:Y:S02]  /*1a30*/  @!P2 IADD3 R9, R25, R9, RZ ;  /* 0x000000091909a210 */ /* 0x000fe40007ffe0ff */
[----:B-1----:R-:W-:Y:S02]  /*1a40*/  @!P3 IADD3 R12, P6, R19, R12, RZ ;  /* 0x0000000c130cb210 */ /* 0x002fe40007fde0ff */
[----:B------:R-:W1:Y:S01]  /*1a50*/  @!P0 LDC.64 R18, c[0x0][0x230] ;  /* 0x00008c00ff128b82 */ /* 0x000e620000000a00 */
[----:B------:R-:W-:Y:S01]  /*1a60*/  @!P0 IMAD R25, R28, R26, RZ ;  /* 0x0000001a1c198224 */ /* 0x000fe200078e02ff */
[----:B------:R-:W-:Y:S02]  /*1a70*/  @!P0 MOV R28, R4 ;  /* 0x00000004001c8202 */ /* 0x000fe40000000f00 */
[----:B------:R-:W-:-:S02]  /*1a80*/  @!P2 SHF.L.U32 R30, R24, 0x2, RZ ;  /* 0x00000002181ea819 */ /* 0x000fc400000006ff */
[----:B------:R-:W-:Y:S02]  /*1a90*/  IADD3 R8, R2, 0x1c0, RZ ;  /* 0x000001c002087810 */ /* 0x000fe40007ffe0ff */
[----:B------:R-:W-:Y:S01]  /*1aa0*/  @!P3 IADD3.X R13, R3, R13, RZ, P6, !PT ;  /* 0x0000000d030db210 */ /* 0x000fe200037fe4ff */
[C---:B------:R-:W-:Y:S01]  /*1ab0*/  @!P0 IMAD R3, R31.reuse, R27, R25 ;  /* 0x0000001b1f038224 */ /* 0x040fe200078e0219 */
[----:B------:R-:W-:Y:S01]  /*1ac0*/  @!P2 SHF.L.U64.HI R9, R24, 0x2, R9 ;  /* 0x000000021809a819 */ /* 0x000fe20000010209 */
[----:B------:R-:W-:Y:S01]  /*1ad0*/  @!P0 IMAD.WIDE.U32 R26, R31, R26, R28 ;  /* 0x0000001a1f1a8225 */ /* 0x000fe200078e001c */
[----:B------:R-:W-:Y:S01]  /*1ae0*/  ISETP.GE.U32.AND P5, PT, R8, UR18, PT ;  /* 0x0000001208007c0c */ /* 0x000fe2000bfa6070 */
[----:B--2---:R2:W-:Y:S04]  /*1af0*/  STL.64 [R1+0x138], R32 ;  /* 0x0001382001007387 */ /* 0x0045e80000100a00 */
[----:B---3--:R3:W-:Y:S01]  /*1b00*/  STL.64 [R1+0x118], R34 ;  /* 0x0001182201007387 */ /* 0x0087e20000100a00 */
[----:B--2---:R-:W-:-:S04]  /*1b10*/  IADD3 R32, R2, 0x1b0, RZ ;  /* 0x000001b002207810 */ /* 0x004fc80007ffe0ff */
[----:B------:R-:W-:Y:S02]  /*1b20*/  ISETP.GE.U32.AND P4, PT, R32, UR18, PT ;  /* 0x0000001220007c0c */ /* 0x000fe4000bf86070 */
[----:B---3--:R-:W-:-:S04]  /*1b30*/  SHF.R.S32.HI R35, RZ, 0x1f, R32 ;  /* 0x0000001fff237819 */ /* 0x008fc80000011420 */
[----:B------:R-:W-:-:S04]  /*1b40*/  ISETP.GE.AND.EX P4, PT, R35, UR19, PT, P4 ;  /* 0x0000001323007c0c */ /* 0x000fc8000bf86340 */
[----:B------:R-:W-:Y:S01]  /*1b50*/  ISETP.GT.U32.OR P4, PT, R0, 0x2ff, P4 ;  /* 0x000002ff0000780c */ /* 0x000fe20002784470 */
[----:B------:R2:W-:Y:S04]  /*1b60*/  STL.64 [R1+0x150], R22 ;  /* 0x0001501601007387 */ /* 0x0005e80000100a00 */
[----:B------:R3:W-:Y:S01]  /*1b70*/  STL.64 [R1+0x158], R20 ;  /* 0x0001581401007387 */ /* 0x0007e20000100a00 */
[----:B--2---:R-:W2:Y:S08]  /*1b80*/  @!P2 LDC.64 R22, c[0x0][0x230] ;  /* 0x00008c00ff16ab82 */ /* 0x004eb00000000a00 */
[----:B---3--:R-:W3:Y:S08]  /*1b90*/  @!P2 LDC.64 R20, c[0x0][0x228] ;  /* 0x00008a00ff14ab82 */ /* 0x008ef00000000a00 */
[----:B------:R-:W4:Y:S01]  /*1ba0*/  @!P4 LDC.64 R16, c[0x0][0x288] ;  /* 0x0000a200ff10cb82 */ /* 0x000f220000000a00 */
[----:B------:R-:W-:-:S02]  /*1bb0*/  SHF.R.S32.HI R34, RZ, 0x1f, R8 ;  /* 0x0000001fff227819 */ /* 0x000fc40000011408 */
[----:B------:R-:W-:Y:S02]  /*1bc0*/  @!P0 IADD3 R33, R27, R3, RZ ;  /* 0x000000031b218210 */ /* 0x000fe40007ffe0ff */
[----:B--2---:R-:W-:-:S03]  /*1bd0*/  @!P2 IADD3 R22, P6, R30, R22, RZ ;  /* 0x000000161e16a210 */ /* 0x004fc60007fde0ff */
[----:B------:R-:W2:Y:S01]  /*1be0*/  @!P4 LDC.64 R24, c[0x0][0x230] ;  /* 0x00008c00ff18cb82 */ /* 0x000ea20000000a00 */
[----:B------:R-:W-:Y:S02]  /*1bf0*/  ISETP.GE.AND.EX P5, PT, R34, UR19, PT, P5 ;  /* 0x0000001322007c0c */ /* 0x000fe4000bfa6350 */
[----:B------:R-:W-:Y:S02]  /*1c00*/  @!P2 IADD3.X R23, R9, R23, RZ, P6, !PT ;  /* 0x000000170917a210 */ /* 0x000fe400037fe4ff */
[----:B---3--:R-:W-:-:S03]  /*1c10*/  @!P2 IADD3 R20, P6, R30, R20, RZ ;  /* 0x000000141e14a210 */ /* 0x008fc60007fde0ff */
[----:B------:R-:W3:Y:S01]  /*1c20*/  @!P4 LDC.64 R28, c[0x0][0x228] ;  /* 0x00008a00ff1ccb82 */ /* 0x000ee20000000a00 */
[----:B------:R-:W-:Y:S02]  /*1c30*/  ISETP.GT.U32.OR P5, PT, R0, 0x2ff, P5 ;  /* 0x000002ff0000780c */ /* 0x000fe40002fa4470 */
[----:B------:R-:W-:Y:S01]  /*1c40*/  @!P2 IADD3.X R21, R9, R21, RZ, P6, !PT ;  /* 0x000000150915a210 */ /* 0x000fe200037fe4ff */
[----:B----4-:R-:W-:Y:S01]  /*1c50*/  @!P4 IMAD R27, R35, R16, RZ ;  /* 0x00000010231bc224 */ /* 0x010fe200078e02ff */
[C---:B------:R-:W-:Y:S02]  /*1c60*/  @!P0 SHF.L.U32 R3, R26.reuse, 0x2, RZ ;  /* 0x000000021a038819 */ /* 0x040fe400000006ff */
[----:B------:R-:W-:Y:S01]  /*1c70*/  @!P0 SHF.L.U64.HI R9, R26, 0x2, R33 ;  /* 0x000000021a098819 */ /* 0x000fe20000010221 */
[----:B------:R-:W-:Y:S01]  /*1c80*/  @!P4 IMAD R17, R32, R17, R27 ;  /* 0x000000112011c224 */ /* 0x000fe200078e021b */
[----:B------:R-:W-:Y:S02]  /*1c90*/  @!P4 MOV R26, R4 ;  /* 0x00000004001ac202 */ /* 0x000fe40000000f00 */
[----:B------:R-:W-:-:S03]  /*1ca0*/  @!P4 MOV R27, R7 ;  /* 0x00000007001bc202 */ /* 0x000fc60000000f00 */
[----:B------:R-:W4:Y:S01]  /*1cb0*/  @!P5 LDC.64 R30, c[0x0][0x288] ;  /* 0x0000a200ff1edb82 */ /* 0x000f220000000a00 */
[----:B-1----:R-:W-:Y:S01]  /*1cc0*/  @!P0 IADD3 R18, P6, R3, R18, RZ ;  /* 0x0000001203128210 */ /* 0x002fe20007fde0ff */
[----:B------:R-:W-:Y:S01]  /*1cd0*/  @!P4 IMAD.WIDE.U32 R26, R32, R16, R26 ;  /* 0x00000010201ac225 */ /* 0x000fe200078e001a */
[----:B------:R-:W-:Y:S02]  /*1ce0*/  CS2R R32, SRZ ;  /* 0x0000000000207805 */ /* 0x000fe4000001ff00 */
[----:B------:R-:W-:Y:S02]  /*1cf0*/  @!P0 IADD3.X R19, R9, R19, RZ, P6, !PT ;  /* 0x0000001309138210 */ /* 0x000fe400037fe4ff */
[----:B------:R-:W-:Y:S02]  /*1d00*/  @!P4 IADD3 R17, R27, R17, RZ ;  /* 0x000000111b11c210 */ /* 0x000fe40007ffe0ff */
[----:B0-----:R-:W-:Y:S01]  /*1d10*/  @!P0 IADD3 R14, P6, R3, R14, RZ ;  /* 0x0000000e030e8210 */ /* 0x001fe20007fde0ff */
[----:B------:R0:W4:Y:S01]  /*1d20*/  @!P3 LDG.E.64 R32, desc[UR22][R10.64] ;  /* 0x000000160a20b981 */ /* 0x000122000c1e1b00 */
[----:B------:R-:W-:-:S02]  /*1d30*/  @!P4 SHF.L.U32 R3, R26, 0x2, RZ ;  /* 0x000000021a03c819 */ /* 0x000fc400000006ff */
[----:B------:R-:W-:Y:S02]  /*1d40*/  @!P4 SHF.L.U64.HI R17, R26, 0x2, R17 ;  /* 0x000000021a11c819 */ /* 0x000fe40000010211 */
[----:B------:R-:W-:Y:S02]  /*1d50*/  CS2R R26, SRZ ;  /* 0x00000000001a7805 */ /* 0x000fe4000001ff00 */
[----:B0-----:R-:W-:-:S04]  /*1d60*/  CS2R R10, SRZ ;  /* 0x00000000000a7805 */ /* 0x001fc8000001ff00 */
[----:B------:R0:W4:Y:S01]  /*1d70*/  @!P3 LDG.E.64 R26, desc[UR22][R12.64] ;  /* 0x000000160c1ab981 */ /* 0x000122000c1e1b00 */
[----:B------:R-:W-:-:S03]  /*1d80*/  @!P0 IADD3.X R15, R9, R15, RZ, P6, !PT ;  /* 0x0000000f090f8210 */ /* 0x000fc600037fe4ff */
[----:B------:R-:W4:Y:S01]  /*1d90*/  @!P2 LDG.E.64 R10, desc[UR22][R20.64] ;  /* 0x00000016140aa981 */ /* 0x000f22000c1e1b00 */
[----:B--2---:R-:W-:-:S04]  /*1da0*/  @!P4 IADD3 R24, P6, R3, R24, RZ ;  /* 0x000000180318c210 */ /* 0x004fc80007fde0ff */
[----:B------:R-:W-:Y:S01]  /*1db0*/  @!P4 IADD3.X R25, R17, R25, RZ, P6, !PT ;  /* 0x000000191119c210 */ /* 0x000fe200037fe4ff */
[----:B------:R-:W-:Y:S01]  /*1dc0*/  STL.64 [R1+0x168], R36 ;  /* 0x0001682401007387 */ /* 0x000fe20000100a00 */
[----:B---3--:R-:W-:Y:S01]  /*1dd0*/  @!P4 IADD3 R28, P6, R3, R28, RZ ;  /* 0x0000001c031cc210 */ /* 0x008fe20007fde0ff */
[----:B----4-:R-:W-:Y:S01]  /*1de0*/  @!P5 IMAD R9, R34, R30, RZ ;  /* 0x0000001e2209d224 */ /* 0x010fe200078e02ff */
[----:B------:R-:W-:Y:S01]  /*1df0*/  @!P5 MOV R16, R4 ;  /* 0x000000040010d202 */ /* 0x000fe20000000f00 */
[----:B0-----:R-:W0:Y:S01]  /*1e00*/  @!P5 LDC.64 R12, c[0x0][0x228] ;  /* 0x00008a00ff0cdb82 */ /* 0x001e220000000a00 */
[----:B------:R-:W-:Y:S02]  /*1e10*/  @!P4 IADD3.X R29, R17, R29, RZ, P6, !PT ;  /* 0x0000001d111dc210 */ /* 0x000fe400037fe4ff */
[----:B------:R-:W-:Y:S01]  /*1e20*/  @!P5 MOV R17, R7 ;  /* 0x000000070011d202 */ /* 0x000fe20000000f00 */
[C---:B------:R-:W-:Y:S02]  /*1e30*/  @!P5 IMAD R9, R8.reuse, R31, R9 ;  /* 0x0000001f0809d224 */ /* 0x040fe400078e0209 */
[----:B------:R-:W-:Y:S01]  /*1e40*/  @!P5 IMAD.WIDE.U32 R30, R8, R30, R16 ;  /* 0x0000001e081ed225 */ /* 0x000fe200078e0010 */
[----:B------:R-:W-:-:S06]  /*1e50*/  CS2R R16, SRZ ;  /* 0x0000000000107805 */ /* 0x000fcc000001ff00 */
[----:B------:R1:W2:Y:S02]  /*1e60*/  @!P2 LDG.E.64 R16, desc[UR22][R22.64] ;  /* 0x000000161610a981 */ /* 0x0002a4000c1e1b00 */
[----:B-1----:R-:W-:-:S06]  /*1e70*/  CS2R R22, SRZ ;  /* 0x0000000000167805 */ /* 0x002fcc000001ff00 */
[----:B------:R-:W3:Y:S04]  /*1e80*/  @!P0 LDG.E.64 R22, desc[UR22][R14.64] ;  /* 0x000000160e168981 */ /* 0x000ee8000c1e1b00 */
[----:B------:R-:W-:Y:S04]  /*1e90*/  STL.64 [R1+0x160], R26 ;  /* 0x0001601a01007387 */ /* 0x000fe80000100a00 */
[----:B------:R-:W-:Y:S04]  /*1ea0*/  STL.64 [R1+0x148], R10 ;  /* 0x0001480a01007387 */ /* 0x000fe80000100a00 */
[----:B------:R1:W-:Y:S02]  /*1eb0*/  STL.64 [R1+0x178], R32 ;  /* 0x0001782001007387 */ /* 0x0003e40000100a00 */
[----:B-1----:R-:W-:-:S06]  /*1ec0*/  CS2R R32, SRZ ;  /* 0x0000000000207805 */ /* 0x002fcc000001ff00 */
[----:B------:R1:W4:Y:S02]  /*1ed0*/  @!P0 LDG.E.64 R32, desc[UR22][R18.64] ;  /* 0x0000001612208981 */ /* 0x000324000c1e1b00 */
[----:B-1----:R-:W-:-:S06]  /*1ee0*/  CS2R R18, SRZ ;  /* 0x0000000000127805 */ /* 0x002fcc000001ff00 */
[----:B------:R1:W4:Y:S04]  /*1ef0*/  @!P4 LDG.E.64 R18, desc[UR22][R24.64] ;  /* 0x000000161812c981 */ /* 0x000328000c1e1b00 */
[----:B--2---:R2:W-:Y:S04]  /*1f00*/  STL.64 [R1+0x180], R16 ;  /* 0x0001801001007387 */ /* 0x0045e80000100a00 */
[----:B---3--:R3:W-:Y:S01]  /*1f10*/  STL.64 [R1+0x120], R22 ;  /* 0x0001201601007387 */ /* 0x0087e20000100a00 */
[----:B------:R-:W-:Y:S01]  /*1f20*/  IADD3 R3, R2, 0x1d0, RZ ;  /* 0x000001d002037810 */ /* 0x000fe20007ffe0ff */
[----:B--2---:R-:W2:Y:S01]  /*1f30*/  @!P5 LDC.64 R16, c[0x0][0x230] ;  /* 0x00008c00ff10db82 */ /* 0x004ea20000000a00 */
[----:B---3--:R-:W-:-:S06]  /*1f40*/  CS2R R22, SRZ ;  /* 0x0000000000167805 */ /* 0x008fcc000001ff00 */
[----:B------:R-:W3:Y:S01]  /*1f50*/  @!P4 LDG.E.64 R22, desc[UR22][R28.64] ;  /* 0x000000161c16c981 */ /* 0x000ee2000c1e1b00 */
[----:B------:R-:W-:Y:S02]  /*1f60*/  ISETP.GE.U32.AND P3, PT, R3, UR18, PT ;  /* 0x0000001203007c0c */ /* 0x000fe4000bf66070 */
[----:B------:R-:W-:-:S04]  /*1f70*/  SHF.R.S32.HI R26, RZ, 0x1f, R3 ;  /* 0x0000001fff1a7819 */ /* 0x000fc80000011403 */
[----:B------:R-:W-:-:S04]  /*1f80*/  ISETP.GE.AND.EX P3, PT, R26, UR19, PT, P3 ;  /* 0x000000131a007c0c */ /* 0x000fc8000bf66330 */
[----:B------:R-:W-:-:S13]  /*1f90*/  ISETP.GT.U32.OR P3, PT, R0, 0x2ff, P3 ;  /* 0x000002ff0000780c */ /* 0x000fda0001f64470 */
[----:B------:R-:W0:Y:S01]  /*1fa0*/  @!P3 LDC.64 R20, c[0x0][0x288] ;  /* 0x0000a200ff14bb82 */ /* 0x000e220000000a00 */
[----:B-1----:R-:W-:Y:S02]  /*1fb0*/  @!P3 MOV R24, R4 ;  /* 0x000000040018b202 */ /* 0x002fe40000000f00 */
[----:B------:R-:W-:Y:S02]  /*1fc0*/  @!P3 MOV R25, R7 ;  /* 0x000000070019b202 */ /* 0x000fe40000000f00 */
[----:B------:R-:W-:Y:S02]  /*1fd0*/  @!P5 IADD3 R9, R31, R9, RZ ;  /* 0x000000091f09d210 */ /* 0x000fe40007ffe0ff */
[C---:B------:R-:W-:Y:S02]  /*1fe0*/  @!P5 SHF.L.U32 R11, R30.reuse, 0x2, RZ ;  /* 0x000000021e0bd819 */ /* 0x040fe400000006ff */
[----:B------:R-:W-:Y:S02]  /*1ff0*/  @!P5 SHF.L.U64.HI R9, R30, 0x2, R9 ;  /* 0x000000021e09d819 */ /* 0x000fe40000010209 */
[----:B--2---:R-:W-:-:S02]  /*2000*/  @!P5 IADD3 R16, P4, R11, R16, RZ ;  /* 0x000000100b10d210 */ /* 0x004fc40007f9e0ff */
[----:B0-----:R-:W-:Y:S02]  /*2010*/  @!P5 IADD3 R12, P6, R11, R12, RZ ;  /* 0x0000000c0b0cd210 */ /* 0x001fe40007fde0ff */
[----:B------:R-:W-:Y:S02]  /*2020*/  CS2R R34, SRZ ;  /* 0x0000000000227805 */ /* 0x000fe4000001ff00 */
[----:B------:R-:W-:Y:S01]  /*2030*/  @!P5 IADD3.X R17, R9, R17, RZ, P4, !PT ;  /* 0x000000110911d210 */ /* 0x000fe200027fe4ff */
[-C--:B------:R-:W-:Y:S02]  /*2040*/  @!P3 IMAD R26, R26, R20.reuse, RZ ;  /* 0x000000141a1ab224 */ /* 0x080fe400078e02ff */
[----:B------:R-:W-:Y:S01]  /*2050*/  @!P3 IMAD.WIDE.U32 R24, R3, R20, R24 ;  /* 0x000000140318b225 */ /* 0x000fe200078e0018 */
[----:B------:R-:W-:Y:S01]  /*2060*/  @!P5 IADD3.X R13, R9, R13, RZ, P6, !PT ;  /* 0x0000000d090dd210 */ /* 0x000fe200037fe4ff */
[----:B------:R0:W2:Y:S02]  /*2070*/  @!P5 LDG.E.64 R34, desc[UR22][R16.64] ;  /* 0x000000161022d981 */ /* 0x0000a4000c1e1b00 */
[----:B------:R-:W-:Y:S01]  /*2080*/  @!P3 IMAD R26, R3, R21, R26 ;  /* 0x00000015031ab224 */ /* 0x000fe200078e021a */
[----:B------:R-:W-:-:S04]  /*2090*/  @!P3 SHF.L.U32 R3, R24, 0x2, RZ ;  /* 0x000000021803b819 */ /* 0x000fc800000006ff */
[----:B------:R-:W-:-:S04]  /*20a0*/  @!P3 IADD3 R9, R25, R26, RZ ;  /* 0x0000001a1909b210 */ /* 0x000fc80007ffe0ff */
[----:B------:R-:W-:Y:S02]  /*20b0*/  @!P3 SHF.L.U64.HI R9, R24, 0x2, R9 ;  /* 0x000000021809b819 */ /* 0x000fe40000010209 */
[----:B0-----:R-:W-:Y:S01]  /*20c0*/  CS2R R16, SRZ ;  /* 0x0000000000107805 */ /* 0x001fe2000001ff00 */
[----:B----4-:R0:W-:Y:S02]  /*20d0*/  STL.64 [R1+0x1d8], R18 ;  /* 0x0001d81201007387 */ /* 0x0101e40000100a00 */
[----:B0-----:R-:W0:Y:S02]  /*20e0*/  @!P3 LDC.64 R18, c[0x0][0x230] ;  /* 0x00008c00ff12bb82 */ /* 0x001e240000000a00 */
[----:B---3--:R1:W-:Y:S04]  /*20f0*/  STL.64 [R1+0xc0], R22 ;  /* 0x0000c01601007387 */ /* 0x0083e80000100a00 */
[----:B------:R3:W-:Y:S01]  /*2100*/  STL.64 [R1+0x190], R32 ;  /* 0x0001902001007387 */ /* 0x0007e20000100a00 */
[----:B0-----:R-:W-:-:S02]  /*2110*/  @!P3 IADD3 R18, P6, R3, R18, RZ ;  /* 0x000000120312b210 */ /* 0x001fc40007fde0ff */
[----:B------:R-:W-:Y:S01]  /*2120*/  IADD3 R8, R2, 0x1e0, RZ ;  /* 0x000001e002087810 */ /* 0x000fe20007ffe0ff */
[----:B-1----:R-:W0:Y:S01]  /*2130*/  @!P3 LDC.64 R22, c[0x0][0x228] ;  /* 0x00008a00ff16bb82 */ /* 0x002e220000000a00 */
[----:B------:R-:W-:Y:S02]  /*2140*/  @!P3 IADD3.X R19, R9, R19, RZ, P6, !PT ;  /* 0x000000130913b210 */ /* 0x000fe400037fe4ff */
[----:B---3--:R-:W-:-:S03]  /*2150*/  CS2R R32, SRZ ;  /* 0x0000000000207805 */ /* 0x008fc6000001ff00 */
[----:B------:R-:W3:Y:S04]  /*2160*/  @!P3 LDG.E.64 R16, desc[UR22][R18.64] ;  /* 0x000000161210b981 */ /* 0x000ee8000c1e1b00 */
[----:B------:R1:W4:Y:S01]  /*2170*/  @!P5 LDG.E.64 R32, desc[UR22][R12.64] ;  /* 0x000000160c20d981 */ /* 0x000322000c1e1b00 */
[----:B------:R-:W-:Y:S02]  /*2180*/  ISETP.GE.U32.AND P2, PT, R8, UR18, PT ;  /* 0x0000001208007c0c */ /* 0x000fe4000bf46070 */
[----:B------:R-:W-:-:S04]  /*2190*/  SHF.R.S32.HI R27, RZ, 0x1f, R8 ;  /* 0x0000001fff1b7819 */ /* 0x000fc80000011408 */
[----:B------:R-:W-:-:S04]  /*21a0*/  ISETP.GE.AND.EX P2, PT, R27, UR19, PT, P2 ;  /* 0x000000131b007c0c */ /* 0x000fc8000bf46320 */
[----:B------:R-:W-:Y:S02]  /*21b0*/  ISETP.GT.U32.OR P2, PT, R0, 0x2ff, P2 ;  /* 0x000002ff0000780c */ /* 0x000fe40001744470 */
[----:B------:R-:W-:-:S11]  /*21c0*/  IADD3 R10, R2, 0x170, RZ ;  /* 0x00000170020a7810 */ /* 0x000fd60007ffe0ff */
[----:B------:R-:W1:Y:S01]  /*21d0*/  @!P2 LDC.64 R14, c[0x0][0x288] ;  /* 0x0000a200ff0eab82 */ /* 0x000e620000000a00 */
[----:B------:R-:W-:Y:S02]  /*21e0*/  ISETP.GE.U32.AND P0, PT, R10, UR18, PT ;  /* 0x000000120a007c0c */ /* 0x000fe4000bf06070 */
[----:B------:R-:W-:-:S04]  /*21f0*/  SHF.R.S32.HI R31, RZ, 0x1f, R10 ;  /* 0x0000001fff1f7819 */ /* 0x000fc8000001140a */
[----:B------:R-:W-:Y:S01]  /*2200*/  ISETP.GE.AND.EX P0, PT, R31, UR19, PT, P0 ;  /* 0x000000131f007c0c */ /* 0x000fe2000bf06300 */
[----:B------:R-:W2:Y:S03]  /*2210*/  @!P2 LDC.64 R28, c[0x0][0x228] ;  /* 0x00008a00ff1cab82 */ /* 0x000ea60000000a00 */
[----:B------:R-:W-:Y:S01]  /*2220*/  ISETP.GT.U32.OR P0, PT, R0, 0x2ff, P0 ;  /* 0x000002ff0000780c */ /* 0x000fe20000704470 */
[----:B-1----:R-:W-:-:S12]  /*2230*/  @!P2 IMAD R25, R27, R14, RZ ;  /* 0x0000000e1b19a224 */ /* 0x002fd800078e02ff */
[----:B------:R-:W1:Y:S01]  /*2240*/  @!P0 LDC.64 R20, c[0x0][0x288] ;  /* 0x0000a200ff148b82 */ /* 0x000e620000000a00 */
[----:B------:R-:W-:-:S07]  /*2250*/  @!P2 IMAD R15, R8, R15, R25 ;  /* 0x0000000f080fa224 */ /* 0x000fce00078e0219 */
[----:B------:R-:W2:Y:S01]  /*2260*/  @!P2 LDC.64 R24, c[0x0][0x230] ;  /* 0x00008c00ff18ab82 */ /* 0x000ea20000000a00 */
[----:B------:R-:W-:Y:S02]  /*2270*/  @!P2 MOV R26, R4 ;  /* 0x00000004001aa202 */ /* 0x000fe40000000f00 */
[----:B------:R-:W-:-:S03]  /*2280*/  @!P2 MOV R27, R7 ;  /* 0x00000007001ba202 */ /* 0x000fc60000000f00 */
[----:B------:R-:W-:Y:S01]  /*2290*/  @!P2 IMAD.WIDE.U32 R26, R8, R14, R26 ;  /* 0x0000000e081aa225 */ /* 0x000fe200078e001a */
[----:B0-----:R-:W-:Y:S02]  /*22a0*/  @!P3 IADD3 R22, P6, R3, R22, RZ ;  /* 0x000000160316b210 */ /* 0x001fe40007fde0ff */
[----:B------:R-:W-:Y:S02]  /*22b0*/  @!P0 MOV R12, R4 ;  /* 0x00000004000c8202 */ /* 0x000fe40000000f00 */
[----:B------:R-:W-:Y:S02]  /*22c0*/  @!P2 IADD3 R15, R27, R15, RZ ;  /* 0x0000000f1b0fa210 */ /* 0x000fe40007ffe0ff */
[----:B------:R-:W-:Y:S01]  /*22d0*/  @!P2 SHF.L.U32 R3, R26, 0x2, RZ ;  /* 0x000000021a03a819 */ /* 0x000fe200000006ff */
[----:B-1----:R-:W-:Y:S01]  /*22e0*/  @!P0 IMAD R14, R31, R20, RZ ;  /* 0x000000141f0e8224 */ /* 0x002fe200078e02ff */
[----:B------:R-:W-:Y:S02]  /*22f0*/  @!P0 MOV R13, R7 ;  /* 0x00000007000d8202 */ /* 0x000fe40000000f00 */
[----:B------:R-:W-:-:S02]  /*2300*/  @!P3 IADD3.X R23, R9, R23, RZ, P6, !PT ;  /* 0x000000170917b210 */ /* 0x000fc400037fe4ff */
[----:B------:R-:W-:Y:S02]  /*2310*/  @!P2 SHF.L.U64.HI R26, R26, 0x2, R15 ;  /* 0x000000021a1aa819 */ /* 0x000fe4000001020f */
[C---:B--2---:R-:W-:Y:S01]  /*2320*/  @!P2 IADD3 R24, P6, R3.reuse, R24, RZ ;  /* 0x000000180318a210 */ /* 0x044fe20007fde0ff */
[C---:B------:R-:W-:Y:S02]  /*2330*/  @!P0 IMAD R21, R10.reuse, R21, R14 ;  /* 0x000000150a158224 */ /* 0x040fe400078e020e */
[----:B------:R-:W-:Y:S01]  /*2340*/  @!P0 IMAD.WIDE.U32 R12, R10, R20, R12 ;  /* 0x000000140a0c8225 */ /* 0x000fe200078e000c */
[----:B------:R-:W-:Y:S01]  /*2350*/  @!P2 IADD3.X R25, R26, R25, RZ, P6, !PT ;  /* 0x000000191a19a210 */ /* 0x000fe200037fe4ff */
[----:B------:R-:W0:Y:S01]  /*2360*/  @!P0 LDC.64 R14, c[0x0][0x228] ;  /* 0x00008a00ff0e8b82 */ /* 0x000e220000000a00 */
[----:B------:R-:W-:Y:S02]  /*2370*/  @!P2 IADD3 R28, P6, R3, R28, RZ ;  /* 0x0000001c031ca210 */ /* 0x000fe40007fde0ff */
[----:B------:R-:W-:-:S02]  /*2380*/  @!P0 IADD3 R10, R13, R21, RZ ;  /* 0x000000150d0a8210 */ /* 0x000fc40007ffe0ff */
[----:B------:R-:W-:Y:S02]  /*2390*/  CS2R R20, SRZ ;  /* 0x0000000000147805 */ /* 0x000fe4000001ff00 */
[----:B------:R-:W-:Y:S02]  /*23a0*/  @!P2 IADD3.X R29, R26, R29, RZ, P6, !PT ;  /* 0x0000001d1a1da210 */ /* 0x000fe400037fe4ff */
[----:B------:R-:W-:Y:S02]  /*23b0*/  CS2R R26, SRZ ;  /* 0x00000000001a7805 */ /* 0x000fe4000001ff00 */
[----:B------:R-:W2:Y:S04]  /*23c0*/  @!P3 LDG.E.64 R20, desc[UR22][R22.64] ;  /* 0x000000161614b981 */ /* 0x000ea8000c1e1b00 */
[----:B------:R-:W2:Y:S04]  /*23d0*/  @!P2 LDG.E.64 R26, desc[UR22][R28.64] ;  /* 0x000000161c1aa981 */ /* 0x000ea8000c1e1b00 */
[----:B----4-:R-:W-:Y:S04]  /*23e0*/  STL.64 [R1+0xa8], R32 ;  /* 0x0000a82001007387 */ /* 0x010fe80000100a00 */
[----:B---3--:R-:W-:Y:S04]  /*23f0*/  STL.64 [R1+0x1f0], R16 ;  /* 0x0001f01001007387 */ /* 0x008fe80000100a00 */
[----:B------:R1:W-:Y:S02]  /*2400*/  STL.64 [R1+0x1e0], R34 ;  /* 0x0001e02201007387 */ /* 0x0003e40000100a00 */
[----:B-1----:R-:W-:-:S06]  /*2410*/  CS2R R34, SRZ ;  /* 0x0000000000227805 */ /* 0x002fcc000001ff00 */
[----:B------:R-:W3:Y:S01]  /*2420*/  @!P2 LDG.E.64 R34, desc[UR22][R24.64] ;  /* 0x000000161822a981 */ /* 0x000ee2000c1e1b00 */
[C---:B------:R-:W-:Y:S02]  /*2430*/  @!P0 SHF.L.U32 R3, R12.reuse, 0x2, RZ ;  /* 0x000000020c038819 */ /* 0x040fe400000006ff */
[----:B------:R-:W-:Y:S02]  /*2440*/  @!P0 SHF.L.U64.HI R10, R12, 0x2, R10 ;  /* 0x000000020c0a8819 */ /* 0x000fe4000001020a */
[----:B0-----:R-:W-:-:S04]  /*2450*/  @!P0 IADD3 R14, P6, R3, R14, RZ ;  /* 0x0000000e030e8210 */ /* 0x001fc80007fde0ff */
[----:B------:R-:W-:Y:S01]  /*2460*/  @!P0 IADD3.X R15, R10, R15, RZ, P6, !PT ;  /* 0x0000000f0a0f8210 */ /* 0x000fe200037fe4ff */
[----:B--2---:R-:W-:Y:S04]  /*2470*/  STL.64 [R1+0xa0], R20 ;  /* 0x0000a01401007387 */ /* 0x004fe80000100a00 */
[----:B------:R-:W-:Y:S01]  /*2480*/  STL.64 [R1+0x98], R26 ;  /* 0x0000981a01007387 */ /* 0x000fe20000100a00 */
[----:B------:R-:W-:-:S03]  /*2490*/  IADD3 R11, R2, 0x160, RZ ;  /* 0x00000160020b7810 */ /* 0x000fc60007ffe0ff */
[----:B---3--:R0:W-:Y:S02]  /*24a0*/  STL.64 [R1+0x1f8], R34 ;  /* 0x0001f82201007387 */ /* 0x0081e40000100a00 */
[----:B0-----:R-:W-:-:S06]  /*24b0*/  CS2R R34, SRZ ;  /* 0x0000000000227805 */ /* 0x001fcc000001ff00 */
[----:B------:R-:W2:Y:S01]  /*24c0*/  @!P0 LDG.E.64 R34, desc[UR22][R14.64] ;  /* 0x000000160e228981 */ /* 0x000ea2000c1e1b00 */
[----:B------:R-:W-:Y:S02]  /*24d0*/  ISETP.GE.U32.AND P4, PT, R11, UR18, PT ;  /* 0x000000120b007c0c */ /* 0x000fe4000bf86070 */
[----:B------:R-:W-:-:S04]  /*24e0*/  SHF.R.S32.HI R30, RZ, 0x1f, R11 ;  /* 0x0000001fff1e7819 */ /* 0x000fc8000001140b */
[----:B------:R-:W-:-:S04]  /*24f0*/  ISETP.GE.AND.EX P4, PT, R30, UR19, PT, P4 ;  /* 0x000000131e007c0c */ /* 0x000fc8000bf86340 */
[----:B------:R-:W-:-:S13]  /*2500*/  ISETP.GT.U32.OR P4, PT, R0, 0x2ff, P4 ;  /* 0x000002ff0000780c */ /* 0x000fda0002784470 */
[----:B------:R-:W0:Y:S08]  /*2510*/  @!P4 LDC.64 R8, c[0x0][0x288] ;  /* 0x0000a200ff08cb82 */ /* 0x000e300000000a00 */
[----:B------:R-:W1:Y:S08]  /*2520*/  @!P4 LDC.64 R20, c[0x0][0x228] ;  /* 0x00008a00ff14cb82 */ /* 0x000e700000000a00 */
[----:B------:R-:W3:Y:S01]  /*2530*/  @!P4 LDC.64 R18, c[0x0][0x230] ;  /* 0x00008c00ff12cb82 */ /* 0x000ee20000000a00 */
[----:B0-----:R-:W-:-:S04]  /*2540*/  @!P4 IMAD R13, R30, R8, RZ ;  /* 0x000000081e0dc224 */ /* 0x001fc800078e02ff */
[----:B------:R-:W-:-:S03]  /*2550*/  @!P4 IMAD R9, R11, R9, R13 ;  /* 0x000000090b09c224 */ /* 0x000fc600078e020d */
[----:B------:R-:W0:Y:S01]  /*2560*/  @!P0 LDC.64 R12, c[0x0][0x230] ;  /* 0x00008c00ff0c8b82 */ /* 0x000e220000000a00 */
[----:B------:R-:W-:Y:S02]  /*2570*/  @!P4 MOV R22, R4 ;  /* 0x000000040016c202 */ /* 0x000fe40000000f00 */
[----:B------:R-:W-:-:S03]  /*2580*/  @!P4 MOV R23, R7 ;  /* 0x000000070017c202 */ /* 0x000fc60000000f00 */
[----:B------:R-:W-:Y:S01]  /*2590*/  @!P4 IMAD.WIDE.U32 R22, R11, R8, R22 ;  /* 0x000000080b16c225 */ /* 0x000fe200078e0016 */
[----:B------:R-:W-:-:S04]  /*25a0*/  CS2R R36, SRZ ;  /* 0x0000000000247805 */ /* 0x000fc8000001ff00 */
[----:B------:R-:W-:-:S04]  /*25b0*/  @!P4 IADD3 R11, R23, R9, RZ ;  /* 0x00000009170bc210 */ /* 0x000fc80007ffe0ff */
[C---:B------:R-:W-:Y:S02]  /*25c0*/  @!P4 SHF.L.U64.HI R11, R22.reuse, 0x2, R11 ;  /* 0x00000002160bc819 */ /* 0x040fe4000001020b */
[----:B0-----:R-:W-:Y:S02]  /*25d0*/  @!P0 IADD3 R12, P2, R3, R12, RZ ;  /* 0x0000000c030c8210 */ /* 0x001fe40007f5e0ff */
[----:B------:R-:W-:Y:S02]  /*25e0*/  @!P4 SHF.L.U32 R3, R22, 0x2, RZ ;  /* 0x000000021603c819 */ /* 0x000fe400000006ff */
[----:B------:R-:W-:Y:S02]  /*25f0*/  @!P0 IADD3.X R13, R10, R13, RZ, P2, !PT ;  /* 0x0000000d0a0d8210 */ /* 0x000fe400017fe4ff */
[C---:B-1----:R-:W-:Y:S02]  /*2600*/  @!P4 IADD3 R20, P6, R3.reuse, R20, RZ ;  /* 0x000000140314c210 */ /* 0x042fe40007fde0ff */
[----:B---3--:R-:W-:Y:S01]  /*2610*/  @!P4 IADD3 R18, P2, R3, R18, RZ ;  /* 0x000000120312c210 */ /* 0x008fe20007f5e0ff */
[----:B------:R0:W3:Y:S01]  /*2620*/  @!P0 LDG.E.64 R36, desc[UR22][R12.64] ;  /* 0x000000160c248981 */ /* 0x0000e2000c1e1b00 */
[----:B------:R-:W-:-:S02]  /*2630*/  @!P4 IADD3.X R21, R11, R21, RZ, P6, !PT ;  /* 0x000000150b15c210 */ /* 0x000fc400037fe4ff */
[----:B------:R-:W-:Y:S02]  /*2640*/  @!P4 IADD3.X R19, R11, R19, RZ, P2, !PT ;  /* 0x000000130b13c210 */ /* 0x000fe400017fe4ff */
[----:B0-----:R-:W-:-:S06]  /*2650*/  CS2R R12, SRZ ;  /* 0x00000000000c7805 */ /* 0x001fcc000001ff00 */
[----:B------:R-:W4:Y:S04]  /*2660*/  @!P4 LDG.E.64 R12, desc[UR22][R20.64] ;  /* 0x00000016140cc981 */ /* 0x000f28000c1e1b00 */
[----:B--2---:R0:W-:Y:S02]  /*2670*/  STL.64 [R1+0x90], R34 ;  /* 0x0000902201007387 */ /* 0x0041e40000100a00 */
[----:B0-----:R-:W-:-:S06]  /*2680*/  CS2R R34, SRZ ;  /* 0x0000000000227805 */ /* 0x001fcc000001ff00 */
[----:B------:R-:W2:Y:S01]  /*2690*/  @!P4 LDG.E.64 R34, desc[UR22][R18.64] ;  /* 0x000000161222c981 */ /* 0x000ea2000c1e1b00 */
[----:B------:R-:W-:-:S04]  /*26a0*/  IADD3 R31, R2, 0x10, RZ ;  /* 0x00000010021f7810 */ /* 0x000fc80007ffe0ff */
[----:B------:R-:W-:Y:S02]  /*26b0*/  SHF.R.S32.HI R33, RZ, 0x1f, R31 ;  /* 0x0000001fff217819 */ /* 0x000fe4000001141f */
[----:B------:R-:W-:-:S04]  /*26c0*/  ISETP.GE.U32.AND P5, PT, R31, UR18, PT ;  /* 0x000000121f007c0c */ /* 0x000fc8000bfa6070 */
[----:B------:R-:W-:-:S04]  /*26d0*/  ISETP.GE.AND.EX P5, PT, R33, UR19, PT, P5 ;  /* 0x0000001321007c0c */ /* 0x000fc8000bfa6350 */
[----:B------:R-:W-:-:S13]  /*26e0*/  ISETP.GT.U32.OR P5, PT, R0, 0x2ff, P5 ;  /* 0x000002ff0000780c */ /* 0x000fda0002fa4470 */
[----:B------:R-:W0:Y:S08]  /*26f0*/  @!P5 LDC.64 R16, c[0x0][0x288] ;  /* 0x0000a200ff10db82 */ /* 0x000e300000000a00 */
[----:B------:R-:W1:Y:S01]  /*2700*/  @!P5 LDC.64 R24, c[0x0][0x230] ;  /* 0x00008c00ff18db82 */ /* 0x000e620000000a00 */
[----:B------:R-:W-:Y:S02]  /*2710*/  @!P5 MOV R22, R4 ;  /* 0x000000040016d202 */ /* 0x000fe40000000f00 */
[----:B------:R-:W-:-:S05]  /*2720*/  IADD3 R30, R2, 0x20, RZ ;  /* 0x00000020021e7810 */ /* 0x000fca0007ffe0ff */
[----:B------:R-:W3:Y:S01]  /*2730*/  @!P5 LDC.64 R26, c[0x0][0x228] ;  /* 0x00008a00ff1adb82 */ /* 0x000ee20000000a00 */
[----:B0-----:R-:W-:-:S04]  /*2740*/  @!P5 IMAD R23, R33, R16, RZ ;  /* 0x000000102117d224 */ /* 0x001fc800078e02ff */
[----:B------:R-:W-:Y:S01]  /*2750*/  @!P5 IMAD R17, R31, R17, R23 ;  /* 0x000000111f11d224 */ /* 0x000fe200078e0217 */
[----:B------:R-:W-:-:S03]  /*2760*/  @!P5 MOV R23, R7 ;  /* 0x000000070017d202 */ /* 0x000fc60000000f00 */
[----:B------:R-:W-:-:S05]  /*2770*/  @!P5 IMAD.WIDE.U32 R22, R31, R16, R22 ;  /* 0x000000101f16d225 */ /* 0x000fca00078e0016 */
[----:B------:R-:W-:Y:S02]  /*2780*/  @!P5 IADD3 R17, R23, R17, RZ ;  /* 0x000000111711d210 */ /* 0x000fe40007ffe0ff */
[C---:B------:R-:W-:Y:S02]  /*2790*/  @!P5 SHF.L.U32 R3, R22.reuse, 0x2, RZ ;  /* 0x000000021603d819 */ /* 0x040fe400000006ff */
[----:B------:R-:W-:Y:S02]  /*27a0*/  @!P5 SHF.L.U64.HI R17, R22, 0x2, R17 ;  /* 0x000000021611d819 */ /* 0x000fe40000010211 */
[----:B-1----:R-:W-:-:S04]  /*27b0*/  @!P5 IADD3 R24, P6, R3, R24, RZ ;  /* 0x000000180318d210 */ /* 0x002fc80007fde0ff */
[----:B------:R-:W-:Y:S01]  /*27c0*/  @!P5 IADD3.X R25, R17, R25, RZ, P6, !PT ;  /* 0x000000191119d210 */ /* 0x000fe200037fe4ff */
[----:B----4-:R-:W-:Y:S04]  /*27d0*/  STL.64 [R1+0x88], R12 ;  /* 0x0000880c01007387 */ /* 0x010fe80000100a00 */
[----:B--2---:R0:W-:Y:S02]  /*27e0*/  STL.64 [R1+0xf8], R34 ;  /* 0x0000f82201007387 */ /* 0x0041e40000100a00 */
[----:B0-----:R-:W-:-:S06]  /*27f0*/  CS2R R34, SRZ ;  /* 0x0000000000227805 */ /* 0x001fcc000001ff00 */
[----:B------:R-:W2:Y:S01]  /*2800*/  @!P5 LDG.E.64 R34, desc[UR22][R24.64] ;  /* 0x000000161822d981 */ /* 0x000ea2000c1e1b00 */
[----:B------:R-:W-:Y:S02]  /*2810*/  SHF.R.S32.HI R32, RZ, 0x1f, R30 ;  /* 0x0000001fff207819 */ /* 0x000fe4000001141e */
[----:B------:R-:W-:-:S04]  /*2820*/  ISETP.GE.U32.AND P3, PT, R30, UR18, PT ;  /* 0x000000121e007c0c */ /* 0x000fc8000bf66070 */
[----:B------:R-:W-:-:S04]  /*2830*/  ISETP.GE.AND.EX P3, PT, R32, UR19, PT, P3 ;  /* 0x0000001320007c0c */ /* 0x000fc8000bf66330 */
[----:B------:R-:W-:Y:S02]  /*2840*/  ISETP.GT.U32.OR P3, PT, R0, 0x2ff, P3 ;  /* 0x000002ff0000780c */ /* 0x000fe40001f64470 */
[----:B------:R-:W-:-:S11]  /*2850*/  IADD3 R31, R2, 0x30, RZ ;  /* 0x00000030021f7810 */ /* 0x000fd60007ffe0ff */
[----:B------:R-:W0:Y:S01]  /*2860*/  @!P3 LDC.64 R8, c[0x0][0x288] ;  /* 0x0000a200ff08bb82 */ /* 0x000e220000000a00 */
[----:B------:R-:W-:Y:S02]  /*2870*/  SHF.R.S32.HI R33, RZ, 0x1f, R31 ;  /* 0x0000001fff217819 */ /* 0x000fe4000001141f */
[----:B------:R-:W-:-:S04]  /*2880*/  ISETP.GE.U32.AND P2, PT, R31, UR18, PT ;  /* 0x000000121f007c0c */ /* 0x000fc8000bf46070 */
[----:B------:R-:W-:Y:S01]  /*2890*/  ISETP.GE.AND.EX P2, PT, R33, UR19, PT, P2 ;  /* 0x0000001321007c0c */ /* 0x000fe2000bf46320 */
[----:B------:R-:W1:Y:S03]  /*28a0*/  @!P3 LDC.64 R10, c[0x0][0x228] ;  /* 0x00008a00ff0abb82 */ /* 0x000e660000000a00 */
[----:B------:R-:W-:Y:S02]  /*28b0*/  ISETP.GT.U32.OR P2, PT, R0, 0x2ff, P2 ;  /* 0x000002ff0000780c */ /* 0x000fe40001744470 */
[----:B---3--:R-:W-:Y:S02]  /*28c0*/  @!P5 IADD3 R26, P6, R3, R26, RZ ;  /* 0x0000001a031ad210 */ /* 0x008fe40007fde0ff */
[----:B------:R-:W-:Y:S02]  /*28d0*/  @!P3 MOV R28, R4 ;  /* 0x00000004001cb202 */ /* 0x000fe40000000f00 */
[----:B------:R-:W-:Y:S01]  /*28e0*/  @!P3 MOV R29, R7 ;  /* 0x00000007001db202 */ /* 0x000fe20000000f00 */
[----:B0-----:R-:W-:-:S02]  /*28f0*/  @!P3 IMAD R3, R32, R8, RZ ;  /* 0x000000082003b224 */ /* 0x001fc400078e02ff */
[C---:B------:R-:W-:Y:S01]  /*2900*/  @!P3 IMAD.WIDE.U32 R28, R30.reuse, R8, R28 ;  /* 0x000000081e1cb225 */ /* 0x040fe200078e001c */
[----:B------:R-:W-:Y:S02]  /*2910*/  @!P5 IADD3.X R27, R17, R27, RZ, P6, !PT ;  /* 0x0000001b111bd210 */ /* 0x000fe400037fe4ff */
[----:B------:R-:W0:Y:S01]  /*2920*/  @!P3 LDC.64 R16, c[0x0][0x230] ;  /* 0x00008c00ff10bb82 */ /* 0x000e220000000a00 */
[----:B------:R-:W-:-:S07]  /*2930*/  @!P3 IMAD R3, R30, R9, R3 ;  /* 0x000000091e03b224 */ /* 0x000fce00078e0203 */
[----:B------:R-:W3:Y:S01]  /*2940*/  @!P2 LDC.64 R8, c[0x0][0x288] ;  /* 0x0000a200ff08ab82 */ /* 0x000ee20000000a00 */
[----:B------:R-:W-:Y:S02]  /*2950*/  @!P3 IADD3 R3, R29, R3, RZ ;  /* 0x000000031d03b210 */ /* 0x000fe40007ffe0ff */
[C---:B------:R-:W-:Y:S02]  /*2960*/  IADD3 R30, R2.reuse, 0x40, RZ ;  /* 0x00000040021e7810 */ /* 0x040fe40007ffe0ff */
[----:B------:R-:W-:Y:S02]  /*2970*/  IADD3 R32, R2, 0x50, RZ ;  /* 0x0000005002207810 */ /* 0x000fe40007ffe0ff */
[C---:B------:R-:W-:Y:S02]  /*2980*/  @!P3 SHF.L.U32 R22, R28.reuse, 0x2, RZ ;  /* 0x000000021c16b819 */ /* 0x040fe400000006ff */
[----:B------:R-:W-:Y:S02]  /*2990*/  @!P3 SHF.L.U64.HI R3, R28, 0x2, R3 ;  /* 0x000000021c03b819 */ /* 0x000fe40000010203 */
[----:B------:R-:W-:-:S02]  /*29a0*/  SHF.R.S32.HI R29, RZ, 0x1f, R30 ;  /* 0x0000001fff1d7819 */ /* 0x000fc4000001141e */
[----:B------:R-:W-:Y:S02]  /*29b0*/  ISETP.GE.U32.AND P0, PT, R30, UR18, PT ;  /* 0x000000121e007c0c */ /* 0x000fe4000bf06070 */
[----:B------:R-:W-:Y:S02]  /*29c0*/  SHF.R.S32.HI R28, RZ, 0x1f, R32 ;  /* 0x0000001fff1c7819 */ /* 0x000fe40000011420 */
[----:B------:R-:W-:Y:S02]  /*29d0*/  ISETP.GE.U32.AND P4, PT, R32, UR18, PT ;  /* 0x0000001220007c0c */ /* 0x000fe4000bf86070 */
[----:B------:R-:W-:Y:S02]  /*29e0*/  ISETP.GE.AND.EX P0, PT, R29, UR19, PT, P0 ;  /* 0x000000131d007c0c */ /* 0x000fe4000bf06300 */
[----:B------:R-:W-:Y:S02]  /*29f0*/  ISETP.GE.AND.EX P4, PT, R28, UR19, PT, P4 ;  /* 0x000000131c007c0c */ /* 0x000fe4000bf86340 */
[----:B------:R-:W-:Y:S01]  /*2a00*/  @!P2 MOV R12, R4 ;  /* 0x00000004000ca202 */ /* 0x000fe20000000f00 */
[----:B---3--:R-:W-:Y:S01]  /*2a10*/  @!P2 IMAD R14, R33, R8, RZ ;  /* 0x00000008210ea224 */ /* 0x008fe200078e02ff */
[----:B------:R-:W-:-:S02]  /*2a20*/  @!P2 MOV R13, R7 ;  /* 0x00000007000da202 */ /* 0x000fc40000000f00 */
[----:B------:R-:W-:Y:S01]  /*2a30*/  ISETP.GT.U32.OR P0, PT, R0, 0x2ff, P0 ;  /* 0x000002ff0000780c */ /* 0x000fe20000704470 */
[C---:B------:R-:W-:Y:S01]  /*2a40*/  @!P2 IMAD R14, R31.reuse, R9, R14 ;  /* 0x000000091f0ea224 */ /* 0x040fe200078e020e */
[----:B0-----:R-:W-:Y:S01]  /*2a50*/  @!P3 IADD3 R18, P6, R22, R16, RZ ;  /* 0x000000101612b210 */ /* 0x001fe20007fde0ff */
[----:B------:R-:W-:Y:S01]  /*2a60*/  @!P2 IMAD.WIDE.U32 R12, R31, R8, R12 ;  /* 0x000000081f0ca225 */ /* 0x000fe200078e000c */
[----:B------:R-:W-:Y:S02]  /*2a70*/  ISETP.GT.U32.OR P4, PT, R0, 0x2ff, P4 ;  /* 0x000002ff0000780c */ /* 0x000fe40002784470 */
[----:B------:R-:W-:Y:S02]  /*2a80*/  @!P3 IADD3.X R19, R3, R17, RZ, P6, !PT ;  /* 0x000000110313b210 */ /* 0x000fe400037fe4ff */
[----:B-1----:R-:W-:Y:S01]  /*2a90*/  @!P3 IADD3 R10, P6, R22, R10, RZ ;  /* 0x0000000a160ab210 */ /* 0x002fe20007fde0ff */
[----:B------:R-:W0:Y:S01]  /*2aa0*/  @!P2 LDC.64 R16, c[0x0][0x230] ;  /* 0x00008c00ff10ab82 */ /* 0x000e220000000a00 */
[----:B------:R-:W-:-:S02]  /*2ab0*/  @!P2 IADD3 R13, R13, R14, RZ ;  /* 0x0000000e0d0da210 */ /* 0x000fc40007ffe0ff */
[----:B------:R-:W-:Y:S01]  /*2ac0*/  @!P3 IADD3.X R11, R3, R11, RZ, P6, !PT ;  /* 0x0000000b030bb210 */ /* 0x000fe200037fe4ff */
[----:B------:R1:W-:Y:S01]  /*2ad0*/  STL.64 [R1+0x130], R36 ;  /* 0x0001302401007387 */ /* 0x0003e20000100a00 */
[C---:B------:R-:W-:Y:S02]  /*2ae0*/  @!P2 SHF.L.U32 R20, R12.reuse, 0x2, RZ ;  /* 0x000000020c14a819 */ /* 0x040fe400000006ff */
[----:B------:R-:W-:Y:S02]  /*2af0*/  @!P2 SHF.L.U64.HI R3, R12, 0x2, R13 ;  /* 0x000000020c03a819 */ /* 0x000fe4000001020d */
[----:B------:R-:W-:Y:S01]  /*2b00*/  CS2R R12, SRZ ;  /* 0x00000000000c7805 */ /* 0x000fe2000001ff00 */
[----:B------:R-:W3:Y:S05]  /*2b10*/  @!P2 LDC.64 R22, c[0x0][0x228] ;  /* 0x00008a00ff16ab82 */ /* 0x000eea0000000a00 */
[----:B------:R-:W4:Y:S03]  /*2b20*/  @!P3 LDG.E.64 R12, desc[UR22][R18.64] ;  /* 0x00000016120cb981 */ /* 0x000f26000c1e1b00 */
[----:B------:R-:W3:Y:S08]  /*2b30*/  @!P0 LDC.64 R8, c[0x0][0x288] ;  /* 0x0000a200ff088b82 */ /* 0x000ef00000000a00 */
[----:B------:R-:W3:Y:S01]  /*2b40*/  @!P4 LDC.64 R14, c[0x0][0x288] ;  /* 0x0000a200ff0ecb82 */ /* 0x000ee20000000a00 */
[----:B0-----:R-:W-:-:S02]  /*2b50*/  @!P2 IADD3 R16, P6, R20, R16, RZ ;  /* 0x000000101410a210 */ /* 0x001fc40007fde0ff */
[----:B-1----:R-:W-:Y:S02]  /*2b60*/  CS2R R36, SRZ ;  /* 0x0000000000247805 */ /* 0x002fe4000001ff00 */
[----:B------:R-:W-:-:S04]  /*2b70*/  @!P2 IADD3.X R17, R3, R17, RZ, P6, !PT ;  /* 0x000000110311a210 */ /* 0x000fc800037fe4ff */
[----:B------:R0:W4:Y:S02]  /*2b80*/  @!P5 LDG.E.64 R36, desc[UR22][R26.64] ;  /* 0x000000161a24d981 */ /* 0x000124000c1e1b00 */
[----:B0-----:R-:W-:Y:S02]  /*2b90*/  CS2R R26, SRZ ;  /* 0x00000000001a7805 */ /* 0x001fe4000001ff00 */
[----:B--2---:R0:W-:Y:S02]  /*2ba0*/  STL.64 [R1+0x8], R34 ;  /* 0x0000082201007387 */ /* 0x0041e40000100a00 */
[----:B0-----:R-:W-:-:S06]  /*2bb0*/  CS2R R34, SRZ ;  /* 0x0000000000227805 */ /* 0x001fcc000001ff00 */
[----:B------:R0:W2:Y:S01]  /*2bc0*/  @!P3 LDG.E.64 R34, desc[UR22][R10.64] ;  /* 0x000000160a22b981 */ /* 0x0000a2000c1e1b00 */
[----:B---3--:R-:W-:Y:S01]  /*2bd0*/  @!P2 IADD3 R22, P3, R20, R22, RZ ;  /* 0x000000161416a210 */ /* 0x008fe20007f7e0ff */
[----:B------:R-:W-:Y:S02]  /*2be0*/  @!P4 IMAD R20, R28, R14, RZ ;  /* 0x0000000e1c14c224 */ /* 0x000fe400078e02ff */
[----:B0-----:R-:W-:Y:S01]  /*2bf0*/  @!P0 IMAD R10, R29, R8, RZ ;  /* 0x000000081d0a8224 */ /* 0x001fe200078e02ff */
[----:B------:R-:W-:-:S06]  /*2c00*/  CS2R R28, SRZ ;  /* 0x00000000001c7805 */ /* 0x000fcc000001ff00 */
[----:B------:R0:W3:Y:S01]  /*2c10*/  @!P2 LDG.E.64 R28, desc[UR22][R16.64] ;  /* 0x00000016101ca981 */ /* 0x0000e2000c1e1b00 */
[----:B------:R-:W-:-:S05]  /*2c20*/  @!P2 IADD3.X R23, R3, R23, RZ, P3, !PT ;  /* 0x000000170317a210 */ /* 0x000fca0001ffe4ff */
[----:B------:R1:W3:Y:S01]  /*2c30*/  @!P2 LDG.E.64 R26, desc[UR22][R22.64] ;  /* 0x00000016161aa981 */ /* 0x0002e2000c1e1b00 */
[----:B------:R-:W-:Y:S02]  /*2c40*/  IADD3 R33, R2, 0x60, RZ ;  /* 0x0000006002217810 */ /* 0x000fe40007ffe0ff */
[----:B------:R-:W-:Y:S02]  /*2c50*/  @!P0 MOV R18, R4 ;  /* 0x0000000400128202 */ /* 0x000fe40000000f00 */
[----:B------:R-:W-:Y:S01]  /*2c60*/  @!P0 MOV R19, R7 ;  /* 0x0000000700138202 */ /* 0x000fe20000000f00 */
[----:B------:R-:W-:Y:S01]  /*2c70*/  @!P0 IMAD R9, R30, R9, R10 ;  /* 0x000000091e098224 */ /* 0x000fe200078e020a */
[----:B------:R-:W-:Y:S01]  /*2c80*/  SHF.R.S32.HI R24, RZ, 0x1f, R33 ;  /* 0x0000001fff187819 */ /* 0x000fe20000011421 */
[----:B------:R-:W2:Y:S01]  /*2c90*/  @!P0 LDC.64 R10, c[0x0][0x230] ;  /* 0x00008c00ff0a8b82 */ /* 0x000ea20000000a00 */
[----:B------:R-:W-:-:S04]  /*2ca0*/  ISETP.GE.U32.AND P5, PT, R33, UR18, PT ;  /* 0x0000001221007c0c */ /* 0x000fc8000bfa6070 */
[----:B------:R-:W-:Y:S01]  /*2cb0*/  ISETP.GE.AND.EX P5, PT, R24, UR19, PT, P5 ;  /* 0x0000001318007c0c */ /* 0x000fe2000bfa6350 */
[----:B------:R-:W-:Y:S02]  /*2cc0*/  @!P0 IMAD.WIDE.U32 R18, R30, R8, R18 ;  /* 0x000000081e128225 */ /* 0x000fe400078e0012 */
[----:B0-----:R-:W0:Y:S01]  /*2cd0*/  @!P4 LDC.64 R16, c[0x0][0x228] ;  /* 0x00008a00ff10cb82 */ /* 0x001e220000000a00 */
[----:B------:R-:W-:Y:S02]  /*2ce0*/  ISETP.GT.U32.OR P5, PT, R0, 0x2ff, P5 ;  /* 0x000002ff0000780c */ /* 0x000fe40002fa4470 */
[----:B------:R-:W-:-:S05]  /*2cf0*/  @!P0 IADD3 R3, R19, R9, RZ ;  /* 0x0000000913038210 */ /* 0x000fca0007ffe0ff */
[----:B------:R-:W0:Y:S01]  /*2d00*/  @!P0 LDC.64 R8, c[0x0][0x228] ;  /* 0x00008a00ff088b82 */ /* 0x000e220000000a00 */
[C---:B------:R-:W-:Y:S02]  /*2d10*/  @!P0 SHF.L.U32 R21, R18.reuse, 0x2, RZ ;  /* 0x0000000212158819 */ /* 0x040fe400000006ff */
[----:B------:R-:W-:-:S05]  /*2d20*/  @!P0 SHF.L.U64.HI R3, R18, 0x2, R3 ;  /* 0x0000000212038819 */ /* 0x000fca0000010203 */
[----:B------:R-:W0:Y:S01]  /*2d30*/  @!P5 LDC.64 R30, c[0x0][0x288] ;  /* 0x0000a200ff1edb82 */ /* 0x000e220000000a00 */
[----:B-1----:R-:W-:Y:S02]  /*2d40*/  @!P4 MOV R22, R4 ;  /* 0x000000040016c202 */ /* 0x002fe40000000f00 */
[----:B------:R-:W-:-:S05]  /*2d50*/  @!P4 MOV R23, R7 ;  /* 0x000000070017c202 */ /* 0x000fca0000000f00 */
[----:B------:R-:W1:Y:S01]  /*2d60*/  @!P4 LDC.64 R18, c[0x0][0x230] ;  /* 0x00008c00ff12cb82 */ /* 0x000e620000000a00 */
[----:B----4-:R-:W-:Y:S04]  /*2d70*/  STL [R1+0x218], R12 ;  /* 0x0002180c01007387 */ /* 0x010fe80000100800 */
[----:B------:R-:W-:Y:S01]  /*2d80*/  STL [R1+0x208], R13 ;  /* 0x0002080d01007387 */ /* 0x000fe20000100800 */
[C---:B------:R-:W-:Y:S02]  /*2d90*/  @!P4 IMAD R20, R32.reuse, R15, R20 ;  /* 0x0000000f2014c224 */ /* 0x040fe400078e0214 */
[----:B------:R-:W-:Y:S02]  /*2da0*/  @!P4 IMAD.WIDE.U32 R14, R32, R14, R22 ;  /* 0x0000000e200ec225 */ /* 0x000fe400078e0016 */
[----:B------:R-:W4:Y:S03]  /*2db0*/  @!P5 LDC.64 R22, c[0x0][0x230] ;  /* 0x00008c00ff16db82 */ /* 0x000f260000000a00 */
[----:B------:R-:W-:Y:S01]  /*2dc0*/  @!P4 IADD3 R20, R15, R20, RZ ;  /* 0x000000140f14c210 */ /* 0x000fe20007ffe0ff */
[----:B0-----:R-:W-:Y:S01]  /*2dd0*/  @!P5 IMAD R32, R24, R30, RZ ;  /* 0x0000001e1820d224 */ /* 0x001fe200078e02ff */
[----:B------:R-:W-:-:S03]  /*2de0*/  @!P4 SHF.L.U32 R24, R14, 0x2, RZ ;  /* 0x000000020e18c819 */ /* 0x000fc600000006ff */
[----:B------:R-:W-:Y:S01]  /*2df0*/  @!P5 IMAD R32, R33, R31, R32 ;  /* 0x0000001f2120d224 */ /* 0x000fe200078e0220 */
[----:B--2---:R0:W-:Y:S02]  /*2e00*/  STL.64 [R1+0x80], R34 ;  /* 0x0000802201007387 */ /* 0x0041e40000100a00 */
[----:B0-----:R-:W-:-:S04]  /*2e10*/  IADD3 R35, R2, 0x70, RZ ;  /* 0x0000007002237810 */ /* 0x001fc80007ffe0ff */
[----:B------:R-:W-:Y:S02]  /*2e20*/  SHF.R.S32.HI R13, RZ, 0x1f, R35 ;  /* 0x0000001fff0d7819 */ /* 0x000fe40000011423 */
[----:B------:R-:W-:-:S04]  /*2e30*/  ISETP.GE.U32.AND P6, PT, R35, UR18, PT ;  /* 0x0000001223007c0c */ /* 0x000fc8000bfc6070 */
[----:B------:R-:W-:-:S04]  /*2e40*/  ISETP.GE.AND.EX P3, PT, R13, UR19, PT, P6 ;  /* 0x000000130d007c0c */ /* 0x000fc8000bf66360 */
[----:B------:R-:W-:Y:S01]  /*2e50*/  ISETP.GT.U32.OR P3, PT, R0, 0x2ff, P3 ;  /* 0x000002ff0000780c */ /* 0x000fe20001f64470 */
[----:B------:R-:W-:Y:S01]  /*2e60*/  STL.64 [R1+0x70], R36 ;  /* 0x0000702401007387 */ /* 0x000fe20000100a00 */
[----:B------:R-:W-:-:S03]  /*2e70*/  @!P0 IADD3 R10, P6, R21, R10, RZ ;  /* 0x0000000a150a8210 */ /* 0x000fc60007fde0ff */
[----:B---3--:R0:W-:Y:S01]  /*2e80*/  STL.64 [R1+0x18], R28 ;  /* 0x0000181c01007387 */ /* 0x0081e20000100a00 */
[----:B------:R-:W-:Y:S02]  /*2e90*/  IADD3 R34, R2, 0x80, RZ ;  /* 0x0000008002227810 */ /* 0x000fe40007ffe0ff */
[----:B------:R-:W-:Y:S02]  /*2ea0*/  @!P0 IADD3.X R11, R3, R11, RZ, P6, !PT ;  /* 0x0000000b030b8210 */ /* 0x000fe400037fe4ff */
[----:B------:R-:W-:-:S03]  /*2eb0*/  @!P0 IADD3 R8, P6, R21, R8, RZ ;  /* 0x0000000815088210 */ /* 0x000fc60007fde0ff */
[----:B0-----:R-:W0:Y:S01]  /*2ec0*/  @!P3 LDC.64 R28, c[0x0][0x288] ;  /* 0x0000a200ff1cbb82 */ /* 0x001e220000000a00 */
[----:B------:R-:W-:Y:S02]  /*2ed0*/  SHF.R.S32.HI R12, RZ, 0x1f, R34 ;  /* 0x0000001fff0c7819 */ /* 0x000fe40000011422 */
[----:B------:R-:W-:Y:S02]  /*2ee0*/  ISETP.GE.U32.AND P2, PT, R34, UR18, PT ;  /* 0x0000001222007c0c */ /* 0x000fe4000bf46070 */
[----:B------:R-:W-:Y:S02]  /*2ef0*/  @!P0 IADD3.X R9, R3, R9, RZ, P6, !PT ;  /* 0x0000000903098210 */ /* 0x000fe400037fe4ff */
[----:B------:R-:W-:Y:S01]  /*2f00*/  @!P4 SHF.L.U64.HI R3, R14, 0x2, R20 ;  /* 0x000000020e03c819 */ /* 0x000fe20000010214 */
[----:B------:R2:W-:Y:S01]  /*2f10*/  STL.64 [R1+0x78], R26 ;  /* 0x0000781a01007387 */ /* 0x0005e20000100a00 */
[----:B------:R-:W-:Y:S01]  /*2f20*/  ISETP.GE.AND.EX P2, PT, R12, UR19, PT, P2 ;  /* 0x000000130c007c0c */ /* 0x000fe2000bf46320 */
[----:B------:R-:W3:Y:S01]  /*2f30*/  @!P3 LDC.64 R14, c[0x0][0x230] ;  /* 0x00008c00ff0ebb82 */ /* 0x000ee20000000a00 */
[----:B------:R-:W-:-:S02]  /*2f40*/  @!P5 MOV R20, R4 ;  /* 0x000000040014d202 */ /* 0x000fc40000000f00 */
[----:B------:R-:W-:Y:S02]  /*2f50*/  @!P5 MOV R21, R7 ;  /* 0x000000070015d202 */ /* 0x000fe40000000f00 */
[----:B------:R-:W-:Y:S02]  /*2f60*/  ISETP.GT.U32.OR P2, PT, R0, 0x2ff, P2 ;  /* 0x000002ff0000780c */ /* 0x000fe40001744470 */
[C---:B-1----:R-:W-:Y:S01]  /*2f70*/  @!P4 IADD3 R18, P6, R24.reuse, R18, RZ ;  /* 0x000000121812c210 */ /* 0x042fe20007fde0ff */
[----:B--2---:R-:W1:Y:S01]  /*2f80*/  @!P5 LDC.64 R26, c[0x0][0x228] ;  /* 0x00008a00ff1adb82 */ /* 0x004e620000000a00 */
[----:B------:R-:W-:Y:S02]  /*2f90*/  @!P5 IMAD.WIDE.U32 R30, R33, R30, R20 ;  /* 0x0000001e211ed225 */ /* 0x000fe400078e0014 */
[----:B------:R-:W-:Y:S02]  /*2fa0*/  @!P4 IADD3.X R19, R3, R19, RZ, P6, !PT ;  /* 0x000000130313c210 */ /* 0x000fe400037fe4ff */
[----:B------:R-:W-:-:S02]  /*2fb0*/  @!P4 IADD3 R16, P6, R24, R16, RZ ;  /* 0x000000101810c210 */ /* 0x000fc40007fde0ff */
[----:B------:R-:W-:Y:S01]  /*2fc0*/  @!P5 IADD3 R33, R31, R32, RZ ;  /* 0x000000201f21d210 */ /* 0x000fe20007ffe0ff */
[----:B0-----:R-:W-:Y:S01]  /*2fd0*/  @!P3 IMAD R31, R13, R28, RZ ;  /* 0x0000001c0d1fb224 */ /* 0x001fe200078e02ff */
[----:B------:R-:W-:Y:S01]  /*2fe0*/  @!P4 IADD3.X R17, R3, R17, RZ, P6, !PT ;  /* 0x000000110311c210 */ /* 0x000fe200037fe4ff */
[----:B------:R-:W0:Y:S01]  /*2ff0*/  @!P2 LDC.64 R20, c[0x0][0x288] ;  /* 0x0000a200ff14ab82 */ /* 0x000e220000000a00 */
[C---:B------:R-:W-:Y:S01]  /*3000*/  @!P5 SHF.L.U32 R32, R30.reuse, 0x2, RZ ;  /* 0x000000021e20d819 */ /* 0x040fe200000006ff */
[C---:B------:R-:W-:Y:S01]  /*3010*/  @!P3 IMAD R29, R35.reuse, R29, R31 ;  /* 0x0000001d231db224 */ /* 0x040fe200078e021f */
[----:B------:R-:W-:Y:S02]  /*3020*/  @!P5 SHF.L.U64.HI R3, R30, 0x2, R33 ;  /* 0x000000021e03d819 */ /* 0x000fe40000010221 */
[----:B------:R-:W-:Y:S02]  /*3030*/  @!P3 MOV R30, R4 ;  /* 0x00000004001eb202 */ /* 0x000fe40000000f00 */
[----:B------:R-:W-:Y:S01]  /*3040*/  @!P3 MOV R31, R7 ;  /* 0x00000007001fb202 */ /* 0x000fe20000000f00 */
[----:B------:R-:W2:Y:S01]  /*3050*/  @!P3 LDC.64 R24, c[0x0][0x228] ;  /* 0x00008a00ff18bb82 */ /* 0x000ea20000000a00 */
[----:B----4-:R-:W-:Y:S01]  /*3060*/  @!P5 IADD3 R22, P6, R32, R22, RZ ;  /* 0x000000162016d210 */ /* 0x010fe20007fde0ff */
[----:B------:R-:W-:-:S03]  /*3070*/  @!P3 IMAD.WIDE.U32 R30, R35, R28, R30 ;  /* 0x0000001c231eb225 */ /* 0x000fc600078e001e */
[----:B------:R-:W-:Y:S02]  /*3080*/  @!P5 IADD3.X R23, R3, R23, RZ, P6, !PT ;  /* 0x000000170317d210 */ /* 0x000fe400037fe4ff */
[----:B-1----:R-:W-:Y:S02]  /*3090*/  @!P5 IADD3 R26, P6, R32, R26, RZ ;  /* 0x0000001a201ad210 */ /* 0x002fe40007fde0ff */
[----:B------:R-:W-:Y:S02]  /*30a0*/  @!P3 IADD3 R29, R31, R29, RZ ;  /* 0x0000001d1f1db210 */ /* 0x000fe40007ffe0ff */
[C---:B------:R-:W-:Y:S02]  /*30b0*/  @!P3 SHF.L.U32 R31, R30.reuse, 0x2, RZ ;  /* 0x000000021e1fb819 */ /* 0x040fe400000006ff */
[----:B------:R-:W-:Y:S02]  /*30c0*/  @!P5 IADD3.X R27, R3, R27, RZ, P6, !PT ;  /* 0x0000001b031bd210 */ /* 0x000fe400037fe4ff */
[----:B------:R-:W-:-:S02]  /*30d0*/  @!P3 SHF.L.U64.HI R30, R30, 0x2, R29 ;  /* 0x000000021e1eb819 */ /* 0x000fc4000001021d */
[----:B---3--:R-:W-:-:S04]  /*30e0*/  @!P3 IADD3 R28, P6, R31, R14, RZ ;  /* 0x0000000e1f1cb210 */ /* 0x008fc80007fde0ff */
[----:B------:R-:W-:Y:S02]  /*30f0*/  @!P3 IADD3.X R29, R30, R15, RZ, P6, !PT ;  /* 0x0000000f1e1db210 */ /* 0x000fe400037fe4ff */
[----:B------:R-:W-:Y:S01]  /*3100*/  CS2R R14, SRZ ;  /* 0x00000000000e7805 */ /* 0x000fe2000001ff00 */
[----:B0-----:R-:W-:Y:S01]  /*3110*/  @!P2 IMAD R3, R12, R20, RZ ;  /* 0x000000140c03a224 */ /* 0x001fe200078e02ff */
[----:B------:R-:W-:-:S04]  /*3120*/  CS2R R12, SRZ ;  /* 0x00000000000c7805 */ /* 0x000fc8000001ff00 */
[----:B------:R0:W3:Y:S04]  /*3130*/  @!P0 LDG.E.64 R14, desc[UR22][R10.64] ;  /* 0x000000160a0e8981 */ /* 0x0000e8000c1e1b00 */
[----:B------:R1:W4:Y:S01]  /*3140*/  @!P0 LDG.E.64 R12, desc[UR22][R8.64] ;  /* 0x00000016080c8981 */ /* 0x000322000c1e1b00 */
[----:B0-----:R-:W-:-:S06]  /*3150*/  CS2R R10, SRZ ;  /* 0x00000000000a7805 */ /* 0x001fcc000001ff00 */
[----:B------:R0:W4:Y:S04]  /*3160*/  @!P4 LDG.E.64 R10, desc[UR22][R16.64] ;  /* 0x00000016100ac981 */ /* 0x000128000c1e1b00 */
[----:B---3--:R3:W-:Y:S01]  /*3170*/  STL.64 [R1+0x210], R14 ;  /* 0x0002100e01007387 */ /* 0x0087e20000100a00 */
[----:B-1----:R-:W-:Y:S02]  /*3180*/  CS2R R8, SRZ ;  /* 0x0000000000087805 */ /* 0x002fe4000001ff00 */
[----:B------:R-:W-:Y:S02]  /*3190*/  IADD3 R36, R2, 0x90, RZ ;  /* 0x0000009002247810 */ /* 0x000fe40007ffe0ff */
[----:B--2---:R-:W-:Y:S01]  /*31a0*/  @!P3 IADD3 R24, P6, R31, R24, RZ ;  /* 0x000000181f18b210 */ /* 0x004fe20007fde0ff */
[----:B----4-:R-:W-:Y:S01]  /*31b0*/  STL.64 [R1+0x68], R12 ;  /* 0x0000680c01007387 */ /* 0x010fe20000100a00 */
[----:B------:R-:W-:Y:S01]  /*31c0*/  @!P2 IMAD R21, R34, R21, R3 ;  /* 0x000000152215a224 */ /* 0x000fe200078e0203 */
[----:B0-----:R-:W0:Y:S02]  /*31d0*/  @!P2 LDC.64 R16, c[0x0][0x228] ;  /* 0x00008a00ff10ab82 */ /* 0x001e240000000a00 */
[----:B------:R-:W2:Y:S01]  /*31e0*/  @!P5 LDG.E.64 R8, desc[UR22][R26.64] ;  /* 0x000000161a08d981 */ /* 0x000ea2000c1e1b00 */
[----:B---3--:R-:W-:-:S03]  /*31f0*/  CS2R R14, SRZ ;  /* 0x00000000000e7805 */ /* 0x008fc6000001ff00 */
[----:B------:R1:W-:Y:S04]  /*3200*/  STL.64 [R1+0x60], R10 ;  /* 0x0000600a01007387 */ /* 0x0003e80000100a00 */
[----:B------:R3:W4:Y:S01]  /*3210*/  @!P4 LDG.E.64 R14, desc[UR22][R18.64] ;  /* 0x00000016120ec981 */ /* 0x000722000c1e1b00 */
[----:B-1----:R-:W-:-:S06]  /*3220*/  CS2R R10, SRZ ;  /* 0x00000000000a7805 */ /* 0x002fcc000001ff00 */
[----:B------:R1:W2:Y:S01]  /*3230*/  @!P5 LDG.E.64 R10, desc[UR22][R22.64] ;  /* 0x00000016160ad981 */ /* 0x0002a2000c1e1b00 */
[----:B------:R-:W-:Y:S02]  /*3240*/  SHF.R.S32.HI R37, RZ, 0x1f, R36 ;  /* 0x0000001fff257819 */ /* 0x000fe40000011424 */
[----:B---3--:R-:W-:Y:S02]  /*3250*/  CS2R R18, SRZ ;  /* 0x0000000000127805 */ /* 0x008fe4000001ff00 */
[----:B------:R-:W-:-:S04]  /*3260*/  ISETP.GE.U32.AND P0, PT, R36, UR18, PT ;  /* 0x0000001224007c0c */ /* 0x000fc8000bf06070 */
[----:B------:R-:W-:Y:S01]  /*3270*/  ISETP.GE.AND.EX P0, PT, R37, UR19, PT, P0 ;  /* 0x0000001325007c0c */ /* 0x000fe2000bf06300 */
[----:B------:R-:W3:Y:S03]  /*3280*/  @!P3 LDG.E.64 R18, desc[UR22][R28.64] ;  /* 0x000000161c12b981 */ /* 0x000ee6000c1e1b00 */
[----:B------:R-:W-:Y:S02]  /*3290*/  ISETP.GT.U32.OR P0, PT, R0, 0x2ff, P0 ;  /* 0x000002ff0000780c */ /* 0x000fe40000704470 */
[----:B------:R-:W-:Y:S02]  /*32a0*/  @!P3 IADD3.X R25, R30, R25, RZ, P6, !PT ;  /* 0x000000191e19b210 */ /* 0x000fe400037fe4ff */
[----:B------:R-:W-:Y:S02]  /*32b0*/  @!P2 MOV R30, R4 ;  /* 0x00000004001ea202 */ /* 0x000fe40000000f00 */
[----:B------:R-:W-:-:S03]  /*32c0*/  @!P2 MOV R31, R7 ;  /* 0x00000007001fa202 */ /* 0x000fc60000000f00 */
[----:B------:R-:W-:-:S04]  /*32d0*/  @!P2 IMAD.WIDE.U32 R30, R34, R20, R30 ;  /* 0x00000014221ea225 */ /* 0x000fc800078e001e */
[----:B------:R-:W1:Y:S01]  /*32e0*/  @!P0 LDC.64 R34, c[0x0][0x288] ;  /* 0x0000a200ff228b82 */ /* 0x000e620000000a00 */
[----:B------:R-:W-:Y:S02]  /*32f0*/  @!P2 IADD3 R3, R31, R21, RZ ;  /* 0x000000151f03a210 */ /* 0x000fe40007ffe0ff */
[C---:B------:R-:W-:Y:S02]  /*3300*/  @!P2 SHF.L.U32 R20, R30.reuse, 0x2, RZ ;  /* 0x000000021e14a819 */ /* 0x040fe400000006ff */
[----:B------:R-:W-:Y:S01]  /*3310*/  @!P2 SHF.L.U64.HI R3, R30, 0x2, R3 ;  /* 0x000000021e03a819 */ /* 0x000fe20000010203 */
[----:B------:R-:W-:Y:S01]  /*3320*/  UIMAD.WIDE UR6, UR8, 0x8, UR6 ;  /* 0x00000008080678a5 */ /* 0x000fe2000f8e0206 */
[----:B------:R-:W-:Y:S02]  /*3330*/  @!P0 MOV R21, R7 ;  /* 0x0000000700158202 */ /* 0x000fe40000000f00 */
[----:B------:R-:W-:Y:S02]  /*3340*/  CS2R R32, SRZ ;  /* 0x0000000000207805 */ /* 0x000fe4000001ff00 */
[----:B------:R-:W-:Y:S01]  /*3350*/  IADD3 R12, R2, 0xa0, RZ ;  /* 0x000000a0020c7810 */ /* 0x000fe20007ffe0ff */
[----:B------:R-:W3:Y:S01]  /*3360*/  @!P0 LDC.64 R26, c[0x0][0x230] ;  /* 0x00008c00ff1a8b82 */ /* 0x000ee20000000a00 */
[----:B-1----:R-:W-:Y:S01]  /*3370*/  @!P0 IMAD R22, R37, R34, RZ ;  /* 0x0000002225168224 */ /* 0x002fe200078e02ff */
[----:B------:R-:W-:Y:S01]  /*3380*/  MOV R37, UR7 ;  /* 0x0000000700257c02 */ /* 0x000fe20008000f00 */
[----:B------:R1:W5:Y:S02]  /*3390*/  @!P3 LDG.E.64 R32, desc[UR22][R24.64] ;  /* 0x000000161820b981 */ /* 0x000364000c1e1b00 */
[----:B------:R-:W-:-:S02]  /*33a0*/  @!P0 IMAD R22, R36, R35, R22 ;  /* 0x0000002324168224 */ /* 0x000fc400078e0216 */
[----:B----4-:R-:W-:Y:S04]  /*33b0*/  STL.64 [R1+0x28], R14 ;  /* 0x0000280e01007387 */ /* 0x010fe80000100a00 */
[----:B--2---:R2:W-:Y:S02]  /*33c0*/  STL.64 [R1+0x38], R10 ;  /* 0x0000380a01007387 */ /* 0x0045e40000100a00 */
[----:B--2---:R-:W2:Y:S02]  /*33d0*/  @!P2 LDC.64 R10, c[0x0][0x230] ;  /* 0x00008c00ff0aab82 */ /* 0x004ea40000000a00 */
[----:B--2---:R-:W-:-:S04]  /*33e0*/  @!P2 IADD3 R10, P6, R20, R10, RZ ;  /* 0x0000000a140aa210 */ /* 0x004fc80007fde0ff */
[----:B------:R-:W-:Y:S02]  /*33f0*/  @!P2 IADD3.X R11, R3, R11, RZ, P6, !PT ;  /* 0x0000000b030ba210 */ /* 0x000fe400037fe4ff */
[----:B0-----:R-:W-:Y:S02]  /*3400*/  @!P2 IADD3 R16, P6, R20, R16, RZ ;  /* 0x000000101410a210 */ /* 0x001fe40007fde0ff */
[----:B------:R-:W-:-:S05]  /*3410*/  @!P0 MOV R20, R4 ;  /* 0x0000000400148202 */ /* 0x000fca0000000f00 */
[----:B------:R-:W-:Y:S01]  /*3420*/  @!P0 IMAD.WIDE.U32 R34, R36, R34, R20 ;  /* 0x0000002224228225 */ /* 0x000fe200078e0014 */
[----:B------:R-:W-:-:S06]  /*3430*/  MOV R36, UR6 ;  /* 0x0000000600247c02 */ /* 0x000fcc0008000f00 */
[----:B------:R-:W2:Y:S01]  /*3440*/  LDG.E.64 R36, desc[UR22][R36.64] ;  /* 0x0000001624247981 */ /* 0x000ea2000c1e1b00 */
[----:B------:R-:W-:Y:S02]  /*3450*/  SHF.R.S32.HI R13, RZ, 0x1f, R12 ;  /* 0x0000001fff0d7819 */ /* 0x000fe4000001140c */
[----:B------:R-:W-:-:S04]  /*3460*/  ISETP.GE.U32.AND P4, PT, R12, UR18, PT ;  /* 0x000000120c007c0c */ /* 0x000fc8000bf86070 */
[----:B------:R-:W-:Y:S02]  /*3470*/  ISETP.GE.AND.EX P5, PT, R13, UR19, PT, P4 ;  /* 0x000000130d007c0c */ /* 0x000fe4000bfa6340 */
[----:B------:R-:W-:Y:S02]  /*3480*/  IADD3 R15, R2, 0xb0, RZ ;  /* 0x000000b0020f7810 */ /* 0x000fe40007ffe0ff */
[----:B------:R-:W-:Y:S01]  /*3490*/  ISETP.GT.U32.OR P5, PT, R0, 0x2ff, P5 ;  /* 0x000002ff0000780c */ /* 0x000fe20002fa4470 */
[----:B------:R0:W-:Y:S01]  /*34a0*/  STL.64 [R1+0x10], R8 ;  /* 0x0000100801007387 */ /* 0x0001e20000100a00 */
[----:B------:R-:W-:Y:S02]  /*34b0*/  ISETP.GE.U32.AND P4, PT, R15, UR18, PT ;  /* 0x000000120f007c0c */ /* 0x000fe4000bf86070 */
[----:B0-----:R-:W-:-:S09]  /*34c0*/  SHF.R.S32.HI R8, RZ, 0x1f, R15 ;  /* 0x0000001fff087819 */ /* 0x001fd2000001140f */
[----:B------:R-:W0:Y:S01]  /*34d0*/  @!P5 LDC.64 R20, c[0x0][0x230] ;  /* 0x00008c00ff14db82 */ /* 0x000e220000000a00 */
[----:B------:R-:W-:Y:S01]  /*34e0*/  ISETP.GE.AND.EX P4, PT, R8, UR19, PT, P4 ;  /* 0x0000001308007c0c */ /* 0x000fe2000bf86340 */
[----:B---3--:R3:W-:Y:S03]  /*34f0*/  STL.64 [R1+0x40], R18 ;  /* 0x0000401201007387 */ /* 0x0087e60000100a00 */
[----:B------:R-:W-:Y:S02]  /*3500*/  ISETP.GT.U32.OR P4, PT, R0, 0x2ff, P4 ;  /* 0x000002ff0000780c */ /* 0x000fe40002784470 */
[----:B------:R-:W-:Y:S01]  /*3510*/  IADD3 R8, R2, 0x1f0, RZ ;  /* 0x000001f002087810 */ /* 0x000fe20007ffe0ff */
[----:B---3--:R-:W3:Y:S03]  /*3520*/  @!P5 LDC.64 R18, c[0x0][0x288] ;  /* 0x0000a200ff12db82 */ /* 0x008ee60000000a00 */
[----:B------:R-:W-:-:S02]  /*3530*/  ISETP.GE.U32.AND P3, PT, R8, UR18, PT ;  /* 0x0000001208007c0c */ /* 0x000fc4000bf66070 */
[----:B------:R-:W-:-:S04]  /*3540*/  SHF.R.S32.HI R14, RZ, 0x1f, R8 ;  /* 0x0000001fff0e7819 */ /* 0x000fc80000011408 */
[----:B------:R-:W-:Y:S01]  /*3550*/  ISETP.GE.AND.EX P3, PT, R14, UR19, PT, P3 ;  /* 0x000000130e007c0c */ /* 0x000fe2000bf66330 */
[----:B-1----:R-:W1:Y:S03]  /*3560*/  @!P4 LDC.64 R24, c[0x0][0x288] ;  /* 0x0000a200ff18cb82 */ /* 0x002e660000000a00 */
[----:B------:R-:W-:-:S05]  /*3570*/  ISETP.GT.U32.OR P3, PT, R0, 0x2ff, P3 ;  /* 0x000002ff0000780c */ /* 0x000fca0001f64470 */
[----:B------:R-:W4:Y:S01]  /*3580*/  @!P0 LDC.64 R8, c[0x0][0x228] ;  /* 0x00008a00ff088b82 */ /* 0x000f220000000a00 */
[----:B------:R-:W-:Y:S02]  /*3590*/  @!P0 IADD3 R29, R35, R22, RZ ;  /* 0x00000016231d8210 */ /* 0x000fe40007ffe0ff */
[----:B------:R-:W-:Y:S02]  /*35a0*/  @!P2 IADD3.X R17, R3, R17, RZ, P6, !PT ;  /* 0x000000110311a210 */ /* 0x000fe400037fe4ff */
[C---:B------:R-:W-:Y:S01]  /*35b0*/  @!P0 SHF.L.U32 R3, R34.reuse, 0x2, RZ ;  /* 0x0000000222038819 */ /* 0x040fe200000006ff */
[----:B---3--:R-:W-:Y:S02]  /*35c0*/  @!P5 IMAD R28, R13, R18, RZ ;  /* 0x000000120d1cd224 */ /* 0x008fe400078e02ff */
[----:B------:R-:W3:Y:S01]  /*35d0*/  @!P3 LDC.64 R30, c[0x0][0x288] ;  /* 0x0000a200ff1ebb82 */ /* 0x000ee20000000a00 */
[----:B------:R-:W-:Y:S01]  /*35e0*/  @!P0 SHF.L.U64.HI R34, R34, 0x2, R29 ;  /* 0x0000000222228819 */ /* 0x000fe2000001021d */
[----:B------:R-:W-:Y:S01]  /*35f0*/  @!P5 IMAD R19, R12, R19, R28 ;  /* 0x000000130c13d224 */ /* 0x000fe200078e021c */
[----:B------:R-:W-:-:S02]  /*3600*/  @!P5 MOV R28, R4 ;  /* 0x00000004001cd202 */ /* 0x000fc40000000f00 */
[----:B------:R-:W-:Y:S02]  /*3610*/  @!P5 MOV R29, R7 ;  /* 0x00000007001dd202 */ /* 0x000fe40000000f00 */
[----:B------:R-:W-:Y:S01]  /*3620*/  SHF.R.S32.HI R35, RZ, 0x1f, R15 ;  /* 0x0000001fff237819 */ /* 0x000fe2000001140f */
[----:B------:R-:W0:Y:S01]  /*3630*/  @!P5 LDC.64 R22, c[0x0][0x228] ;  /* 0x00008a00ff16db82 */ /* 0x000e220000000a00 */
[----:B------:R-:W-:Y:S01]  /*3640*/  @!P0 IADD3 R26, P6, R3, R26, RZ ;  /* 0x0000001a031a8210 */ /* 0x000fe20007fde0ff */
[----:B------:R-:W-:-:S04]  /*3650*/  @!P5 IMAD.WIDE.U32 R28, R12, R18, R28 ;  /* 0x000000120c1cd225 */ /* 0x000fc800078e001c */
[----:B-1----:R-:W-:Y:S01]  /*3660*/  @!P4 IMAD R18, R35, R24, RZ ;  /* 0x000000182312c224 */ /* 0x002fe200078e02ff */
[----:B------:R-:W-:Y:S02]  /*3670*/  @!P0 IADD3.X R27, R34, R27, RZ, P6, !PT ;  /* 0x0000001b221b8210 */ /* 0x000fe400037fe4ff */
[----:B----4-:R-:W-:Y:S01]  /*3680*/  @!P0 IADD3 R8, P6, R3, R8, RZ ;  /* 0x0000000803088210 */ /* 0x010fe20007fde0ff */
[----:B------:R-:W-:Y:S01]  /*3690*/  @!P4 IMAD R35, R15, R25, R18 ;  /* 0x000000190f23c224 */ /* 0x000fe200078e0212 */
[----:B------:R-:W-:Y:S02]  /*36a0*/  @!P5 IADD3 R3, R29, R19, RZ ;  /* 0x000000131d03d210 */ /* 0x000fe40007ffe0ff */
[----:B------:R-:W-:Y:S02]  /*36b0*/  @!P4 MOV R18, R4 ;  /* 0x000000040012c202 */ /* 0x000fe40000000f00 */
[----:B------:R-:W-:-:S03]  /*36c0*/  @!P4 MOV R19, R7 ;  /* 0x000000070013c202 */ /* 0x000fc60000000f00 */
[----:B------:R-:W-:Y:S01]  /*36d0*/  @!P4 IMAD.WIDE.U32 R24, R15, R24, R18 ;  /* 0x000000180f18c225 */ /* 0x000fe200078e0012 */
[----:B--2---:R-:W-:Y:S02]  /*36e0*/  MOV R13, R37 ;  /* 0x00000025000d7202 */ /* 0x004fe40000000f00 */
[----:B------:R-:W1:Y:S02]  /*36f0*/  @!P4 LDC.64 R18, c[0x0][0x230] ;  /* 0x00008c00ff12cb82 */ /* 0x000e640000000a00 */
[----:B------:R-:W-:Y:S01]  /*3700*/  @!P4 IADD3 R25, R25, R35, RZ ;  /* 0x000000231919c210 */ /* 0x000fe20007ffe0ff */
[----:B---3--:R-:W-:Y:S01]  /*3710*/  @!P3 IMAD R35, R14, R30, RZ ;  /* 0x0000001e0e23b224 */ /* 0x008fe200078e02ff */
[----:B------:R-:W-:Y:S01]  /*3720*/  IADD3 R37, R2, 0x1f0, RZ ;  /* 0x000001f002257810 */ /* 0x000fe20007ffe0ff */
[----:B------:R-:W2:Y:S01]  /*3730*/  LDL.LU.64 R14, [R1+0x48] ;  /* 0x00004800010e7983 */ /* 0x000ea20000300a00 */
[----:B------:R-:W-:-:S03]  /*3740*/  MOV R12, R36 ;  /* 0x00000024000c7202 */ /* 0x000fc60000000f00 */
[----:B------:R-:W-:Y:S01]  /*3750*/  @!P3 IMAD R35, R37, R31, R35 ;  /* 0x0000001f2523b224 */ /* 0x000fe200078e0223 */
[----:B------:R-:W-:-:S06]  /*3760*/  CS2R R36, SRZ ;  /* 0x0000000000247805 */ /* 0x000fcc000001ff00 */
[----:B------:R3:W4:Y:S01]  /*3770*/  @!P2 LDG.E.64 R36, desc[UR22][R10.64] ;  /* 0x000000160a24a981 */ /* 0x000722000c1e1b00 */
[----:B------:R-:W-:Y:S02]  /*3780*/  @!P0 IADD3.X R9, R34, R9, RZ, P6, !PT ;  /* 0x0000000922098210 */ /* 0x000fe400037fe4ff */
[C---:B------:R-:W-:Y:S02]  /*3790*/  @!P5 SHF.L.U32 R34, R28.reuse, 0x2, RZ ;  /* 0x000000021c22d819 */ /* 0x040fe400000006ff */
[----:B------:R-:W-:Y:S02]  /*37a0*/  @!P5 SHF.L.U64.HI R3, R28, 0x2, R3 ;  /* 0x000000021c03d819 */ /* 0x000fe40000010203 */
[----:B0-----:R-:W-:Y:S01]  /*37b0*/  @!P5 IADD3 R20, P6, R34, R20, RZ ;  /* 0x000000142214d210 */ /* 0x001fe20007fde0ff */
[----:B------:R-:W0:Y:S03]  /*37c0*/  @!P4 LDC.64 R28, c[0x0][0x228] ;  /* 0x00008a00ff1ccb82 */ /* 0x000e260000000a00 */
[----:B------:R-:W-:-:S02]  /*37d0*/  @!P5 IADD3.X R21, R3, R21, RZ, P6, !PT ;  /* 0x000000150315d210 */ /* 0x000fc400037fe4ff */
[----:B------:R-:W-:Y:S02]  /*37e0*/  @!P5 IADD3 R22, P6, R34, R22, RZ ;  /* 0x000000162216d210 */ /* 0x000fe40007fde0ff */
[C---:B------:R-:W-:Y:S01]  /*37f0*/  @!P4 SHF.L.U32 R34, R24.reuse, 0x2, RZ ;  /* 0x000000021822c819 */ /* 0x040fe200000006ff */
[----:B---3--:R-:W3:Y:S01]  /*3800*/  @!P3 LDC.64 R10, c[0x0][0x230] ;  /* 0x00008c00ff0abb82 */ /* 0x008ee20000000a00 */
[----:B------:R-:W-:Y:S02]  /*3810*/  @!P5 IADD3.X R23, R3, R23, RZ, P6, !PT ;  /* 0x000000170317d210 */ /* 0x000fe400037fe4ff */
[----:B------:R-:W-:Y:S02]  /*3820*/  @!P4 SHF.L.U64.HI R3, R24, 0x2, R25 ;  /* 0x000000021803c819 */ /* 0x000fe40000010219 */
[----:B------:R-:W-:Y:S02]  /*3830*/  IADD3 R31, R2, 0x1f0, RZ ;  /* 0x000001f0021f7810 */ /* 0x000fe40007ffe0ff */
[----:B------:R-:W-:-:S02]  /*3840*/  @!P3 MOV R24, R4 ;  /* 0x000000040018b202 */ /* 0x000fc40000000f00 */
[----:B------:R-:W-:-:S03]  /*3850*/  @!P3 MOV R25, R7 ;  /* 0x000000070019b202 */ /* 0x000fc60000000f00 */
[----:B------:R-:W-:Y:S01]  /*3860*/  @!P3 IMAD.WIDE.U32 R24, R31, R30, R24 ;  /* 0x0000001e1f18b225 */ /* 0x000fe200078e0018 */
[----:B------:R-:W-:-:S06]  /*3870*/  CS2R R30, SRZ ;  /* 0x00000000001e7805 */ /* 0x000fcc000001ff00 */
[----:B------:R1:W5:Y:S02]  /*3880*/  @!P2 LDG.E.64 R30, desc[UR22][R16.64] ;  /* 0x00000016101ea981 */ /* 0x000364000c1e1b00 */
[----:B-1----:R-:W1:Y:S02]  /*3890*/  @!P3 LDC.64 R16, c[0x0][0x228] ;  /* 0x00008a00ff10bb82 */ /* 0x002e640000000a00 */
[----:B----4-:R4:W-:Y:S02]  /*38a0*/  STL.64 [R1+0x20], R36 ;  /* 0x0000202401007387 */ /* 0x0109e40000100a00 */
[C---:B----4-:R-:W-:Y:S02]  /*38b0*/  @!P4 IADD3 R36, P2, R34.reuse, R18, RZ ;  /* 0x000000122224c210 */ /* 0x050fe40007f5e0ff */
[----:B0-----:R-:W-:Y:S02]  /*38c0*/  @!P4 IADD3 R18, P6, R34, R28, RZ ;  /* 0x0000001c2212c210 */ /* 0x001fe40007fde0ff */
[----:B------:R-:W-:Y:S01]  /*38d0*/  MOV R34, R12 ;  /* 0x0000000c00227202 */ /* 0x000fe20000000f00 */
[----:B------:R-:W-:Y:S01]  /*38e0*/  HFMA2.MMA R12, -RZ, RZ, 0, 0 ;  /* 0x00000000ff0c7435 */ /* 0x000fe200000001ff */
[----:B------:R-:W-:-:S02]  /*38f0*/  @!P4 IADD3.X R37, R3, R19, RZ, P2, !PT ;  /* 0x000000130325c210 */ /* 0x000fc400017fe4ff */
[----:B------:R-:W-:Y:S02]  /*3900*/  @!P4 IADD3.X R19, R3, R29, RZ, P6, !PT ;  /* 0x0000001d0313c210 */ /* 0x000fe400037fe4ff */
[----:B------:R-:W-:-:S05]  /*3910*/  MOV R28, RZ ;  /* 0x000000ff001c7202 */ /* 0x000fca0000000f00 */
[----:B------:R-:W-:Y:S01]  /*3920*/  MOV R29, R12 ;  /* 0x0000000c001d7202 */ /* 0x000fe20000000f00 */
[----:B------:R0:W-:Y:S04]  /*3930*/  STL [R1+0x54], R12 ;  /* 0x0000540c01007387 */ /* 0x0001e80000100800 */
[----:B------:R4:W-:Y:S04]  /*3940*/  STL [R1+0x50], R28 ;  /* 0x0000501c01007387 */ /* 0x0009e80000100800 */
[----:B0-----:R-:W5:Y:S04]  /*3950*/  LDL.LU R12, [R1+0x218] ;  /* 0x00021800010c7983 */ /* 0x001f680000300800 */
[----:B----4-:R-:W4:Y:S04]  /*3960*/  @!P0 LDG.E.64 R28, desc[UR22][R26.64] ;  /* 0x000000161a1c8981 */ /* 0x010f28000c1e1b00 */
[----:B------:R-:W3:Y:S01]  /*3970*/  LDL.LU.64 R26, [R1+0x58] ;  /* 0x00005800011a7983 */ /* 0x000ee20000300a00 */
[----:B------:R-:W-:-:S02]  /*3980*/  @!P3 IADD3 R3, R25, R35, RZ ;  /* 0x000000231903b210 */ /* 0x000fc40007ffe0ff */
[----:B------:R-:W-:Y:S02]  /*3990*/  MOV R25, R34 ;  /* 0x0000002200197202 */ /* 0x000fe40000000f00 */
[----:B------:R-:W-:-:S06]  /*39a0*/  CS2R R34, SRZ ;  /* 0x0000000000227805 */ /* 0x000fcc000001ff00 */
[----:B--2---:R0:W5:Y:S02]  /*39b0*/  @P1 LDG.E.64 R34, desc[UR22][R14.64] ;  /* 0x000000160e221981 */ /* 0x004164000c1e1b00 */
[----:B0-----:R-:W-:-:S06]  /*39c0*/  CS2R R14, SRZ ;  /* 0x00000000000e7805 */ /* 0x001fcc000001ff00 */
[----:B------:R-:W2:Y:S04]  /*39d0*/  @!P5 LDG.E.64 R14, desc[UR22][R20.64] ;  /* 0x00000016140ed981 */ /* 0x000ea8000c1e1b00 */
[----:B----4-:R0:W-:Y:S02]  /*39e0*/  @!P0 STL.64 [R1+0x50], R28 ;  /* 0x0000501c01008387 */ /* 0x0101e40000100a00 */
[----:B0-----:R-:W-:Y:S01]  /*39f0*/  HFMA2.MMA R29, -RZ, RZ, 0, 0 ;  /* 0x00000000ff1d7435 */ /* 0x001fe200000001ff */
[----:B------:R-:W-:-:S09]  /*3a00*/  MOV R28, RZ ;  /* 0x000000ff001c7202 */ /* 0x000fd20000000f00 */
[----:B------:R0:W5:Y:S02]  /*3a10*/  @!P0 LDG.E.64 R28, desc[UR22][R8.64] ;  /* 0x00000016081c8981 */ /* 0x000164000c1e1b00 */
[----:B0-----:R-:W-:-:S06]  /*3a20*/  CS2R R8, SRZ ;  /* 0x0000000000087805 */ /* 0x001fcc000001ff00 */
[----:B---3--:R0:W3:Y:S02]  /*3a30*/  @P1 LDG.E.64 R8, desc[UR22][R26.64] ;  /* 0x000000161a081981 */ /* 0x0080e4000c1e1b00 */
[----:B0-----:R-:W-:-:S06]  /*3a40*/  CS2R R26, SRZ ;  /* 0x00000000001a7805 */ /* 0x001fcc000001ff00 */
[----:B------:R0:W5:Y:S02]  /*3a50*/  @!P5 LDG.E.64 R26, desc[UR22][R22.64] ;  /* 0x00000016161ad981 */ /* 0x000164000c1e1b00 */
[----:B0-----:R-:W-:-:S06]  /*3a60*/  CS2R R22, SRZ ;  /* 0x0000000000167805 */ /* 0x001fcc000001ff00 */
[----:B------:R0:W4:Y:S01]  /*3a70*/  @!P4 LDG.E.64 R22, desc[UR22][R36.64] ;  /* 0x000000162416c981 */ /* 0x000122000c1e1b00 */
[C---:B------:R-:W-:Y:S02]  /*3a80*/  @!P3 SHF.L.U64.HI R3, R24.reuse, 0x2, R3 ;  /* 0x000000021803b819 */ /* 0x040fe40000010203 */
[----:B------:R-:W-:-:S04]  /*3a90*/  @!P3 SHF.L.U32 R24, R24, 0x2, RZ ;  /* 0x000000021818b819 */ /* 0x000fc800000006ff */
[----:B------:R-:W-:Y:S02]  /*3aa0*/  @!P3 IADD3 R10, P0, R24, R10, RZ ;  /* 0x0000000a180ab210 */ /* 0x000fe40007f1e0ff */
[----:B0-----:R-:W-:Y:S02]  /*3ab0*/  CS2R R36, SRZ ;  /* 0x0000000000247805 */ /* 0x001fe4000001ff00 */
[----:B------:R-:W-:-:S05]  /*3ac0*/  @!P3 IADD3.X R11, R3, R11, RZ, P0, !PT ;  /* 0x0000000b030bb210 */ /* 0x000fca00007fe4ff */
[----:B------:R-:W3:Y:S01]  /*3ad0*/  @!P3 LDG.E.64 R36, desc[UR22][R10.64] ;  /* 0x000000160a24b981 */ /* 0x000ee2000c1e1b00 */
[----:B-1----:R-:W-:-:S03]  /*3ae0*/  @!P3 IADD3 R16, P2, R24, R16, RZ ;  /* 0x000000101810b210 */ /* 0x002fc60007f5e0ff */
[----:B--2---:R0:W-:Y:S01]  /*3af0*/  STL.64 [R1+0x30], R14 ;  /* 0x0000300e01007387 */ /* 0x0041e20000100a00 */
[----:B------:R-:W-:-:S03]  /*3b00*/  @!P3 IADD3.X R17, R3, R17, RZ, P2, !PT ;  /* 0x000000110311b210 */ /* 0x000fc600017fe4ff */
[----:B0-----:R-:W5:Y:S01]  /*3b10*/  LDL.LU.64 R14, [R1+0x210] ;  /* 0x00021000010e7983 */ /* 0x001f620000300a00 */
[----:B------:R-:W-:-:S04]  /*3b20*/  MOV R21, R25 ;  /* 0x0000001900157202 */ /* 0x000fc80000000f00 */
[----:B------:R-:W-:-:S13]  /*3b30*/  R2UR UR6, R21 ;  /* 0x00000000150672ca */ /* 0x000fda00000e0000 */
[----:B------:R-:W-:-:S05]  /*3b40*/  MOV R3, UR6 ;  /* 0x0000000600037c02 */ /* 0x000fca0008000f00 */
[----:B------:R-:W-:-:S05]  /*3b50*/  FFMA.FTZ R3, -R3, UR6, R13 ;  /* 0x0000000603037c23 */ /* 0x000fca000801010d */
[----:B------:R-:W-:Y:S01]  /*3b60*/  FSETP.GTU.FTZ.AND P0, PT, R3, RZ, PT ;  /* 0x000000ff0300720b */ /* 0x000fe20003f1c000 */
[----:B----4-:R0:W-:-:S12]  /*3b70*/  STL.64 [R1+0x48], R22 ;  /* 0x0000481601007387 */ /* 0x0101d80000100a00 */
[----:B------:R-:W-:Y:S01]  /*3b80*/  VOTEU.ANY UP0, P0 ;  /* 0x00000000003f7886 */ /* 0x000fe20000000100 */
[----:B0-----:R-:W-:-:S04]  /*3b90*/  CS2R R22, SRZ ;  /* 0x0000000000167805 */ /* 0x001fc8000001ff00 */
[----:B------:R-:W-:Y:S01]  /*3ba0*/  @UP0 ULDC UR5, c[0x0][0x250] ;  /* 0x0000940000050ab9 */ /* 0x000fe20000000800 */
[----:B------:R-:W5:Y:S04]  /*3bb0*/  LDL.LU R13, [R1+0x208] ;  /* 0x00020800010d7983 */ /* 0x000f680000300800 */
[----:B------:R-:W5:Y:S01]  /*3bc0*/  @!P3 LDG.E.64 R22, desc[UR22][R16.64] ;  /* 0x000000161016b981 */ /* 0x000f62000c1e1b00 */
[----:B------:R-:W-:-:S13]  /*3bd0*/  PLOP3.LUT P0, PT, PT, PT, UP0, 0x80, 0x0 ;  /* 0x000000000000781c */ /* 0x000fda0003f0f008 */
[----:B------:R-:W-:-:S06]  /*3be0*/  @P0 FADD.FTZ R3, R3, UR5 ;  /* 0x0000000503030e21 */ /* 0x000fcc0008010000 */
[----:B------:R-:W0:Y:S01]  /*3bf0*/  @P0 MUFU.RSQ R3, R3 ;  /* 0x0000000300030308 */ /* 0x000e220000001400 */
[----:B---3--:R1:W-:Y:S01]  /*3c00*/  STL.64 [R1+0x58], R36 ;  /* 0x0000582401007387 */ /* 0x0083e20000100a00 */
[----:B------:R-:W-:Y:S01]  /*3c10*/  CS2R R24, SRZ ;  /* 0x0000000000187805 */ /* 0x000fe2000001ff00 */
[----:B------:R-:W-:Y:S01]  /*3c20*/  UMOV UR26, 0x3f800000 ;  /* 0x3f800000001a7882 */ /* 0x000fe20000000000 */
[----:B------:R-:W-:Y:S01]  /*3c30*/  BSSY B0, `(.L_x_2256) ;  /* 0x0000016000007945 */ /* 0x000fe20003800000 */
[----:B------:R-:W-:Y:S02]  /*3c40*/  ISETP.NE.AND P5, PT, RZ, UR25, PT ;  /* 0x00000019ff007c0c */ /* 0x000fe4000bfa5270 */
[----:B------:R-:W-:Y:S01]  /*3c50*/  CS2R R10, SRZ ;  /* 0x00000000000a7805 */ /* 0x000fe2000001ff00 */
[----:B------:R2:W5:Y:S01]  /*3c60*/  @!P4 LDG.E.64 R24, desc[UR22][R18.64] ;  /* 0x000000161218c981 */ /* 0x000562000c1e1b00 */
[----:B0-----:R-:W-:Y:S02]  /*3c70*/  @P0 R2UR UR5, R3 ;  /* 0x00000000030502ca */ /* 0x001fe400000e0000 */
[----:B------:R-:W-:Y:S01]  /*3c80*/  ISETP.GT.U32.AND P0, PT, R0, 0x2ff, PT ;  /* 0x000002ff0000780c */ /* 0x000fe20003f04070 */
[----:B------:R-:W-:Y:S01]  /*3c90*/  FADD.FTZ R3, R8, -UR6 ;  /* 0x8000000608037e21 */ /* 0x000fe20008010000 */
[----:B--2---:R-:W-:Y:S01]  /*3ca0*/  FADD.FTZ R18, R9, -UR6 ;  /* 0x8000000609127e21 */ /* 0x004fe20008010000 */
[----:B------:R-:W-:-:S08]  /*3cb0*/  CS2R R8, SRZ ;  /* 0x0000000000087805 */ /* 0x000fd0000001ff00 */
[----:B------:R-:W-:Y:S02]  /*3cc0*/  @UP0 UMOV UR26, UR5 ;  /* 0x00000005001a0c82 */ /* 0x000fe40008000000 */
[----:B-1----:R-:W-:Y:S05]  /*3cd0*/  @P0 BRA `(.L_x_2257) ;  /* 0x00000000002c0947 */ /* 0x002fea0003800000 */
[----:B------:R-:W2:Y:S01]  /*3ce0*/  LDL R21, [R1+0x200] ;  /* 0x0002000001157983 */ /* 0x000ea20000100800 */
[----:B------:R-:W-:Y:S01]  /*3cf0*/  ISETP.NE.AND P0, PT, RZ, UR25, PT ;  /* 0x00000019ff007c0c */ /* 0x000fe2000bf05270 */
[----:B------:R-:W0:-:S12]  /*3d00*/  LDC.64 R16, c[0x0][0x238] ;  /* 0x00008e00ff107b82 */ /* 0x000e180000000a00 */
[----:B------:R-:W1:Y:S01]  /*3d10*/  @P0 LDC.64 R8, c[0x0][0x240] ;  /* 0x00009000ff080b82 */ /* 0x000e620000000a00 */
[----:B--2---:R-:W-:-:S04]  /*3d20*/  IADD3 R19, R21, UR17, RZ ;  /* 0x0000001115137c10 */ /* 0x004fc8000fffe0ff */
[C---:B-1----:R-:W-:Y:S01]  /*3d30*/  @P0 LEA R8, P2, R19.reuse, R8, 0x2 ;  /* 0x0000000813080211 */ /* 0x042fe200078410ff */
[----:B0-----:R-:W-:Y:S01]  /*3d40*/  IMAD.WIDE R16, R19, 0x4, R16 ;  /* 0x0000000413107825 */ /* 0x001fe200078e0210 */
[----:B------:R-:W-:-:S04]  /*3d50*/  SHF.R.S32.HI R20, RZ, 0x1f, R19 ;  /* 0x0000001fff147819 */ /* 0x000fc80000011413 */
[----:B------:R-:W-:-:S05]  /*3d60*/  @P0 LEA.HI.X R9, R19, R9, R20, 0x2, P2 ;  /* 0x0000000913090211 */ /* 0x000fca00010f1414 */
[----:B------:R0:W5:Y:S04]  /*3d70*/  @P0 LDG.E.64 R10, desc[UR22][R8.64] ;  /* 0x00000016080a0981 */ /* 0x000168000c1e1b00 */
[----:B------:R0:W5:Y:S02]  /*3d80*/  LDG.E.64 R8, desc[UR22][R16.64] ;  /* 0x0000001610087981 */ /* 0x000164000c1e1b00 */
.L_x_2257:
[----:B------:R-:W-:Y:S05]  /*3d90*/  BSYNC B0 ;  /* 0x0000000000007941 */ /* 0x000fea0003800000 */
.L_x_2256:
[----:B------:R-:W-:Y:S01]  /*3da0*/  FMUL.FTZ R37, R3, UR26 ;  /* 0x0000001a03257c20 */ /* 0x000fe20008410000 */
[----:B------:R-:W-:Y:S01]  /*3db0*/  FMUL.FTZ R36, R18, UR26 ;  /* 0x0000001a12247c20 */ /* 0x000fe20008410000 */
[----:B0----5:R-:W-:Y:S02]  /*3dc0*/  MOV R17, R34 ;  /* 0x0000002200117202 */ /* 0x021fe40000000f00 */
[----:B------:R-:W-:Y:S01]  /*3dd0*/  MOV R16, R35 ;  /* 0x0000002300107202 */ /* 0x000fe20000000f00 */
        /* <DEDUP_REMOVED lines=10> */
[----:B------:R-:W-:-:S04]  /*3e80*/  FFMA.FTZ R17, R16, R17, 1 ;  /* 0x3f80000010117423 */ /* 0x000fc80000010011 */
[----:B------:R-:W-:Y:S01]  /*3e90*/  FMUL.FTZ R17, R3, R17 ;  /* 0x0000001103117220 */ /* 0x000fe20000410000 */
        /* <DEDUP_REMOVED lines=9> */
.L_x_2258:
[----:B------:R-:W2:Y:S04]  /*3f30*/  LDL.LU R21, [R1+0x8] ;  /* 0x0000080001157983 */ /* 0x000ea80000300800 */
[----:B------:R-:W3:Y:S01]  /*3f40*/  LDL.LU R20, [R1+0xc] ;  /* 0x00000c0001147983 */ /* 0x000ee20000300800 */
[----:B------:R-:W-:Y:S01]  /*3f50*/  FMUL.FTZ R18, R17, R8 ;  /* 0x0000000811127220 */ /* 0x000fe20000410000 */
[----:B------:R-:W-:-:S03]  /*3f60*/  FMUL.FTZ R19, R16, R9 ;  /* 0x0000000910137220 */ /* 0x000fc60000410000 */
[----:B------:R-:W-:Y:S01]  /*3f70*/  FFMA.FTZ R3, R37, R18, RZ ;  /* 0x0000001225037223 */ /* 0x000fe200000100ff */
[----:B------:R-:W-:-:S03]  /*3f80*/  FADD.FTZ R18, RZ, R18 ;  /* 0x00000012ff127221 */ /* 0x000fc60000010000 */
[----:B------:R-:W-:Y:S01]  /*3f90*/  FFMA.FTZ R3, R36, R19, R3 ;  /* 0x0000001324037223 */ /* 0x000fe20000010003 */
[----:B------:R-:W-:Y:S01]  /*3fa0*/  FADD.FTZ R18, R19, R18 ;  /* 0x0000001213127221 */ /* 0x000fe20000010000 */
[----:B--2---:R-:W-:Y:S01]  /*3fb0*/  FADD.FTZ R19, R21, -UR6 ;  /* 0x8000000615137e21 */ /* 0x004fe20008010000 */
[----:B---3--:R-:W-:-:S03]  /*3fc0*/  FADD.FTZ R20, R20, -UR6 ;  /* 0x8000000614147e21 */ /* 0x008fc60008010000 */
[----:B------:R-:W-:Y:S02]  /*3fd0*/  FMUL.FTZ R21, R19, UR26 ;  /* 0x0000001a13157c20 */ /* 0x000fe40008410000 */
[----:B------:R1:W5:Y:S01]  /*3fe0*/  LDL R19, [R1+0x74] ;  /* 0x0000740001137983 */ /* 0x0003620000100800 */
[----:B0-----:R-:W-:-:S03]  /*3ff0*/  FMUL.FTZ R36, R20, UR26 ;  /* 0x0000001a14247c20 */ /* 0x001fc60008410000 */
[----:B------:R1:W5:Y:S04]  /*4000*/  LDL R20, [R1+0x70] ;  /* 0x0000700001147983 */ /* 0x0003680000100800 */
[----:B------:R1:W-:Y:S04]  /*4010*/  STL [R1+0x1a8], R21 ;  /* 0x0001a81501007387 */ /* 0x0003e80000100800 */
[----:B------:R1:W-:Y:S01]  /*4020*/  STL [R1+0x1b8], R36 ;  /* 0x0001b82401007387 */ /* 0x0003e20000100800 */
[----:B------:R-:W-:Y:S05]  /*4030*/  @!P5 BRA `(.L_x_2259) ;  /* 0x000000000050d947 */ /* 0x000fea0003800000 */
[----:B-----5:R-:W-:-:S04]  /*4040*/  FFMA.FTZ R20, R21, R8, R10 ;  /* 0x0000000815147223 */ /* 0x020fc8000001000a */
[----:B------:R-:W-:-:S06]  /*4050*/  FMUL.FTZ R19, R20, -1.4426950216293334961 ;  /* 0xbfb8aa3b14137820 */ /* 0x000fcc0000410000 */
[----:B------:R-:W0:Y:S02]  /*4060*/  MUFU.EX2 R19, R19 ;  /* 0x0000001300137308 */ /* 0x000e240000000800 */
[----:B0-----:R-:W-:-:S06]  /*4070*/  FADD.FTZ R19, R19, 1 ;  /* 0x3f80000013137421 */ /* 0x001fcc0000010000 */
[----:B------:R-:W1:Y:S02]  /*4080*/  MUFU.RCP R19, R19 ;  /* 0x0000001300137308 */ /* 0x000e640000001000 */
[----:B-1----:R-:W-:-:S04]  /*4090*/  FADD.FTZ R21, -R19, 1 ;  /* 0x3f80000013157421 */ /* 0x002fc80000010100 */
[----:B------:R-:W-:Y:S02]  /*40a0*/  FFMA.FTZ R20, R20, R21, 1 ;  /* 0x3f80000014147423 */ /* 0x000fe40000010015 */
[----:B------:R-:W2:Y:S02]  /*40b0*/  LDL R21, [R1+0x70] ;  /* 0x0000700001157983 */ /* 0x000ea40000100800 */
[----:B--2---:R-:W-:-:S04]  /*40c0*/  FMUL.FTZ R19, R21, R19 ;  /* 0x0000001315137220 */ /* 0x004fc80000410000 */
[----:B------:R-:W-:Y:S01]  /*40d0*/  FMUL.FTZ R20, R19, R20 ;  /* 0x0000001413147220 */ /* 0x000fe20000410000 */
[----:B------:R-:W-:-:S04]  /*40e0*/  FFMA.FTZ R19, R36, R9, R11 ;  /* 0x0000000924137223 */ /* 0x000fc8000001000b */
[----:B------:R-:W-:-:S06]  /*40f0*/  FMUL.FTZ R21, R19, -1.4426950216293334961 ;  /* 0xbfb8aa3b13157820 */ /* 0x000fcc0000410000 */
[----:B------:R-:W0:Y:S02]  /*4100*/  MUFU.EX2 R21, R21 ;  /* 0x0000001500157308 */ /* 0x000e240000000800 */
[----:B0-----:R-:W-:-:S06]  /*4110*/  FADD.FTZ R21, R21, 1 ;  /* 0x3f80000015157421 */ /* 0x001fcc0000010000 */
[----:B------:R-:W0:Y:S02]  /*4120*/  MUFU.RCP R21, R21 ;  /* 0x0000001500157308 */ /* 0x000e240000001000 */
[----:B0-----:R-:W-:-:S04]  /*4130*/  FADD.FTZ R36, -R21, 1 ;  /* 0x3f80000015247421 */ /* 0x001fc80000010100 */
[----:B------:R-:W-:Y:S02]  /*4140*/  FFMA.FTZ R19, R19, R36, 1 ;  /* 0x3f80000013137423 */ /* 0x000fe40000010024 */
[----:B------:R-:W2:Y:S02]  /*4150*/  LDL R36, [R1+0x74] ;  /* 0x0000740001247983 */ /* 0x000ea40000100800 */
[----:B--2---:R-:W-:-:S04]  /*4160*/  FMUL.FTZ R21, R36, R21 ;  /* 0x0000001524157220 */ /* 0x004fc80000410000 */
[----:B------:R-:W-:-:S07]  /*4170*/  FMUL.FTZ R19, R21, R19 ;  /* 0x0000001315137220 */ /* 0x000fce0000410000 */
.L_x_2259:
[----:B------:R0:W-:Y:S01]  /*4180*/  STL [R1+0x210], R2 ;  /* 0x0002100201007387 */ /* 0x0001e20000100800 */
[----:B-1----:R-:W-:-:S03]  /*4190*/  MOV R21, R37 ;  /* 0x0000002500157202 */ /* 0x002fc60000000f00 */
[----:B0-----:R-:W2:Y:S02]  /*41a0*/  LDL R2, [R1+0x1a8] ;  /* 0x0001a80001027983 */ /* 0x001ea40000100800 */
[----:B------:R-:W-:Y:S01]  /*41b0*/  FFMA.FTZ R21, R21, R17, RZ ;  /* 0x0000001115157223 */ /* 0x000fe200000100ff */
[----:B------:R-:W-:Y:S01]  /*41c0*/  FADD.FTZ R36, RZ, R17 ;  /* 0x00000011ff247221 */ /* 0x000fe20000010000 */
[----:B-----5:R-:W-:Y:S01]  /*41d0*/  FMUL.FTZ R17, R20, R8 ;  /* 0x0000000814117220 */ /* 0x020fe20000410000 */
[----:B------:R0:W-:Y:S02]  /*41e0*/  STL [R1+0x208], R0 ;  /* 0x0002080001007387 */ /* 0x0001e40000100800 */
[----:B------:R-:W-:Y:S02]  /*41f0*/  FADD.FTZ R36, R36, R20 ;  /* 0x0000001424247221 */ /* 0x000fe40000010000 */
[----:B------:R-:W3:Y:S04]  /*4200*/  LDL R37, [R1+0x84] ;  /* 0x0000840001257983 */ /* 0x000ee80000100800 */
[----:B0-----:R-:W4:Y:S01]  /*4210*/  LDL R0, [R1+0x1b8] ;  /* 0x0001b80001007983 */ /* 0x001f220000100800 */
[----:B--2---:R-:W-:-:S03]  /*4220*/  FFMA.FTZ R21, R2, R20, R21 ;  /* 0x0000001402157223 */ /* 0x004fc60000010015 */
[----:B------:R-:W2:Y:S01]  /*4230*/  LDL R20, [R1+0x19c] ;  /* 0x00019c0001147983 */ /* 0x000ea20000100800 */
[----:B------:R-:W-:Y:S01]  /*4240*/  FFMA.FTZ R3, R2, R17, R3 ;  /* 0x0000001102037223 */ /* 0x000fe20000010003 */
[----:B------:R-:W-:Y:S01]  /*4250*/  FADD.FTZ R18, R18, R17 ;  /* 0x0000001112127221 */ /* 0x000fe20000010000 */
[----:B------:R-:W-:Y:S01]  /*4260*/  FADD.FTZ R12, R12, -UR6 ;  /* 0x800000060c0c7e21 */ /* 0x000fe20008010000 */
[----:B------:R-:W-:Y:S01]  /*4270*/  FADD.FTZ R13, R13, -UR6 ;  /* 0x800000060d0d7e21 */ /* 0x000fe20008010000 */
[----:B------:R0:W5:Y:S01]  /*4280*/  LDL.LU R2, [R1+0x210] ;  /* 0x0002100001027983 */ /* 0x0001620000300800 */
[----:B--2---:R-:W-:Y:S01]  /*4290*/  FFMA.FTZ R17, R20, R16, RZ ;  /* 0x0000001014117223 */ /* 0x004fe200000100ff */
[----:B------:R-:W-:Y:S01]  /*42a0*/  FADD.FTZ R20, RZ, R16 ;  /* 0x00000010ff147221 */ /* 0x000fe20000010000 */
[----:B------:R-:W-:Y:S02]  /*42b0*/  FMUL.FTZ R16, R19, R9 ;  /* 0x0000000913107220 */ /* 0x000fe40000410000 */
[----:B----4-:R-:W-:Y:S01]  /*42c0*/  FFMA.FTZ R17, R0, R19, R17 ;  /* 0x0000001300117223 */ /* 0x010fe20000010011 */
[----:B------:R-:W-:Y:S01]  /*42d0*/  FADD.FTZ R20, R20, R19 ;  /* 0x0000001314147221 */ /* 0x000fe20000010000 */
[----:B------:R-:W-:Y:S01]  /*42e0*/  FFMA.FTZ R3, R0, R16, R3 ;  /* 0x0000001000037223 */ /* 0x000fe20000010003 */
[----:B------:R-:W-:Y:S01]  /*42f0*/  FADD.FTZ R18, R16, R18 ;  /* 0x0000001210127221 */ /* 0x000fe20000010000 */
[----:B------:R-:W-:Y:S01]  /*4300*/  FMUL.FTZ R16, R12, UR26 ;  /* 0x0000001a0c107c20 */ /* 0x000fe20008410000 */
[----:B------:R-:W-:Y:S01]  /*4310*/  FMUL.FTZ R19, R13, UR26 ;  /* 0x0000001a0d137c20 */ /* 0x000fe20008410000 */
[----:B------:R0:W5:Y:S04]  /*4320*/  LDL.LU R0, [R1+0x208] ;  /* 0x0002080001007983 */ /* 0x0001680000300800 */
[----:B------:R0:W5:Y:S04]  /*4330*/  LDL R12, [R1+0x80] ;  /* 0x00008000010c7983 */ /* 0x0001680000100800 */
[----:B------:R0:W-:Y:S04]  /*4340*/  STL [R1+0x1a0], R16 ;  /* 0x0001a01001007387 */ /* 0x0001e80000100800 */
[----:B------:R0:W-:Y:S01]  /*4350*/  STL [R1+0x1b0], R19 ;  /* 0x0001b01301007387 */ /* 0x0001e20000100800 */
[----:B---3--:R-:W-:Y:S01]  /*4360*/  MOV R13, R37 ;  /* 0x00000025000d7202 */ /* 0x008fe20000000f00 */
[----:B------:R-:W-:Y:S06]  /*4370*/  @!P5 BRA `(.L_x_2260) ;  /* 0x00000000004cd947 */ /* 0x000fec0003800000 */
[----:B------:R-:W-:-:S04]  /*4380*/  FFMA.FTZ R13, R16, R8, R10 ;  /* 0x00000008100d7223 */ /* 0x000fc8000001000a */
[----:B-----5:R-:W-:-:S06]  /*4390*/  FMUL.FTZ R12, R13, -1.4426950216293334961 ;  /* 0xbfb8aa3b0d0c7820 */ /* 0x020fcc0000410000 */
[----:B------:R-:W1:Y:S02]  /*43a0*/  MUFU.EX2 R12, R12 ;  /* 0x0000000c000c7308 */ /* 0x000e640000000800 */
[----:B-1----:R-:W-:-:S06]  /*43b0*/  FADD.FTZ R12, R12, 1 ;  /* 0x3f8000000c0c7421 */ /* 0x002fcc0000010000 */
[----:B------:R-:W0:Y:S02]  /*43c0*/  MUFU.RCP R12, R12 ;  /* 0x0000000c000c7308 */ /* 0x000e240000001000 */
[----:B0-----:R-:W-:-:S04]  /*43d0*/  FADD.FTZ R16, -R12, 1 ;  /* 0x3f8000000c107421 */ /* 0x001fc80000010100 */
[----:B------:R-:W-:Y:S02]  /*43e0*/  FFMA.FTZ R16, R13, R16, 1 ;  /* 0x3f8000000d107423 */ /* 0x000fe40000010010 */
[----:B------:R-:W2:Y:S02]  /*43f0*/  LDL R13, [R1+0x80] ;  /* 0x00008000010d7983 */ /* 0x000ea40000100800 */
[----:B--2---:R-:W-:Y:S01]  /*4400*/  FMUL.FTZ R12, R13, R12 ;  /* 0x0000000c0d0c7220 */ /* 0x004fe20000410000 */
        /* <DEDUP_REMOVED lines=10> */
.L_x_2260:
[----:B-----5:R1:W-:Y:S04]  /*44b0*/  STL [R1+0x210], R2 ;  /* 0x0002100201007387 */ /* 0x0203e80000100800 */
[----:B-1----:R-:W2:Y:S04]  /*44c0*/  LDL R2, [R1+0x1a0] ;  /* 0x0001a00001027983 */ /* 0x002ea80000100800 */
[----:B------:R1:W-:Y:S01]  /*44d0*/  STL [R1+0x208], R0 ;  /* 0x0002080001007387 */ /* 0x0003e20000100800 */
[----:B0-----:R-:W-:Y:S01]  /*44e0*/  FMUL.FTZ R16, R12, R8 ;  /* 0x000000080c107220 */ /* 0x001fe20000410000 */
[----:B------:R-:W-:-:S02]  /*44f0*/  FADD.FTZ R36, R36, R12 ;  /* 0x0000000c24247221 */ /* 0x000fc40000010000 */
[----:B-1----:R-:W3:Y:S04]  /*4500*/  LDL R0, [R1+0x1b0] ;  /* 0x0001b00001007983 */ /* 0x002ee80000100800 */
[----:B------:R-:W4:Y:S04]  /*4510*/  LDL.LU R19, [R1+0x1c] ;  /* 0x00001c0001137983 */ /* 0x000f280000300800 */
[----:B------:R-:W4:Y:S01]  /*4520*/  LDL R37, [R1+0x7c] ;  /* 0x00007c0001257983 */ /* 0x000f220000100800 */
[----:B--2---:R-:W-:-:S03]  /*4530*/  FFMA.FTZ R21, R2, R12, R21 ;  /* 0x0000000c02157223 */ /* 0x004fc60000010015 */
[----:B------:R0:W5:Y:S04]  /*4540*/  LDL.LU R2, [R1+0x210] ;  /* 0x0002100001027983 */ /* 0x0001680000300800 */
[----:B------:R-:W2:Y:S01]  /*4550*/  LDL R12, [R1+0x1a0] ;  /* 0x0001a000010c7983 */ /* 0x000ea20000100800 */
[----:B------:R-:W-:Y:S01]  /*4560*/  FADD.FTZ R18, R18, R16 ;  /* 0x0000001012127221 */ /* 0x000fe20000010000 */
[----:B--2---:R-:W-:Y:S02]  /*4570*/  FFMA.FTZ R3, R12, R16, R3 ;  /* 0x000000100c037223 */ /* 0x004fe40000010003 */
[----:B------:R-:W2:Y:S01]  /*4580*/  LDL.LU R16, [R1+0x18] ;  /* 0x0000180001107983 */ /* 0x000ea20000300800 */
[----:B------:R-:W-:Y:S01]  /*4590*/  FMUL.FTZ R12, R13, R9 ;  /* 0x000000090d0c7220 */ /* 0x000fe20000410000 */
[----:B------:R-:W-:Y:S01]  /*45a0*/  FADD.FTZ R20, R20, R13 ;  /* 0x0000000d14147221 */ /* 0x000fe20000010000 */
[----:B---3--:R-:W-:-:S02]  /*45b0*/  FFMA.FTZ R17, R0, R13, R17 ;  /* 0x0000000d00117223 */ /* 0x008fc40000010011 */
[----:B------:R-:W-:Y:S01]  /*45c0*/  FFMA.FTZ R3, R0, R12, R3 ;  /* 0x0000000c00037223 */ /* 0x000fe20000010003 */
[----:B------:R-:W-:Y:S01]  /*45d0*/  FADD.FTZ R18, R12, R18 ;  /* 0x000000120c127221 */ /* 0x000fe20000010000 */
[----:B----4-:R-:W-:Y:S01]  /*45e0*/  FADD.FTZ R13, R19, -UR6 ;  /* 0x80000006130d7e21 */ /* 0x010fe20008010000 */
[----:B------:R0:W5:Y:S03]  /*45f0*/  LDL.LU R0, [R1+0x208] ;  /* 0x0002080001007983 */ /* 0x0001660000300800 */
[----:B------:R-:W-:Y:S01]  /*4600*/  FMUL.FTZ R19, R13, UR26 ;  /* 0x0000001a0d137c20 */ /* 0x000fe20008410000 */
[----:B------:R-:W-:Y:S01]  /*4610*/  MOV R13, R37 ;  /* 0x00000025000d7202 */ /* 0x000fe20000000f00 */
[----:B--2---:R-:W-:-:S04]  /*4620*/  FADD.FTZ R12, R16, -UR6 ;  /* 0x80000006100c7e21 */ /* 0x004fc80008010000 */
[----:B------:R-:W-:Y:S02]  /*4630*/  FMUL.FTZ R16, R12, UR26 ;  /* 0x0000001a0c107c20 */ /* 0x000fe40008410000 */
[----:B------:R0:W5:Y:S04]  /*4640*/  LDL R12, [R1+0x78] ;  /* 0x00007800010c7983 */ /* 0x0001680000100800 */
[----:B------:R0:W-:Y:S04]  /*4650*/  STL [R1+0x1a4], R16 ;  /* 0x0001a41001007387 */ /* 0x0001e80000100800 */
[----:B------:R0:W-:Y:S01]  /*4660*/  STL [R1+0x1b4], R19 ;  /* 0x0001b41301007387 */ /* 0x0001e20000100800 */
[----:B------:R-:W-:Y:S05]  /*4670*/  @!P5 BRA `(.L_x_2261) ;  /* 0x00000000004cd947 */ /* 0x000fea0003800000 */
        /* <DEDUP_REMOVED lines=19> */
.L_x_2261:
[----:B-----5:R1:W-:Y:S01]  /*47b0*/  STL [R1+0x208], R0 ;  /* 0x0002080001007387 */ /* 0x0203e20000100800 */
[----:B0-----:R-:W-:Y:S01]  /*47c0*/  FMUL.FTZ R16, R12, R8 ;  /* 0x000000080c107220 */ /* 0x001fe20000410000 */
[----:B------:R-:W-:Y:S02]  /*47d0*/  FADD.FTZ R36, R36, R12 ;  /* 0x0000000c24247221 */ /* 0x000fe40000010000 */
[----:B------:R-:W2:Y:S04]  /*47e0*/  LDL R37, [R1+0x68] ;  /* 0x0000680001257983 */ /* 0x000ea80000100800 */
[----:B------:R-:W3:Y:S04]  /*47f0*/  LDL R19, [R1+0x6c] ;  /* 0x00006c0001137983 */ /* 0x000ee80000100800 */
[----:B-1----:R-:W4:Y:S02]  /*4800*/  LDL R0, [R1+0x1a4] ;  /* 0x0001a40001007983 */ /* 0x002f240000100800 */
[----:B----4-:R-:W-:-:S02]  /*4810*/  FFMA.FTZ R21, R0, R12, R21 ;  /* 0x0000000c00157223 */ /* 0x010fc40000010015 */
[----:B------:R0:W5:Y:S04]  /*4820*/  LDL.LU R0, [R1+0x208] ;  /* 0x0002080001007983 */ /* 0x0001680000300800 */
[----:B------:R-:W4:Y:S01]  /*4830*/  LDL R12, [R1+0x1a4] ;  /* 0x0001a400010c7983 */ /* 0x000f220000100800 */
[----:B------:R-:W-:Y:S01]  /*4840*/  FADD.FTZ R18, R18, R16 ;  /* 0x0000001012127221 */ /* 0x000fe20000010000 */
[----:B------:R-:W-:Y:S01]  /*4850*/  FADD.FTZ R14, R14, -UR6 ;  /* 0x800000060e0e7e21 */ /* 0x000fe20008010000 */
[----:B----4-:R-:W-:Y:S02]  /*4860*/  FFMA.FTZ R3, R12, R16, R3 ;  /* 0x000000100c037223 */ /* 0x010fe40000010003 */
[----:B------:R-:W4:Y:S01]  /*4870*/  LDL R16, [R1+0x1b4] ;  /* 0x0001b40001107983 */ /* 0x000f220000100800 */
[----:B------:R-:W-:Y:S01]  /*4880*/  FMUL.FTZ R12, R13, R9 ;  /* 0x000000090d0c7220 */ /* 0x000fe20000410000 */
[----:B------:R-:W-:Y:S01]  /*4890*/  FADD.FTZ R15, R15, -UR6 ;  /* 0x800000060f0f7e21 */ /* 0x000fe20008010000 */
[----:B------:R-:W-:-:S05]  /*48a0*/  FMUL.FTZ R14, R14, UR26 ;  /* 0x0000001a0e0e7c20 */ /* 0x000fca0008410000 */
[----:B------:R0:W-:Y:S01]  /*48b0*/  STL [R1+0x1ac], R14 ;  /* 0x0001ac0e01007387 */ /* 0x0001e20000100800 */
[----:B------:R-:W-:Y:S01]  /*48c0*/  FADD.FTZ R20, R20, R13 ;  /* 0x0000000d14147221 */ /* 0x000fe20000010000 */
[----:B------:R-:W-:Y:S01]  /*48d0*/  FADD.FTZ R18, R12, R18 ;  /* 0x000000120c127221 */ /* 0x000fe20000010000 */
[C---:B----4-:R-:W-:Y:S01]  /*48e0*/  FFMA.FTZ R17, R16.reuse, R13, R17 ;  /* 0x0000000d10117223 */ /* 0x050fe20000010011 */
[----:B------:R-:W-:Y:S01]  /*48f0*/  FFMA.FTZ R3, R16, R12, R3 ;  /* 0x0000000c10037223 */ /* 0x000fe20000010003 */
[----:B------:R-:W-:-:S05]  /*4900*/  FMUL.FTZ R16, R15, UR26 ;  /* 0x0000001a0f107c20 */ /* 0x000fca0008410000 */
[----:B------:R0:W-:Y:S01]  /*4910*/  STL [R1+0x1bc], R16 ;  /* 0x0001bc1001007387 */ /* 0x0001e20000100800 */
[----:B--2---:R-:W-:Y:S02]  /*4920*/  MOV R12, R37 ;  /* 0x00000025000c7202 */ /* 0x004fe40000000f00 */
[----:B---3--:R-:W-:Y:S01]  /*4930*/  MOV R13, R19 ;  /* 0x00000013000d7202 */ /* 0x008fe20000000f00 */
[----:B------:R-:W-:Y:S06]  /*4940*/  @!P5 BRA `(.L_x_2262) ;  /* 0x000000000048d947 */ /* 0x000fec0003800000 */
        /* <DEDUP_REMOVED lines=18> */
.L_x_2262:
[----:B-----5:R1:W-:Y:S04]  /*4a70*/  STL [R1+0x208], R0 ;  /* 0x0002080001007387 */ /* 0x0203e80000100800 */
[----:B-1----:R-:W2:Y:S01]  /*4a80*/  LDL R0, [R1+0x1ac] ;  /* 0x0001ac0001007983 */ /* 0x002ea20000100800 */
[----:B0-----:R-:W-:-:S03]  /*4a90*/  FMUL.FTZ R14, R12, R8 ;  /* 0x000000080c0e7220 */ /* 0x001fc60000410000 */
[----:B------:R-:W3:Y:S01]  /*4aa0*/  LDL.LU R37, [R1+0x28] ;  /* 0x0000280001257983 */ /* 0x000ee20000300800 */
[----:B------:R-:W-:-:S03]  /*4ab0*/  FADD.FTZ R36, R36, R12 ;  /* 0x0000000c24247221 */ /* 0x000fc60000010000 */
[----:B------:R-:W4:Y:S04]  /*4ac0*/  LDL.LU R15, [R1+0x2c] ;  /* 0x00002c00010f7983 */ /* 0x000f280000300800 */
[----:B------:R-:W4:Y:S04]  /*4ad0*/  LDL R19, [R1+0x60] ;  /* 0x0000600001137983 */ /* 0x000f280000100800 */
[----:B------:R-:W4:Y:S01]  /*4ae0*/  LDL R16, [R1+0x64] ;  /* 0x0000640001107983 */ /* 0x000f220000100800 */
[----:B--2---:R-:W-:-:S03]  /*4af0*/  FFMA.FTZ R21, R0, R12, R21 ;  /* 0x0000000c00157223 */ /* 0x004fc60000010015 */
[----:B------:R0:W5:Y:S04]  /*4b00*/  LDL.LU R0, [R1+0x208] ;  /* 0x0002080001007983 */ /* 0x0001680000300800 */
[----:B------:R-:W2:Y:S01]  /*4b10*/  LDL R12, [R1+0x1ac] ;  /* 0x0001ac00010c7983 */ /* 0x000ea20000100800 */
[----:B------:R-:W-:Y:S01]  /*4b20*/  FADD.FTZ R18, R18, R14 ;  /* 0x0000000e12127221 */ /* 0x000fe20000010000 */
[----:B--2---:R-:W-:Y:S02]  /*4b30*/  FFMA.FTZ R3, R12, R14, R3 ;  /* 0x0000000e0c037223 */ /* 0x004fe40000010003 */
[----:B------:R-:W2:Y:S01]  /*4b40*/  LDL R14, [R1+0x1bc] ;  /* 0x0001bc00010e7983 */ /* 0x000ea20000100800 */
[----:B------:R-:W-:Y:S01]  /*4b50*/  FMUL.FTZ R12, R13, R9 ;  /* 0x000000090d0c7220 */ /* 0x000fe20000410000 */
[----:B------:R-:W-:-:S03]  /*4b60*/  FADD.FTZ R20, R20, R13 ;  /* 0x0000000d14147221 */ /* 0x000fc60000010000 */
[----:B------:R-:W-:Y:S01]  /*4b70*/  FADD.FTZ R18, R12, R18 ;  /* 0x000000120c127221 */ /* 0x000fe20000010000 */
[C---:B--2---:R-:W-:Y:S01]  /*4b80*/  FFMA.FTZ R3, R14.reuse, R12, R3 ;  /* 0x0000000c0e037223 */ /* 0x044fe20000010003 */
[----:B------:R-:W-:Y:S01]  /*4b90*/  FFMA.FTZ R17, R14, R13, R17 ;  /* 0x0000000d0e117223 */ /* 0x000fe20000010011 */
[----:B---3--:R-:W-:Y:S01]  /*4ba0*/  FADD.FTZ R12, R37, -UR6 ;  /* 0x80000006250c7e21 */ /* 0x008fe20008010000 */
[----:B----4-:R-:W-:-:S03]  /*4bb0*/  FADD.FTZ R13, R15, -UR6 ;  /* 0x800000060f0d7e21 */ /* 0x010fc60008010000 */
[----:B------:R-:W-:Y:S01]  /*4bc0*/  FMUL.FTZ R14, R12, UR26 ;  /* 0x0000001a0c0e7c20 */ /* 0x000fe20008410000 */
[----:B------:R-:W-:Y:S01]  /*4bd0*/  FMUL.FTZ R15, R13, UR26 ;  /* 0x0000001a0d0f7c20 */ /* 0x000fe20008410000 */
[----:B------:R-:W-:Y:S02]  /*4be0*/  MOV R12, R19 ;  /* 0x00000013000c7202 */ /* 0x000fe40000000f00 */
        /* <DEDUP_REMOVED lines=22> */
.L_x_2263:
        /* <DEDUP_REMOVED lines=46> */
.L_x_2264:
[----:B------:R-:W2:Y:S04]  /*5030*/  LDL.LU R16, [R1+0x40] ;  /* 0x0000400001107983 */ /* 0x000ea80000300800 */
[----:B------:R-:W3:Y:S01]  /*5040*/  LDL.LU R15, [R1+0x44] ;  /* 0x00004400010f7983 */ /* 0x000ee20000300800 */
[----:B------:R-:W-:Y:S01]  /*5050*/  FMUL.FTZ R14, R12, R8 ;  /* 0x000000080c0e7220 */ /* 0x000fe20000410000 */
[----:B------:R-:W-:Y:S01]  /*5060*/  FADD.FTZ R36, R36, R12 ;  /* 0x0000000c24247221 */ /* 0x000fe20000010000 */
[----:B------:R-:W-:Y:S01]  /*5070*/  FFMA.FTZ R21, R37, R12, R21 ;  /* 0x0000000c25157223 */ /* 0x000fe20000010015 */
[----:B------:R-:W-:Y:S01]  /*5080*/  FMUL.FTZ R12, R13, R9 ;  /* 0x000000090d0c7220 */ /* 0x000fe20000410000 */
[----:B------:R-:W-:Y:S01]  /*5090*/  FFMA.FTZ R3, R37, R14, R3 ;  /* 0x0000000e25037223 */ /* 0x000fe20000010003 */
[----:B------:R-:W-:Y:S01]  /*50a0*/  FADD.FTZ R18, R18, R14 ;  /* 0x0000000e12127221 */ /* 0x000fe20000010000 */
[----:B------:R-:W-:Y:S01]  /*50b0*/  FADD.FTZ R20, R20, R13 ;  /* 0x0000000d14147221 */ /* 0x000fe20000010000 */
[C---:B------:R-:W-:Y:S01]  /*50c0*/  FFMA.FTZ R17, R19.reuse, R13, R17 ;  /* 0x0000000d13117223 */ /* 0x040fe20000010011 */
[----:B------:R-:W-:Y:S01]  /*50d0*/  FFMA.FTZ R3, R19, R12, R3 ;  /* 0x0000000c13037223 */ /* 0x000fe20000010003 */
[----:B------:R-:W-:Y:S01]  /*50e0*/  FADD.FTZ R18, R12, R18 ;  /* 0x000000120c127221 */ /* 0x000fe20000010000 */
[----:B--2---:R-:W-:Y:S01]  /*50f0*/  FADD.FTZ R12, R16, -UR6 ;  /* 0x80000006100c7e21 */ /* 0x004fe20008010000 */
[----:B---3--:R-:W-:-:S03]  /*5100*/  FADD.FTZ R13, R15, -UR6 ;  /* 0x800000060f0d7e21 */ /* 0x008fc60008010000 */
[----:B0-----:R-:W-:Y:S01]  /*5110*/  FMUL.FTZ R37, R12, UR26 ;  /* 0x0000001a0c257c20 */ /* 0x001fe20008410000 */
[----:B------:R-:W-:Y:S01]  /*5120*/  MOV R12, R32 ;  /* 0x00000020000c7202 */ /* 0x000fe20000000f00 */
[----:B------:R-:W-:Y:S01]  /*5130*/  FMUL.FTZ R19, R13, UR26 ;  /* 0x0000001a0d137c20 */ /* 0x000fe20008410000 */
[----:B------:R-:W-:Y:S02]  /*5140*/  MOV R13, R33 ;  /* 0x00000021000d7202 */ /* 0x000fe40000000f00 */
        /* <DEDUP_REMOVED lines=21> */
.L_x_2265:
        /* <DEDUP_REMOVED lines=39> */
.L_x_2266:
        /* <DEDUP_REMOVED lines=39> */
.L_x_2267:
        /* <DEDUP_REMOVED lines=39> */
.L_x_2268:
        /* <DEDUP_REMOVED lines=12> */
[----:B------:R-:W-:Y:S01]  /*5ab0*/  MOV R14, R24 ;  /* 0x00000018000e7202 */ /* 0x000fe20000000f00 */
[----:B--2---:R-:W-:Y:S01]  /*5ac0*/  FADD.FTZ R12, R16, -UR6 ;  /* 0x80000006100c7e21 */ /* 0x004fe20008010000 */
[----:B---3--:R-:W-:-:S03]  /*5ad0*/  FADD.FTZ R13, R15, -UR6 ;  /* 0x800000060f0d7e21 */ /* 0x008fc60008010000 */
[----:B------:R-:W-:Y:S01]  /*5ae0*/  FMUL.FTZ R16, R12, UR26 ;  /* 0x0000001a0c107c20 */ /* 0x000fe20008410000 */
[----:B------:R-:W-:Y:S01]  /*5af0*/  MOV R12, R25 ;  /* 0x00000019000c7202 */ /* 0x000fe20000000f00 */
[----:B------:R-:W-:-:S03]  /*5b00*/  FMUL.FTZ R15, R13, UR26 ;  /* 0x0000001a0d0f7c20 */ /* 0x000fc60008410000 */
[----:B------:R1:W-:Y:S04]  /*5b10*/  STL [R1+0x34], R16 ;  /* 0x0000341001007387 */ /* 0x0003e80000100800 */
[----:B------:R1:W-:Y:S01]  /*5b20*/  STL [R1+0x48], R15 ;  /* 0x0000480f01007387 */ /* 0x0003e20000100800 */
[----:B------:R-:W-:Y:S05]  /*5b30*/  @!P5 BRA `(.L_x_2269) ;  /* 0x000000000048d947 */ /* 0x000fea0003800000 */
[----:B------:R-:W-:-:S04]  /*5b40*/  FFMA.FTZ R13, R16, R8, R10 ;  /* 0x00000008100d7223 */ /* 0x000fc8000001000a */
[----:B------:R-:W-:-:S06]  /*5b50*/  FMUL.FTZ R12, R13, -1.4426950216293334961 ;  /* 0xbfb8aa3b0d0c7820 */ /* 0x000fcc0000410000 */
[----:B------:R-:W2:Y:S02]  /*5b60*/  MUFU.EX2 R12, R12 ;  /* 0x0000000c000c7308 */ /* 0x000ea40000000800 */
[----:B--2---:R-:W-:-:S06]  /*5b70*/  FADD.FTZ R12, R12, 1 ;  /* 0x3f8000000c0c7421 */ /* 0x004fcc0000010000 */
[----:B------:R-:W2:Y:S02]  /*5b80*/  MUFU.RCP R12, R12 ;  /* 0x0000000c000c7308 */ /* 0x000ea40000001000 */
[----:B--2---:R-:W-:Y:S01]  /*5b90*/  FADD.FTZ R14, -R12, 1 ;  /* 0x3f8000000c0e7421 */ /* 0x004fe20000010100 */
[----:B------:R-:W-:-:S03]  /*5ba0*/  FMUL.FTZ R12, R24, R12 ;  /* 0x0000000c180c7220 */ /* 0x000fc60000410000 */
[----:B------:R-:W-:-:S04]  /*5bb0*/  FFMA.FTZ R14, R13, R14, 1 ;  /* 0x3f8000000d0e7423 */ /* 0x000fc8000001000e */
[----:B------:R-:W-:Y:S01]  /*5bc0*/  FMUL.FTZ R14, R12, R14 ;  /* 0x0000000e0c0e7220 */ /* 0x000fe20000410000 */
[----:B------:R-:W-:-:S04]  /*5bd0*/  FFMA.FTZ R12, R15, R9, R11 ;  /* 0x000000090f0c7223 */ /* 0x000fc8000001000b */
[----:B------:R-:W-:-:S06]  /*5be0*/  FMUL.FTZ R13, R12, -1.4426950216293334961 ;  /* 0xbfb8aa3b0c0d7820 */ /* 0x000fcc0000410000 */
[----:B------:R-:W2:Y:S02]  /*5bf0*/  MUFU.EX2 R13, R13 ;  /* 0x0000000d000d7308 */ /* 0x000ea40000000800 */
[----:B--2---:R-:W-:-:S06]  /*5c00*/  FADD.FTZ R13, R13, 1 ;  /* 0x3f8000000d0d7421 */ /* 0x004fcc0000010000 */
[----:B------:R-:W1:Y:S02]  /*5c10*/  MUFU.RCP R13, R13 ;  /* 0x0000000d000d7308 */ /* 0x000e640000001000 */
[----:B-1----:R-:W-:Y:S01]  /*5c20*/  FADD.FTZ R15, -R13, 1 ;  /* 0x3f8000000d0f7421 */ /* 0x002fe20000010100 */
[----:B------:R-:W-:-:S03]  /*5c30*/  FMUL.FTZ R13, R25, R13 ;  /* 0x0000000d190d7220 */ /* 0x000fc60000410000 */
[----:B------:R-:W-:-:S04]  /*5c40*/  FFMA.FTZ R12, R12, R15, 1 ;  /* 0x3f8000000c0c7423 */ /* 0x000fc8000001000f */
[----:B------:R-:W-:-:S07]  /*5c50*/  FMUL.FTZ R12, R13, R12 ;  /* 0x0000000c0d0c7220 */ /* 0x000fce0000410000 */
.L_x_2269:
[----:B-----5:R2:W-:Y:S04]  /*5c60*/  STL [R1+0x208], R0 ;  /* 0x0002080001007387 */ /* 0x0205e80000100800 */
[----:B--2---:R-:W2:Y:S01]  /*5c70*/  LDL R0, [R1+0x34] ;  /* 0x0000340001007983 */ /* 0x004ea20000100800 */
[----:B------:R-:W-:Y:S01]  /*5c80*/  FMUL.FTZ R13, R14, R8 ;  /* 0x000000080e0d7220 */ /* 0x000fe20000410000 */
[----:B------:R-:W-:Y:S02]  /*5c90*/  FADD.FTZ R36, R36, R14 ;  /* 0x0000000e24247221 */ /* 0x000fe40000010000 */
[----:B0-----:R-:W3:Y:S04]  /*5ca0*/  LDL.LU R37, [R1+0xb0] ;  /* 0x0000b00001257983 */ /* 0x001ee80000300800 */
[----:B-1----:R-:W4:Y:S04]  /*5cb0*/  LDL.LU R15, [R1+0xb4] ;  /* 0x0000b400010f7983 */ /* 0x002f280000300800 */
[----:B------:R-:W4:Y:S04]  /*5cc0*/  LDL R19, [R1+0xe0] ;  /* 0x0000e00001137983 */ /* 0x000f280000100800 */
[----:B------:R-:W4:Y:S01]  /*5cd0*/  LDL R16, [R1+0xe4] ;  /* 0x0000e40001107983 */ /* 0x000f220000100800 */
[----:B--2---:R-:W-:-:S03]  /*5ce0*/  FFMA.FTZ R21, R0, R14, R21 ;  /* 0x0000000e00157223 */ /* 0x004fc60000010015 */
[----:B------:R-:W2:Y:S01]  /*5cf0*/  LDL R14, [R1+0x48] ;  /* 0x00004800010e7983 */ /* 0x000ea20000100800 */
[----:B------:R-:W-:Y:S01]  /*5d00*/  FFMA.FTZ R3, R0, R13, R3 ;  /* 0x0000000d00037223 */ /* 0x000fe20000010003 */
[----:B------:R-:W-:Y:S01]  /*5d10*/  FADD.FTZ R18, R18, R13 ;  /* 0x0000000d12127221 */ /* 0x000fe20000010000 */
[----:B------:R-:W-:Y:S01]  /*5d20*/  FMUL.FTZ R13, R12, R9 ;  /* 0x000000090c0d7220 */ /* 0x000fe20000410000 */
[----:B------:R-:W-:Y:S01]  /*5d30*/  FADD.FTZ R20, R20, R12 ;  /* 0x0000000c14147221 */ /* 0x000fe20000010000 */
[----:B------:R0:W5:Y:S02]  /*5d40*/  LDL.LU R0, [R1+0x208] ;  /* 0x0002080001007983 */ /* 0x0001640000300800 */
[----:B------:R-:W-:Y:S01]  /*5d50*/  FADD.FTZ R18, R13, R18 ;  /* 0x000000120d127221 */ /* 0x000fe20000010000 */
[C---:B--2---:R-:W-:Y:S01]  /*5d60*/  FFMA.FTZ R17, R14.reuse, R12, R17 ;  /* 0x0000000c0e117223 */ /* 0x044fe20000010011 */
[----:B------:R-:W-:Y:S01]  /*5d70*/  FFMA.FTZ R3, R14, R13, R3 ;  /* 0x0000000d0e037223 */ /* 0x000fe20000010003 */
[----:B---3--:R-:W-:Y:S01]  /*5d80*/  FADD.FTZ R12, R37, -UR6 ;  /* 0x80000006250c7e21 */ /* 0x008fe20008010000 */
[----:B----4-:R-:W-:Y:S01]  /*5d90*/  FADD.FTZ R13, R15, -UR6 ;  /* 0x800000060f0d7e21 */ /* 0x010fe20008010000 */
[----:B------:R-:W-:-:S02]  /*5da0*/  MOV R14, R19 ;  /* 0x00000013000e7202 */ /* 0x000fc40000000f00 */
[----:B------:R-:W-:Y:S01]  /*5db0*/  FMUL.FTZ R37, R12, UR26 ;  /* 0x0000001a0c257c20 */ /* 0x000fe20008410000 */
[----:B------:R-:W-:Y:S01]  /*5dc0*/  FMUL.FTZ R15, R13, UR26 ;  /* 0x0000001a0d0f7c20 */ /* 0x000fe20008410000 */
[----:B------:R-:W-:-:S03]  /*5dd0*/  MOV R12, R16 ;  /* 0x00000010000c7202 */ /* 0x000fc60000000f00 */
        /* <DEDUP_REMOVED lines=21> */
.L_x_2270:
[----:B-----5:R1:W-:Y:S04]  /*5f30*/  STL [R1+0x208], R0 ;  /* 0x0002080001007387 */ /* 0x0203e80000100800 */
[----:B-1----:R-:W2:Y:S01]  /*5f40*/  LDL R0, [R1+0xb0] ;  /* 0x0000b00001007983 */ /* 0x002ea20000100800 */
[----:B------:R-:W-:Y:S01]  /*5f50*/  FMUL.FTZ R13, R14, R8 ;  /* 0x000000080e0d7220 */ /* 0x000fe20000410000 */
[----:B------:R-:W-:Y:S02]  /*5f60*/  FADD.FTZ R36, R36, R14 ;  /* 0x0000000e24247221 */ /* 0x000fe40000010000 */
[----:B0-----:R-:W3:Y:S04]  /*5f70*/  LDL.LU R37, [R1+0xb8] ;  /* 0x0000b80001257983 */ /* 0x001ee80000300800 */
[----:B------:R-:W4:Y:S04]  /*5f80*/  LDL.LU R15, [R1+0xbc] ;  /* 0x0000bc00010f7983 */ /* 0x000f280000300800 */
        /* <DEDUP_REMOVED lines=39> */
.L_x_2271:
        /* <DEDUP_REMOVED lines=45> */
.L_x_2272:
        /* <DEDUP_REMOVED lines=45> */
.L_x_2273:
        /* <DEDUP_REMOVED lines=45> */
.L_x_2274:
        /* <DEDUP_REMOVED lines=45> */
.L_x_2275:
        /* <DEDUP_REMOVED lines=45> */
.L_x_2276:
        /* <DEDUP_REMOVED lines=45> */
.L_x_2277:
        /* <DEDUP_REMOVED lines=45> */
.L_x_2278:
        /* <DEDUP_REMOVED lines=45> */
.L_x_2279:
        /* <DEDUP_REMOVED lines=45> */
.L_x_2280:
        /* <DEDUP_REMOVED lines=45> */
.L_x_2281:
        /* <DEDUP_REMOVED lines=45> */
.L_x_2282:
        /* <DEDUP_REMOVED lines=45> */
.L_x_2283:
        /* <DEDUP_REMOVED lines=45> */
.L_x_2284:
        /* <DEDUP_REMOVED lines=45> */
.L_x_2285:
[----:B-----5:R1:W-:Y:S04]  /*8960*/  STL [R1+0x208], R0 ;  /* 0x0002080001007387 */ /* 0x0203e80000100800 */
[----:B-1----:R-:W2:Y:S01]  /*8970*/  LDL R0, [R1+0x130] ;  /* 0x0001300001007983 */ /* 0x002ea20000100800 */
[----:B0-----:R-:W-:-:S03]  /*8980*/  FADD.FTZ R37, R36, R14 ;  /* 0x0000000e24257221 */ /* 0x001fc60000010000 */
[----:B------:R-:W3:Y:S01]  /*8990*/  LDL.LU R19, [R1+0x1e0] ;  /* 0x0001e00001137983 */ /* 0x000ee20000300800 */
[----:B------:R-:W-:-:S03]  /*89a0*/  FMUL.FTZ R13, R14, R8 ;  /* 0x000000080e0d7220 */ /* 0x000fc60000410000 */
[----:B------:R-:W4:Y:S04]  /*89b0*/  LDL.LU R15, [R1+0x1e4] ;  /* 0x0001e400010f7983 */ /* 0x000f280000300800 */
[----:B------:R-:W3:Y:S04]  /*89c0*/  LDL R16, [R1+0xac] ;  /* 0x0000ac0001107983 */ /* 0x000ee80000100800 */
[----:B------:R-:W3:Y:S01]  /*89d0*/  LDL R36, [R1+0xa8] ;  /* 0x0000a80001247983 */ /* 0x000ee20000100800 */
[----:B--2---:R-:W-:-:S03]  /*89e0*/  FFMA.FTZ R21, R0, R14, R21 ;  /* 0x0000000e00157223 */ /* 0x004fc60000010015 */
[----:B------:R0:W5:Y:S04]  /*89f0*/  LDL.LU R0, [R1+0x208] ;  /* 0x0002080001007983 */ /* 0x0001680000300800 */
[----:B------:R-:W2:Y:S04]  /*8a00*/  LDL R14, [R1+0x130] ;  /* 0x00013000010e7983 */ /* 0x000ea80000100800 */
[----:B------:R1:W-:Y:S04]  /*8a10*/  STL [R1], R21 ;  /* 0x0000001501007387 */ /* 0x0003e80000100800 */
[----:B-1----:R-:W4:Y:S01]  /*8a20*/  LDL R21, [R1+0x194] ;  /* 0x0001940001157983 */ /* 0x002f220000100800 */
[----:B------:R-:W-:Y:S01]  /*8a30*/  FADD.FTZ R18, R18, R13 ;  /* 0x0000000d12127221 */ /* 0x000fe20000010000 */
[----:B--2---:R-:W-:Y:S01]  /*8a40*/  FFMA.FTZ R3, R14, R13, R3 ;  /* 0x0000000d0e037223 */ /* 0x004fe20000010003 */
[----:B------:R-:W-:Y:S01]  /*8a50*/  FMUL.FTZ R13, R12, R9 ;  /* 0x000000090c0d7220 */ /* 0x000fe20000410000 */
[----:B------:R-:W-:-:S05]  /*8a60*/  FADD.FTZ R14, R20, R12 ;  /* 0x0000000c140e7221 */ /* 0x000fca0000010000 */
[----:B------:R1:W-:Y:S01]  /*8a70*/  STL [R1+0x4], R14 ;  /* 0x0000040e01007387 */ /* 0x0003e20000100800 */
[C---:B----4-:R-:W-:Y:S01]  /*8a80*/  FFMA.FTZ R12, R21.reuse, R12, R17 ;  /* 0x0000000c150c7223 */ /* 0x050fe20000010011 */
[----:B------:R-:W-:Y:S01]  /*8a90*/  FFMA.FTZ R3, R21, R13, R3 ;  /* 0x0000000d15037223 */ /* 0x000fe20000010003 */
[----:B------:R-:W-:Y:S01]  /*8aa0*/  FADD.FTZ R13, R13, R18 ;  /* 0x000000120d0d7221 */ /* 0x000fe20000010000 */
[----:B-1----:R-:W-:Y:S01]  /*8ab0*/  FADD.FTZ R14, R15, -UR6 ;  /* 0x800000060f0e7e21 */ /* 0x002fe20008010000 */
[----:B---3--:R-:W-:Y:S01]  /*8ac0*/  MOV R18, R36 ;  /* 0x0000002400127202 */ /* 0x008fe20000000f00 */
[----:B------:R1:W-:Y:S01]  /*8ad0*/  STL [R1+0x8], R12 ;  /* 0x0000080c01007387 */ /* 0x0003e20000100800 */
[----:B------:R-:W-:Y:S01]  /*8ae0*/  MOV R17, R16 ;  /* 0x0000001000117202 */ /* 0x000fe20000000f00 */
[----:B-1----:R-:W-:Y:S01]  /*8af0*/  FADD.FTZ R12, R19, -UR6 ;  /* 0x80000006130c7e21 */ /* 0x002fe20008010000 */
[----:B------:R-:W-:-:S03]  /*8b00*/  FMUL.FTZ R19, R14, UR26 ;  /* 0x0000001a0e137c20 */ /* 0x000fc60008410000 */
        /* <DEDUP_REMOVED lines=22> */
.L_x_2286:
[----:B------:R-:W2:Y:S04]  /*8c70*/  LDL R12, [R1+0xa0] ;  /* 0x0000a000010c7983 */ /* 0x000ea80000100800 */
[----:B------:R-:W3:Y:S04]  /*8c80*/  LDL.LU R16, [R1+0x1f0] ;  /* 0x0001f00001107983 */ /* 0x000ee80000300800 */
[----:B------:R-:W4:Y:S04]  /*8c90*/  LDL.LU R14, [R1+0x1f4] ;  /* 0x0001f400010e7983 */ /* 0x000f280000300800 */
[----:B------:R-:W3:Y:S01]  /*8ca0*/  LDL R36, [R1+0xa4] ;  /* 0x0000a40001247983 */ /* 0x000ee20000100800 */
[----:B--2---:R-:W-:Y:S01]  /*8cb0*/  MOV R15, R12 ;  /* 0x0000000c000f7202 */ /* 0x004fe20000000f00 */
[----:B------:R-:W-:-:S04]  /*8cc0*/  FMUL.FTZ R12, R18, R8 ;  /* 0x00000008120c7220 */ /* 0x000fc80000410000 */
[----:B------:R-:W-:Y:S01]  /*8cd0*/  FFMA.FTZ R3, R20, R12, R3 ;  /* 0x0000000c14037223 */ /* 0x000fe20000010003 */
[----:B------:R-:W-:Y:S01]  /*8ce0*/  FADD.FTZ R12, R13, R12 ;  /* 0x0000000c0d0c7221 */ /* 0x000fe20000010000 */
[----:B------:R-:W-:Y:S01]  /*8cf0*/  FMUL.FTZ R13, R17, R9 ;  /* 0x00000009110d7220 */ /* 0x000fe20000410000 */
[----:B----4-:R-:W-:-:S03]  /*8d00*/  FADD.FTZ R14, R14, -UR6 ;  /* 0x800000060e0e7e21 */ /* 0x010fc60008010000 */
[----:B------:R-:W-:Y:S01]  /*8d10*/  FFMA.FTZ R3, R19, R13, R3 ;  /* 0x0000000d13037223 */ /* 0x000fe20000010003 */
[----:B------:R-:W-:Y:S01]  /*8d20*/  FADD.FTZ R12, R13, R12 ;  /* 0x0000000c0d0c7221 */ /* 0x000fe20000010000 */
[----:B---3--:R-:W-:Y:S01]  /*8d30*/  FADD.FTZ R13, R16, -UR6 ;  /* 0x80000006100d7e21 */ /* 0x008fe20008010000 */
[----:B0-----:R-:W-:-:S03]  /*8d40*/  FMUL.FTZ R20, R14, UR26 ;  /* 0x0000001a0e147c20 */ /* 0x001fc60008410000 */
[----:B------:R-:W-:-:S05]  /*8d50*/  FMUL.FTZ R21, R13, UR26 ;  /* 0x0000001a0d157c20 */ /* 0x000fca0008410000 */
[----:B------:R0:W-:Y:S04]  /*8d60*/  STL [R1+0x28], R21 ;  /* 0x0000281501007387 */ /* 0x0001e80000100800 */
[----:B------:R0:W-:Y:S01]  /*8d70*/  STL [R1+0x24], R20 ;  /* 0x0000241401007387 */ /* 0x0001e20000100800 */
[----:B------:R-:W-:Y:S02]  /*8d80*/  MOV R19, R15 ;  /* 0x0000000f00137202 */ /* 0x000fe40000000f00 */
[----:B------:R-:W-:Y:S01]  /*8d90*/  MOV R16, R36 ;  /* 0x0000002400107202 */ /* 0x000fe20000000f00 */
[----:B------:R-:W-:Y:S06]  /*8da0*/  @!P5 BRA `(.L_x_2287) ;  /* 0x00000000004cd947 */ /* 0x000fec0003800000 */
[----:B------:R-:W-:Y:S01]  /*8db0*/  FFMA.FTZ R14, R21, R8, R10 ;  /* 0x00000008150e7223 */ /* 0x000fe2000001000a */
[----:B------:R-:W-:-:S03]  /*8dc0*/  MOV R16, R15 ;  /* 0x0000000f00107202 */ /* 0x000fc60000000f00 */
        /* <DEDUP_REMOVED lines=17> */
.L_x_2287:
[----:B-----5:R1:W-:Y:S04]  /*8ee0*/  STL [R1+0x208], R0 ;  /* 0x0002080001007387 */ /* 0x0203e80000100800 */
[----:B------:R-:W2:Y:S04]  /*8ef0*/  LDL.LU R15, [R1+0x1f8] ;  /* 0x0001f800010f7983 */ /* 0x000ea80000300800 */
[----:B------:R-:W3:Y:S01]  /*8f00*/  LDL.LU R14, [R1+0x1fc] ;  /* 0x0001fc00010e7983 */ /* 0x000ee20000300800 */
[----:B-1----:R-:W-:-:S03]  /*8f10*/  MOV R0, R21 ;  /* 0x0000001500007202 */ /* 0x002fc60000000f00 */
[----:B------:R-:W4:Y:S04]  /*8f20*/  LDL R36, [R1+0x98] ;  /* 0x0000980001247983 */ /* 0x000f280000100800 */
[----:B0-----:R-:W4:Y:S01]  /*8f30*/  LDL R21, [R1+0x9c] ;  /* 0x00009c0001157983 */ /* 0x001f220000100800 */
[----:B------:R-:W-:-:S04]  /*8f40*/  FMUL.FTZ R13, R19, R8 ;  /* 0x00000008130d7220 */ /* 0x000fc80000410000 */
[----:B------:R-:W-:Y:S01]  /*8f50*/  FFMA.FTZ R3, R0, R13, R3 ;  /* 0x0000000d00037223 */ /* 0x000fe20000010003 */
[----:B------:R-:W-:Y:S01]  /*8f60*/  FADD.FTZ R13, R12, R13 ;  /* 0x0000000d0c0d7221 */ /* 0x000fe20000010000 */
[----:B------:R-:W-:Y:S01]  /*8f70*/  FMUL.FTZ R12, R16, R9 ;  /* 0x00000009100c7220 */ /* 0x000fe20000410000 */
[----:B------:R0:W5:Y:S03]  /*8f80*/  LDL.LU R0, [R1+0x208] ;  /* 0x0002080001007983 */ /* 0x0001660000300800 */
[----:B------:R-:W-:Y:S01]  /*8f90*/  FFMA.FTZ R3, R20, R12, R3 ;  /* 0x0000000c14037223 */ /* 0x000fe20000010003 */
[----:B------:R-:W-:Y:S01]  /*8fa0*/  FADD.FTZ R13, R12, R13 ;  /* 0x0000000d0c0d7221 */ /* 0x000fe20000010000 */
[----:B--2---:R-:W-:Y:S01]  /*8fb0*/  FADD.FTZ R12, R15, -UR6 ;  /* 0x800000060f0c7e21 */ /* 0x004fe20008010000 */
[----:B---3--:R-:W-:-:S03]  /*8fc0*/  FADD.FTZ R14, R14, -UR6 ;  /* 0x800000060e0e7e21 */ /* 0x008fc60008010000 */
[----:B------:R-:W-:Y:S01]  /*8fd0*/  FMUL.FTZ R15, R12, UR26 ;  /* 0x0000001a0c0f7c20 */ /* 0x000fe20008410000 */
[----:B------:R-:W-:-:S04]  /*8fe0*/  FMUL.FTZ R20, R14, UR26 ;  /* 0x0000001a0e147c20 */ /* 0x000fc80008410000 */
[----:B------:R0:W-:Y:S04]  /*8ff0*/  STL [R1+0x20], R15 ;  /* 0x0000200f01007387 */ /* 0x0001e80000100800 */
[----:B------:R0:W-:Y:S01]  /*9000*/  STL [R1+0x1c], R20 ;  /* 0x00001c1401007387 */ /* 0x0001e20000100800 */
[----:B----4-:R-:W-:Y:S02]  /*9010*/  MOV R14, R36 ;  /* 0x00000024000e7202 */ /* 0x010fe40000000f00 */
[----:B------:R-:W-:Y:S01]  /*9020*/  MOV R12, R21 ;  /* 0x00000015000c7202 */ /* 0x000fe20000000f00 */
        /* <DEDUP_REMOVED lines=19> */
.L_x_2288:
[----:B-----5:R1:W-:Y:S04]  /*9160*/  STL [R1+0x208], R0 ;  /* 0x0002080001007387 */ /* 0x0203e80000100800 */
[----:B0-----:R-:W2:Y:S04]  /*9170*/  LDL R20, [R1+0x1c] ;  /* 0x00001c0001147983 */ /* 0x001ea80000100800 */
[----:B-1----:R-:W3:Y:S04]  /*9180*/  LDL R0, [R1+0x20] ;  /* 0x0000200001007983 */ /* 0x002ee80000100800 */
[----:B------:R-:W4:Y:S04]  /*9190*/  LDL.LU R36, [R1+0x58] ;  /* 0x0000580001247983 */ /* 0x000f280000300800 */
[----:B------:R-:W4:Y:S01]  /*91a0*/  LDL.LU R21, [R1+0x5c] ;  /* 0x00005c0001157983 */ /* 0x000f220000300800 */
[----:B------:R-:W-:-:S04]  /*91b0*/  FMUL.FTZ R15, R14, R8 ;  /* 0x000000080e0f7220 */ /* 0x000fc80000410000 */
[----:B------:R-:W-:Y:S01]  /*91c0*/  FADD.FTZ R13, R13, R15 ;  /* 0x0000000f0d0d7221 */ /* 0x000fe20000010000 */
[----:B---3--:R-:W-:Y:S01]  /*91d0*/  FFMA.FTZ R3, R0, R15, R3 ;  /* 0x0000000f00037223 */ /* 0x008fe20000010003 */
[----:B------:R-:W-:Y:S01]  /*91e0*/  FMUL.FTZ R15, R12, R9 ;  /* 0x000000090c0f7220 */ /* 0x000fe20000410000 */
[----:B------:R0:W5:Y:S03]  /*91f0*/  LDL.LU R0, [R1+0x208] ;  /* 0x0002080001007983 */ /* 0x0001660000300800 */
[----:B--2---:R-:W-:Y:S01]  /*9200*/  FFMA.FTZ R20, R20, R15, R3 ;  /* 0x0000000f14147223 */ /* 0x004fe20000010003 */
[----:B------:R-:W-:Y:S01]  /*9210*/  FADD.FTZ R3, R15, R13 ;  /* 0x0000000d0f037221 */ /* 0x000fe20000010000 */
[----:B----4-:R-:W-:Y:S01]  /*9220*/  FADD.FTZ R13, R36, -UR6 ;  /* 0x80000006240d7e21 */ /* 0x010fe20008010000 */
[----:B------:R-:W-:-:S03]  /*9230*/  FADD.FTZ R15, R21, -UR6 ;  /* 0x80000006150f7e21 */ /* 0x000fc60008010000 */
[----:B------:R-:W-:Y:S01]  /*9240*/  FMUL.FTZ R21, R13, UR26 ;  /* 0x0000001a0d157c20 */ /* 0x000fe20008410000 */
[----:B------:R-:W-:-:S04]  /*9250*/  FMUL.FTZ R36, R15, UR26 ;  /* 0x0000001a0f247c20 */ /* 0x000fc80008410000 */
[----:B------:R0:W-:Y:S04]  /*9260*/  STL [R1+0x18], R21 ;  /* 0x0000181501007387 */ /* 0x0001e80000100800 */
[----:B------:R0:W-:Y:S01]  /*9270*/  STL [R1+0xc], R36 ;  /* 0x00000c2401007387 */ /* 0x0001e20000100800 */
[----:B------:R-:W-:Y:S02]  /*9280*/  MOV R13, R22 ;  /* 0x00000016000d7202 */ /* 0x000fe40000000f00 */
        /* <DEDUP_REMOVED lines=20> */
.L_x_2289:
[----:B0-----:R-:W2:Y:S04]  /*93d0*/  LDL R36, [R1+0x18] ;  /* 0x0000180001247983 */ /* 0x001ea80000100800 */
[----:B------:R-:W-:Y:S04]  /*93e0*/  STL [R1+0x228], R22 ;  /* 0x0002281601007387 */ /* 0x000fe80000100800 */
[----:B------:R0:W-:Y:S04]  /*93f0*/  STL [R1+0x224], R11 ;  /* 0x0002240b01007387 */ /* 0x0001e80000100800 */
[----:B0-----:R-:W3:Y:S04]  /*9400*/  LDL.LU R11, [R1] ;  /* 0x00000000010b7983 */ /* 0x001ee80000300800 */
[----:B------:R0:W-:Y:S04]  /*9410*/  STL [R1+0x220], R10 ;  /* 0x0002200a01007387 */ /* 0x0001e80000100800 */
[----:B0-----:R-:W4:Y:S04]  /*9420*/  LDL.LU R10, [R1+0x8] ;  /* 0x00000800010a7983 */ /* 0x001f280000300800 */
[----:B------:R-:W-:Y:S04]  /*9430*/  STL [R1+0x21c], R7 ;  /* 0x00021c0701007387 */ /* 0x000fe80000100800 */
[----:B------:R-:W-:Y:S04]  /*9440*/  STL [R1+0x218], R6 ;  /* 0x0002180601007387 */ /* 0x000fe80000100800 */
[----:B------:R-:W-:Y:S04]  /*9450*/  STL [R1+0x214], R5 ;  /* 0x0002140501007387 */ /* 0x000fe80000100800 */
[----:B------:R0:W-:Y:S04]  /*9460*/  STL [R1+0x210], R4 ;  /* 0x0002100401007387 */ /* 0x0001e80000100800 */
[----:B0-----:R-:W3:Y:S01]  /*9470*/  LDL R4, [R1+0xc] ;  /* 0x00000c0001047983 */ /* 0x001ee20000100800 */
[----:B------:R-:W0:Y:S01]  /*9480*/  S2R R22, SR_LANEID ;  /* 0x0000000000167919 */ /* 0x000e220000000000 */
[----:B------:R-:W-:-:S02]  /*9490*/  FMUL.FTZ R21, R13, R8 ;  /* 0x000000080d157220 */ /* 0x000fc40000410000 */
[----:B------:R1:W-:Y:S02]  /*94a0*/  STL [R1+0x208], R2 ;  /* 0x0002080201007387 */ /* 0x0003e40000100800 */
[----:B------:R-:W-:Y:S02]  /*94b0*/  FADD.FTZ R3, R3, R21 ;  /* 0x0000001503037221 */ /* 0x000fe40000010000 */
[----:B------:R-:W4:Y:S04]  /*94c0*/  LDL R7, [R1+0x28] ;  /* 0x0000280001077983 */ /* 0x000f280000100800 */
[----:B------:R-:W4:Y:S04]  /*94d0*/  LDL R6, [R1+0x24] ;  /* 0x0000240001067983 */ /* 0x000f280000100800 */
[----:B-1----:R-:W4:Y:S04]  /*94e0*/  LDL R2, [R1+0xd4] ;  /* 0x0000d40001027983 */ /* 0x002f280000100800 */
[----:B------:R-:W4:Y:S01]  /*94f0*/  LDL R5, [R1+0x20] ;  /* 0x0000200001057983 */ /* 0x000f220000100800 */
[----:B0-----:R-:W-:Y:S01]  /*9500*/  ISETP.GT.AND P0, PT, R22, 0x1e, PT ;  /* 0x0000001e1600780c */ /* 0x001fe20003f04270 */
[----:B--2---:R-:W-:Y:S01]  /*9510*/  FFMA.FTZ R20, R36, R21, R20 ;  /* 0x0000001524147223 */ /* 0x004fe20000010014 */
[----:B------:R-:W-:-:S04]  /*9520*/  FMUL.FTZ R21, R15, R9 ;  /* 0x000000090f157220 */ /* 0x000fc80000410000 */
[----:B---3--:R-:W-:Y:S01]  /*9530*/  FFMA.FTZ R20, R4, R21, R20 ;  /* 0x0000001504147223 */ /* 0x008fe20000010014 */
[----:B------:R-:W-:-:S04]  /*9540*/  FADD.FTZ R21, R21, R3 ;  /* 0x0000000315157221 */ /* 0x000fc80000010000 */
[----:B------:R-:W0:Y:S04]  /*9550*/  SHFL.DOWN PT, R3, R20, 0x1, 0x1f ;  /* 0x08201f0014037f89 */ /* 0x000e2800000e0000 */
[----:B------:R-:W1:Y:S01]  /*9560*/  SHFL.DOWN PT, R36, R21, 0x1, 0x1f ;  /* 0x08201f0015247f89 */ /* 0x000e6200000e0000 */
[----:B0-----:R-:W-:Y:S01]  /*9570*/  @!P0 FADD.FTZ R20, R20, R3 ;  /* 0x0000000314148221 */ /* 0x001fe20000010000 */
[----:B-1----:R-:W-:-:S04]  /*9580*/  @!P0 FADD.FTZ R21, R21, R36 ;  /* 0x0000002415158221 */ /* 0x002fc80000010000 */
[----:B------:R-:W0:Y:S04]  /*9590*/  SHFL.DOWN PT, R3, R20, 0x2, 0x1f ;  /* 0x08401f0014037f89 */ /* 0x000e2800000e0000 */
[----:B------:R-:W1:Y:S01]  /*95a0*/  SHFL.DOWN PT, R36, R21, 0x2, 0x1f ;  /* 0x08401f0015247f89 */ /* 0x000e6200000e0000 */
[----:B------:R-:W-:-:S13]  /*95b0*/  ISETP.GT.AND P0, PT, R22, 0x1d, PT ;  /* 0x0000001d1600780c */ /* 0x000fda0003f04270 */
[----:B0-----:R-:W-:Y:S01]  /*95c0*/  @!P0 FADD.FTZ R20, R20, R3 ;  /* 0x0000000314148221 */ /* 0x001fe20000010000 */
[----:B-1----:R-:W-:-:S04]  /*95d0*/  @!P0 FADD.FTZ R21, R21, R36 ;  /* 0x0000002415158221 */ /* 0x002fc80000010000 */
[----:B------:R-:W0:Y:S04]  /*95e0*/  SHFL.DOWN PT, R3, R20, 0x4, 0x1f ;  /* 0x08801f0014037f89 */ /* 0x000e2800000e0000 */
[----:B------:R-:W1:Y:S01]  /*95f0*/  SHFL.DOWN PT, R36, R21, 0x4, 0x1f ;  /* 0x08801f0015247f89 */ /* 0x000e6200000e0000 */
[----:B------:R-:W-:-:S13]  /*9600*/  ISETP.GT.AND P0, PT, R22, 0x1b, PT ;  /* 0x0000001b1600780c */ /* 0x000fda0003f04270 */
[----:B0-----:R-:W-:Y:S01]  /*9610*/  @!P0 FADD.FTZ R20, R20, R3 ;  /* 0x0000000314148221 */ /* 0x001fe20000010000 */
[----:B-1----:R-:W-:-:S04]  /*9620*/  @!P0 FADD.FTZ R21, R21, R36 ;  /* 0x0000002415158221 */ /* 0x002fc80000010000 */
[----:B------:R-:W0:Y:S01]  /*9630*/  SHFL.DOWN PT, R36, R20, 0x8, 0x1f ;  /* 0x09001f0014247f89 */ /* 0x000e2200000e0000 */
[----:B------:R-:W-:-:S03]  /*9640*/  ISETP.GT.AND P0, PT, R22, 0x17, PT ;  /* 0x000000171600780c */ /* 0x000fc60003f04270 */
[----:B------:R1:W5:Y:S10]  /*9650*/  LDL.LU R22, [R1+0x228] ;  /* 0x0002280001167983 */ /* 0x0003740000300800 */
[----:B0-----:R-:W-:-:S02]  /*9660*/  @!P0 FADD.FTZ R20, R20, R36 ;  /* 0x0000002414148221 */ /* 0x001fc40000010000 */
[----:B------:R-:W2:Y:S01]  /*9670*/  LDL R36, [R1+0x4c] ;  /* 0x00004c0001247983 */ /* 0x000ea20000100800 */
[----:B------:R-:W-:Y:S01]  /*9680*/  FADD.FTZ R37, R37, R18 ;  /* 0x0000001225257221 */ /* 0x000fe20000010000 */
[----:B--2---:R-:W-:Y:S02]  /*9690*/  FFMA.FTZ R36, R36, R18, R11 ;  /* 0x0000001224247223 */ /* 0x004fe4000001000b */
[----:B------:R1:W5:Y:S04]  /*96a0*/  LDL.LU R11, [R1+0x224] ;  /* 0x00022400010b7983 */ /* 0x0003680000300800 */
[----:B------:R-:W2:Y:S01]  /*96b0*/  LDL.LU R18, [R1+0x4] ;  /* 0x0000040001127983 */ /* 0x000ea20000300800 */
[----:B----4-:R-:W-:Y:S01]  /*96c0*/  FFMA.FTZ R36, R7, R19, R36 ;  /* 0x0000001307247223 */ /* 0x010fe20000010024 */
[----:B------:R-:W-:-:S03]  /*96d0*/  FADD.FTZ R37, R37, R19 ;  /* 0x0000001325257221 */ /* 0x000fc60000010000 */
[----:B------:R-:W-:Y:S01]  /*96e0*/  FFMA.FTZ R36, R5, R14, R36 ;  /* 0x0000000e05247223 */ /* 0x000fe20000010024 */
[----:B------:R-:W-:Y:S01]  /*96f0*/  FADD.FTZ R37, R37, R14 ;  /* 0x0000000e25257221 */ /* 0x000fe20000010000 */
[----:B------:R-:W0:Y:S01]  /*9700*/  S2R R19, SR_LANEID ;  /* 0x0000000000137919 */ /* 0x000e220000000000 */
[----:B------:R-:W3:Y:S01]  /*9710*/  SHFL.DOWN PT, R3, R21, 0x8, 0x1f ;  /* 0x09001f0015037f89 */ /* 0x000ee200000e0000 */
[----:B--2---:R-:W-:Y:S01]  /*9720*/  FADD.FTZ R18, R18, R17 ;  /* 0x0000001112127221 */ /* 0x004fe20000010000 */
[----:B------:R-:W-:Y:S02]  /*9730*/  FFMA.FTZ R17, R2, R17, R10 ;  /* 0x0000001102117223 */ /* 0x000fe4000001000a */
[----:B------:R1:W5:Y:S01]  /*9740*/  LDL.LU R10, [R1+0x220] ;  /* 0x00022000010a7983 */ /* 0x0003620000300800 */
[----:B------:R-:W-:Y:S01]  /*9750*/  FADD.FTZ R18, R18, R16 ;  /* 0x0000001012127221 */ /* 0x000fe20000010000 */
[----:B------:R-:W-:Y:S02]  /*9760*/  FFMA.FTZ R17, R6, R16, R17 ;  /* 0x0000001006117223 */ /* 0x000fe40000010011 */
[----:B------:R1:W5:Y:S04]  /*9770*/  LDL.LU R7, [R1+0x21c] ;  /* 0x00021c0001077983 */ /* 0x0003680000300800 */
[----:B------:R1:W5:Y:S04]  /*9780*/  LDL.LU R6, [R1+0x218] ;  /* 0x0002180001067983 */ /* 0x0003680000300800 */
[----:B------:R-:W2:Y:S04]  /*9790*/  LDL R16, [R1+0x1c] ;  /* 0x00001c0001107983 */ /* 0x000ea80000100800 */
[----:B------:R1:W5:Y:S04]  /*97a0*/  LDL.LU R5, [R1+0x214] ;  /* 0x0002140001057983 */ /* 0x0003680000300800 */
[----:B------:R-:W4:Y:S04]  /*97b0*/  LDL R14, [R1+0x18] ;  /* 0x00001800010e7983 */ /* 0x000f280000100800 */
[----:B------:R-:W1:Y:S01]  /*97c0*/  SHFL.DOWN PT, R2, R20, 0x10, 0x1f ;  /* 0x0a001f0014027f89 */ /* 0x000e6200000e0000 */
[----:B---3--:R-:W-:Y:S01]  /*97d0*/  @!P0 FADD.FTZ R21, R21, R3 ;  /* 0x0000000315158221 */ /* 0x008fe20000010000 */
[----:B0-----:R-:W-:Y:S01]  /*97e0*/  ISETP.GT.AND P0, PT, R19, 0xf, PT ;  /* 0x0000000f1300780c */ /* 0x001fe20003f04270 */
[----:B------:R-:W-:-:S12]  /*97f0*/  FADD.FTZ R18, R18, R12 ;  /* 0x0000000c12127221 */ /* 0x000fd80000010000 */
[----:B-1----:R-:W-:Y:S01]  /*9800*/  @!P0 FADD.FTZ R20, R20, R2 ;  /* 0x0000000214148221 */ /* 0x002fe20000010000 */
[----:B------:R-:W0:Y:S01]  /*9810*/  SHFL.DOWN PT, R3, R21, 0x10, 0x1f ;  /* 0x0a001f0015037f89 */ /* 0x000e2200000e0000 */
[----:B--2---:R-:W-:-:S03]  /*9820*/  FFMA.FTZ R17, R16, R12, R17 ;  /* 0x0000000c10117223 */ /* 0x004fc60000010011 */
[----:B------:R-:W2:Y:S01]  /*9830*/  LDL R16, [R1+0x204] ;  /* 0x0002040001107983 */ /* 0x000ea20000100800 */
[----:B----4-:R-:W-:Y:S01]  /*9840*/  FFMA.FTZ R12, R14, R13, R36 ;  /* 0x0000000d0e0c7223 */ /* 0x010fe20000010024 */
[----:B------:R-:W-:Y:S01]  /*9850*/  FADD.FTZ R14, R37, R13 ;  /* 0x0000000d250e7221 */ /* 0x000fe20000010000 */
[----:B------:R-:W-:Y:S02]  /*9860*/  FFMA.FTZ R13, R4, R15, R17 ;  /* 0x0000000f040d7223 */ /* 0x000fe40000010011 */
[----:B------:R1:W5:Y:S04]  /*9870*/  LDL.LU R4, [R1+0x210] ;  /* 0x0002100001047983 */ /* 0x0003680000300800 */
[----:B------:R1:W5:Y:S01]  /*9880*/  LDL.LU R2, [R1+0x208] ;  /* 0x0002080001027983 */ /* 0x0003620000300800 */
[----:B------:R-:W3:Y:S01]  /*9890*/  S2UR UR7, SR_CgaCtaId ;  /* 0x00000000000779c3 */ /* 0x000ee20000008800 */
[----:B------:R-:W-:-:S02]  /*98a0*/  UMOV UR6, 0x400 ;  /* 0x0000040000067882 */ /* 0x000fc40000000000 */
[----:B------:R-:W-:Y:S01]  /*98b0*/  UIADD3 UR5, UR6, 0xf0, URZ ;  /* 0x000000f006057890 */ /* 0x000fe2000fffe03f */
[----:B0-----:R-:W-:Y:S01]  /*98c0*/  @!P0 FADD.FTZ R21, R21, R3 ;  /* 0x0000000315158221 */ /* 0x001fe20000010000 */
[----:B------:R-:W-:Y:S02]  /*98d0*/  ISETP.NE.AND P0, PT, R19, RZ, PT ;  /* 0x000000ff1300720c */ /* 0x000fe40003f05270 */
[----:B-----5:R-:W-:Y:S01]  /*98e0*/  ISETP.NE.AND P2, PT, R0, RZ, PT ;  /* 0x000000ff0000720c */ /* 0x020fe20003f45270 */
[----:B------:R-:W-:Y:S01]  /*98f0*/  FADD.FTZ R15, R18, R15 ;  /* 0x0000000f120f7221 */ /* 0x000fe20000010000 */
[----:B------:R-:W-:Y:S01]  /*9900*/  BSSY B0, `(.L_x_2290) ;  /* 0x0000043000007945 */ /* 0x000fe20003800000 */
[----:B---3--:R-:W-:-:S06]  /*9910*/  ULEA UR5, UR7, UR5, 0x18 ;  /* 0x0000000507057291 */ /* 0x008fcc000f8ec03f */
[----:B------:R-:W-:-:S05]  /*9920*/  LEA R3, R0, UR5, 0x4 ;  /* 0x0000000500037c11 */ /* 0x000fca000f8e20ff */
[----:B------:R1:W-:Y:S01]  /*9930*/  STS.128 [R3], R12 ;  /* 0x0000000c03007388 */ /* 0x0003e20000000c00 */
[----:B------:R-:W-:-:S03]  /*9940*/  ISETP.GT.U32.AND P3, PT, R0, 0x2f, PT ;  /* 0x0000002f0000780c */ /* 0x000fc60003f64070 */
[----:B--2---:R1:W-:Y:S01]  /*9950*/  @!P0 STS.64 [R16+0x18], R20 ;  /* 0x0000181410008388 */ /* 0x0043e20000000a00 */
[----:B------:R-:W-:Y:S06]  /*9960*/  BAR.SYNC.DEFER_BLOCKING 0x0 ;  /* 0x0000000000007b1d */ /* 0x000fec0000010000 */
[----:B------:R-:W-:Y:S05]  /*9970*/  @P2 BRA `(.L_x_2291) ;  /* 0x0000000000ec2947 */ /* 0x000fea0003800000 */
[----:B------:R-:W-:-:S09]  /*9980*/  ULEA UR5, UR7, UR6, 0x18 ;  /* 0x0000000607057291 */ /* 0x000fd2000f8ec03f */
[----:B-1----:R-:W0:Y:S02]  /*9990*/  LDS.128 R16, [UR5+0x20] ;  /* 0x00002005ff107984 */ /* 0x002e240008000c00 */
        /* <DEDUP_REMOVED lines=57> */
.L_x_2291:
[----:B------:R-:W-:Y:S05]  /*9d30*/  BSYNC B0 ;  /* 0x0000000000007941 */ /* 0x000fea0003800000 */
.L_x_2290:
[----:B------:R-:W-:Y:S06]  /*9d40*/  BAR.SYNC.DEFER_BLOCKING 0x0 ;  /* 0x0000000000007b1d */ /* 0x000fec0000010000 */
[----:B------:R-:W-:Y:S04]  /*9d50*/  BSSY B0, `(.L_x_2292) ;  /* 0x000004d000007945 */ /* 0x000fe80003800000 */
[----:B------:R-:W-:Y:S05]  /*9d60*/  @P3 BRA `(.L_x_2293) ;  /* 0x00000004002c3947 */ /* 0x000fea0003800000 */
[----:B-1----:R-:W0:Y:S02]  /*9d70*/  LDS.128 R16, [R3+0x300] ;  /* 0x0003000003107984 */ /* 0x002e240000000c00 */
        /* <DEDUP_REMOVED lines=74> */
.L_x_2293:
[----:B------:R-:W-:Y:S05]  /*a220*/  BSYNC B0 ;  /* 0x0000000000007941 */ /* 0x000fea0003800000 */
.L_x_2292:
[----:B-1----:R-:W0:Y:S01]  /*a230*/  LDC.64 R16, c[0x0][0x268] ;  /* 0x00009a00ff107b82 */ /* 0x002e220000000a00 */
[----:B------:R-:W-:Y:S01]  /*a240*/  MOV R3, UR16 ;  /* 0x0000001000037c02 */ /* 0x000fe20008000f00 */
[----:B------:R-:W-:Y:S04]  /*a250*/  BSSY B0, `(.L_x_2294) ;  /* 0x0000011000007945 */ /* 0x000fe80003800000 */
[----:B------:R-:W-:-:S04]  /*a260*/  IMAD R3, R3, 0x30, R0 ;  /* 0x0000003003037824 */ /* 0x000fc800078e0200 */
[----:B0-----:R-:W-:Y:S01]  /*a270*/  IMAD.WIDE R16, R3, 0x4, R16 ;  /* 0x0000000403107825 */ /* 0x001fe200078e0210 */
        /* <DEDUP_REMOVED lines=14> */
.L_x_2295:
[----:B------:R-:W-:Y:S05]  /*a360*/  BSYNC B0 ;  /* 0x0000000000007941 */ /* 0x000fea0003800000 */
.L_x_2294:
[----:B------:R-:W-:Y:S02]  /*a370*/  ULDC UR15, c[0x0][0xc] ;  /* 0x00000300000f7ab9 */ /* 0x000fe40000000800 */
        /* <DEDUP_REMOVED lines=40> */
.L_x_2298:
[----:B------:R-:W-:Y:S02]  /*a600*/  MOV R12, UR18 ;  /* 0x00000012000c7c02 */ /* 0x000fe40008000f00 */
[----:B------:R-:W-:-:S05]  /*a610*/  MOV R13, UR19 ;  /* 0x00000013000d7c02 */ /* 0x000fca0008000f00 */
[----:B------:R-:W2:Y:S04]  /*a620*/  LDG.E.STRONG.GPU R12, desc[UR22][R12.64] ;  /* 0x000000160c0c7981 */ /* 0x000ea8000c1ef900 */
[----:B--2---:R-:W-:Y:S01]  /*a630*/  CCTL.IVALL ;  /* 0x00000000ff00798f */ /* 0x004fe20002000000 */
[----:B------:R-:W-:Y:S05]  /*a640*/  YIELD ;  /* 0x0000000000007946 */ /* 0x000fea0003800000 */
[----:B------:R-:W-:-:S13]  /*a650*/  ISETP.NE.AND P0, PT, R12, R3, PT ;  /* 0x000000030c00720c */ /* 0x000fda0003f05270 */
[----:B------:R-:W-:Y:S05]  /*a660*/  @P0 BRA `(.L_x_2298) ;  /* 0xfffffffc00e40947 */ /* 0x000fea000383ffff */
.L_x_2297:
        /* <DEDUP_REMOVED lines=19> */
.L_x_2302:
        /* <DEDUP_REMOVED lines=165> */
.L_x_2301:
        /* <DEDUP_REMOVED lines=48> */
[----:B-----5:R-:W-:Y:S01]  /*b4f0*/  @!P6 FADD.FTZ R20, R20, R18 ;  /* 0x000000121414e221 */ /* 0x020fe20000010000 */
        /* <DEDUP_REMOVED lines=38> */
.L_x_2303:
[----:B------:R-:W-:-:S13]  /*b760*/  ISETP.NE.OR P0, PT, RZ, UR16, P0 ;  /* 0x00000010ff007c0c */ /* 0x000fda0008705670 */
[----:B------:R-:W-:Y:S05]  /*b770*/  @!P0 BRA `(.L_x_2299) ;  /* 0x0000000000b08947 */ /* 0x000fea0003800000 */
.L_x_2300:
        /* <DEDUP_REMOVED lines=44> */
.L_x_2299:
        /* <DEDUP_REMOVED lines=14> */
.L_x_2305:
[----:B------:R-:W-:Y:S05]  /*bb20*/  BSYNC B0 ;  /* 0x0000000000007941 */ /* 0x000fea0003800000 */
.L_x_2304:
        /* <DEDUP_REMOVED lines=25> */
.L_x_2296:
        /* <DEDUP_REMOVED lines=32> */
.L_x_2306:
[----:B------:R-:W-:Y:S04]  /*bec0*/  BSSY B0, `(.L_x_2307) ;  /* 0x0000016000007945 */ /* 0x000fe80003800000 */
[----:B------:R-:W-:Y:S05]  /*bed0*/  @!P1 BRA `(.L_x_2308) ;  /* 0x0000000000509947 */ /* 0x000fea0003800000 */
[----:B------:R-:W-:Y:S01]  /*bee0*/  MOV R3, UR5 ;  /* 0x0000000500037c02 */ /* 0x000fe20008000f00 */
[----:B------:R-:W-:Y:S01]  /*bef0*/  ULDC.64 UR6, c[0x0][0x288] ;  /* 0x0000a20000067ab9 */ /* 0x000fe20000000a00 */
[----:B------:R-:W-:Y:S02]  /*bf00*/  SHF.R.S32.HI R12, RZ, 0x1f, R2 ;  /* 0x0000001fff0c7819 */ /* 0x000fe40000011402 */
[----:B------:R-:W-:Y:S01]  /*bf10*/  MOV R13, R7 ;  /* 0x00000007000d7202 */ /* 0x000fe20000000f00 */
[----:B-----5:R-:W-:-:S04]  /*bf20*/  FFMA.FTZ R3, R15, R3, UR13 ;  /* 0x0000000d0f037e23 */ /* 0x020fc80008010003 */
        /* <DEDUP_REMOVED lines=8> */
[C---:B------:R-:W-:Y:S02]  /*bfb0*/  IMAD R3, R2.reuse, UR7, R3 ;  /* 0x0000000702037c24 */ /* 0x040fe4000f8e0203 */
[----:B------:R-:W-:Y:S01]  /*bfc0*/  IMAD.WIDE.U32 R12, R2, UR6, R12 ;  /* 0x00000006020c7c25 */ /* 0x000fe2000f8e000c */
[----:B------:R-:W-:-:S04]  /*bfd0*/  ULDC.64 UR6, c[0x0][0x210] ;  /* 0x0000840000067ab9 */ /* 0x000fc80000000a00 */
[----:B------:R-:W-:Y:S02]  /*bfe0*/  IADD3 R3, R13, R3, RZ ;  /* 0x000000030d037210 */ /* 0x000fe40007ffe0ff */
[----:B------:R-:W-:-:S04]  /*bff0*/  LEA R14, P0, R12, UR6, 0x2 ;  /* 0x000000060c0e7c11 */ /* 0x000fc8000f8010ff */
[----:B------:R-:W-:-:S05]  /*c000*/  LEA.HI.X R15, R12, UR7, R3, 0x2, P0 ;  /* 0x000000070c0f7c11 */ /* 0x000fca00080f1403 */
[----:B------:R0:W-:Y:S04]  /*c010*/  STG.E.64 desc[UR22][R14.64], R34 ;  /* 0x000000220e007986 */ /* 0x0001e8000c101b16 */
.L_x_2308:
[----:B------:R-:W-:Y:S05]  /*c020*/  BSYNC B0 ;  /* 0x0000000000007941 */ /* 0x000fea0003800000 */
.L_x_2307:
[----:B------:R1:W5:Y:S04]  /*c030*/  LDL R19, [R1+0x1a8] ;  /* 0x0001a80001137983 */ /* 0x0003680000100800 */
[----:B------:R1:W5:Y:S04]  /*c040*/  LDL R18, [R1+0x70] ;  /* 0x0000700001127983 */ /* 0x0003680000100800 */
[----:B------:R1:W5:Y:S04]  /*c050*/  LDL R17, [R1+0x1b8] ;  /* 0x0001b80001117983 */ /* 0x0003680000100800 */
[----:B------:R1:W5:Y:S02]  /*c060*/  LDL R16, [R1+0x74] ;  /* 0x0000740001107983 */ /* 0x0003640000100800 */
[C---:B0----5:R-:W-:Y:S01]  /*c070*/  IADD3 R14, R2.reuse, 0x10, RZ ;  /* 0x00000010020e7810 */ /* 0x061fe20007ffe0ff */
[----:B------:R-:W-:Y:S01]  /*c080*/  ULDC.64 UR6, c[0x0][0x290] ;  /* 0x0000a40000067ab9 */ /* 0x000fe20000000a00 */
[----:B------:R-:W-:-:S02]  /*c090*/  IADD3 R15, R2, 0x10, RZ ;  /* 0x00000010020f7810 */ /* 0x000fc40007ffe0ff */
        /* <DEDUP_REMOVED lines=15> */
[----:B------:R-:W-:-:S04]  /*c190*/  FMUL.FTZ R12, R3, -1.4426950216293334961 ;  /* 0xbfb8aa3b030c7820 */ /* 0x000fc80000410000 */
[----:B------:R0:W-:Y:S02]  /*c1a0*/  STL [R1+0x70], R18 ;  /* 0x0000701201007387 */ /* 0x0001e40000100800 */
[----:B------:R-:W1:Y:S02]  /*c1b0*/  MUFU.EX2 R12, R12 ;  /* 0x0000000c000c7308 */ /* 0x000e640000000800 */
[----:B-1----:R-:W-:-:S06]  /*c1c0*/  FADD.FTZ R12, R12, 1 ;  /* 0x3f8000000c0c7421 */ /* 0x002fcc0000010000 */
[----:B------:R-:W1:Y:S02]  /*c1d0*/  MUFU.RCP R12, R12 ;  /* 0x0000000c000c7308 */ /* 0x000e640000001000 */
[----:B-1----:R-:W-:Y:S01]  /*c1e0*/  FMUL.FTZ R13, R16, R12 ;  /* 0x0000000c100d7220 */ /* 0x002fe20000410000 */
[----:B------:R-:W-:-:S04]  /*c1f0*/  FADD.FTZ R12, -R12, 1 ;  /* 0x3f8000000c0c7421 */ /* 0x000fc80000010100 */
[----:B------:R-:W-:-:S04]  /*c200*/  FFMA.FTZ R12, R3, R12, 1 ;  /* 0x3f800000030c7423 */ /* 0x000fc8000001000c */
[----:B------:R-:W-:-:S05]  /*c210*/  FMUL.FTZ R16, R13, R12 ;  /* 0x0000000c0d107220 */ /* 0x000fca0000410000 */
[----:B------:R0:W-:Y:S02]  /*c220*/  STL [R1+0x74], R16 ;  /* 0x0000741001007387 */ /* 0x0001e40000100800 */
.L_x_2309:
[----:B------:R-:W-:Y:S04]  /*c230*/  BSSY B0, `(.L_x_2310) ;  /* 0x0000015000007945 */ /* 0x000fe80003800000 */
[----:B------:R-:W-:Y:S05]  /*c240*/  @P0 BRA `(.L_x_2311) ;  /* 0x00000000004c0947 */ /* 0x000fea0003800000 */
[----:B------:R-:W-:Y:S01]  /*c250*/  MOV R12, UR5 ;  /* 0x00000005000c7c02 */ /* 0x000fe20008000f00 */
[----:B------:R-:W-:Y:S01]  /*c260*/  ULDC.64 UR14, c[0x0][0x288] ;  /* 0x0000a200000e7ab9 */ /* 0x000fe20000000a00 */
[----:B------:R-:W-:Y:S01]  /*c270*/  MOV R13, R7 ;  /* 0x00000007000d7202 */ /* 0x000fe20000000f00 */
[----:B------:R-:W-:Y:S01]  /*c280*/  IMAD R14, R14, UR14, RZ ;  /* 0x0000000e0e0e7c24 */ /* 0x000fe2000f8e02ff */
[----:B------:R-:W-:Y:S01]  /*c290*/  MOV R3, UR5 ;  /* 0x0000000500037c02 */ /* 0x000fe20008000f00 */
[----:B------:R-:W-:Y:S02]  /*c2a0*/  FFMA.FTZ R12, R17, R12, UR13 ;  /* 0x0000000d110c7e23 */ /* 0x000fe4000801000c */
[----:B------:R-:W-:Y:S02]  /*c2b0*/  IMAD R14, R15, UR15, R14 ;  /* 0x0000000f0f0e7c24 */ /* 0x000fe4000f8e020e */
[----:B0-----:R-:W-:Y:S01]  /*c2c0*/  FFMA.FTZ R16, R9, R16, -R12 ;  /* 0x0000001009107223 */ /* 0x001fe2000001080c */
[----:B------:R-:W-:Y:S01]  /*c2d0*/  MOV R12, R4 ;  /* 0x00000004000c7202 */ /* 0x000fe20000000f00 */
[----:B------:R-:W-:-:S04]  /*c2e0*/  FFMA.FTZ R3, R19, R3, UR13 ;  /* 0x0000000d13037e23 */ /* 0x000fc80008010003 */
[----:B------:R-:W-:Y:S01]  /*c2f0*/  IMAD.WIDE.U32 R12, R15, UR14, R12 ;  /* 0x0000000e0f0c7c25 */ /* 0x000fe2000f8e000c */
[----:B------:R-:W-:-:S03]  /*c300*/  ULDC.64 UR14, c[0x0][0x210] ;  /* 0x00008400000e7ab9 */ /* 0x000fc60000000a00 */
[----:B------:R-:W-:Y:S01]  /*c310*/  FFMA.FTZ R3, R8, R18, -R3 ;  /* 0x0000001208037223 */ /* 0x000fe20000010803 */
[----:B------:R-:W-:Y:S02]  /*c320*/  IADD3 R13, R13, R14, RZ ;  /* 0x0000000e0d0d7210 */ /* 0x000fe40007ffe0ff */
[----:B------:R-:W-:-:S04]  /*c330*/  LEA R14, P0, R12, UR14, 0x2 ;  /* 0x0000000e0c0e7c11 */ /* 0x000fc8000f8010ff */
[----:B------:R-:W-:Y:S01]  /*c340*/  LEA.HI.X R15, R12, UR15, R13, 0x2, P0 ;  /* 0x0000000f0c0f7c11 */ /* 0x000fe200080f140d */
[----:B------:R-:W-:Y:S01]  /*c350*/  FMUL.FTZ R12, R3, UR26 ;  /* 0x0000001a030c7c20 */ /* 0x000fe20008410000 */
[----:B------:R-:W-:-:S05]  /*c360*/  FMUL.FTZ R13, R16, UR26 ;  /* 0x0000001a100d7c20 */ /* 0x000fca0008410000 */
[----:B------:R1:W-:Y:S02]  /*c370*/  STG.E.64 desc[UR22][R14.64], R12 ;  /* 0x0000000c0e007986 */ /* 0x0003e4000c101b16 */
.L_x_2311:
[----:B------:R-:W-:Y:S05]  /*c380*/  BSYNC B0 ;  /* 0x0000000000007941 */ /* 0x000fea0003800000 */
.L_x_2310:
[----:B------:R2:W5:Y:S04]  /*c390*/  LDL R35, [R1+0x1a0] ;  /* 0x0001a00001237983 */ /* 0x0005680000100800 */
[----:B0-----:R2:W5:Y:S04]  /*c3a0*/  LDL R16, [R1+0x80] ;  /* 0x0000800001107983 */ /* 0x0015680000100800 */
[----:B------:R2:W5:Y:S04]  /*c3b0*/  LDL R21, [R1+0x1b0] ;  /* 0x0001b00001157983 */ /* 0x0005680000100800 */
[----:B------:R2:W5:Y:S01]  /*c3c0*/  LDL R17, [R1+0x84] ;  /* 0x0000840001117983 */ /* 0x0005620000100800 */
[----:B-1----:R-:W-:-:S02]  /*c3d0*/  IADD3 R15, R2, 0x20, RZ ;  /* 0x00000020020f7810 */ /* 0x002fc40007ffe0ff */
[C---:B------:R-:W-:Y:S02]  /*c3e0*/  IADD3 R18, R2.reuse, 0x30, RZ ;  /* 0x0000003002127810 */ /* 0x040fe40007ffe0ff */
[C---:B------:R-:W-:Y:S02]  /*c3f0*/  IADD3 R19, R2.reuse, 0x30, RZ ;  /* 0x0000003002137810 */ /* 0x040fe40007ffe0ff */
[----:B------:R-:W-:Y:S02]  /*c400*/  IADD3 R14, R2, 0x20, RZ ;  /* 0x00000020020e7810 */ /* 0x000fe40007ffe0ff */
[----:B------:R-:W-:Y:S02]  /*c410*/  ISETP.GE.U32.AND P0, PT, R15, UR6, PT ;  /* 0x000000060f007c0c */ /* 0x000fe4000bf06070 */
[----:B------:R-:W-:Y:S02]  /*c420*/  ISETP.GE.U32.AND P3, PT, R18, UR6, PT ;  /* 0x0000000612007c0c */ /* 0x000fe4000bf66070 */
[----:B------:R-:W-:-:S02]  /*c430*/  SHF.R.S32.HI R14, RZ, 0x1f, R14 ;  /* 0x0000001fff0e7819 */ /* 0x000fc4000001140e */
[----:B------:R-:W-:Y:S02]  /*c440*/  SHF.R.S32.HI R19, RZ, 0x1f, R19 ;  /* 0x0000001fff137819 */ /* 0x000fe40000011413 */
[C---:B------:R-:W-:Y:S02]  /*c450*/  IADD3 R34, R2.reuse, 0x40, RZ ;  /* 0x0000004002227810 */ /* 0x040fe40007ffe0ff */
[----:B------:R-:W-:Y:S02]  /*c460*/  IADD3 R20, R2, 0x50, RZ ;  /* 0x0000005002147810 */ /* 0x000fe40007ffe0ff */
[----:B------:R-:W-:Y:S02]  /*c470*/  ISETP.GE.AND.EX P2, PT, R14, UR7, PT, P0 ;  /* 0x000000070e007c0c */ /* 0x000fe4000bf46300 */
[----:B------:R-:W-:Y:S02]  /*c480*/  ISETP.GE.AND.EX P3, PT, R19, UR7, PT, P3 ;  /* 0x0000000713007c0c */ /* 0x000fe4000bf66330 */
[----:B------:R-:W-:-:S02]  /*c490*/  ISETP.GE.U32.AND P6, PT, R34, UR6, PT ;  /* 0x0000000622007c0c */ /* 0x000fc4000bfc6070 */
[----:B------:R-:W-:Y:S02]  /*c4a0*/  ISETP.GE.U32.AND P0, PT, R20, UR6, PT ;  /* 0x0000000614007c0c */ /* 0x000fe4000bf06070 */
[C---:B------:R-:W-:Y:S02]  /*c4b0*/  ISETP.GT.U32.OR P2, PT, R0.reuse, 0x2ff, P2 ;  /* 0x000002ff0000780c */ /* 0x040fe40001744470 */
[----:B------:R-:W-:Y:S01]  /*c4c0*/  ISETP.GT.U32.OR P3, PT, R0, 0x2ff, P3 ;  /* 0x000002ff0000780c */ /* 0x000fe20001f64470 */
[----:B--2---:R-:W-:-:S12]  /*c4d0*/  @!P5 BRA `(.L_x_2312) ;  /* 0x000000000050d947 */ /* 0x004fd80003800000 */
        /* <DEDUP_REMOVED lines=20> */
.L_x_2312:
[----:B------:R-:W-:Y:S04]  /*c620*/  BSSY B0, `(.L_x_2313) ;  /* 0x0000015000007945 */ /* 0x000fe80003800000 */
[----:B------:R-:W-:Y:S05]  /*c630*/  @P2 BRA `(.L_x_2314) ;  /* 0x00000000004c2947 */ /* 0x000fea0003800000 */
[----:B------:R-:W-:Y:S01]  /*c640*/  MOV R3, UR5 ;  /* 0x0000000500037c02 */ /* 0x000fe20008000f00 */
[----:B------:R-:W-:Y:S01]  /*c650*/  ULDC.64 UR14, c[0x0][0x288] ;  /* 0x0000a200000e7ab9 */ /* 0x000fe20000000a00 */
[----:B------:R-:W-:Y:S01]  /*c660*/  MOV R12, R4 ;  /* 0x00000004000c7202 */ /* 0x000fe20000000f00 */
[----:B------:R-:W-:Y:S01]  /*c670*/  IMAD R14, R14, UR14, RZ ;  /* 0x0000000e0e0e7c24 */ /* 0x000fe2000f8e02ff */
[----:B------:R-:W-:Y:S01]  /*c680*/  MOV R13, R7 ;  /* 0x00000007000d7202 */ /* 0x000fe20000000f00 */
[----:B-----5:R-:W-:Y:S02]  /*c690*/  FFMA.FTZ R3, R35, R3, UR13 ;  /* 0x0000000d23037e23 */ /* 0x020fe40008010003 */
[C---:B------:R-:W-:Y:S02]  /*c6a0*/  IMAD R14, R15.reuse, UR15, R14 ;  /* 0x0000000f0f0e7c24 */ /* 0x040fe4000f8e020e */
[----:B0-----:R-:W-:Y:S01]  /*c6b0*/  FFMA.FTZ R16, R8, R16, -R3 ;  /* 0x0000001008107223 */ /* 0x001fe20000010803 */
[----:B------:R-:W-:Y:S01]  /*c6c0*/  MOV R3, UR5 ;  /* 0x0000000500037c02 */ /* 0x000fe20008000f00 */
[----:B------:R-:W-:Y:S01]  /*c6d0*/  IMAD.WIDE.U32 R12, R15, UR14, R12 ;  /* 0x0000000e0f0c7c25 */ /* 0x000fe2000f8e000c */
[----:B------:R-:W-:-:S03]  /*c6e0*/  ULDC.64 UR14, c[0x0][0x210] ;  /* 0x00008400000e7ab9 */ /* 0x000fc60000000a00 */
[----:B------:R-:W-:Y:S01]  /*c6f0*/  FMUL.FTZ R16, R16, UR26 ;  /* 0x0000001a10107c20 */ /* 0x000fe20008410000 */
[----:B------:R-:W-:Y:S01]  /*c700*/  FFMA.FTZ R3, R21, R3, UR13 ;  /* 0x0000000d15037e23 */ /* 0x000fe20008010003 */
[----:B------:R-:W-:Y:S02]  /*c710*/  IADD3 R13, R13, R14, RZ ;  /* 0x0000000e0d0d7210 */ /* 0x000fe40007ffe0ff */
[----:B------:R-:W-:Y:S01]  /*c720*/  LEA R14, P2, R12, UR14, 0x2 ;  /* 0x0000000e0c0e7c11 */ /* 0x000fe2000f8410ff */
[----:B------:R-:W-:-:S03]  /*c730*/  FFMA.FTZ R3, R9, R17, -R3 ;  /* 0x0000001109037223 */ /* 0x000fc60000010803 */
[----:B------:R-:W-:Y:S01]  /*c740*/  LEA.HI.X R15, R12, UR15, R13, 0x2, P2 ;  /* 0x0000000f0c0f7c11 */ /* 0x000fe200090f140d */
[----:B------:R-:W-:-:S05]  /*c750*/  FMUL.FTZ R17, R3, UR26 ;  /* 0x0000001a03117c20 */ /* 0x000fca0008410000 */
[----:B------:R1:W-:Y:S03]  /*c760*/  STG.E.64 desc[UR22][R14.64], R16 ;  /* 0x000000100e007986 */ /* 0x0003e6000c101b16 */
.L_x_2314:
[----:B------:R-:W-:Y:S05]  /*c770*/  BSYNC B0 ;  /* 0x0000000000007941 */ /* 0x000fea0003800000 */
.L_x_2313:
[----:B------:R-:W-:Y:S05]  /*c780*/  @!P5 BRA `(.L_x_2315) ;  /* 0x000000000060d947 */ /* 0x000fea0003800000 */
[----:B------:R-:W2:Y:S04]  /*c790*/  LDL R3, [R1+0x1a4] ;  /* 0x0001a40001037983 */ /* 0x000ea80000100800 */
[----:B------:R-:W3:Y:S04]  /*c7a0*/  LDL.LU R13, [R1+0x78] ;  /* 0x00007800010d7983 */ /* 0x000ee80000300800 */
[----:B-1----:R-:W4:Y:S04]  /*c7b0*/  LDL R15, [R1+0x1b4] ;  /* 0x0001b400010f7983 */ /* 0x002f280000100800 */
[----:B------:R-:W4:Y:S01]  /*c7c0*/  LDL.LU R14, [R1+0x7c] ;  /* 0x00007c00010e7983 */ /* 0x000f220000300800 */
[----:B--2---:R-:W-:-:S04]  /*c7d0*/  FFMA.FTZ R3, R3, R8, R10 ;  /* 0x0000000803037223 */ /* 0x004fc8000001000a */
[----:B------:R-:W-:-:S06]  /*c7e0*/  FMUL.FTZ R12, R3, -1.4426950216293334961 ;  /* 0xbfb8aa3b030c7820 */ /* 0x000fcc0000410000 */
[----:B------:R-:W1:Y:S02]  /*c7f0*/  MUFU.EX2 R12, R12 ;  /* 0x0000000c000c7308 */ /* 0x000e640000000800 */
[----:B-1----:R-:W-:-:S06]  /*c800*/  FADD.FTZ R12, R12, 1 ;  /* 0x3f8000000c0c7421 */ /* 0x002fcc0000010000 */
[----:B------:R-:W3:Y:S02]  /*c810*/  MUFU.RCP R12, R12 ;  /* 0x0000000c000c7308 */ /* 0x000ee40000001000 */
[----:B---3--:R-:W-:Y:S01]  /*c820*/  FMUL.FTZ R13, R13, R12 ;  /* 0x0000000c0d0d7220 */ /* 0x008fe20000410000 */
[----:B------:R-:W-:-:S04]  /*c830*/  FADD.FTZ R12, -R12, 1 ;  /* 0x3f8000000c0c7421 */ /* 0x000fc80000010100 */
[----:B------:R-:W-:Y:S01]  /*c840*/  FFMA.FTZ R12, R3, R12, 1 ;  /* 0x3f800000030c7423 */ /* 0x000fe2000001000c */
[----:B----4-:R-:W-:-:S03]  /*c850*/  FFMA.FTZ R3, R15, R9, R11 ;  /* 0x000000090f037223 */ /* 0x010fc6000001000b */
[----:B------:R-:W-:Y:S01]  /*c860*/  FMUL.FTZ R13, R13, R12 ;  /* 0x0000000c0d0d7220 */ /* 0x000fe20000410000 */
[----:B------:R-:W-:-:S04]  /*c870*/  FMUL.FTZ R12, R3, -1.4426950216293334961 ;  /* 0xbfb8aa3b030c7820 */ /* 0x000fc80000410000 */
[----:B------:R1:W-:Y:S02]  /*c880*/  STL [R1+0x78], R13 ;  /* 0x0000780d01007387 */ /* 0x0003e40000100800 */
[----:B------:R-:W2:Y:S02]  /*c890*/  MUFU.EX2 R12, R12 ;  /* 0x0000000c000c7308 */ /* 0x000ea40000000800 */
[----:B--2---:R-:W-:-:S06]  /*c8a0*/  FADD.FTZ R12, R12, 1 ;  /* 0x3f8000000c0c7421 */ /* 0x004fcc0000010000 */
[----:B------:R-:W1:Y:S02]  /*c8b0*/  MUFU.RCP R12, R12 ;  /* 0x0000000c000c7308 */ /* 0x000e640000001000 */
[----:B-1----:R-:W-:Y:S01]  /*c8c0*/  FMUL.FTZ R13, R14, R12 ;  /* 0x0000000c0e0d7220 */ /* 0x002fe20000410000 */
[----:B------:R-:W-:-:S04]  /*c8d0*/  FADD.FTZ R12, -R12, 1 ;  /* 0x3f8000000c0c7421 */ /* 0x000fc80000010100 */
[----:B------:R-:W-:-:S04]  /*c8e0*/  FFMA.FTZ R12, R3, R12, 1 ;  /* 0x3f800000030c7423 */ /* 0x000fc8000001000c */
[----:B------:R-:W-:-:S05]  /*c8f0*/  FMUL.FTZ R3, R13, R12 ;  /* 0x0000000c0d037220 */ /* 0x000fca0000410000 */
[----:B------:R2:W-:Y:S02]  /*c900*/  STL [R1+0x7c], R3 ;  /* 0x00007c0301007387 */ /* 0x0005e40000100800 */
.L_x_2315:
[----:B------:R-:W-:Y:S04]  /*c910*/  BSSY B0, `(.L_x_2316) ;  /* 0x0000019000007945 */ /* 0x000fe80003800000 */
[----:B------:R-:W-:Y:S05]  /*c920*/  @P3 BRA `(.L_x_2317) ;  /* 0x00000000005c3947 */ /* 0x000fea0003800000 */
[----:B-1----:R-:W3:Y:S01]  /*c930*/  LDL.LU R15, [R1+0x1a4] ;  /* 0x0001a400010f7983 */ /* 0x002ee20000300800 */
[----:B--2---:R-:W-:Y:S01]  /*c940*/  MOV R3, UR5 ;  /* 0x0000000500037c02 */ /* 0x004fe20008000f00 */
[----:B------:R-:W-:Y:S02]  /*c950*/  ULDC.64 UR14, c[0x0][0x288] ;  /* 0x0000a200000e7ab9 */ /* 0x000fe40000000a00 */
[----:B------:R-:W2:Y:S04]  /*c960*/  LDL.LU R12, [R1+0x78] ;  /* 0x00007800010c7983 */ /* 0x000ea80000300800 */
[----:B------:R-:W4:Y:S04]  /*c970*/  LDL.LU R14, [R1+0x1b4] ;  /* 0x0001b400010e7983 */ /* 0x000f280000300800 */
[----:B------:R-:W0:Y:S01]  /*c980*/  LDL.LU R13, [R1+0x7c] ;  /* 0x00007c00010d7983 */ /* 0x000e220000300800 */
[----:B---3--:R-:W-:-:S04]  /*c990*/  FFMA.FTZ R3, R15, R3, UR13 ;  /* 0x0000000d0f037e23 */ /* 0x008fc80008010003 */
[----:B--2---:R-:W-:Y:S01]  /*c9a0*/  FFMA.FTZ R3, R8, R12, -R3 ;  /* 0x0000000c08037223 */ /* 0x004fe20000010803 */
[----:B------:R-:W-:-:S05]  /*c9b0*/  MOV R12, UR5 ;  /* 0x00000005000c7c02 */ /* 0x000fca0008000f00 */
[----:B----4-:R-:W-:Y:S01]  /*c9c0*/  FFMA.FTZ R12, R14, R12, UR13 ;  /* 0x0000000d0e0c7e23 */ /* 0x010fe2000801000c */
[----:B------:R-:W-:-:S03]  /*c9d0*/  IMAD R14, R19, UR14, RZ ;  /* 0x0000000e130e7c24 */ /* 0x000fc6000f8e02ff */
[----:B0----5:R-:W-:Y:S01]  /*c9e0*/  FFMA.FTZ R16, R9, R13, -R12 ;  /* 0x0000000d09107223 */ /* 0x021fe2000001080c */
[----:B------:R-:W-:Y:S01]  /*c9f0*/  MOV R12, R4 ;  /* 0x00000004000c7202 */ /* 0x000fe20000000f00 */
[----:B------:R-:W-:Y:S01]  /*ca00*/  IMAD R14, R18, UR15, R14 ;  /* 0x0000000f120e7c24 */ /* 0x000fe2000f8e020e */
[----:B------:R-:W-:-:S03]  /*ca10*/  MOV R13, R7 ;  /* 0x00000007000d7202 */ /* 0x000fc60000000f00 */
[----:B------:R-:W-:Y:S01]  /*ca20*/  IMAD.WIDE.U32 R12, R18, UR14, R12 ;  /* 0x0000000e120c7c25 */ /* 0x000fe2000f8e000c */
[----:B------:R-:W-:-:S04]  /*ca30*/  ULDC.64 UR14, c[0x0][0x210] ;  /* 0x00008400000e7ab9 */ /* 0x000fc80000000a00 */
[----:B------:R-:W-:Y:S02]  /*ca40*/  IADD3 R13, R13, R14, RZ ;  /* 0x0000000e0d0d7210 */ /* 0x000fe40007ffe0ff */
[----:B------:R-:W-:-:S04]  /*ca50*/  LEA R14, P2, R12, UR14, 0x2 ;  /* 0x0000000e0c0e7c11 */ /* 0x000fc8000f8410ff */
[----:B------:R-:W-:Y:S01]  /*ca60*/  LEA.HI.X R15, R12, UR15, R13, 0x2, P2 ;  /* 0x0000000f0c0f7c11 */ /* 0x000fe200090f140d */
[----:B------:R-:W-:Y:S01]  /*ca70*/  FMUL.FTZ R12, R3, UR26 ;  /* 0x0000001a030c7c20 */ /* 0x000fe20008410000 */
[----:B------:R-:W-:-:S05]  /*ca80*/  FMUL.FTZ R13, R16, UR26 ;  /* 0x0000001a100d7c20 */ /* 0x000fca0008410000 */
[----:B------:R3:W-:Y:S02]  /*ca90*/  STG.E.64 desc[UR22][R14.64], R12 ;  /* 0x0000000c0e007986 */ /* 0x0007e4000c101b16 */
.L_x_2317:
[----:B------:R-:W-:Y:S05]  /*caa0*/  BSYNC B0 ;  /* 0x0000000000007941 */ /* 0x000fea0003800000 */
.L_x_2316:
[----:B------:R4:W5:Y:S04]  /*cab0*/  LDL R37, [R1+0x1ac] ;  /* 0x0001ac0001257983 */ /* 0x0009680000100800 */
[----:B-----5:R4:W5:Y:S04]  /*cac0*/  LDL R35, [R1+0x68] ;  /* 0x0000680001237983 */ /* 0x0209680000100800 */
[----:B01----:R4:W5:Y:S04]  /*cad0*/  LDL R16, [R1+0x1bc] ;  /* 0x0001bc0001107983 */ /* 0x0039680000100800 */
[----:B---3--:R4:W5:Y:S01]  /*cae0*/  LDL R15, [R1+0x6c] ;  /* 0x00006c00010f7983 */ /* 0x0089620000100800 */
[----:B------:R-:W-:-:S02]  /*caf0*/  IADD3 R18, R2, 0x60, RZ ;  /* 0x0000006002127810 */ /* 0x000fc40007ffe0ff */
[C---:B------:R-:W-:Y:S02]  /*cb00*/  IADD3 R19, R2.reuse, 0x60, RZ ;  /* 0x0000006002137810 */ /* 0x040fe40007ffe0ff */
[C---:B------:R-:W-:Y:S02]  /*cb10*/  IADD3 R21, R2.reuse, 0x50, RZ ;  /* 0x0000005002157810 */ /* 0x040fe40007ffe0ff */
[----:B------:R-:W-:Y:S02]  /*cb20*/  IADD3 R14, R2, 0x40, RZ ;  /* 0x00000040020e7810 */ /* 0x000fe40007ffe0ff */
[----:B------:R-:W-:Y:S02]  /*cb30*/  ISETP.GE.U32.AND P2, PT, R18, UR6, PT ;  /* 0x0000000612007c0c */ /* 0x000fe4000bf46070 */
[----:B------:R-:W-:Y:S02]  /*cb40*/  SHF.R.S32.HI R14, RZ, 0x1f, R14 ;  /* 0x0000001fff0e7819 */ /* 0x000fe4000001140e */
[----:B------:R-:W-:-:S02]  /*cb50*/  SHF.R.S32.HI R21, RZ, 0x1f, R21 ;  /* 0x0000001fff157819 */ /* 0x000fc40000011415 */
[----:B------:R-:W-:Y:S02]  /*cb60*/  SHF.R.S32.HI R19, RZ, 0x1f, R19 ;  /* 0x0000001fff137819 */ /* 0x000fe40000011413 */
[C---:B------:R-:W-:Y:S02]  /*cb70*/  IADD3 R17, R2.reuse, 0x70, RZ ;  /* 0x0000007002117810 */ /* 0x040fe40007ffe0ff */
[----:B------:R-:W-:Y:S02]  /*cb80*/  IADD3 R36, R2, 0x80, RZ ;  /* 0x0000008002247810 */ /* 0x000fe40007ffe0ff */
[----:B------:R-:W-:Y:S02]  /*cb90*/  ISETP.GE.AND.EX P6, PT, R14, UR7, PT, P6 ;  /* 0x000000070e007c0c */ /* 0x000fe4000bfc6360 */
[----:B------:R-:W-:Y:S02]  /*cba0*/  ISETP.GE.AND.EX P0, PT, R21, UR7, PT, P0 ;  /* 0x0000000715007c0c */ /* 0x000fe4000bf06300 */
[----:B------:R-:W-:-:S02]  /*cbb0*/  ISETP.GE.AND.EX P2, PT, R19, UR7, PT, P2 ;  /* 0x0000000713007c0c */ /* 0x000fc4000bf46320 */
[----:B------:R-:W-:Y:S02]  /*cbc0*/  ISETP.GE.U32.AND P3, PT, R17, UR6, PT ;  /* 0x0000000611007c0c */ /* 0x000fe4000bf66070 */
[----:B------:R-:W-:Y:S02]  /*cbd0*/  ISETP.GE.U32.AND P4, PT, R36, UR6, PT ;  /* 0x0000000624007c0c */ /* 0x000fe4000bf86070 */
[C---:B------:R-:W-:Y:S02]  /*cbe0*/  ISETP.GT.U32.OR P6, PT, R0.reuse, 0x2ff, P6 ;  /* 0x000002ff0000780c */ /* 0x040fe400037c4470 */
[C---:B------:R-:W-:Y:S02]  /*cbf0*/  ISETP.GT.U32.OR P0, PT, R0.reuse, 0x2ff, P0 ;  /* 0x000002ff0000780c */ /* 0x040fe40000704470 */
[----:B------:R-:W-:Y:S01]  /*cc00*/  ISETP.GT.U32.OR P2, PT, R0, 0x2ff, P2 ;  /* 0x000002ff0000780c */ /* 0x000fe20001744470 */
[----:B----4-:R-:W-:-:S12]  /*cc10*/  @!P5 BRA `(.L_x_2318) ;  /* 0x000000000050d947 */ /* 0x010fd80003800000 */
[----:B--2---:R-:W-:-:S04]  /*cc20*/  FFMA.FTZ R3, R37, R8, R10 ;  /* 0x0000000825037223 */ /* 0x004fc8000001000a */
[----:B------:R-:W-:-:S06]  /*cc30*/  FMUL.FTZ R12, R3, -1.4426950216293334961 ;  /* 0xbfb8aa3b030c7820 */ /* 0x000fcc0000410000 */
[----:B------:R-:W0:Y:S02]  /*cc40*/  MUFU.EX2 R12, R12 ;  /* 0x0000000c000c7308 */ /* 0x000e240000000800 */
[----:B0-----:R-:W-:-:S06]  /*cc50*/  FADD.FTZ R12, R12, 1 ;  /* 0x3f8000000c0c7421 */ /* 0x001fcc0000010000 */
[----:B------:R-:W0:Y:S02]  /*cc60*/  MUFU.RCP R12, R12 ;  /* 0x0000000c000c7308 */ /* 0x000e240000001000 */
[----:B0----5:R-:W-:Y:S01]  /*cc70*/  FMUL.FTZ R13, R35, R12 ;  /* 0x0000000c230d7220 */ /* 0x021fe20000410000 */
        /* <DEDUP_REMOVED lines=14> */
.L_x_2318:
[----:B------:R-:W-:Y:S04]  /*cd60*/  BSSY B0, `(.L_x_2319) ;  /* 0x0000015000007945 */ /* 0x000fe80003800000 */
[----:B------:R-:W-:Y:S05]  /*cd70*/  @P6 BRA `(.L_x_2320) ;  /* 0x00000000004c6947 */ /* 0x000fea0003800000 */
[----:B------:R-:W-:Y:S01]  /*cd80*/  MOV R12, UR5 ;  /* 0x00000005000c7c02 */ /* 0x000fe20008000f00 */
[----:B------:R-:W-:Y:S01]  /*cd90*/  ULDC.64 UR14, c[0x0][0x288] ;  /* 0x0000a200000e7ab9 */ /* 0x000fe20000000a00 */
[----:B------:R-:W-:Y:S01]  /*cda0*/  MOV R13, R7 ;  /* 0x00000007000d7202 */ /* 0x000fe20000000f00 */
[----:B------:R-:W-:Y:S01]  /*cdb0*/  IMAD R14, R14, UR14, RZ ;  /* 0x0000000e0e0e7c24 */ /* 0x000fe2000f8e02ff */
[----:B--2---:R-:W-:Y:S01]  /*cdc0*/  MOV R3, UR5 ;  /* 0x0000000500037c02 */ /* 0x004fe20008000f00 */
[----:B-----5:R-:W-:Y:S02]  /*cdd0*/  FFMA.FTZ R12, R16, R12, UR13 ;  /* 0x0000000d100c7e23 */ /* 0x020fe4000801000c */
[----:B------:R-:W-:Y:S02]  /*cde0*/  IMAD R14, R34, UR15, R14 ;  /* 0x0000000f220e7c24 */ /* 0x000fe4000f8e020e */
[----:B------:R-:W-:Y:S01]  /*cdf0*/  FFMA.FTZ R16, R9, R15, -R12 ;  /* 0x0000000f09107223 */ /* 0x000fe2000001080c */
[----:B------:R-:W-:Y:S01]  /*ce00*/  MOV R12, R4 ;  /* 0x00000004000c7202 */ /* 0x000fe20000000f00 */
[----:B------:R-:W-:-:S04]  /*ce10*/  FFMA.FTZ R3, R37, R3, UR13 ;  /* 0x0000000d25037e23 */ /* 0x000fc80008010003 */
[----:B------:R-:W-:Y:S01]  /*ce20*/  IMAD.WIDE.U32 R12, R34, UR14, R12 ;  /* 0x0000000e220c7c25 */ /* 0x000fe2000f8e000c */
[----:B------:R-:W-:-:S03]  /*ce30*/  ULDC.64 UR14, c[0x0][0x210] ;  /* 0x00008400000e7ab9 */ /* 0x000fc60000000a00 */
[----:B------:R-:W-:Y:S01]  /*ce40*/  FFMA.FTZ R3, R8, R35, -R3 ;  /* 0x0000002308037223 */ /* 0x000fe20000010803 */
[----:B------:R-:W-:Y:S02]  /*ce50*/  IADD3 R13, R13, R14, RZ ;  /* 0x0000000e0d0d7210 */ /* 0x000fe40007ffe0ff */
[----:B------:R-:W-:-:S04]  /*ce60*/  LEA R14, P6, R12, UR14, 0x2 ;  /* 0x0000000e0c0e7c11 */ /* 0x000fc8000f8c10ff */
[----:B0-----:R-:W-:Y:S01]  /*ce70*/  LEA.HI.X R15, R12, UR15, R13, 0x2, P6 ;  /* 0x0000000f0c0f7c11 */ /* 0x001fe2000b0f140d */
[----:B------:R-:W-:Y:S01]  /*ce80*/  FMUL.FTZ R12, R3, UR26 ;  /* 0x0000001a030c7c20 */ /* 0x000fe20008410000 */
[----:B------:R-:W-:-:S05]  /*ce90*/  FMUL.FTZ R13, R16, UR26 ;  /* 0x0000001a100d7c20 */ /* 0x000fca0008410000 */
[----:B------:R1:W-:Y:S02]  /*cea0*/  STG.E.64 desc[UR22][R14.64], R12 ;  /* 0x0000000c0e007986 */ /* 0x0003e4000c101b16 */
.L_x_2320:
[----:B------:R-:W-:Y:S05]  /*ceb0*/  BSYNC B0 ;  /* 0x0000000000007941 */ /* 0x000fea0003800000 */
.L_x_2319:
[----:B------:R-:W-:Y:S05]  /*cec0*/  @!P5 BRA `(.L_x_2321) ;  /* 0x000000000060d947 */ /* 0x000fea0003800000 */
[----:B--2---:R-:W2:Y:S04]  /*ced0*/  LDL R3, [R1+0x2c] ;  /* 0x00002c0001037983 */ /* 0x004ea80000100800 */
[----:B-1----:R-:W3:Y:S04]  /*cee0*/  LDL.LU R13, [R1+0x60] ;  /* 0x00006000010d7983 */ /* 0x002ee80000300800 */
[----:B0----5:R-:W4:Y:S04]  /*cef0*/  LDL R15, [R1+0x1c0] ;  /* 0x0001c000010f7983 */ /* 0x021f280000100800 */
[----:B------:R-:W4:Y:S01]  /*cf00*/  LDL.LU R14, [R1+0x64] ;  /* 0x00006400010e7983 */ /* 0x000f220000300800 */
[----:B--2---:R-:W-:-:S04]  /*cf10*/  FFMA.FTZ R3, R3, R8, R10 ;  /* 0x0000000803037223 */ /* 0x004fc8000001000a */
[----:B------:R-:W-:-:S06]  /*cf20*/  FMUL.FTZ R12, R3, -1.4426950216293334961 ;  /* 0xbfb8aa3b030c7820 */ /* 0x000fcc0000410000 */
[----:B------:R-:W0:Y:S02]  /*cf30*/  MUFU.EX2 R12, R12 ;  /* 0x0000000c000c7308 */ /* 0x000e240000000800 */
[----:B0-----:R-:W-:-:S06]  /*cf40*/  FADD.FTZ R12, R12, 1 ;  /* 0x3f8000000c0c7421 */ /* 0x001fcc0000010000 */
        /* <DEDUP_REMOVED lines=8> */
[----:B------:R-:W1:Y:S02]  /*cfd0*/  MUFU.EX2 R12, R12 ;  /* 0x0000000c000c7308 */ /* 0x000e640000000800 */
[----:B-1----:R-:W-:-:S06]  /*cfe0*/  FADD.FTZ R12, R12, 1 ;  /* 0x3f8000000c0c7421 */ /* 0x002fcc0000010000 */
[----:B------:R-:W0:Y:S02]  /*cff0*/  MUFU.RCP R12, R12 ;  /* 0x0000000c000c7308 */ /* 0x000e240000001000 */
[----:B0-----:R-:W-:Y:S01]  /*d000*/  FMUL.FTZ R13, R14, R12 ;  /* 0x0000000c0e0d7220 */ /* 0x001fe20000410000 */
[----:B------:R-:W-:-:S04]  /*d010*/  FADD.FTZ R12, -R12, 1 ;  /* 0x3f8000000c0c7421 */ /* 0x000fc80000010100 */
[----:B------:R-:W-:-:S04]  /*d020*/  FFMA.FTZ R12, R3, R12, 1 ;  /* 0x3f800000030c7423 */ /* 0x000fc8000001000c */
[----:B------:R-:W-:-:S05]  /*d030*/  FMUL.FTZ R3, R13, R12 ;  /* 0x0000000c0d037220 */ /* 0x000fca0000410000 */
[----:B------:R3:W-:Y:S02]  /*d040*/  STL [R1+0x64], R3 ;  /* 0x0000640301007387 */ /* 0x0007e40000100800 */
.L_x_2321:
[----:B------:R-:W-:Y:S04]  /*d050*/  BSSY B0, `(.L_x_2322) ;  /* 0x0000019000007945 */ /* 0x000fe80003800000 */
[----:B------:R-:W-:Y:S05]  /*d060*/  @P0 BRA `(.L_x_2323) ;  /* 0x00000000005c0947 */ /* 0x000fea0003800000 */
[----:B01---5:R-:W4:Y:S01]  /*d070*/  LDL.LU R15, [R1+0x2c] ;  /* 0x00002c00010f7983 */ /* 0x023f220000300800 */
[----:B--23--:R-:W-:Y:S01]  /*d080*/  MOV R3, UR5 ;  /* 0x0000000500037c02 */ /* 0x00cfe20008000f00 */
[----:B------:R-:W-:Y:S02]  /*d090*/  ULDC.64 UR14, c[0x0][0x288] ;  /* 0x0000a200000e7ab9 */ /* 0x000fe40000000a00 */
[----:B------:R-:W2:Y:S04]  /*d0a0*/  LDL.LU R12, [R1+0x60] ;  /* 0x00006000010c7983 */ /* 0x000ea80000300800 */
[----:B------:R-:W3:Y:S04]  /*d0b0*/  LDL.LU R14, [R1+0x1c0] ;  /* 0x0001c000010e7983 */ /* 0x000ee80000300800 */
[----:B------:R-:W3:Y:S01]  /*d0c0*/  LDL.LU R13, [R1+0x64] ;  /* 0x00006400010d7983 */ /* 0x000ee20000300800 */
[----:B----4-:R-:W-:-:S04]  /*d0d0*/  FFMA.FTZ R3, R15, R3, UR13 ;  /* 0x0000000d0f037e23 */ /* 0x010fc80008010003 */
[----:B--2---:R-:W-:Y:S01]  /*d0e0*/  FFMA.FTZ R3, R8, R12, -R3 ;  /* 0x0000000c08037223 */ /* 0x004fe20000010803 */
[----:B------:R-:W-:-:S05]  /*d0f0*/  MOV R12, UR5 ;  /* 0x00000005000c7c02 */ /* 0x000fca0008000f00 */
[----:B---3--:R-:W-:Y:S01]  /*d100*/  FFMA.FTZ R12, R14, R12, UR13 ;  /* 0x0000000d0e0c7e23 */ /* 0x008fe2000801000c */
[----:B------:R-:W-:-:S03]  /*d110*/  IMAD R14, R21, UR14, RZ ;  /* 0x0000000e150e7c24 */ /* 0x000fc6000f8e02ff */
[----:B------:R-:W-:Y:S01]  /*d120*/  FFMA.FTZ R16, R9, R13, -R12 ;  /* 0x0000000d09107223 */ /* 0x000fe2000001080c */
        /* <DEDUP_REMOVED lines=11> */
.L_x_2323:
[----:B------:R-:W-:Y:S05]  /*d1e0*/  BSYNC B0 ;  /* 0x0000000000007941 */ /* 0x000fea0003800000 */
.L_x_2322:
[----:B------:R-:W-:Y:S05]  /*d1f0*/  @!P5 BRA `(.L_x_2324) ;  /* 0x000000000060d947 */ /* 0x000fea0003800000 */
[----:B--23--:R-:W2:Y:S04]  /*d200*/  LDL R3, [R1+0x38] ;  /* 0x0000380001037983 */ /* 0x00cea80000100800 */
[----:B-1--4-:R-:W3:Y:S04]  /*d210*/  LDL.LU R13, [R1+0x10] ;  /* 0x00001000010d7983 */ /* 0x012ee80000300800 */
        /* <DEDUP_REMOVED lines=22> */
.L_x_2324:
[----:B------:R-:W-:Y:S04]  /*d380*/  BSSY B0, `(.L_x_2325) ;  /* 0x0000019000007945 */ /* 0x000fe80003800000 */
[----:B------:R-:W-:Y:S05]  /*d390*/  @P2 BRA `(.L_x_2326) ;  /* 0x00000000005c2947 */ /* 0x000fea0003800000 */
[----:B01--45:R-:W4:Y:S01]  /*d3a0*/  LDL.LU R15, [R1+0x38] ;  /* 0x00003800010f7983 */ /* 0x033f220000300800 */
        /* <DEDUP_REMOVED lines=22> */
.L_x_2326:
[----:B------:R-:W-:Y:S05]  /*d510*/  BSYNC B0 ;  /* 0x0000000000007941 */ /* 0x000fea0003800000 */
.L_x_2325:
[----:B-----5:R2:W5:Y:S01]  /*d520*/  LDL R16, [R1+0x1c4] ;  /* 0x0001c40001107983 */ /* 0x0205620000100800 */
[C---:B------:R-:W-:Y:S02]  /*d530*/  IADD3 R34, R2.reuse, 0x90, RZ ;  /* 0x0000009002227810 */ /* 0x040fe40007ffe0ff */
[C---:B------:R-:W-:Y:S02]  /*d540*/  IADD3 R20, R2.reuse, 0xa0, RZ ;  /* 0x000000a002147810 */ /* 0x040fe40007ffe0ff */
[C---:B------:R-:W-:Y:S02]  /*d550*/  IADD3 R18, R2.reuse, 0xb0, RZ ;  /* 0x000000b002127810 */ /* 0x040fe40007ffe0ff */
[C---:B01--4-:R-:W-:Y:S02]  /*d560*/  IADD3 R15, R2.reuse, 0x70, RZ ;  /* 0x00000070020f7810 */ /* 0x053fe40007ffe0ff */
[C---:B------:R-:W-:Y:S02]  /*d570*/  IADD3 R19, R2.reuse, 0xb0, RZ ;  /* 0x000000b002137810 */ /* 0x040fe40007ffe0ff */
[----:B------:R-:W-:-:S02]  /*d580*/  IADD3 R21, R2, 0xa0, RZ ;  /* 0x000000a002157810 */ /* 0x000fc40007ffe0ff */
[C---:B------:R-:W-:Y:S02]  /*d590*/  IADD3 R35, R2.reuse, 0x90, RZ ;  /* 0x0000009002237810 */ /* 0x040fe40007ffe0ff */
[----:B------:R-:W-:Y:S02]  /*d5a0*/  IADD3 R37, R2, 0x80, RZ ;  /* 0x0000008002257810 */ /* 0x000fe40007ffe0ff */
[----:B------:R-:W-:Y:S02]  /*d5b0*/  SHF.R.S32.HI R15, RZ, 0x1f, R15 ;  /* 0x0000001fff0f7819 */ /* 0x000fe4000001140f */
[----:B------:R-:W-:Y:S02]  /*d5c0*/  ISETP.GE.U32.AND P6, PT, R34, UR6, PT ;  /* 0x0000000622007c0c */ /* 0x000fe4000bfc6070 */
[----:B------:R-:W-:Y:S02]  /*d5d0*/  ISETP.GE.U32.AND P0, PT, R20, UR6, PT ;  /* 0x0000000614007c0c */ /* 0x000fe4000bf06070 */
[----:B------:R-:W-:-:S02]  /*d5e0*/  ISETP.GE.U32.AND P2, PT, R18, UR6, PT ;  /* 0x0000000612007c0c */ /* 0x000fc4000bf46070 */
[----:B------:R-:W-:Y:S02]  /*d5f0*/  SHF.R.S32.HI R37, RZ, 0x1f, R37 ;  /* 0x0000001fff257819 */ /* 0x000fe40000011425 */
[----:B------:R-:W-:Y:S02]  /*d600*/  SHF.R.S32.HI R35, RZ, 0x1f, R35 ;  /* 0x0000001fff237819 */ /* 0x000fe40000011423 */
[----:B------:R-:W-:Y:S02]  /*d610*/  SHF.R.S32.HI R21, RZ, 0x1f, R21 ;  /* 0x0000001fff157819 */ /* 0x000fe40000011415 */
[----:B------:R-:W-:Y:S02]  /*d620*/  SHF.R.S32.HI R19, RZ, 0x1f, R19 ;  /* 0x0000001fff137819 */ /* 0x000fe40000011413 */
[----:B------:R-:W-:Y:S02]  /*d630*/  ISETP.GE.AND.EX P3, PT, R15, UR7, PT, P3 ;  /* 0x000000070f007c0c */ /* 0x000fe4000bf66330 */
[----:B------:R-:W-:-:S02]  /*d640*/  ISETP.GE.AND.EX P4, PT, R37, UR7, PT, P4 ;  /* 0x0000000725007c0c */ /* 0x000fc4000bf86340 */
[----:B------:R-:W-:Y:S02]  /*d650*/  ISETP.GE.AND.EX P6, PT, R35, UR7, PT, P6 ;  /* 0x0000000723007c0c */ /* 0x000fe4000bfc6360 */
[----:B------:R-:W-:Y:S02]  /*d660*/  ISETP.GE.AND.EX P0, PT, R21, UR7, PT, P0 ;  /* 0x0000000715007c0c */ /* 0x000fe4000bf06300 */
[----:B------:R-:W-:Y:S02]  /*d670*/  ISETP.GE.AND.EX P2, PT, R19, UR7, PT, P2 ;  /* 0x0000000713007c0c */ /* 0x000fe4000bf46320 */
[C---:B------:R-:W-:Y:S02]  /*d680*/  ISETP.GT.U32.OR P3, PT, R0.reuse, 0x2ff, P3 ;  /* 0x000002ff0000780c */ /* 0x040fe40001f64470 */
[C---:B------:R-:W-:Y:S02]  /*d690*/  ISETP.GT.U32.OR P4, PT, R0.reuse, 0x2ff, P4 ;  /* 0x000002ff0000780c */ /* 0x040fe40002784470 */
[----:B------:R-:W-:-:S02]  /*d6a0*/  ISETP.GT.U32.OR P6, PT, R0, 0x2ff, P6 ;  /* 0x000002ff0000780c */ /* 0x000fc400037c4470 */
[C---:B------:R-:W-:Y:S02]  /*d6b0*/  ISETP.GT.U32.OR P0, PT, R0.reuse, 0x2ff, P0 ;  /* 0x000002ff0000780c */ /* 0x040fe40000704470 */
[----:B------:R-:W-:Y:S02]  /*d6c0*/  ISETP.GT.U32.OR P2, PT, R0, 0x2ff, P2 ;  /* 0x000002ff0000780c */ /* 0x000fe40001744470 */
[C---:B------:R-:W-:Y:S02]  /*d6d0*/  IADD3 R12, R2.reuse, 0xc0, RZ ;  /* 0x000000c0020c7810 */ /* 0x040fe40007ffe0ff */
[----:B--23--:R-:W-:Y:S01]  /*d6e0*/  IADD3 R3, R2, 0xd0, RZ ;  /* 0x000000d002037810 */ /* 0x00cfe20007ffe0ff */
[----:B------:R-:W-:Y:S08]  /*d6f0*/  @!P5 BRA `(.L_x_2327) ;  /* 0x00000000004cd947 */ /* 0x000ff00003800000 */
[----:B------:R-:W2:Y:S02]  /*d700*/  LDL R13, [R1+0x40] ;  /* 0x00004000010d7983 */ /* 0x000ea40000100800 */
        /* <DEDUP_REMOVED lines=18> */
.L_x_2327:
[----:B------:R-:W-:Y:S04]  /*d830*/  BSSY B0, `(.L_x_2328) ;  /* 0x0000016000007945 */ /* 0x000fe80003800000 */
[----:B------:R-:W-:Y:S05]  /*d840*/  @P3 BRA `(.L_x_2329) ;  /* 0x0000000000503947 */ /* 0x000fea0003800000 */
[----:B------:R-:W2:Y:S01]  /*d850*/  LDL.LU R14, [R1+0x40] ;  /* 0x00004000010e7983 */ /* 0x000ea20000300800 */
[----:B------:R-:W-:Y:S01]  /*d860*/  MOV R13, UR5 ;  /* 0x00000005000d7c02 */ /* 0x000fe20008000f00 */
[----:B------:R-:W-:-:S04]  /*d870*/  ULDC.64 UR14, c[0x0][0x288] ;  /* 0x0000a200000e7ab9 */ /* 0x000fc80000000a00 */
[----:B--2---:R-:W-:Y:S01]  /*d880*/  FFMA.FTZ R13, R14, R13, UR13 ;  /* 0x0000000d0e0d7e23 */ /* 0x004fe2000801000d */
[----:B------:R-:W-:-:S03]  /*d890*/  MOV R14, R4 ;  /* 0x00000004000e7202 */ /* 0x000fc60000000f00 */
[----:B------:R-:W-:Y:S01]  /*d8a0*/  FFMA.FTZ R32, R8, R32, -R13 ;  /* 0x0000002008207223 */ /* 0x000fe2000001080d */
[----:B------:R-:W-:-:S03]  /*d8b0*/  MOV R13, UR5 ;  /* 0x00000005000d7c02 */ /* 0x000fc60008000f00 */
[----:B------:R-:W-:Y:S02]  /*d8c0*/  FMUL.FTZ R32, R32, UR26 ;  /* 0x0000001a20207c20 */ /* 0x000fe40008410000 */
[----:B-----5:R-:W-:-:S04]  /*d8d0*/  FFMA.FTZ R13, R16, R13, UR13 ;  /* 0x0000000d100d7e23 */ /* 0x020fc8000801000d */
        /* <DEDUP_REMOVED lines=11> */
.L_x_2329:
[----:B------:R-:W-:Y:S05]  /*d990*/  BSYNC B0 ;  /* 0x0000000000007941 */ /* 0x000fea0003800000 */
.L_x_2328:
[----:B------:R-:W-:Y:S05]  /*d9a0*/  @!P5 BRA `(.L_x_2330) ;  /* 0x000000000050d947 */ /* 0x000fea0003800000 */
[----:B------:R-:W2:Y:S04]  /*d9b0*/  LDL R13, [R1+0x44] ;  /* 0x00004400010d7983 */ /* 0x000ea80000100800 */
[----:B------:R-:W3:Y:S01]  /*d9c0*/  LDL R15, [R1+0x1c8] ;  /* 0x0001c800010f7983 */ /* 0x000ee20000100800 */
[----:B--2---:R-:W-:-:S04]  /*d9d0*/  FFMA.FTZ R13, R13, R8, R10 ;  /* 0x000000080d0d7223 */ /* 0x004fc8000001000a */
[----:B------:R-:W-:-:S06]  /*d9e0*/  FMUL.FTZ R14, R13, -1.4426950216293334961 ;  /* 0xbfb8aa3b0d0e7820 */ /* 0x000fcc0000410000 */
[----:B------:R-:W1:Y:S02]  /*d9f0*/  MUFU.EX2 R14, R14 ;  /* 0x0000000e000e7308 */ /* 0x000e640000000800 */
[----:B-1----:R-:W-:-:S06]  /*da00*/  FADD.FTZ R14, R14, 1 ;  /* 0x3f8000000e0e7421 */ /* 0x002fcc0000010000 */
[----:B------:R-:W1:Y:S02]  /*da10*/  MUFU.RCP R14, R14 ;  /* 0x0000000e000e7308 */ /* 0x000e640000001000 */
[----:B-1----:R-:W-:Y:S01]  /*da20*/  FMUL.FTZ R30, R30, R14 ;  /* 0x0000000e1e1e7220 */ /* 0x002fe20000410000 */
[----:B------:R-:W-:-:S04]  /*da30*/  FADD.FTZ R14, -R14, 1 ;  /* 0x3f8000000e0e7421 */ /* 0x000fc80000010100 */
[----:B------:R-:W-:Y:S01]  /*da40*/  FFMA.FTZ R14, R13, R14, 1 ;  /* 0x3f8000000d0e7423 */ /* 0x000fe2000001000e */
[----:B---3--:R-:W-:-:S03]  /*da50*/  FFMA.FTZ R13, R15, R9, R11 ;  /* 0x000000090f0d7223 */ /* 0x008fc6000001000b */
        /* <DEDUP_REMOVED lines=9> */
.L_x_2330:
[----:B------:R-:W-:Y:S04]  /*daf0*/  BSSY B0, `(.L_x_2331) ;  /* 0x0000017000007945 */ /* 0x000fe80003800000 */
[----:B------:R-:W-:Y:S05]  /*db00*/  @P4 BRA `(.L_x_2332) ;  /* 0x0000000000544947 */ /* 0x000fea0003800000 */
[----:B------:R-:W2:Y:S01]  /*db10*/  LDL.LU R15, [R1+0x44] ;  /* 0x00004400010f7983 */ /* 0x000ea20000300800 */
[----:B------:R-:W-:Y:S01]  /*db20*/  MOV R13, UR5 ;  /* 0x00000005000d7c02 */ /* 0x000fe20008000f00 */
[----:B------:R-:W-:Y:S02]  /*db30*/  ULDC.64 UR14, c[0x0][0x288] ;  /* 0x0000a200000e7ab9 */ /* 0x000fe40000000a00 */
[----:B------:R-:W3:Y:S02]  /*db40*/  LDL.LU R14, [R1+0x1c8] ;  /* 0x0001c800010e7983 */ /* 0x000ee40000300800 */
[----:B--2---:R-:W-:Y:S01]  /*db50*/  FFMA.FTZ R13, R15, R13, UR13 ;  /* 0x0000000d0f0d7e23 */ /* 0x004fe2000801000d */
[----:B------:R-:W-:-:S03]  /*db60*/  MOV R15, R7 ;  /* 0x00000007000f7202 */ /* 0x000fc60000000f00 */
[----:B------:R-:W-:Y:S01]  /*db70*/  FFMA.FTZ R30, R8, R30, -R13 ;  /* 0x0000001e081e7223 */ /* 0x000fe2000001080d */
[----:B------:R-:W-:-:S03]  /*db80*/  MOV R13, UR5 ;  /* 0x00000005000d7c02 */ /* 0x000fc60008000f00 */
[----:B------:R-:W-:Y:S02]  /*db90*/  FMUL.FTZ R30, R30, UR26 ;  /* 0x0000001a1e1e7c20 */ /* 0x000fe40008410000 */
[----:B---3--:R-:W-:Y:S01]  /*dba0*/  FFMA.FTZ R13, R14, R13, UR13 ;  /* 0x0000000d0e0d7e23 */ /* 0x008fe2000801000d */
[----:B------:R-:W-:-:S03]  /*dbb0*/  MOV R14, R4 ;  /* 0x00000004000e7202 */ /* 0x000fc60000000f00 */
[----:B------:R-:W-:Y:S01]  /*dbc0*/  FFMA.FTZ R31, R9, R31, -R13 ;  /* 0x0000001f091f7223 */ /* 0x000fe2000001080d */
[----:B------:R-:W-:Y:S02]  /*dbd0*/  IMAD R13, R37, UR14, RZ ;  /* 0x0000000e250d7c24 */ /* 0x000fe4000f8e02ff */
[----:B------:R-:W-:-:S04]  /*dbe0*/  IMAD.WIDE.U32 R14, R36, UR14, R14 ;  /* 0x0000000e240e7c25 */ /* 0x000fc8000f8e000e */
[----:B------:R-:W-:Y:S01]  /*dbf0*/  FMUL.FTZ R31, R31, UR26 ;  /* 0x0000001a1f1f7c20 */ /* 0x000fe20008410000 */
[----:B------:R-:W-:Y:S01]  /*dc00*/  IMAD R13, R36, UR15, R13 ;  /* 0x0000000f240d7c24 */ /* 0x000fe2000f8e020d */
[----:B------:R-:W-:Y:S02]  /*dc10*/  ULDC.64 UR14, c[0x0][0x210] ;  /* 0x00008400000e7ab9 */ /* 0x000fe40000000a00 */
[----:B0----5:R-:W-:Y:S02]  /*dc20*/  LEA R16, P3, R14, UR14, 0x2 ;  /* 0x0000000e0e107c11 */ /* 0x021fe4000f8610ff */
[----:B------:R-:W-:-:S04]  /*dc30*/  IADD3 R13, R15, R13, RZ ;  /* 0x0000000d0f0d7210 */ /* 0x000fc80007ffe0ff */
[----:B------:R-:W-:-:S05]  /*dc40*/  LEA.HI.X R17, R14, UR15, R13, 0x2, P3 ;  /* 0x0000000f0e117c11 */ /* 0x000fca00098f140d */
[----:B------:R1:W-:Y:S02]  /*dc50*/  STG.E.64 desc[UR22][R16.64], R30 ;  /* 0x0000001e10007986 */ /* 0x0003e4000c101b16 */
.L_x_2332:
[----:B------:R-:W-:Y:S05]  /*dc60*/  BSYNC B0 ;  /* 0x0000000000007941 */ /* 0x000fea0003800000 */
.L_x_2331:
[----:B------:R-:W-:Y:S05]  /*dc70*/  @!P5 BRA `(.L_x_2333) ;  /* 0x000000000050d947 */ /* 0x000fea0003800000 */
[----:B------:R-:W2:Y:S04]  /*dc80*/  LDL R13, [R1+0x50] ;  /* 0x00005000010d7983 */ /* 0x000ea80000100800 */
[----:B------:R-:W3:Y:S01]  /*dc90*/  LDL R15, [R1+0x54] ;  /* 0x00005400010f7983 */ /* 0x000ee20000100800 */
[----:B--2---:R-:W-:-:S04]  /*dca0*/  FFMA.FTZ R13, R13, R8, R10 ;  /* 0x000000080d0d7223 */ /* 0x004fc8000001000a */
[----:B------:R-:W-:-:S06]  /*dcb0*/  FMUL.FTZ R14, R13, -1.4426950216293334961 ;  /* 0xbfb8aa3b0d0e7820 */ /* 0x000fcc0000410000 */
[----:B------:R-:W2:Y:S02]  /*dcc0*/  MUFU.EX2 R14, R14 ;  /* 0x0000000e000e7308 */ /* 0x000ea40000000800 */
[----:B--2---:R-:W-:-:S06]  /*dcd0*/  FADD.FTZ R14, R14, 1 ;  /* 0x3f8000000e0e7421 */ /* 0x004fcc0000010000 */
[----:B------:R-:W2:Y:S02]  /*dce0*/  MUFU.RCP R14, R14 ;  /* 0x0000000e000e7308 */ /* 0x000ea40000001000 */
[----:B--2---:R-:W-:Y:S01]  /*dcf0*/  FMUL.FTZ R28, R28, R14 ;  /* 0x0000000e1c1c7220 */ /* 0x004fe20000410000 */
[----:B------:R-:W-:-:S04]  /*dd00*/  FADD.FTZ R14, -R14, 1 ;  /* 0x3f8000000e0e7421 */ /* 0x000fc80000010100 */
[----:B------:R-:W-:Y:S01]  /*dd10*/  FFMA.FTZ R14, R13, R14, 1 ;  /* 0x3f8000000d0e7423 */ /* 0x000fe2000001000e */
[----:B---3--:R-:W-:-:S03]  /*dd20*/  FFMA.FTZ R13, R15, R9, R11 ;  /* 0x000000090f0d7223 */ /* 0x008fc6000001000b */
[----:B------:R-:W-:Y:S01]  /*dd30*/  FMUL.FTZ R28, R28, R14 ;  /* 0x0000000e1c1c7220 */ /* 0x000fe20000410000 */
[----:B------:R-:W-:-:S06]  /*dd40*/  FMUL.FTZ R14, R13, -1.4426950216293334961 ;  /* 0xbfb8aa3b0d0e7820 */ /* 0x000fcc0000410000 */
[----:B------:R-:W2:Y:S02]  /*dd50*/  MUFU.EX2 R14, R14 ;  /* 0x0000000e000e7308 */ /* 0x000ea40000000800 */
[----:B--2---:R-:W-:-:S06]  /*dd60*/  FADD.FTZ R14, R14, 1 ;  /* 0x3f8000000e0e7421 */ /* 0x004fcc0000010000 */
[----:B------:R-:W2:Y:S02]  /*dd70*/  MUFU.RCP R14, R14 ;  /* 0x0000000e000e7308 */ /* 0x000ea40000001000 */
[----:B--2---:R-:W-:Y:S01]  /*dd80*/  FMUL.FTZ R29, R29, R14 ;  /* 0x0000000e1d1d7220 */ /* 0x004fe20000410000 */
[----:B------:R-:W-:-:S04]  /*dd90*/  FADD.FTZ R14, -R14, 1 ;  /* 0x3f8000000e0e7421 */ /* 0x000fc80000010100 */
[----:B------:R-:W-:-:S04]  /*dda0*/  FFMA.FTZ R14, R13, R14, 1 ;  /* 0x3f8000000d0e7423 */ /* 0x000fc8000001000e */
[----:B------:R-:W-:-:S07]  /*ddb0*/  FMUL.FTZ R29, R29, R14 ;  /* 0x0000000e1d1d7220 */ /* 0x000fce0000410000 */
.L_x_2333:
        /* <DEDUP_REMOVED lines=19> */
[----:B01---5:R-:W-:Y:S02]  /*def0*/  LEA R16, P3, R14, UR14, 0x2 ;  /* 0x0000000e0e107c11 */ /* 0x023fe4000f8610ff */
[----:B------:R-:W-:-:S04]  /*df00*/  IADD3 R13, R15, R13, RZ ;  /* 0x0000000d0f0d7210 */ /* 0x000fc80007ffe0ff */
[----:B------:R-:W-:-:S05]  /*df10*/  LEA.HI.X R17, R14, UR15, R13, 0x2, P3 ;  /* 0x0000000f0e117c11 */ /* 0x000fca00098f140d */
[----:B------:R2:W-:Y:S02]  /*df20*/  STG.E.64 desc[UR22][R16.64], R28 ;  /* 0x0000001c10007986 */ /* 0x0005e4000c101b16 */
.L_x_2335:
[----:B------:R-:W-:Y:S05]  /*df30*/  BSYNC B0 ;  /* 0x0000000000007941 */ /* 0x000fea0003800000 */
.L_x_2334:
[----:B------:R-:W-:Y:S05]  /*df40*/  @!P5 BRA `(.L_x_2336) ;  /* 0x000000000050d947 */ /* 0x000fea0003800000 */
[----:B------:R-:W3:Y:S04]  /*df50*/  LDL R13, [R1+0x30] ;  /* 0x00003000010d7983 */ /* 0x000ee80000100800 */
[----:B------:R-:W4:Y:S01]  /*df60*/  LDL R15, [R1+0x1cc] ;  /* 0x0001cc00010f7983 */ /* 0x000f220000100800 */
[----:B---3--:R-:W-:-:S04]  /*df70*/  FFMA.FTZ R13, R13, R8, R10 ;  /* 0x000000080d0d7223 */ /* 0x008fc8000001000a */
[----:B------:R-:W-:-:S06]  /*df80*/  FMUL.FTZ R14, R13, -1.4426950216293334961 ;  /* 0xbfb8aa3b0d0e7820 */ /* 0x000fcc0000410000 */
[----:B------:R-:W3:Y:S02]  /*df90*/  MUFU.EX2 R14, R14 ;  /* 0x0000000e000e7308 */ /* 0x000ee40000000800 */
[----:B---3--:R-:W-:-:S06]  /*dfa0*/  FADD.FTZ R14, R14, 1 ;  /* 0x3f8000000e0e7421 */ /* 0x008fcc0000010000 */
[----:B------:R-:W3:Y:S02]  /*dfb0*/  MUFU.RCP R14, R14 ;  /* 0x0000000e000e7308 */ /* 0x000ee40000001000 */
[----:B---3--:R-:W-:Y:S01]  /*dfc0*/  FMUL.FTZ R26, R26, R14 ;  /* 0x0000000e1a1a7220 */ /* 0x008fe20000410000 */
[----:B------:R-:W-:-:S04]  /*dfd0*/  FADD.FTZ R14, -R14, 1 ;  /* 0x3f8000000e0e7421 */ /* 0x000fc80000010100 */
[----:B------:R-:W-:Y:S01]  /*dfe0*/  FFMA.FTZ R14, R13, R14, 1 ;  /* 0x3f8000000d0e7423 */ /* 0x000fe2000001000e */
[----:B----4-:R-:W-:-:S03]  /*dff0*/  FFMA.FTZ R13, R15, R9, R11 ;  /* 0x000000090f0d7223 */ /* 0x010fc6000001000b */
[----:B------:R-:W-:Y:S01]  /*e000*/  FMUL.FTZ R26, R26, R14 ;  /* 0x0000000e1a1a7220 */ /* 0x000fe20000410000 */
[----:B------:R-:W-:-:S06]  /*e010*/  FMUL.FTZ R14, R13, -1.4426950216293334961 ;  /* 0xbfb8aa3b0d0e7820 */ /* 0x000fcc0000410000 */
[----:B------:R-:W3:Y:S02]  /*e020*/  MUFU.EX2 R14, R14 ;  /* 0x0000000e000e7308 */ /* 0x000ee40000000800 */
[----:B---3--:R-:W-:-:S06]  /*e030*/  FADD.FTZ R14, R14, 1 ;  /* 0x3f8000000e0e7421 */ /* 0x008fcc0000010000 */
[----:B------:R-:W3:Y:S02]  /*e040*/  MUFU.RCP R14, R14 ;  /* 0x0000000e000e7308 */ /* 0x000ee40000001000 */
[----:B---3--:R-:W-:Y:S01]  /*e050*/  FMUL.FTZ R27, R27, R14 ;  /* 0x0000000e1b1b7220 */ /* 0x008fe20000410000 */
[----:B------:R-:W-:-:S04]  /*e060*/  FADD.FTZ R14, -R14, 1 ;  /* 0x3f8000000e0e7421 */ /* 0x000fc80000010100 */
[----:B------:R-:W-:-:S04]  /*e070*/  FFMA.FTZ R14, R13, R14, 1 ;  /* 0x3f8000000d0e7423 */ /* 0x000fc8000001000e */
[----:B------:R-:W-:-:S07]  /*e080*/  FMUL.FTZ R27, R27, R14 ;  /* 0x0000000e1b1b7220 */ /* 0x000fce0000410000 */
.L_x_2336:
[----:B------:R-:W-:Y:S04]  /*e090*/  BSSY B0, `(.L_x_2337) ;  /* 0x0000017000007945 */ /* 0x000fe80003800000 */
[----:B------:R-:W-:Y:S05]  /*e0a0*/  @P0 BRA `(.L_x_2338) ;  /* 0x0000000000540947 */ /* 0x000fea0003800000 */
[----:B------:R-:W3:Y:S01]  /*e0b0*/  LDL.LU R15, [R1+0x30] ;  /* 0x00003000010f7983 */ /* 0x000ee20000300800 */
[----:B------:R-:W-:Y:S01]  /*e0c0*/  MOV R13, UR5 ;  /* 0x00000005000d7c02 */ /* 0x000fe20008000f00 */
[----:B------:R-:W-:Y:S02]  /*e0d0*/  ULDC.64 UR14, c[0x0][0x288] ;  /* 0x0000a200000e7ab9 */ /* 0x000fe40000000a00 */
[----:B------:R-:W4:Y:S02]  /*e0e0*/  LDL.LU R14, [R1+0x1cc] ;  /* 0x0001cc00010e7983 */ /* 0x000f240000300800 */
[----:B---3--:R-:W-:Y:S01]  /*e0f0*/  FFMA.FTZ R13, R15, R13, UR13 ;  /* 0x0000000d0f0d7e23 */ /* 0x008fe2000801000d */
[----:B------:R-:W-:-:S03]  /*e100*/  MOV R15, R7 ;  /* 0x00000007000f7202 */ /* 0x000fc60000000f00 */
[----:B------:R-:W-:Y:S01]  /*e110*/  FFMA.FTZ R26, R8, R26, -R13 ;  /* 0x0000001a081a7223 */ /* 0x000fe2000001080d */
[----:B------:R-:W-:-:S03]  /*e120*/  MOV R13, UR5 ;  /* 0x00000005000d7c02 */ /* 0x000fc60008000f00 */
[----:B------:R-:W-:Y:S02]  /*e130*/  FMUL.FTZ R26, R26, UR26 ;  /* 0x0000001a1a1a7c20 */ /* 0x000fe40008410000 */
[----:B----4-:R-:W-:Y:S01]  /*e140*/  FFMA.FTZ R13, R14, R13, UR13 ;  /* 0x0000000d0e0d7e23 */ /* 0x010fe2000801000d */
[----:B------:R-:W-:-:S03]  /*e150*/  MOV R14, R4 ;  /* 0x00000004000e7202 */ /* 0x000fc60000000f00 */
[----:B------:R-:W-:Y:S01]  /*e160*/  FFMA.FTZ R27, R9, R27, -R13 ;  /* 0x0000001b091b7223 */ /* 0x000fe2000001080d */
[----:B------:R-:W-:Y:S02]  /*e170*/  IMAD R13, R21, UR14, RZ ;  /* 0x0000000e150d7c24 */ /* 0x000fe4000f8e02ff */
[----:B------:R-:W-:-:S04]  /*e180*/  IMAD.WIDE.U32 R14, R20, UR14, R14 ;  /* 0x0000000e140e7c25 */ /* 0x000fc8000f8e000e */
[----:B------:R-:W-:Y:S01]  /*e190*/  FMUL.FTZ R27, R27, UR26 ;  /* 0x0000001a1b1b7c20 */ /* 0x000fe20008410000 */
[----:B------:R-:W-:Y:S01]  /*e1a0*/  IMAD R13, R20, UR15, R13 ;  /* 0x0000000f140d7c24 */ /* 0x000fe2000f8e020d */
[----:B------:R-:W-:Y:S02]  /*e1b0*/  ULDC.64 UR14, c[0x0][0x210] ;  /* 0x00008400000e7ab9 */ /* 0x000fe40000000a00 */
[----:B012--5:R-:W-:Y:S02]  /*e1c0*/  LEA R16, P0, R14, UR14, 0x2 ;  /* 0x0000000e0e107c11 */ /* 0x027fe4000f8010ff */
[----:B------:R-:W-:-:S04]  /*e1d0*/  IADD3 R13, R15, R13, RZ ;  /* 0x0000000d0f0d7210 */ /* 0x000fc80007ffe0ff */
[----:B------:R-:W-:-:S05]  /*e1e0*/  LEA.HI.X R17, R14, UR15, R13, 0x2, P0 ;  /* 0x0000000f0e117c11 */ /* 0x000fca00080f140d */
[----:B------:R3:W-:Y:S02]  /*e1f0*/  STG.E.64 desc[UR22][R16.64], R26 ;  /* 0x0000001a10007986 */ /* 0x0007e4000c101b16 */
.L_x_2338:
[----:B------:R-:W-:Y:S05]  /*e200*/  BSYNC B0 ;  /* 0x0000000000007941 */ /* 0x000fea0003800000 */
.L_x_2337:
[----:B------:R-:W-:Y:S05]  /*e210*/  @!P5 BRA `(.L_x_2339) ;  /* 0x000000000050d947 */ /* 0x000fea0003800000 */
[----:B------:R-:W4:Y:S04]  /*e220*/  LDL R13, [R1+0x34] ;  /* 0x00003400010d7983 */ /* 0x000f280000100800 */
[----:B------:R-:W2:Y:S01]  /*e230*/  LDL R15, [R1+0x48] ;  /* 0x00004800010f7983 */ /* 0x000ea20000100800 */
[----:B----4-:R-:W-:-:S04]  /*e240*/  FFMA.FTZ R13, R13, R8, R10 ;  /* 0x000000080d0d7223 */ /* 0x010fc8000001000a */
[----:B------:R-:W-:-:S06]  /*e250*/  FMUL.FTZ R14, R13, -1.4426950216293334961 ;  /* 0xbfb8aa3b0d0e7820 */ /* 0x000fcc0000410000 */
[----:B------:R-:W4:Y:S02]  /*e260*/  MUFU.EX2 R14, R14 ;  /* 0x0000000e000e7308 */ /* 0x000f240000000800 */
[----:B----4-:R-:W-:-:S06]  /*e270*/  FADD.FTZ R14, R14, 1 ;  /* 0x3f8000000e0e7421 */ /* 0x010fcc0000010000 */
[----:B------:R-:W4:Y:S02]  /*e280*/  MUFU.RCP R14, R14 ;  /* 0x0000000e000e7308 */ /* 0x000f240000001000 */
[----:B----4-:R-:W-:Y:S01]  /*e290*/  FMUL.FTZ R24, R24, R14 ;  /* 0x0000000e18187220 */ /* 0x010fe20000410000 */
[----:B------:R-:W-:-:S04]  /*e2a0*/  FADD.FTZ R14, -R14, 1 ;  /* 0x3f8000000e0e7421 */ /* 0x000fc80000010100 */
[----:B------:R-:W-:Y:S01]  /*e2b0*/  FFMA.FTZ R14, R13, R14, 1 ;  /* 0x3f8000000d0e7423 */ /* 0x000fe2000001000e */
[----:B--2---:R-:W-:-:S03]  /*e2c0*/  FFMA.FTZ R13, R15, R9, R11 ;  /* 0x000000090f0d7223 */ /* 0x004fc6000001000b */
        /* <DEDUP_REMOVED lines=9> */
.L_x_2339:
[----:B------:R-:W-:Y:S04]  /*e360*/  BSSY B0, `(.L_x_2340) ;  /* 0x0000017000007945 */ /* 0x000fe80003800000 */
[----:B------:R-:W-:Y:S05]  /*e370*/  @P2 BRA `(.L_x_2341) ;  /* 0x0000000000542947 */ /* 0x000fea0003800000 */
[----:B------:R-:W4:Y:S01]  /*e380*/  LDL.LU R15, [R1+0x34] ;  /* 0x00003400010f7983 */ /* 0x000f220000300800 */
[----:B------:R-:W-:Y:S01]  /*e390*/  MOV R13, UR5 ;  /* 0x00000005000d7c02 */ /* 0x000fe20008000f00 */
[----:B------:R-:W-:Y:S02]  /*e3a0*/  ULDC.64 UR14, c[0x0][0x288] ;  /* 0x0000a200000e7ab9 */ /* 0x000fe40000000a00 */
[----:B------:R-:W2:Y:S02]  /*e3b0*/  LDL.LU R14, [R1+0x48] ;  /* 0x00004800010e7983 */ /* 0x000ea40000300800 */
[----:B----4-:R-:W-:Y:S01]  /*e3c0*/  FFMA.FTZ R13, R15, R13, UR13 ;  /* 0x0000000d0f0d7e23 */ /* 0x010fe2000801000d */
[----:B------:R-:W-:-:S03]  /*e3d0*/  MOV R15, R7 ;  /* 0x00000007000f7202 */ /* 0x000fc60000000f00 */
[----:B------:R-:W-:Y:S01]  /*e3e0*/  FFMA.FTZ R24, R8, R24, -R13 ;  /* 0x0000001808187223 */ /* 0x000fe2000001080d */
[----:B------:R-:W-:-:S03]  /*e3f0*/  MOV R13, UR5 ;  /* 0x00000005000d7c02 */ /* 0x000fc60008000f00 */
[----:B------:R-:W-:Y:S02]  /*e400*/  FMUL.FTZ R24, R24, UR26 ;  /* 0x0000001a18187c20 */ /* 0x000fe40008410000 */
[----:B--2---:R-:W-:Y:S01]  /*e410*/  FFMA.FTZ R13, R14, R13, UR13 ;  /* 0x0000000d0e0d7e23 */ /* 0x004fe2000801000d */
[----:B------:R-:W-:-:S03]  /*e420*/  MOV R14, R4 ;  /* 0x00000004000e7202 */ /* 0x000fc60000000f00 */
[----:B------:R-:W-:Y:S01]  /*e430*/  FFMA.FTZ R25, R9, R25, -R13 ;  /* 0x0000001909197223 */ /* 0x000fe2000001080d */
[----:B------:R-:W-:Y:S02]  /*e440*/  IMAD R13, R19, UR14, RZ ;  /* 0x0000000e130d7c24 */ /* 0x000fe4000f8e02ff */
[----:B------:R-:W-:-:S04]  /*e450*/  IMAD.WIDE.U32 R14, R18, UR14, R14 ;  /* 0x0000000e120e7c25 */ /* 0x000fc8000f8e000e */
[----:B------:R-:W-:Y:S01]  /*e460*/  FMUL.FTZ R25, R25, UR26 ;  /* 0x0000001a19197c20 */ /* 0x000fe20008410000 */
[----:B------:R-:W-:Y:S01]  /*e470*/  IMAD R13, R18, UR15, R13 ;  /* 0x0000000f120d7c24 */ /* 0x000fe2000f8e020d */
[----:B------:R-:W-:Y:S02]  /*e480*/  ULDC.64 UR14, c[0x0][0x210] ;  /* 0x00008400000e7ab9 */ /* 0x000fe40000000a00 */
[----:B01-3-5:R-:W-:Y:S02]  /*e490*/  LEA R16, P0, R14, UR14, 0x2 ;  /* 0x0000000e0e107c11 */ /* 0x02bfe4000f8010ff */
[----:B------:R-:W-:-:S04]  /*e4a0*/  IADD3 R13, R15, R13, RZ ;  /* 0x0000000d0f0d7210 */ /* 0x000fc80007ffe0ff */
[----:B------:R-:W-:-:S05]  /*e4b0*/  LEA.HI.X R17, R14, UR15, R13, 0x2, P0 ;  /* 0x0000000f0e117c11 */ /* 0x000fca00080f140d */
[----:B------:R4:W-:Y:S02]  /*e4c0*/  STG.E.64 desc[UR22][R16.64], R24 ;  /* 0x0000001810007986 */ /* 0x0009e4000c101b16 */
.L_x_2341:
[----:B------:R-:W-:Y:S05]  /*e4d0*/  BSYNC B0 ;  /* 0x0000000000007941 */ /* 0x000fea0003800000 */
.L_x_2340:
[----:B-1----:R1:W5:Y:S04]  /*e4e0*/  LDL R31, [R1+0xb0] ;  /* 0x0000b000011f7983 */ /* 0x0023680000100800 */
[----:B--2---:R1:W5:Y:S04]  /*e4f0*/  LDL R29, [R1+0xe0] ;  /* 0x0000e000011d7983 */ /* 0x0043680000100800 */
[----:B------:R1:W5:Y:S04]  /*e500*/  LDL R30, [R1+0x1d0] ;  /* 0x0001d000011e7983 */ /* 0x0003680000100800 */
[----:B------:R1:W5:Y:S01]  /*e510*/  LDL R28, [R1+0xe4] ;  /* 0x0000e400011c7983 */ /* 0x0003620000100800 */
[----:B------:R-:W-:-:S02]  /*e520*/  IADD3 R15, R2, 0xe0, RZ ;  /* 0x000000e0020f7810 */ /* 0x000fc40007ffe0ff */
[C---:B0--345:R-:W-:Y:S02]  /*e530*/  IADD3 R16, R2.reuse, 0xf0, RZ ;  /* 0x000000f002107810 */ /* 0x079fe40007ffe0ff */
[----:B------:R-:W-:Y:S02]  /*e540*/  IADD3 R17, R2, 0x100, RZ ;  /* 0x0000010002117810 */ /* 0x000fe40007ffe0ff */
[----:B------:R-:W-:Y:S02]  /*e550*/  ISETP.GE.U32.AND P6, PT, R12, UR6, PT ;  /* 0x000000060c007c0c */ /* 0x000fe4000bfc6070 */
[----:B------:R-:W-:Y:S02]  /*e560*/  ISETP.GE.U32.AND P0, PT, R3, UR6, PT ;  /* 0x0000000603007c0c */ /* 0x000fe4000bf06070 */
[----:B------:R-:W-:Y:S02]  /*e570*/  ISETP.GE.U32.AND P2, PT, R15, UR6, PT ;  /* 0x000000060f007c0c */ /* 0x000fe4000bf46070 */
[----:B------:R-:W-:-:S02]  /*e580*/  ISETP.GE.U32.AND P3, PT, R16, UR6, PT ;  /* 0x0000000610007c0c */ /* 0x000fc4000bf66070 */
[----:B------:R-:W-:Y:S02]  /*e590*/  ISETP.GE.U32.AND P4, PT, R17, UR6, PT ;  /* 0x0000000611007c0c */ /* 0x000fe4000bf86070 */
[----:B------:R-:W-:Y:S02]  /*e5a0*/  SHF.R.S32.HI R20, RZ, 0x1f, R12 ;  /* 0x0000001fff147819 */ /* 0x000fe4000001140c */
        /* <DEDUP_REMOVED lines=8> */
[----:B------:R-:W-:Y:S02]  /*e630*/  ISETP.GE.AND.EX P4, PT, R26, UR7, PT, P4 ;  /* 0x000000071a007c0c */ /* 0x000fe4000bf86340 */
[----:B------:R-:W-:-:S02]  /*e640*/  ISETP.GT.U32.OR P6, PT, R0, 0x2ff, P6 ;  /* 0x000002ff0000780c */ /* 0x000fc400037c4470 */
[C---:B------:R-:W-:Y:S02]  /*e650*/  ISETP.GT.U32.OR P0, PT, R0.reuse, 0x2ff, P0 ;  /* 0x000002ff0000780c */ /* 0x040fe40000704470 */
[C---:B------:R-:W-:Y:S02]  /*e660*/  ISETP.GT.U32.OR P2, PT, R0.reuse, 0x2ff, P2 ;  /* 0x000002ff0000780c */ /* 0x040fe40001744470 */
        /* <DEDUP_REMOVED lines=25> */
.L_x_2342:
[----:B------:R-:W-:Y:S04]  /*e800*/  BSSY B0, `(.L_x_2343) ;  /* 0x0000015000007945 */ /* 0x000fe80003800000 */
[----:B------:R-:W-:Y:S05]  /*e810*/  @P6 BRA `(.L_x_2344) ;  /* 0x00000000004c6947 */ /* 0x000fea0003800000 */
[----:B------:R-:W-:Y:S01]  /*e820*/  MOV R21, UR5 ;  /* 0x0000000500157c02 */ /* 0x000fe20008000f00 */
[----:B------:R-:W-:-:S04]  /*e830*/  ULDC.64 UR14, c[0x0][0x288] ;  /* 0x0000a200000e7ab9 */ /* 0x000fc80000000a00 */
[----:B------:R-:W-:-:S04]  /*e840*/  FFMA.FTZ R21, R31, R21, UR13 ;  /* 0x0000000d1f157e23 */ /* 0x000fc80008010015 */
[----:B0-----:R-:W-:Y:S01]  /*e850*/  FFMA.FTZ R29, R8, R29, -R21 ;  /* 0x0000001d081d7223 */ /* 0x001fe20000010815 */
[----:B------:R-:W-:-:S05]  /*e860*/  MOV R21, UR5 ;  /* 0x0000000500157c02 */ /* 0x000fca0008000f00 */
[----:B------:R-:W-:Y:S01]  /*e870*/  FFMA.FTZ R21, R30, R21, UR13 ;  /* 0x0000000d1e157e23 */ /* 0x000fe20008010015 */
[----:B------:R-:W-:Y:S01]  /*e880*/  IMAD R30, R20, UR14, RZ ;  /* 0x0000000e141e7c24 */ /* 0x000fe2000f8e02ff */
[----:B------:R-:W-:Y:S02]  /*e890*/  MOV R20, R4 ;  /* 0x0000000400147202 */ /* 0x000fe40000000f00 */
[----:B------:R-:W-:Y:S01]  /*e8a0*/  FFMA.FTZ R28, R9, R28, -R21 ;  /* 0x0000001c091c7223 */ /* 0x000fe20000010815 */
[----:B------:R-:W-:Y:S01]  /*e8b0*/  MOV R21, R7 ;  /* 0x0000000700157202 */ /* 0x000fe20000000f00 */
        /* <DEDUP_REMOVED lines=9> */
.L_x_2344:
[----:B------:R-:W-:Y:S05]  /*e950*/  BSYNC B0 ;  /* 0x0000000000007941 */ /* 0x000fea0003800000 */
.L_x_2343:
[----:B------:R-:W-:Y:S05]  /*e960*/  @!P5 BRA `(.L_x_2345) ;  /* 0x000000000060d947 */ /* 0x000fea0003800000 */
[----:B------:R-:W2:Y:S04]  /*e970*/  LDL R12, [R1+0xb4] ;  /* 0x0000b400010c7983 */ /* 0x000ea80000100800 */
[----:B0-----:R-:W3:Y:S04]  /*e980*/  LDL.LU R28, [R1+0xf0] ;  /* 0x0000f000011c7983 */ /* 0x001ee80000300800 */
[----:B-1----:R-:W4:Y:S04]  /*e990*/  LDL R25, [R1+0x1d4] ;  /* 0x0001d40001197983 */ /* 0x002f280000100800 */
[----:B------:R-:W5:Y:S01]  /*e9a0*/  LDL.LU R24, [R1+0xf4] ;  /* 0x0000f40001187983 */ /* 0x000f620000300800 */
        /* <DEDUP_REMOVED lines=14> */
[----:B0-----:R-:W5:Y:S02]  /*ea90*/  MUFU.RCP R21, R12 ;  /* 0x0000000c00157308 */ /* 0x001f640000001000 */
[----:B-----5:R-:W-:Y:S01]  /*eaa0*/  FMUL.FTZ R12, R24, R21 ;  /* 0x00000015180c7220 */ /* 0x020fe20000410000 */
[----:B------:R-:W-:-:S04]  /*eab0*/  FADD.FTZ R21, -R21, 1 ;  /* 0x3f80000015157421 */ /* 0x000fc80000010100 */
[----:B------:R-:W-:-:S04]  /*eac0*/  FFMA.FTZ R21, R20, R21, 1 ;  /* 0x3f80000014157423 */ /* 0x000fc80000010015 */
[----:B------:R-:W-:-:S05]  /*ead0*/  FMUL.FTZ R12, R12, R21 ;  /* 0x000000150c0c7220 */ /* 0x000fca0000410000 */
[----:B------:R2:W-:Y:S02]  /*eae0*/  STL [R1+0xf4], R12 ;  /* 0x0000f40c01007387 */ /* 0x0005e40000100800 */
.L_x_2345:
[----:B------:R-:W-:Y:S04]  /*eaf0*/  BSSY B0, `(.L_x_2346) ;  /* 0x0000019000007945 */ /* 0x000fe80003800000 */
[----:B------:R-:W-:Y:S05]  /*eb00*/  @P0 BRA `(.L_x_2347) ;  /* 0x00000000005c0947 */ /* 0x000fea0003800000 */
[----:B-1----:R-:W3:Y:S01]  /*eb10*/  LDL.LU R25, [R1+0xb4] ;  /* 0x0000b40001197983 */ /* 0x002ee20000300800 */
[----:B--2---:R-:W-:Y:S01]  /*eb20*/  MOV R12, UR5 ;  /* 0x00000005000c7c02 */ /* 0x004fe20008000f00 */
[----:B------:R-:W-:Y:S02]  /*eb30*/  ULDC.64 UR14, c[0x0][0x288] ;  /* 0x0000a200000e7ab9 */ /* 0x000fe40000000a00 */
[----:B------:R-:W0:Y:S04]  /*eb40*/  LDL.LU R24, [R1+0xf0] ;  /* 0x0000f00001187983 */ /* 0x000e280000300800 */
[----:B------:R-:W2:Y:S04]  /*eb50*/  LDL.LU R21, [R1+0x1d4] ;  /* 0x0001d40001157983 */ /* 0x000ea80000300800 */
[----:B------:R-:W4:Y:S01]  /*eb60*/  LDL.LU R20, [R1+0xf4] ;  /* 0x0000f40001147983 */ /* 0x000f220000300800 */
[----:B------:R-:W-:-:S04]  /*eb70*/  IMAD R27, R27, UR14, RZ ;  /* 0x0000000e1b1b7c24 */ /* 0x000fc8000f8e02ff */
[----:B------:R-:W-:Y:S02]  /*eb80*/  IMAD R27, R3, UR15, R27 ;  /* 0x0000000f031b7c24 */ /* 0x000fe4000f8e021b */
[----:B---3--:R-:W-:-:S04]  /*eb90*/  FFMA.FTZ R12, R25, R12, UR13 ;  /* 0x0000000d190c7e23 */ /* 0x008fc8000801000c */
[----:B0-----:R-:W-:Y:S01]  /*eba0*/  FFMA.FTZ R28, R8, R24, -R12 ;  /* 0x00000018081c7223 */ /* 0x001fe2000001080c */
[----:B------:R-:W-:-:S05]  /*ebb0*/  MOV R12, UR5 ;  /* 0x00000005000c7c02 */ /* 0x000fca0008000f00 */
[----:B--2---:R-:W-:Y:S01]  /*ebc0*/  FFMA.FTZ R12, R21, R12, UR13 ;  /* 0x0000000d150c7e23 */ /* 0x004fe2000801000c */
[----:B------:R-:W-:-:S03]  /*ebd0*/  MOV R21, R7 ;  /* 0x0000000700157202 */ /* 0x000fc60000000f00 */
[----:B----4-:R-:W-:Y:S01]  /*ebe0*/  FFMA.FTZ R12, R9, R20, -R12 ;  /* 0x00000014090c7223 */ /* 0x010fe2000001080c */
[----:B------:R-:W-:-:S05]  /*ebf0*/  MOV R20, R4 ;  /* 0x0000000400147202 */ /* 0x000fca0000000f00 */
        /* <DEDUP_REMOVED lines=8> */
.L_x_2347:
[----:B------:R-:W-:Y:S05]  /*ec80*/  BSYNC B0 ;  /* 0x0000000000007941 */ /* 0x000fea0003800000 */
.L_x_2346:
[----:B------:R-:W-:Y:S05]  /*ec90*/  @!P5 BRA `(.L_x_2348) ;  /* 0x000000000060d947 */ /* 0x000fea0003800000 */
[----:B------:R-:W2:Y:S04]  /*eca0*/  LDL R3, [R1+0xb8] ;  /* 0x0000b80001037983 */ /* 0x000ea80000100800 */
[----:B-1-3--:R-:W3:Y:S04]  /*ecb0*/  LDL.LU R25, [R1+0x108] ;  /* 0x0001080001197983 */ /* 0x00aee80000300800 */
[----:B------:R-:W4:Y:S04]  /*ecc0*/  LDL R24, [R1+0xcc] ;  /* 0x0000cc0001187983 */ /* 0x000f280000100800 */
[----:B------:R-:W5:Y:S01]  /*ecd0*/  LDL.LU R21, [R1+0x10c] ;  /* 0x00010c0001157983 */ /* 0x000f620000300800 */
        /* <DEDUP_REMOVED lines=14> */
[----:B-1----:R-:W5:Y:S02]  /*edc0*/  MUFU.RCP R20, R3 ;  /* 0x0000000300147308 */ /* 0x002f640000001000 */
[----:B-----5:R-:W-:Y:S01]  /*edd0*/  FMUL.FTZ R3, R21, R20 ;  /* 0x0000001415037220 */ /* 0x020fe20000410000 */
[----:B------:R-:W-:-:S04]  /*ede0*/  FADD.FTZ R20, -R20, 1 ;  /* 0x3f80000014147421 */ /* 0x000fc80000010100 */
[----:B------:R-:W-:-:S04]  /*edf0*/  FFMA.FTZ R20, R12, R20, 1 ;  /* 0x3f8000000c147423 */ /* 0x000fc80000010014 */
[----:B------:R-:W-:-:S05]  /*ee00*/  FMUL.FTZ R3, R3, R20 ;  /* 0x0000001403037220 */ /* 0x000fca0000410000 */
[----:B------:R4:W-:Y:S02]  /*ee10*/  STL [R1+0x10c], R3 ;  /* 0x00010c0301007387 */ /* 0x0009e40000100800 */
.L_x_2348:
[----:B------:R-:W-:Y:S04]  /*ee20*/  BSSY B0, `(.L_x_2349) ;  /* 0x0000019000007945 */ /* 0x000fe80003800000 */
[----:B------:R-:W-:Y:S05]  /*ee30*/  @P2 BRA `(.L_x_2350) ;  /* 0x00000000005c2947 */ /* 0x000fea0003800000 */
[----:B-1-3--:R-:W3:Y:S01]  /*ee40*/  LDL.LU R24, [R1+0xb8] ;  /* 0x0000b80001187983 */ /* 0x00aee20000300800 */
[----:B----4-:R-:W-:Y:S01]  /*ee50*/  MOV R3, UR5 ;  /* 0x0000000500037c02 */ /* 0x010fe20008000f00 */
[----:B------:R-:W-:Y:S02]  /*ee60*/  ULDC.64 UR14, c[0x0][0x288] ;  /* 0x0000a200000e7ab9 */ /* 0x000fe40000000a00 */
[----:B--2---:R-:W2:Y:S04]  /*ee70*/  LDL.LU R12, [R1+0x108] ;  /* 0x00010800010c7983 */ /* 0x004ea80000300800 */
[----:B------:R-:W4:Y:S04]  /*ee80*/  LDL.LU R21, [R1+0xcc] ;  /* 0x0000cc0001157983 */ /* 0x000f280000300800 */
[----:B------:R-:W5:Y:S01]  /*ee90*/  LDL.LU R20, [R1+0x10c] ;  /* 0x00010c0001147983 */ /* 0x000f620000300800 */
[----:B------:R-:W-:-:S04]  /*eea0*/  IMAD R18, R18, UR14, RZ ;  /* 0x0000000e12127c24 */ /* 0x000fc8000f8e02ff */
[----:B------:R-:W-:Y:S02]  /*eeb0*/  IMAD R18, R15, UR15, R18 ;  /* 0x0000000f0f127c24 */ /* 0x000fe4000f8e0212 */
[----:B---3--:R-:W-:-:S04]  /*eec0*/  FFMA.FTZ R3, R24, R3, UR13 ;  /* 0x0000000d18037e23 */ /* 0x008fc80008010003 */
[----:B--2---:R-:W-:Y:S01]  /*eed0*/  FFMA.FTZ R12, R8, R12, -R3 ;  /* 0x0000000c080c7223 */ /* 0x004fe20000010803 */
[----:B------:R-:W-:-:S05]  /*eee0*/  MOV R3, UR5 ;  /* 0x0000000500037c02 */ /* 0x000fca0008000f00 */
[----:B----4-:R-:W-:Y:S01]  /*eef0*/  FFMA.FTZ R3, R21, R3, UR13 ;  /* 0x0000000d15037e23 */ /* 0x010fe20008010003 */
[----:B------:R-:W-:-:S03]  /*ef00*/  MOV R21, R7 ;  /* 0x0000000700157202 */ /* 0x000fc60000000f00 */
[----:B-----5:R-:W-:Y:S01]  /*ef10*/  FFMA.FTZ R3, R9, R20, -R3 ;  /* 0x0000001409037223 */ /* 0x020fe20000010803 */
        /* <DEDUP_REMOVED lines=9> */
.L_x_2350:
[----:B------:R-:W-:Y:S05]  /*efb0*/  BSYNC B0 ;  /* 0x0000000000007941 */ /* 0x000fea0003800000 */
.L_x_2349:
[----:B------:R-:W-:Y:S05]  /*efc0*/  @!P5 BRA `(.L_x_2351) ;  /* 0x000000000060d947 */ /* 0x000fea0003800000 */
[----:B----4-:R-:W4:Y:S04]  /*efd0*/  LDL R3, [R1+0xbc] ;  /* 0x0000bc0001037983 */ /* 0x010f280000100800 */
[----:B------:R-:W5:Y:S04]  /*efe0*/  LDL.LU R15, [R1+0x110] ;  /* 0x00011000010f7983 */ /* 0x000f680000300800 */
[----:B-1-3--:R-:W3:Y:S04]  /*eff0*/  LDL R20, [R1+0xd0] ;  /* 0x0000d00001147983 */ /* 0x00aee80000100800 */
[----:B------:R-:W3:Y:S01]  /*f000*/  LDL.LU R18, [R1+0x114] ;  /* 0x0001140001127983 */ /* 0x000ee20000300800 */
[----:B----4-:R-:W-:-:S04]  /*f010*/  FFMA.FTZ R3, R3, R8, R10 ;  /* 0x0000000803037223 */ /* 0x010fc8000001000a */
[----:B--2---:R-:W-:-:S06]  /*f020*/  FMUL.FTZ R12, R3, -1.4426950216293334961 ;  /* 0xbfb8aa3b030c7820 */ /* 0x004fcc0000410000 */
[----:B------:R-:W1:Y:S02]  /*f030*/  MUFU.EX2 R12, R12 ;  /* 0x0000000c000c7308 */ /* 0x000e640000000800 */
[----:B-1----:R-:W-:-:S06]  /*f040*/  FADD.FTZ R12, R12, 1 ;  /* 0x3f8000000c0c7421 */ /* 0x002fcc0000010000 */
[----:B------:R-:W5:Y:S02]  /*f050*/  MUFU.RCP R12, R12 ;  /* 0x0000000c000c7308 */ /* 0x000f640000001000 */
[----:B-----5:R-:W-:Y:S01]  /*f060*/  FMUL.FTZ R15, R15, R12 ;  /* 0x0000000c0f0f7220 */ /* 0x020fe20000410000 */
[----:B------:R-:W-:-:S04]  /*f070*/  FADD.FTZ R12, -R12, 1 ;  /* 0x3f8000000c0c7421 */ /* 0x000fc80000010100 */
[----:B------:R-:W-:Y:S01]  /*f080*/  FFMA.FTZ R12, R3, R12, 1 ;  /* 0x3f800000030c7423 */ /* 0x000fe2000001000c */
[----:B---3--:R-:W-:-:S03]  /*f090*/  FFMA.FTZ R3, R20, R9, R11 ;  /* 0x0000000914037223 */ /* 0x008fc6000001000b */
        /* <DEDUP_REMOVED lines=11> */
.L_x_2351:
        /* <DEDUP_REMOVED lines=8> */
[----:B---3--:R-:W-:-:S04]  /*f1d0*/  FFMA.FTZ R3, R20, R3, UR13 ;  /* 0x0000000d14037e23 */ /* 0x008fc80008010003 */
[----:B--2---:R-:W-:Y:S01]  /*f1e0*/  FFMA.FTZ R12, R8, R12, -R3 ;  /* 0x0000000c080c7223 */ /* 0x004fe20000010803 */
[----:B------:R-:W-:-:S05]  /*f1f0*/  MOV R3, UR5 ;  /* 0x0000000500037c02 */ /* 0x000fca0008000f00 */
[----:B----4-:R-:W-:Y:S01]  /*f200*/  FFMA.FTZ R3, R18, R3, UR13 ;  /* 0x0000000d12037e23 */ /* 0x010fe20008010003 */
[----:B------:R-:W-:-:S03]  /*f210*/  MOV R18, R4 ;  /* 0x0000000400127202 */ /* 0x000fc60000000f00 */
[----:B-----5:R-:W-:Y:S01]  /*f220*/  FFMA.FTZ R3, R9, R15, -R3 ;  /* 0x0000000f09037223 */ /* 0x020fe20000010803 */
        /* <DEDUP_REMOVED lines=11> */
.L_x_2353:
[----:B------:R-:W-:Y:S05]  /*f2e0*/  BSYNC B0 ;  /* 0x0000000000007941 */ /* 0x000fea0003800000 */
.L_x_2352:
[----:B------:R-:W-:Y:S05]  /*f2f0*/  @!P5 BRA `(.L_x_2354) ;  /* 0x000000000060d947 */ /* 0x000fea0003800000 */
[----:B-1--4-:R-:W4:Y:S04]  /*f300*/  LDL R3, [R1+0xc8] ;  /* 0x0000c80001037983 */ /* 0x012f280000100800 */
[----:B------:R-:W5:Y:S04]  /*f310*/  LDL.LU R15, [R1+0xd8] ;  /* 0x0000d800010f7983 */ /* 0x000f680000300800 */
[----:B------:R-:W3:Y:S04]  /*f320*/  LDL R18, [R1+0xe8] ;  /* 0x0000e80001127983 */ /* 0x000ee80000100800 */
        /* <DEDUP_REMOVED lines=21> */
.L_x_2354:
[----:B------:R-:W-:Y:S04]  /*f480*/  BSSY B0, `(.L_x_2355) ;  /* 0x0000019000007945 */ /* 0x000fe80003800000 */
[----:B------:R-:W-:Y:S05]  /*f490*/  @P4 BRA `(.L_x_2356) ;  /* 0x00000000005c4947 */ /* 0x000fea0003800000 */
[----:B-1----:R-:W5:Y:S01]  /*f4a0*/  LDL.LU R18, [R1+0xc8] ;  /* 0x0000c80001127983 */ /* 0x002f620000300800 */
[----:B----4-:R-:W-:Y:S01]  /*f4b0*/  MOV R3, UR5 ;  /* 0x0000000500037c02 */ /* 0x010fe20008000f00 */
[----:B------:R-:W-:Y:S02]  /*f4c0*/  ULDC.64 UR14, c[0x0][0x288] ;  /* 0x0000a200000e7ab9 */ /* 0x000fe40000000a00 */
[----:B--2---:R-:W2:Y:S04]  /*f4d0*/  LDL.LU R12, [R1+0xd8] ;  /* 0x0000d800010c7983 */ /* 0x004ea80000300800 */
[----:B------:R-:W4:Y:S04]  /*f4e0*/  LDL.LU R16, [R1+0xe8] ;  /* 0x0000e80001107983 */ /* 0x000f280000300800 */
[----:B------:R-:W3:Y:S01]  /*f4f0*/  LDL.LU R15, [R1+0xdc] ;  /* 0x0000dc00010f7983 */ /* 0x000ee20000300800 */
[----:B------:R-:W-:Y:S01]  /*f500*/  MOV R19, R7 ;  /* 0x0000000700137202 */ /* 0x000fe20000000f00 */
[----:B-----5:R-:W-:Y:S01]  /*f510*/  FFMA.FTZ R3, R18, R3, UR13 ;  /* 0x0000000d12037e23 */ /* 0x020fe20008010003 */
[----:B------:R-:W-:-:S03]  /*f520*/  MOV R18, R4 ;  /* 0x0000000400127202 */ /* 0x000fc60000000f00 */
[----:B--2---:R-:W-:Y:S01]  /*f530*/  FFMA.FTZ R3, R8, R12, -R3 ;  /* 0x0000000c08037223 */ /* 0x004fe20000010803 */
[----:B------:R-:W-:Y:S01]  /*f540*/  MOV R12, UR5 ;  /* 0x00000005000c7c02 */ /* 0x000fe20008000f00 */
[----:B------:R-:W-:-:S04]  /*f550*/  IMAD.WIDE.U32 R18, R17, UR14, R18 ;  /* 0x0000000e11127c25 */ /* 0x000fc8000f8e0012 */
[----:B----4-:R-:W-:-:S04]  /*f560*/  FFMA.FTZ R12, R16, R12, UR13 ;  /* 0x0000000d100c7e23 */ /* 0x010fc8000801000c */
[----:B---3--:R-:W-:Y:S01]  /*f570*/  FFMA.FTZ R12, R9, R15, -R12 ;  /* 0x0000000f090c7223 */ /* 0x008fe2000001080c */
[----:B------:R-:W-:-:S04]  /*f580*/  IMAD R15, R26, UR14, RZ ;  /* 0x0000000e1a0f7c24 */ /* 0x000fc8000f8e02ff */
        /* <DEDUP_REMOVED lines=8> */
.L_x_2356:
[----:B------:R-:W-:Y:S05]  /*f610*/  BSYNC B0 ;  /* 0x0000000000007941 */ /* 0x000fea0003800000 */
.L_x_2355:
[----:B------:R1:W5:Y:S04]  /*f620*/  LDL R31, [R1+0xec] ;  /* 0x0000ec00011f7983 */ /* 0x0003680000100800 */
[----:B0-----:R0:W5:Y:S04]  /*f630*/  LDL R29, [R1+0x128] ;  /* 0x00012800011d7983 */ /* 0x0011680000100800 */
[----:B------:R0:W5:Y:S04]  /*f640*/  LDL R30, [R1+0x1e8] ;  /* 0x0001e800011e7983 */ /* 0x0001680000100800 */
[----:B------:R0:W5:Y:S01]  /*f650*/  LDL R28, [R1+0x12c] ;  /* 0x00012c00011c7983 */ /* 0x0001620000100800 */
[----:B-1--4-:R-:W-:-:S02]  /*f660*/  IADD3 R3, R2, 0x130, RZ ;  /* 0x0000013002037810 */ /* 0x012fc40007ffe0ff */
[C---:B--2---:R-:W-:Y:S02]  /*f670*/  IADD3 R12, R2.reuse, 0x140, RZ ;  /* 0x00000140020c7810 */ /* 0x044fe40007ffe0ff */
[----:B------:R-:W-:Y:S02]  /*f680*/  IADD3 R15, R2, 0x150, RZ ;  /* 0x00000150020f7810 */ /* 0x000fe40007ffe0ff */
[----:B------:R-:W-:Y:S02]  /*f690*/  ISETP.GE.U32.AND P6, PT, R14, UR6, PT ;  /* 0x000000060e007c0c */ /* 0x000fe4000bfc6070 */
[----:B------:R-:W-:Y:S02]  /*f6a0*/  ISETP.GE.U32.AND P0, PT, R13, UR6, PT ;  /* 0x000000060d007c0c */ /* 0x000fe4000bf06070 */
[----:B------:R-:W-:Y:S02]  /*f6b0*/  ISETP.GE.U32.AND P2, PT, R3, UR6, PT ;  /* 0x0000000603007c0c */ /* 0x000fe4000bf46070 */
[----:B------:R-:W-:-:S02]  /*f6c0*/  ISETP.GE.U32.AND P3, PT, R12, UR6, PT ;  /* 0x000000060c007c0c */ /* 0x000fc4000bf66070 */
[----:B------:R-:W-:Y:S02]  /*f6d0*/  ISETP.GE.U32.AND P4, PT, R15, UR6, PT ;  /* 0x000000060f007c0c */ /* 0x000fe4000bf86070 */
[----:B---3--:R-:W-:Y:S02]  /*f6e0*/  SHF.R.S32.HI R20, RZ, 0x1f, R14 ;  /* 0x0000001fff147819 */ /* 0x008fe4000001140e */
        /* <DEDUP_REMOVED lines=16> */
[----:B0-----:R-:W-:Y:S08]  /*f7f0*/  @!P5 BRA `(.L_x_2357) ;  /* 0x000000000050d947 */ /* 0x001ff00003800000 */
        /* <DEDUP_REMOVED lines=20> */
.L_x_2357:
[----:B------:R-:W-:Y:S04]  /*f940*/  BSSY B0, `(.L_x_2358) ;  /* 0x0000015000007945 */ /* 0x000fe80003800000 */
[----:B------:R-:W-:Y:S05]  /*f950*/  @P6 BRA `(.L_x_2359) ;  /* 0x00000000004c6947 */ /* 0x000fea0003800000 */
[----:B------:R-:W-:Y:S01]  /*f960*/  MOV R21, UR5 ;  /* 0x0000000500157c02 */ /* 0x000fe20008000f00 */
[----:B------:R-:W-:-:S04]  /*f970*/  ULDC.64 UR14, c[0x0][0x288] ;  /* 0x0000a200000e7ab9 */ /* 0x000fc80000000a00 */
[----:B-----5:R-:W-:-:S04]  /*f980*/  FFMA.FTZ R21, R31, R21, UR13 ;  /* 0x0000000d1f157e23 */ /* 0x020fc80008010015 */
        /* <DEDUP_REMOVED lines=16> */
.L_x_2359:
[----:B------:R-:W-:Y:S05]  /*fa90*/  BSYNC B0 ;  /* 0x0000000000007941 */ /* 0x000fea0003800000 */
.L_x_2358:
[----:B------:R-:W-:Y:S05]  /*faa0*/  @!P5 BRA `(.L_x_2360) ;  /* 0x000000000060d947 */ /* 0x000fea0003800000 */
[----:B------:R-:W2:Y:S04]  /*fab0*/  LDL R14, [R1+0x100] ;  /* 0x00010000010e7983 */ /* 0x000ea80000100800 */
[----:B0----5:R-:W3:Y:S04]  /*fac0*/  LDL.LU R28, [R1+0x138] ;  /* 0x00013800011c7983 */ /* 0x021ee80000300800 */
[----:B-1----:R-:W4:Y:S04]  /*fad0*/  LDL R25, [R1+0x11c] ;  /* 0x00011c0001197983 */ /* 0x002f280000100800 */
        /* <DEDUP_REMOVED lines=15> */
[----:B0-----:R-:W0:Y:S02]  /*fbd0*/  MUFU.RCP R21, R14 ;  /* 0x0000000e00157308 */ /* 0x001e240000001000 */
[----:B0-----:R-:W-:Y:S01]  /*fbe0*/  FMUL.FTZ R14, R24, R21 ;  /* 0x00000015180e7220 */ /* 0x001fe20000410000 */
[----:B------:R-:W-:-:S04]  /*fbf0*/  FADD.FTZ R21, -R21, 1 ;  /* 0x3f80000015157421 */ /* 0x000fc80000010100 */
[----:B------:R-:W-:-:S04]  /*fc00*/  FFMA.FTZ R21, R20, R21, 1 ;  /* 0x3f80000014157423 */ /* 0x000fc80000010015 */
[----:B------:R-:W-:-:S05]  /*fc10*/  FMUL.FTZ R14, R14, R21 ;  /* 0x000000150e0e7220 */ /* 0x000fca0000410000 */
[----:B------:R2:W-:Y:S02]  /*fc20*/  STL [R1+0x13c], R14 ;  /* 0x00013c0e01007387 */ /* 0x0005e40000100800 */
.L_x_2360:
        /* <DEDUP_REMOVED lines=11> */
[----:B0----5:R-:W-:Y:S01]  /*fce0*/  FFMA.FTZ R28, R8, R24, -R14 ;  /* 0x00000018081c7223 */ /* 0x021fe2000001080e */
        /* <DEDUP_REMOVED lines=13> */
.L_x_2362:
[----:B------:R-:W-:Y:S05]  /*fdc0*/  BSYNC B0 ;  /* 0x0000000000007941 */ /* 0x000fea0003800000 */
.L_x_2361:
[----:B------:R-:W-:Y:S05]  /*fdd0*/  @!P5 BRA `(.L_x_2363) ;  /* 0x000000000060d947 */ /* 0x000fea0003800000 */
[----:B------:R-:W2:Y:S04]  /*fde0*/  LDL R13, [R1+0x104] ;  /* 0x00010400010d7983 */ /* 0x000ea80000100800 */
[----:B-1-3--:R-:W3:Y:S04]  /*fdf0*/  LDL.LU R25, [R1+0x150] ;  /* 0x0001500001197983 */ /* 0x00aee80000300800 */
[----:B------:R-:W4:Y:S04]  /*fe00*/  LDL R24, [R1+0x144] ;  /* 0x0001440001187983 */ /* 0x000f280000100800 */
        /* <DEDUP_REMOVED lines=15> */
[----:B-1----:R-:W1:Y:S02]  /*ff00*/  MUFU.RCP R20, R13 ;  /* 0x0000000d00147308 */ /* 0x002e640000001000 */
[----:B-1----:R-:W-:Y:S01]  /*ff10*/  FMUL.FTZ R13, R21, R20 ;  /* 0x00000014150d7220 */ /* 0x002fe20000410000 */
[----:B------:R-:W-:-:S04]  /*ff20*/  FADD.FTZ R20, -R20, 1 ;  /* 0x3f80000014147421 */ /* 0x000fc80000010100 */
[----:B------:R-:W-:-:S04]  /*ff30*/  FFMA.FTZ R20, R14, R20, 1 ;  /* 0x3f8000000e147423 */ /* 0x000fc80000010014 */
[----:B------:R-:W-:-:S05]  /*ff40*/  FMUL.FTZ R13, R13, R20 ;  /* 0x000000140d0d7220 */ /* 0x000fca0000410000 */
[----:B------:R4:W-:Y:S02]  /*ff50*/  STL [R1+0x154], R13 ;  /* 0x0001540d01007387 */ /* 0x0009e40000100800 */
.L_x_2363:
[----:B------:R-:W-:Y:S04]  /*ff60*/  BSSY B0, `(.L_x_2364) ;  /* 0x0000019000007945 */ /* 0x000fe80003800000 */
[----:B------:R-:W-:Y:S05]  /*ff70*/  @P2 BRA `(.L_x_2365) ;  /* 0x00000000005c2947 */ /* 0x000fea0003800000 */
[----:B-1-3--:R-:W3:Y:S01]  /*ff80*/  LDL.LU R24, [R1+0x104] ;  /* 0x0001040001187983 */ /* 0x00aee20000300800 */
[----:B----4-:R-:W-:Y:S01]  /*ff90*/  MOV R13, UR5 ;  /* 0x00000005000d7c02 */ /* 0x010fe20008000f00 */
[----:B------:R-:W-:Y:S02]  /*ffa0*/  ULDC.64 UR14, c[0x0][0x288] ;  /* 0x0000a200000e7ab9 */ /* 0x000fe40000000a00 */
[----:B--2---:R-:W2:Y:S04]  /*ffb0*/  LDL.LU R14, [R1+0x150] ;  /* 0x00015000010e7983 */ /* 0x004ea80000300800 */
[----:B------:R-:W4:Y:S04]  /*ffc0*/  LDL.LU R21, [R1+0x144] ;  /* 0x0001440001157983 */ /* 0x000f280000300800 */
[----:B------:R-:W4:Y:S01]  /*ffd0*/  LDL.LU R20, [R1+0x154] ;  /* 0x0001540001147983 */ /* 0x000f220000300800 */
[----:B------:R-:W-:-:S04]  /*ffe0*/  IMAD R16, R16, UR14, RZ ;  /* 0x0000000e10107c24 */ /* 0x000fc8000f8e02ff */
[----:B------:R-:W-:Y:S02]  /*fff0*/  IMAD R16, R3, UR15, R16 ;  /* 0x0000000f03107c24 */ /* 0x000fe4000f8e0210 */
[----:B---3--:R-:W-:-:S04]  /*10000*/  FFMA.FTZ R13, R24, R13, UR13 ;  /* 0x0000000d180d7e23 */ /* 0x008fc8000801000d */
[----:B--2---:R-:W-:Y:S01]  /*10010*/  FFMA.FTZ R14, R8, R14, -R13 ;  /* 0x0000000e080e7223 */ /* 0x004fe2000001080d */
[----:B------:R-:W-:-:S05]  /*10020*/  MOV R13, UR5 ;  /* 0x00000005000d7c02 */ /* 0x000fca0008000f00 */
[----:B----4-:R-:W-:Y:S01]  /*10030*/  FFMA.FTZ R13, R21, R13, UR13 ;  /* 0x0000000d150d7e23 */ /* 0x010fe2000801000d */
[----:B------:R-:W-:-:S03]  /*10040*/  MOV R21, R7 ;  /* 0x0000000700157202 */ /* 0x000fc60000000f00 */
[----:B------:R-:W-:Y:S01]  /*10050*/  FFMA.FTZ R13, R9, R20, -R13 ;  /* 0x00000014090d7223 */ /* 0x000fe2000001080d */
        /* <DEDUP_REMOVED lines=9> */
.L_x_2365:
[----:B------:R-:W-:Y:S05]  /*100f0*/  BSYNC B0 ;  /* 0x0000000000007941 */ /* 0x000fea0003800000 */
.L_x_2364:
[----:B------:R-:W-:Y:S05]  /*10100*/  @!P5 BRA `(.L_x_2366) ;  /* 0x000000000060d947 */ /* 0x000fea0003800000 */
[----:B------:R-:W4:Y:S04]  /*10110*/  LDL R3, [R1+0x118] ;  /* 0x0001180001037983 */ /* 0x000f280000100800 */
[----:B-1-3--:R-:W3:Y:S04]  /*10120*/  LDL.LU R21, [R1+0x170] ;  /* 0x0001700001157983 */ /* 0x00aee80000300800 */
[----:B------:R-:W3:Y:S04]  /*10130*/  LDL R20, [R1+0x188] ;  /* 0x0001880001147983 */ /* 0x000ee80000100800 */
[----:B------:R-:W3:Y:S01]  /*10140*/  LDL.LU R16, [R1+0x174] ;  /* 0x0001740001107983 */ /* 0x000ee20000300800 */
[----:B----4-:R-:W-:-:S04]  /*10150*/  FFMA.FTZ R13, R3, R8, R10 ;  /* 0x00000008030d7223 */ /* 0x010fc8000001000a */
[----:B------:R-:W-:-:S06]  /*10160*/  FMUL.FTZ R3, R13, -1.4426950216293334961 ;  /* 0xbfb8aa3b0d037820 */ /* 0x000fcc0000410000 */
[----:B------:R-:W1:Y:S02]  /*10170*/  MUFU.EX2 R3, R3 ;  /* 0x0000000300037308 */ /* 0x000e640000000800 */
[----:B-1----:R-:W-:-:S06]  /*10180*/  FADD.FTZ R3, R3, 1 ;  /* 0x3f80000003037421 */ /* 0x002fcc0000010000 */
[----:B--2---:R-:W3:Y:S02]  /*10190*/  MUFU.RCP R14, R3 ;  /* 0x00000003000e7308 */ /* 0x004ee40000001000 */
[----:B---3--:R-:W-:Y:S01]  /*101a0*/  FMUL.FTZ R3, R21, R14 ;  /* 0x0000000e15037220 */ /* 0x008fe20000410000 */
[----:B------:R-:W-:-:S04]  /*101b0*/  FADD.FTZ R14, -R14, 1 ;  /* 0x3f8000000e0e7421 */ /* 0x000fc80000010100 */
[----:B------:R-:W-:Y:S01]  /*101c0*/  FFMA.FTZ R14, R13, R14, 1 ;  /* 0x3f8000000d0e7423 */ /* 0x000fe2000001000e */
[----:B------:R-:W-:-:S03]  /*101d0*/  FFMA.FTZ R13, R20, R9, R11 ;  /* 0x00000009140d7223 */ /* 0x000fc6000001000b */
        /* <DEDUP_REMOVED lines=11> */
.L_x_2366:
[----:B------:R-:W-:Y:S04]  /*10290*/  BSSY B0, `(.L_x_2367) ;  /* 0x0000019000007945 */ /* 0x000fe80003800000 */
[----:B------:R-:W-:Y:S05]  /*102a0*/  @P3 BRA `(.L_x_2368) ;  /* 0x00000000005c3947 */ /* 0x000fea0003800000 */
[----:B-1-3--:R-:W3:Y:S01]  /*102b0*/  LDL.LU R20, [R1+0x118] ;  /* 0x0001180001147983 */ /* 0x00aee20000300800 */
[----:B------:R-:W-:Y:S01]  /*102c0*/  MOV R3, UR5 ;  /* 0x0000000500037c02 */ /* 0x000fe20008000f00 */
[----:B------:R-:W-:Y:S02]  /*102d0*/  ULDC.64 UR14, c[0x0][0x288] ;  /* 0x0000a200000e7ab9 */ /* 0x000fe40000000a00 */
[----:B--2---:R-:W2:Y:S04]  /*102e0*/  LDL.LU R14, [R1+0x170] ;  /* 0x00017000010e7983 */ /* 0x004ea80000300800 */
[----:B------:R-:W2:Y:S04]  /*102f0*/  LDL.LU R16, [R1+0x188] ;  /* 0x0001880001107983 */ /* 0x000ea80000300800 */
[----:B----4-:R-:W4:Y:S01]  /*10300*/  LDL.LU R13, [R1+0x174] ;  /* 0x00017400010d7983 */ /* 0x010f220000300800 */
[----:B---3--:R-:W-:-:S04]  /*10310*/  FFMA.FTZ R3, R20, R3, UR13 ;  /* 0x0000000d14037e23 */ /* 0x008fc80008010003 */
[----:B--2---:R-:W-:Y:S01]  /*10320*/  FFMA.FTZ R14, R8, R14, -R3 ;  /* 0x0000000e080e7223 */ /* 0x004fe20000010803 */
[----:B------:R-:W-:-:S05]  /*10330*/  MOV R3, UR5 ;  /* 0x0000000500037c02 */ /* 0x000fca0008000f00 */
[----:B------:R-:W-:Y:S01]  /*10340*/  FFMA.FTZ R3, R16, R3, UR13 ;  /* 0x0000000d10037e23 */ /* 0x000fe20008010003 */
[----:B------:R-:W-:-:S03]  /*10350*/  MOV R16, R4 ;  /* 0x0000000400107202 */ /* 0x000fc60000000f00 */
[----:B----4-:R-:W-:Y:S01]  /*10360*/  FFMA.FTZ R3, R9, R13, -R3 ;  /* 0x0000000d09037223 */ /* 0x010fe20000010803 */
        /* <DEDUP_REMOVED lines=11> */
.L_x_2368:
[----:B------:R-:W-:Y:S05]  /*10420*/  BSYNC B0 ;  /* 0x0000000000007941 */ /* 0x000fea0003800000 */
.L_x_2367:
[----:B------:R-:W-:Y:S05]  /*10430*/  @!P5 BRA `(.L_x_2369) ;  /* 0x000000000060d947 */ /* 0x000fea0003800000 */
[----:B-1----:R-:W3:Y:S04]  /*10440*/  LDL R3, [R1+0x140] ;  /* 0x0001400001037983 */ /* 0x002ee80000100800 */
[----:B----4-:R-:W4:Y:S04]  /*10450*/  LDL.LU R13, [R1+0x158] ;  /* 0x00015800010d7983 */ /* 0x010f280000300800 */
[----:B------:R-:W4:Y:S04]  /*10460*/  LDL R16, [R1+0x168] ;  /* 0x0001680001107983 */ /* 0x000f280000100800 */
[----:B--2---:R-:W2:Y:S01]  /*10470*/  LDL.LU R14, [R1+0x15c] ;  /* 0x00015c00010e7983 */ /* 0x004ea20000300800 */
[----:B---3--:R-:W-:-:S04]  /*10480*/  FFMA.FTZ R3, R3, R8, R10 ;  /* 0x0000000803037223 */ /* 0x008fc8000001000a */
[----:B------:R-:W-:-:S06]  /*10490*/  FMUL.FTZ R12, R3, -1.4426950216293334961 ;  /* 0xbfb8aa3b030c7820 */ /* 0x000fcc0000410000 */
[----:B------:R-:W1:Y:S02]  /*104a0*/  MUFU.EX2 R12, R12 ;  /* 0x0000000c000c7308 */ /* 0x000e640000000800 */
[----:B-1----:R-:W-:-:S06]  /*104b0*/  FADD.FTZ R12, R12, 1 ;  /* 0x3f8000000c0c7421 */ /* 0x002fcc0000010000 */
[----:B------:R-:W4:Y:S02]  /*104c0*/  MUFU.RCP R12, R12 ;  /* 0x0000000c000c7308 */ /* 0x000f240000001000 */
[----:B----4-:R-:W-:Y:S01]  /*104d0*/  FMUL.FTZ R13, R13, R12 ;  /* 0x0000000c0d0d7220 */ /* 0x010fe20000410000 */
        /* <DEDUP_REMOVED lines=8> */
[----:B------:R-:W2:Y:S02]  /*10560*/  MUFU.RCP R12, R12 ;  /* 0x0000000c000c7308 */ /* 0x000ea40000001000 */
[----:B--2---:R-:W-:Y:S01]  /*10570*/  FMUL.FTZ R13, R14, R12 ;  /* 0x0000000c0e0d7220 */ /* 0x004fe20000410000 */
[----:B------:R-:W-:-:S04]  /*10580*/  FADD.FTZ R12, -R12, 1 ;  /* 0x3f8000000c0c7421 */ /* 0x000fc80000010100 */
[----:B------:R-:W-:-:S04]  /*10590*/  FFMA.FTZ R12, R3, R12, 1 ;  /* 0x3f800000030c7423 */ /* 0x000fc8000001000c */
[----:B------:R-:W-:-:S05]  /*105a0*/  FMUL.FTZ R3, R13, R12 ;  /* 0x0000000c0d037220 */ /* 0x000fca0000410000 */
[----:B------:R1:W-:Y:S02]  /*105b0*/  STL [R1+0x15c], R3 ;  /* 0x00015c0301007387 */ /* 0x0003e40000100800 */
.L_x_2369:
[----:B------:R-:W-:Y:S04]  /*105c0*/  BSSY B0, `(.L_x_2370) ;  /* 0x0000019000007945 */ /* 0x000fe80003800000 */
[----:B------:R-:W-:Y:S05]  /*105d0*/  @P4 BRA `(.L_x_2371) ;  /* 0x00000000005c4947 */ /* 0x000fea0003800000 */
[----:B-1----:R-:W3:Y:S01]  /*105e0*/  LDL.LU R16, [R1+0x140] ;  /* 0x0001400001107983 */ /* 0x002ee20000300800 */
[----:B------:R-:W-:Y:S01]  /*105f0*/  MOV R3, UR5 ;  /* 0x0000000500037c02 */ /* 0x000fe20008000f00 */
[----:B------:R-:W-:Y:S02]  /*10600*/  ULDC.64 UR14, c[0x0][0x288] ;  /* 0x0000a200000e7ab9 */ /* 0x000fe40000000a00 */
[----:B--2---:R-:W2:Y:S04]  /*10610*/  LDL.LU R14, [R1+0x158] ;  /* 0x00015800010e7983 */ /* 0x004ea80000300800 */
[----:B----4-:R-:W4:Y:S04]  /*10620*/  LDL.LU R13, [R1+0x168] ;  /* 0x00016800010d7983 */ /* 0x010f280000300800 */
[----:B------:R-:W4:Y:S01]  /*10630*/  LDL.LU R12, [R1+0x15c] ;  /* 0x00015c00010c7983 */ /* 0x000f220000300800 */
[----:B---3--:R-:W-:-:S04]  /*10640*/  FFMA.FTZ R3, R16, R3, UR13 ;  /* 0x0000000d10037e23 */ /* 0x008fc80008010003 */
[----:B--2---:R-:W-:Y:S01]  /*10650*/  FFMA.FTZ R16, R8, R14, -R3 ;  /* 0x0000000e08107223 */ /* 0x004fe20000010803 */
[----:B------:R-:W-:Y:S01]  /*10660*/  MOV R3, UR5 ;  /* 0x0000000500037c02 */ /* 0x000fe20008000f00 */
[----:B------:R-:W-:Y:S02]  /*10670*/  IMAD R14, R18, UR14, RZ ;  /* 0x0000000e120e7c24 */ /* 0x000fe4000f8e02ff */
[----:B------:R-:W-:Y:S02]  /*10680*/  FMUL.FTZ R16, R16, UR26 ;  /* 0x0000001a10107c20 */ /* 0x000fe40008410000 */
[----:B----4-:R-:W-:Y:S01]  /*10690*/  FFMA.FTZ R3, R13, R3, UR13 ;  /* 0x0000000d0d037e23 */ /* 0x010fe20008010003 */
[----:B------:R-:W-:Y:S01]  /*106a0*/  MOV R13, R7 ;  /* 0x00000007000d7202 */ /* 0x000fe20000000f00 */
[----:B------:R-:W-:Y:S02]  /*106b0*/  IMAD R14, R15, UR15, R14 ;  /* 0x0000000f0f0e7c24 */ /* 0x000fe4000f8e020e */
[----:B------:R-:W-:Y:S01]  /*106c0*/  FFMA.FTZ R3, R9, R12, -R3 ;  /* 0x0000000c09037223 */ /* 0x000fe20000010803 */
[----:B------:R-:W-:-:S03]  /*106d0*/  MOV R12, R4 ;  /* 0x00000004000c7202 */ /* 0x000fc60000000f00 */
[----:B------:R-:W-:Y:S02]  /*106e0*/  FMUL.FTZ R17, R3, UR26 ;  /* 0x0000001a03117c20 */ /* 0x000fe40008410000 */
[----:B------:R-:W-:Y:S01]  /*106f0*/  IMAD.WIDE.U32 R12, R15, UR14, R12 ;  /* 0x0000000e0f0c7c25 */ /* 0x000fe2000f8e000c */
[----:B------:R-:W-:-:S04]  /*10700*/  ULDC.64 UR14, c[0x0][0x210] ;  /* 0x00008400000e7ab9 */ /* 0x000fc80000000a00 */
[----:B------:R-:W-:Y:S02]  /*10710*/  IADD3 R13, R13, R14, RZ ;  /* 0x0000000e0d0d7210 */ /* 0x000fe40007ffe0ff */
[----:B------:R-:W-:-:S04]  /*10720*/  LEA R14, P0, R12, UR14, 0x2 ;  /* 0x0000000e0c0e7c11 */ /* 0x000fc8000f8010ff */
[----:B------:R-:W-:-:S05]  /*10730*/  LEA.HI.X R15, R12, UR15, R13, 0x2, P0 ;  /* 0x0000000f0c0f7c11 */ /* 0x000fca00080f140d */
[----:B------:R1:W-:Y:S04]  /*10740*/  STG.E.64 desc[UR22][R14.64], R16 ;  /* 0x000000100e007986 */ /* 0x0003e8000c101b16 */
.L_x_2371:
[----:B------:R-:W-:Y:S05]  /*10750*/  BSYNC B0 ;  /* 0x0000000000007941 */ /* 0x000fea0003800000 */
.L_x_2370:
[----:B-----5:R0:W5:Y:S04]  /*10760*/  LDL R31, [R1+0xf8] ;  /* 0x0000f800011f7983 */ /* 0x0201680000100800 */
[----:B-1-3--:R1:W5:Y:S04]  /*10770*/  LDL R20, [R1+0x88] ;  /* 0x0000880001147983 */ /* 0x00a3680000100800 */
[----:B------:R1:W5:Y:S04]  /*10780*/  LDL R30, [R1+0x16c] ;  /* 0x00016c00011e7983 */ /* 0x0003680000100800 */
[----:B------:R1:W5:Y:S01]  /*10790*/  LDL R21, [R1+0x8c] ;  /* 0x00008c0001157983 */ /* 0x0003620000100800 */
[----:B------:R-:W-:-:S02]  /*107a0*/  IADD3 R3, R2, 0x180, RZ ;  /* 0x0000018002037810 */ /* 0x000fc40007ffe0ff */
[C---:B------:R-:W-:Y:S02]  /*107b0*/  IADD3 R12, R2.reuse, 0x190, RZ ;  /* 0x00000190020c7810 */ /* 0x040fe40007ffe0ff */
[C---:B----4-:R-:W-:Y:S02]  /*107c0*/  IADD3 R13, R2.reuse, 0x1a0, RZ ;  /* 0x000001a0020d7810 */ /* 0x050fe40007ffe0ff */
[C---:B------:R-:W-:Y:S02]  /*107d0*/  IADD3 R24, R2.reuse, 0x160, RZ ;  /* 0x0000016002187810 */ /* 0x040fe40007ffe0ff */
[C---:B------:R-:W-:Y:S02]  /*107e0*/  IADD3 R25, R2.reuse, 0x1a0, RZ ;  /* 0x000001a002197810 */ /* 0x040fe40007ffe0ff */
[C---:B0-----:R-:W-:Y:S02]  /*107f0*/  IADD3 R28, R2.reuse, 0x190, RZ ;  /* 0x00000190021c7810 */ /* 0x041fe40007ffe0ff */
        /* <DEDUP_REMOVED lines=21> */
[----:B------:R-:W-:Y:S02]  /*10950*/  ISETP.GT.U32.OR P4, PT, R0, 0x2ff, P4 ;  /* 0x000002ff0000780c */ /* 0x000fe40002784470 */
[C---:B--2---:R-:W-:Y:S02]  /*10960*/  IADD3 R14, R2.reuse, 0x1b0, RZ ;  /* 0x000001b0020e7810 */ /* 0x044fe40007ffe0ff */
[----:B------:R-:W-:Y:S01]  /*10970*/  IADD3 R15, R2, 0x1c0, RZ ;  /* 0x000001c0020f7810 */ /* 0x000fe20007ffe0ff */
[----:B-1----:R-:W-:Y:S08]  /*10980*/  @!P5 BRA `(.L_x_2372) ;  /* 0x000000000050d947 */ /* 0x002ff00003800000 */
        /* <DEDUP_REMOVED lines=20> */
.L_x_2372:
[----:B------:R-:W-:Y:S04]  /*10ad0*/  BSSY B0, `(.L_x_2373) ;  /* 0x0000015000007945 */ /* 0x000fe80003800000 */
[----:B------:R-:W-:Y:S05]  /*10ae0*/  @P6 BRA `(.L_x_2374) ;  /* 0x00000000004c6947 */ /* 0x000fea0003800000 */
[----:B------:R-:W-:Y:S01]  /*10af0*/  MOV R16, UR5 ;  /* 0x0000000500107c02 */ /* 0x000fe20008000f00 */
[----:B------:R-:W-:Y:S01]  /*10b00*/  ULDC.64 UR14, c[0x0][0x288] ;  /* 0x0000a200000e7ab9 */ /* 0x000fe20000000a00 */
[----:B------:R-:W-:Y:S01]  /*10b10*/  MOV R17, R7 ;  /* 0x0000000700117202 */ /* 0x000fe20000000f00 */
[----:B------:R-:W-:Y:S02]  /*10b20*/  IMAD R24, R24, UR14, RZ ;  /* 0x0000000e18187c24 */ /* 0x000fe4000f8e02ff */
[----:B-----5:R-:W-:Y:S02]  /*10b30*/  FFMA.FTZ R16, R31, R16, UR13 ;  /* 0x0000000d1f107e23 */ /* 0x020fe40008010010 */
[----:B------:R-:W-:Y:S02]  /*10b40*/  IMAD R24, R19, UR15, R24 ;  /* 0x0000000f13187c24 */ /* 0x000fe4000f8e0218 */
[----:B0-----:R-:W-:Y:S01]  /*10b50*/  FFMA.FTZ R20, R8, R20, -R16 ;  /* 0x0000001408147223 */ /* 0x001fe20000010810 */
[----:B------:R-:W-:-:S05]  /*10b60*/  MOV R16, UR5 ;  /* 0x0000000500107c02 */ /* 0x000fca0008000f00 */
[----:B------:R-:W-:-:S04]  /*10b70*/  FFMA.FTZ R16, R30, R16, UR13 ;  /* 0x0000000d1e107e23 */ /* 0x000fc80008010010 */
        /* <DEDUP_REMOVED lines=10> */
.L_x_2374:
[----:B------:R-:W-:Y:S05]  /*10c20*/  BSYNC B0 ;  /* 0x0000000000007941 */ /* 0x000fea0003800000 */
.L_x_2373:
[----:B------:R-:W-:Y:S05]  /*10c30*/  @!P5 BRA `(.L_x_2375) ;  /* 0x000000000060d947 */ /* 0x000fea0003800000 */
[----:B-1----:R-:W2:Y:S04]  /*10c40*/  LDL R16, [R1+0xfc] ;  /* 0x0000fc0001107983 */ /* 0x002ea80000100800 */
[----:B------:R-:W3:Y:S04]  /*10c50*/  LDL.LU R18, [R1+0x90] ;  /* 0x0000900001127983 */ /* 0x000ee80000300800 */
        /* <DEDUP_REMOVED lines=22> */
.L_x_2375:
[----:B------:R-:W-:Y:S04]  /*10dc0*/  BSSY B0, `(.L_x_2376) ;  /* 0x0000019000007945 */ /* 0x000fe80003800000 */
[----:B------:R-:W-:Y:S05]  /*10dd0*/  @P0 BRA `(.L_x_2377) ;  /* 0x00000000005c0947 */ /* 0x000fea0003800000 */
[----:B-1----:R-:W3:Y:S01]  /*10de0*/  LDL.LU R19, [R1+0xfc] ;  /* 0x0000fc0001137983 */ /* 0x002ee20000300800 */
[----:B--2---:R-:W-:Y:S01]  /*10df0*/  MOV R16, UR5 ;  /* 0x0000000500107c02 */ /* 0x004fe20008000f00 */
[----:B------:R-:W-:Y:S02]  /*10e00*/  ULDC.64 UR14, c[0x0][0x288] ;  /* 0x0000a200000e7ab9 */ /* 0x000fe40000000a00 */
[----:B------:R-:W2:Y:S04]  /*10e10*/  LDL.LU R18, [R1+0x90] ;  /* 0x0000900001127983 */ /* 0x000ea80000300800 */
[----:B0----5:R-:W4:Y:S04]  /*10e20*/  LDL.LU R20, [R1+0x18c] ;  /* 0x00018c0001147983 */ /* 0x021f280000300800 */
[----:B------:R-:W4:Y:S01]  /*10e30*/  LDL.LU R17, [R1+0x94] ;  /* 0x0000940001117983 */ /* 0x000f220000300800 */
[----:B---3--:R-:W-:Y:S01]  /*10e40*/  FFMA.FTZ R16, R19, R16, UR13 ;  /* 0x0000000d13107e23 */ /* 0x008fe20008010010 */
[----:B------:R-:W-:-:S03]  /*10e50*/  MOV R19, UR5 ;  /* 0x0000000500137c02 */ /* 0x000fc60008000f00 */
[----:B--2---:R-:W-:Y:S01]  /*10e60*/  FFMA.FTZ R18, R8, R18, -R16 ;  /* 0x0000001208127223 */ /* 0x004fe20000010810 */
[----:B------:R-:W-:Y:S01]  /*10e70*/  MOV R16, R4 ;  /* 0x0000000400107202 */ /* 0x000fe20000000f00 */
[----:B----4-:R-:W-:Y:S01]  /*10e80*/  FFMA.FTZ R19, R20, R19, UR13 ;  /* 0x0000000d14137e23 */ /* 0x010fe20008010013 */
[----:B------:R-:W-:Y:S02]  /*10e90*/  IMAD R20, R27, UR14, RZ ;  /* 0x0000000e1b147c24 */ /* 0x000fe4000f8e02ff */
[----:B------:R-:W-:Y:S01]  /*10ea0*/  FMUL.FTZ R18, R18, UR26 ;  /* 0x0000001a12127c20 */ /* 0x000fe20008410000 */
[----:B------:R-:W-:Y:S01]  /*10eb0*/  FFMA.FTZ R19, R9, R17, -R19 ;  /* 0x0000001109137223 */ /* 0x000fe20000010813 */
[----:B------:R-:W-:Y:S01]  /*10ec0*/  MOV R17, R7 ;  /* 0x0000000700117202 */ /* 0x000fe20000000f00 */
[C---:B------:R-:W-:Y:S02]  /*10ed0*/  IMAD R20, R26.reuse, UR15, R20 ;  /* 0x0000000f1a147c24 */ /* 0x040fe4000f8e0214 */
[----:B------:R-:W-:Y:S01]  /*10ee0*/  FMUL.FTZ R19, R19, UR26 ;  /* 0x0000001a13137c20 */ /* 0x000fe20008410000 */
[----:B------:R-:W-:Y:S01]  /*10ef0*/  IMAD.WIDE.U32 R26, R26, UR14, R16 ;  /* 0x0000000e1a1a7c25 */ /* 0x000fe2000f8e0010 */
[----:B------:R-:W-:-:S04]  /*10f00*/  ULDC.64 UR14, c[0x0][0x210] ;  /* 0x00008400000e7ab9 */ /* 0x000fc80000000a00 */
[----:B------:R-:W-:Y:S02]  /*10f10*/  IADD3 R20, R27, R20, RZ ;  /* 0x000000141b147210 */ /* 0x000fe40007ffe0ff */
[----:B------:R-:W-:-:S04]  /*10f20*/  LEA R16, P0, R26, UR14, 0x2 ;  /* 0x0000000e1a107c11 */ /* 0x000fc8000f8010ff */
[----:B------:R-:W-:-:S05]  /*10f30*/  LEA.HI.X R17, R26, UR15, R20, 0x2, P0 ;  /* 0x0000000f1a117c11 */ /* 0x000fca00080f1414 */
[----:B------:R3:W-:Y:S04]  /*10f40*/  STG.E.64 desc[UR22][R16.64], R18 ;  /* 0x0000001210007986 */ /* 0x0007e8000c101b16 */
.L_x_2377:
[----:B------:R-:W-:Y:S05]  /*10f50*/  BSYNC B0 ;  /* 0x0000000000007941 */ /* 0x000fea0003800000 */
.L_x_2376:
[----:B------:R-:W-:Y:S05]  /*10f60*/  @!P5 BRA `(.L_x_2378) ;  /* 0x000000000060d947 */ /* 0x000fea0003800000 */
[----:B-1-3--:R-:W3:Y:S04]  /*10f70*/  LDL R17, [R1+0x134] ;  /* 0x0001340001117983 */ /* 0x00aee80000100800 */
[----:B--2---:R-:W2:Y:S04]  /*10f80*/  LDL R16, [R1+0x178] ;  /* 0x0001780001107983 */ /* 0x004ea80000100800 */
[----:B0----5:R-:W4:Y:S04]  /*10f90*/  LDL.LU R20, [R1+0x160] ;  /* 0x0001600001147983 */ /* 0x021f280000300800 */
[----:B------:R-:W4:Y:S01]  /*10fa0*/  LDL.LU R21, [R1+0x164] ;  /* 0x0001640001157983 */ /* 0x000f220000300800 */
[----:B---3--:R-:W-:Y:S01]  /*10fb0*/  FFMA.FTZ R18, R17, R8, R10 ;  /* 0x0000000811127223 */ /* 0x008fe2000001000a */
[----:B--2---:R-:W-:-:S03]  /*10fc0*/  FFMA.FTZ R17, R16, R9, R11 ;  /* 0x0000000910117223 */ /* 0x004fc6000001000b */
[----:B------:R-:W-:Y:S01]  /*10fd0*/  FMUL.FTZ R19, R18, -1.4426950216293334961 ;  /* 0xbfb8aa3b12137820 */ /* 0x000fe20000410000 */
[----:B------:R-:W-:-:S05]  /*10fe0*/  FMUL.FTZ R16, R17, -1.4426950216293334961 ;  /* 0xbfb8aa3b11107820 */ /* 0x000fca0000410000 */
[----:B------:R-:W0:Y:S08]  /*10ff0*/  MUFU.EX2 R19, R19 ;  /* 0x0000001300137308 */ /* 0x000e300000000800 */
[----:B------:R-:W1:Y:S01]  /*11000*/  MUFU.EX2 R16, R16 ;  /* 0x0000001000107308 */ /* 0x000e620000000800 */
[----:B0-----:R-:W-:-:S07]  /*11010*/  FADD.FTZ R19, R19, 1 ;  /* 0x3f80000013137421 */ /* 0x001fce0000010000 */
[----:B------:R-:W4:Y:S01]  /*11020*/  MUFU.RCP R19, R19 ;  /* 0x0000001300137308 */ /* 0x000f220000001000 */
[----:B-1----:R-:W-:-:S07]  /*11030*/  FADD.FTZ R16, R16, 1 ;  /* 0x3f80000010107421 */ /* 0x002fce0000010000 */
[----:B------:R-:W0:Y:S01]  /*11040*/  MUFU.RCP R16, R16 ;  /* 0x0000001000107308 */ /* 0x000e220000001000 */
[----:B----4-:R-:W-:Y:S01]  /*11050*/  FMUL.FTZ R20, R20, R19 ;  /* 0x0000001314147220 */ /* 0x010fe20000410000 */
[----:B------:R-:W-:-:S04]  /*11060*/  FADD.FTZ R19, -R19, 1 ;  /* 0x3f80000013137421 */ /* 0x000fc80000010100 */
[----:B------:R-:W-:Y:S01]  /*11070*/  FFMA.FTZ R19, R18, R19, 1 ;  /* 0x3f80000012137423 */ /* 0x000fe20000010013 */
[----:B0-----:R-:W-:Y:S01]  /*11080*/  FMUL.FTZ R21, R21, R16 ;  /* 0x0000001015157220 */ /* 0x001fe20000410000 */
[----:B------:R-:W-:-:S04]  /*11090*/  FADD.FTZ R16, -R16, 1 ;  /* 0x3f80000010107421 */ /* 0x000fc80000010100 */
[----:B------:R-:W-:Y:S01]  /*110a0*/  FFMA.FTZ R16, R17, R16, 1 ;  /* 0x3f80000011107423 */ /* 0x000fe20000010010 */
[----:B------:R-:W-:-:S03]  /*110b0*/  FMUL.FTZ R17, R20, R19 ;  /* 0x0000001314117220 */ /* 0x000fc60000410000 */
[----:B------:R-:W-:-:S05]  /*110c0*/  FMUL.FTZ R16, R21, R16 ;  /* 0x0000001015107220 */ /* 0x000fca0000410000 */
[----:B------:R4:W-:Y:S04]  /*110d0*/  STL [R1+0x164], R16 ;  /* 0x0001641001007387 */ /* 0x0009e80000100800 */
[----:B------:R4:W-:Y:S02]  /*110e0*/  STL [R1+0x160], R17 ;  /* 0x0001601101007387 */ /* 0x0009e40000100800 */
.L_x_2378:
[----:B------:R-:W-:Y:S04]  /*110f0*/  BSSY B0, `(.L_x_2379) ;  /* 0x0000019000007945 */ /* 0x000fe80003800000 */
[----:B------:R-:W-:Y:S05]  /*11100*/  @P2 BRA `(.L_x_2380) ;  /* 0x00000000005c2947 */ /* 0x000fea0003800000 */
[----:B-1-34-:R-:W3:Y:S01]  /*11110*/  LDL.LU R17, [R1+0x134] ;  /* 0x0001340001117983 */ /* 0x01aee20000300800 */
[----:B------:R-:W-:Y:S01]  /*11120*/  MOV R18, UR5 ;  /* 0x0000000500127c02 */ /* 0x000fe20008000f00 */
[----:B------:R-:W-:Y:S02]  /*11130*/  ULDC.64 UR14, c[0x0][0x288] ;  /* 0x0000a200000e7ab9 */ /* 0x000fe40000000a00 */
[----:B--2---:R-:W2:Y:S04]  /*11140*/  LDL.LU R16, [R1+0x178] ;  /* 0x0001780001107983 */ /* 0x004ea80000300800 */
[----:B------:R-:W4:Y:S04]  /*11150*/  LDL.LU R24, [R1+0x160] ;  /* 0x0001600001187983 */ /* 0x000f280000300800 */
[----:B0----5:R-:W4:Y:S01]  /*11160*/  LDL.LU R21, [R1+0x164] ;  /* 0x0001640001157983 */ /* 0x021f220000300800 */
[----:B------:R-:W-:Y:S01]  /*11170*/  MOV R20, UR5 ;  /* 0x0000000500147c02 */ /* 0x000fe20008000f00 */
[----:B------:R-:W-:-:S04]  /*11180*/  IMAD R19, R29, UR14, RZ ;  /* 0x0000000e1d137c24 */ /* 0x000fc8000f8e02ff */
[----:B------:R-:W-:Y:S02]  /*11190*/  IMAD R19, R3, UR15, R19 ;  /* 0x0000000f03137c24 */ /* 0x000fe4000f8e0213 */
[----:B---3--:R-:W-:Y:S01]  /*111a0*/  FFMA.FTZ R18, R17, R18, UR13 ;  /* 0x0000000d11127e23 */ /* 0x008fe20008010012 */
[----:B------:R-:W-:Y:S01]  /*111b0*/  MOV R17, R7 ;  /* 0x0000000700117202 */ /* 0x000fe20000000f00 */
[----:B--2---:R-:W-:Y:S01]  /*111c0*/  FFMA.FTZ R20, R16, R20, UR13 ;  /* 0x0000000d10147e23 */ /* 0x004fe20008010014 */
[----:B------:R-:W-:-:S05]  /*111d0*/  MOV R16, R4 ;  /* 0x0000000400107202 */ /* 0x000fca0000000f00 */
[----:B------:R-:W-:Y:S01]  /*111e0*/  IMAD.WIDE.U32 R16, R3, UR14, R16 ;  /* 0x0000000e03107c25 */ /* 0x000fe2000f8e0010 */
[----:B------:R-:W-:-:S03]  /*111f0*/  ULDC.64 UR14, c[0x0][0x210] ;  /* 0x00008400000e7ab9 */ /* 0x000fc60000000a00 */
[----:B----4-:R-:W-:Y:S01]  /*11200*/  FFMA.FTZ R3, R8, R24, -R18 ;  /* 0x0000001808037223 */ /* 0x010fe20000010812 */
[----:B------:R-:W-:Y:S01]  /*11210*/  FFMA.FTZ R21, R9, R21, -R20 ;  /* 0x0000001509157223 */ /* 0x000fe20000010814 */
[----:B------:R-:W-:Y:S02]  /*11220*/  LEA R18, P0, R16, UR14, 0x2 ;  /* 0x0000000e10127c11 */ /* 0x000fe4000f8010ff */
[----:B------:R-:W-:Y:S01]  /*11230*/  FMUL.FTZ R20, R3, UR26 ;  /* 0x0000001a03147c20 */ /* 0x000fe20008410000 */
[----:B------:R-:W-:Y:S01]  /*11240*/  IADD3 R19, R17, R19, RZ ;  /* 0x0000001311137210 */ /* 0x000fe20007ffe0ff */
[----:B------:R-:W-:-:S03]  /*11250*/  FMUL.FTZ R21, R21, UR26 ;  /* 0x0000001a15157c20 */ /* 0x000fc60008410000 */
[----:B------:R-:W-:-:S05]  /*11260*/  LEA.HI.X R19, R16, UR15, R19, 0x2, P0 ;  /* 0x0000000f10137c11 */ /* 0x000fca00080f1413 */
[----:B------:R0:W-:Y:S02]  /*11270*/  STG.E.64 desc[UR22][R18.64], R20 ;  /* 0x0000001412007986 */ /* 0x0001e4000c101b16 */
.L_x_2380:
[----:B------:R-:W-:Y:S05]  /*11280*/  BSYNC B0 ;  /* 0x0000000000007941 */ /* 0x000fea0003800000 */
.L_x_2379:
[----:B------:R-:W-:Y:S05]  /*11290*/  @!P5 BRA `(.L_x_2381) ;  /* 0x000000000060d947 */ /* 0x000fea0003800000 */
[----:B-1234-:R-:W2:Y:S04]  /*112a0*/  LDL R16, [R1+0x184] ;  /* 0x0001840001107983 */ /* 0x01eea80000100800 */
[----:B------:R-:W3:Y:S04]  /*112b0*/  LDL R3, [R1+0x17c] ;  /* 0x00017c0001037983 */ /* 0x000ee80000100800 */
[----:B------:R-:W4:Y:S04]  /*112c0*/  LDL.LU R24, [R1+0x148] ;  /* 0x0001480001187983 */ /* 0x000f280000300800 */
[----:B0----5:R-:W4:Y:S01]  /*112d0*/  LDL.LU R21, [R1+0x14c] ;  /* 0x00014c0001157983 */ /* 0x021f220000300800 */
[----:B--2---:R-:W-:Y:S01]  /*112e0*/  FFMA.FTZ R16, R16, R9, R11 ;  /* 0x0000000910107223 */ /* 0x004fe2000001000b */
[----:B---3--:R-:W-:-:S03]  /*112f0*/  FFMA.FTZ R3, R3, R8, R10 ;  /* 0x0000000803037223 */ /* 0x008fc6000001000a */
[----:B------:R-:W-:Y:S01]  /*11300*/  FMUL.FTZ R18, R16, -1.4426950216293334961 ;  /* 0xbfb8aa3b10127820 */ /* 0x000fe20000410000 */
[----:B------:R-:W-:-:S05]  /*11310*/  FMUL.FTZ R17, R3, -1.4426950216293334961 ;  /* 0xbfb8aa3b03117820 */ /* 0x000fca0000410000 */
[----:B------:R-:W0:Y:S08]  /*11320*/  MUFU.EX2 R18, R18 ;  /* 0x0000001200127308 */ /* 0x000e300000000800 */
[----:B------:R-:W1:Y:S01]  /*11330*/  MUFU.EX2 R17, R17 ;  /* 0x0000001100117308 */ /* 0x000e620000000800 */
[----:B0-----:R-:W-:Y:S01]  /*11340*/  FADD.FTZ R18, R18, 1 ;  /* 0x3f80000012127421 */ /* 0x001fe20000010000 */
[----:B-1----:R-:W-:-:S06]  /*11350*/  FADD.FTZ R17, R17, 1 ;  /* 0x3f80000011117421 */ /* 0x002fcc0000010000 */
[----:B------:R-:W0:Y:S08]  /*11360*/  MUFU.RCP R18, R18 ;  /* 0x0000001200127308 */ /* 0x000e300000001000 */
[----:B------:R-:W1:Y:S01]  /*11370*/  MUFU.RCP R17, R17 ;  /* 0x0000001100117308 */ /* 0x000e620000001000 */
[----:B0-----:R-:W-:Y:S01]  /*11380*/  FADD.FTZ R20, -R18, 1 ;  /* 0x3f80000012147421 */ /* 0x001fe20000010100 */
[----:B----4-:R-:W-:-:S03]  /*11390*/  FMUL.FTZ R18, R21, R18 ;  /* 0x0000001215127220 */ /* 0x010fc60000410000 */
[----:B------:R-:W-:Y:S01]  /*113a0*/  FFMA.FTZ R20, R16, R20, 1 ;  /* 0x3f80000010147423 */ /* 0x000fe20000010014 */
[----:B-1----:R-:W-:Y:S01]  /*113b0*/  FADD.FTZ R19, -R17, 1 ;  /* 0x3f80000011137421 */ /* 0x002fe20000010100 */
[----:B------:R-:W-:-:S03]  /*113c0*/  FMUL.FTZ R17, R24, R17 ;  /* 0x0000001118117220 */ /* 0x000fc60000410000 */
[----:B------:R-:W-:Y:S01]  /*113d0*/  FFMA.FTZ R19, R3, R19, 1 ;  /* 0x3f80000003137423 */ /* 0x000fe20000010013 */
[----:B------:R-:W-:-:S03]  /*113e0*/  FMUL.FTZ R3, R18, R20 ;  /* 0x0000001412037220 */ /* 0x000fc60000410000 */
[----:B------:R-:W-:Y:S02]  /*113f0*/  FMUL.FTZ R16, R17, R19 ;  /* 0x0000001311107220 */ /* 0x000fe40000410000 */
[----:B------:R0:W-:Y:S04]  /*11400*/  STL [R1+0x14c], R3 ;  /* 0x00014c0301007387 */ /* 0x0001e80000100800 */
[----:B------:R0:W-:Y:S02]  /*11410*/  STL [R1+0x148], R16 ;  /* 0x0001481001007387 */ /* 0x0001e40000100800 */
.L_x_2381:
[----:B------:R-:W-:Y:S04]  /*11420*/  BSSY B0, `(.L_x_2382) ;  /* 0x0000019000007945 */ /* 0x000fe80003800000 */
[----:B------:R-:W-:Y:S05]  /*11430*/  @P3 BRA `(.L_x_2383) ;  /* 0x00000000005c3947 */ /* 0x000fea0003800000 */
[----:B01234-:R-:W2:Y:S01]  /*11440*/  LDL.LU R16, [R1+0x17c] ;  /* 0x00017c0001107983 */ /* 0x01fea20000300800 */
[----:B------:R-:W-:Y:S01]  /*11450*/  MOV R19, UR5 ;  /* 0x0000000500137c02 */ /* 0x000fe20008000f00 */
[----:B------:R-:W-:Y:S02]  /*11460*/  ULDC.64 UR14, c[0x0][0x288] ;  /* 0x0000a200000e7ab9 */ /* 0x000fe40000000a00 */
[----:B------:R-:W3:Y:S04]  /*11470*/  LDL.LU R24, [R1+0x184] ;  /* 0x0001840001187983 */ /* 0x000ee80000300800 */
[----:B-----5:R-:W4:Y:S04]  /*11480*/  LDL.LU R21, [R1+0x148] ;  /* 0x0001480001157983 */ /* 0x020f280000300800 */
[----:B------:R-:W4:Y:S01]  /*11490*/  LDL.LU R20, [R1+0x14c] ;  /* 0x00014c0001147983 */ /* 0x000f220000300800 */
[----:B------:R-:W-:Y:S01]  /*114a0*/  MOV R17, R7 ;  /* 0x0000000700117202 */ /* 0x000fe20000000f00 */
[----:B------:R-:W-:Y:S01]  /*114b0*/  IMAD R18, R28, UR14, RZ ;  /* 0x0000000e1c127c24 */ /* 0x000fe2000f8e02ff */
[----:B------:R-:W-:Y:S01]  /*114c0*/  MOV R3, UR5 ;  /* 0x0000000500037c02 */ /* 0x000fe20008000f00 */
[----:B--2---:R-:W-:Y:S01]  /*114d0*/  FFMA.FTZ R19, R16, R19, UR13 ;  /* 0x0000000d10137e23 */ /* 0x004fe20008010013 */
[----:B------:R-:W-:-:S03]  /*114e0*/  MOV R16, R4 ;  /* 0x0000000400107202 */ /* 0x000fc60000000f00 */
[----:B---3--:R-:W-:Y:S02]  /*114f0*/  FFMA.FTZ R3, R24, R3, UR13 ;  /* 0x0000000d18037e23 */ /* 0x008fe40008010003 */
[----:B------:R-:W-:-:S04]  /*11500*/  IMAD.WIDE.U32 R16, R12, UR14, R16 ;  /* 0x0000000e0c107c25 */ /* 0x000fc8000f8e0010 */
[----:B----4-:R-:W-:Y:S01]  /*11510*/  FFMA.FTZ R19, R8, R21, -R19 ;  /* 0x0000001508137223 */ /* 0x010fe20000010813 */
        /* <DEDUP_REMOVED lines=9> */
.L_x_2383:
[----:B------:R-:W-:Y:S05]  /*115b0*/  BSYNC B0 ;  /* 0x0000000000007941 */ /* 0x000fea0003800000 */
.L_x_2382:
[----:B------:R-:W-:Y:S05]  /*115c0*/  @!P5 BRA `(.L_x_2384) ;  /* 0x000000000060d947 */ /* 0x000fea0003800000 */
[----:B------:R-:W2:Y:S04]  /*115d0*/  LDL R12, [R1+0x190] ;  /* 0x00019000010c7983 */ /* 0x000ea80000100800 */
[----:B0-----:R-:W3:Y:S04]  /*115e0*/  LDL R3, [R1+0x180] ;  /* 0x0001800001037983 */ /* 0x001ee80000100800 */
[----:B-----5:R-:W4:Y:S04]  /*115f0*/  LDL.LU R21, [R1+0x120] ;  /* 0x0001200001157983 */ /* 0x020f280000300800 */
[----:B------:R-:W4:Y:S01]  /*11600*/  LDL.LU R20, [R1+0x124] ;  /* 0x0001240001147983 */ /* 0x000f220000300800 */
[----:B--2---:R-:W-:Y:S01]  /*11610*/  FFMA.FTZ R12, R12, R9, R11 ;  /* 0x000000090c0c7223 */ /* 0x004fe2000001000b */
[----:B---3--:R-:W-:-:S03]  /*11620*/  FFMA.FTZ R3, R3, R8, R10 ;  /* 0x0000000803037223 */ /* 0x008fc6000001000a */
[----:B-1--4-:R-:W-:Y:S01]  /*11630*/  FMUL.FTZ R17, R12, -1.4426950216293334961 ;  /* 0xbfb8aa3b0c117820 */ /* 0x012fe20000410000 */
        /* <DEDUP_REMOVED lines=17> */
.L_x_2384:
[----:B------:R-:W-:Y:S04]  /*11750*/  BSSY B0, `(.L_x_2385) ;  /* 0x0000019000007945 */ /* 0x000fe80003800000 */
[----:B------:R-:W-:Y:S05]  /*11760*/  @P4 BRA `(.L_x_2386) ;  /* 0x00000000005c4947 */ /* 0x000fea0003800000 */
[----:B01234-:R-:W2:Y:S01]  /*11770*/  LDL.LU R16, [R1+0x180] ;  /* 0x0001800001107983 */ /* 0x01fea20000300800 */
[----:B------:R-:W-:Y:S01]  /*11780*/  MOV R18, UR5 ;  /* 0x0000000500127c02 */ /* 0x000fe20008000f00 */
[----:B------:R-:W-:Y:S02]  /*11790*/  ULDC.64 UR14, c[0x0][0x288] ;  /* 0x0000a200000e7ab9 */ /* 0x000fe40000000a00 */
[----:B-----5:R-:W3:Y:S04]  /*117a0*/  LDL.LU R21, [R1+0x190] ;  /* 0x0001900001157983 */ /* 0x020ee80000300800 */
[----:B------:R-:W4:Y:S04]  /*117b0*/  LDL.LU R20, [R1+0x120] ;  /* 0x0001200001147983 */ /* 0x000f280000300800 */
        /* <DEDUP_REMOVED lines=18> */
.L_x_2386:
[----:B------:R-:W-:Y:S05]  /*118e0*/  BSYNC B0 ;  /* 0x0000000000007941 */ /* 0x000fea0003800000 */
.L_x_2385:
[----:B-----5:R0:W5:Y:S04]  /*118f0*/  LDL R31, [R1+0x130] ;  /* 0x00013000011f7983 */ /* 0x0201680000100800 */
[----:B------:R0:W5:Y:S04]  /*11900*/  LDL R30, [R1+0x194] ;  /* 0x00019400011e7983 */ /* 0x0001680000100800 */
[----:B------:R1:W5:Y:S04]  /*11910*/  LDL R29, [R1+0xc0] ;  /* 0x0000c000011d7983 */ /* 0x0003680000100800 */
[----:B------:R1:W5:Y:S01]  /*11920*/  LDL R27, [R1+0xc4] ;  /* 0x0000c400011b7983 */ /* 0x0003620000100800 */
[----:B0-----:R-:W-:-:S02]  /*11930*/  IADD3 R3, R2, 0x1d0, RZ ;  /* 0x000001d002037810 */ /* 0x001fc40007ffe0ff */
[C---:B------:R-:W-:Y:S02]  /*11940*/  IADD3 R20, R2.reuse, 0x1e0, RZ ;  /* 0x000001e002147810 */ /* 0x040fe40007ffe0ff */
[C---:B------:R-:W-:Y:S02]  /*11950*/  IADD3 R21, R2.reuse, 0x1f0, RZ ;  /* 0x000001f002157810 */ /* 0x040fe40007ffe0ff */
[C---:B------:R-:W-:Y:S02]  /*11960*/  IADD3 R32, R2.reuse, 0x1b0, RZ ;  /* 0x000001b002207810 */ /* 0x040fe40007ffe0ff */
[C---:B------:R-:W-:Y:S02]  /*11970*/  IADD3 R24, R2.reuse, 0x1f0, RZ ;  /* 0x000001f002187810 */ /* 0x040fe40007ffe0ff */
[C---:B------:R-:W-:Y:S02]  /*11980*/  IADD3 R25, R2.reuse, 0x1e0, RZ ;  /* 0x000001e002197810 */ /* 0x040fe40007ffe0ff */
        /* <DEDUP_REMOVED lines=22> */
[----:B-1----:R-:W-:-:S12]  /*11af0*/  @!P5 BRA `(.L_x_2387) ;  /* 0x000000000050d947 */ /* 0x002fd80003800000 */
[----:B-----5:R-:W-:Y:S01]  /*11b00*/  FFMA.FTZ R13, R30, R9, R11 ;  /* 0x000000091e0d7223 */ /* 0x020fe2000001000b */
[----:B------:R-:W-:-:S03]  /*11b10*/  FFMA.FTZ R12, R31, R8, R10 ;  /* 0x000000081f0c7223 */ /* 0x000fc6000001000a */
[----:B---34-:R-:W-:Y:S01]  /*11b20*/  FMUL.FTZ R17, R13, -1.4426950216293334961 ;  /* 0xbfb8aa3b0d117820 */ /* 0x018fe20000410000 */
[----:B--2---:R-:W-:-:S05]  /*11b30*/  FMUL.FTZ R16, R12, -1.4426950216293334961 ;  /* 0xbfb8aa3b0c107820 */ /* 0x004fca0000410000 */
        /* <DEDUP_REMOVED lines=13> */
[----:B------:R0:W-:Y:S01]  /*11c10*/  STL [R1+0xc4], R27 ;  /* 0x0000c41b01007387 */ /* 0x0001e20000100800 */
[----:B------:R-:W-:-:S05]  /*11c20*/  FMUL.FTZ R29, R16, R18 ;  /* 0x00000012101d7220 */ /* 0x000fca0000410000 */
[----:B------:R0:W-:Y:S02]  /*11c30*/  STL [R1+0xc0], R29 ;  /* 0x0000c01d01007387 */ /* 0x0001e40000100800 */
.L_x_2387:
[----:B------:R-:W-:Y:S04]  /*11c40*/  BSSY B0, `(.L_x_2388) ;  /* 0x0000015000007945 */ /* 0x000fe80003800000 */
[----:B------:R-:W-:Y:S05]  /*11c50*/  @P6 BRA `(.L_x_2389) ;  /* 0x00000000004c6947 */ /* 0x000fea0003800000 */
[----:B------:R-:W-:Y:S01]  /*11c60*/  ULDC.64 UR6, c[0x0][0x288] ;  /* 0x0000a20000067ab9 */ /* 0x000fe20000000a00 */
[----:B------:R-:W-:Y:S01]  /*11c70*/  MOV R12, R4 ;  /* 0x00000004000c7202 */ /* 0x000fe20000000f00 */
[----:B---34-:R-:W-:Y:S01]  /*11c80*/  IMAD R17, R32, UR6, RZ ;  /* 0x0000000620117c24 */ /* 0x018fe2000f8e02ff */
[----:B------:R-:W-:Y:S02]  /*11c90*/  MOV R13, R7 ;  /* 0x00000007000d7202 */ /* 0x000fe40000000f00 */
[----:B------:R-:W-:Y:S01]  /*11ca0*/  MOV R18, UR5 ;  /* 0x0000000500127c02 */ /* 0x000fe20008000f00 */
[C---:B------:R-:W-:Y:S01]  /*11cb0*/  IMAD R17, R14.reuse, UR7, R17 ;  /* 0x000000070e117c24 */ /* 0x040fe2000f8e0211 */
[----:B--2---:R-:W-:Y:S01]  /*11cc0*/  MOV R16, UR5 ;  /* 0x0000000500107c02 */ /* 0x004fe20008000f00 */
[----:B------:R-:W-:Y:S01]  /*11cd0*/  IMAD.WIDE.U32 R12, R14, UR6, R12 ;  /* 0x000000060e0c7c25 */ /* 0x000fe2000f8e000c */
[----:B------:R-:W-:-:S03]  /*11ce0*/  ULDC.64 UR6, c[0x0][0x210] ;  /* 0x0000840000067ab9 */ /* 0x000fc60000000a00 */
[----:B-----5:R-:W-:Y:S01]  /*11cf0*/  FFMA.FTZ R18, R31, R18, UR13 ;  /* 0x0000000d1f127e23 */ /* 0x020fe20008010012 */
[----:B------:R-:W-:Y:S01]  /*11d00*/  FFMA.FTZ R14, R30, R16, UR13 ;  /* 0x0000000d1e0e7e23 */ /* 0x000fe20008010010 */
[----:B------:R-:W-:Y:S02]  /*11d10*/  LEA R16, P6, R12, UR6, 0x2 ;  /* 0x000000060c107c11 */ /* 0x000fe4000f8c10ff */
[----:B------:R-:W-:Y:S01]  /*11d20*/  FFMA.FTZ R18, R8, R29, -R18 ;  /* 0x0000001d08127223 */ /* 0x000fe20000010812 */
[----:B------:R-:W-:Y:S01]  /*11d30*/  IADD3 R17, R13, R17, RZ ;  /* 0x000000110d117210 */ /* 0x000fe20007ffe0ff */
[----:B------:R-:W-:Y:S02]  /*11d40*/  FFMA.FTZ R14, R9, R27, -R14 ;  /* 0x0000001b090e7223 */ /* 0x000fe4000001080e */
[----:B------:R-:W-:Y:S01]  /*11d50*/  FMUL.FTZ R18, R18, UR26 ;  /* 0x0000001a12127c20 */ /* 0x000fe20008410000 */
[----:B------:R-:W-:Y:S01]  /*11d60*/  LEA.HI.X R17, R12, UR7, R17, 0x2, P6 ;  /* 0x000000070c117c11 */ /* 0x000fe2000b0f1411 */
[----:B------:R-:W-:-:S05]  /*11d70*/  FMUL.FTZ R19, R14, UR26 ;  /* 0x0000001a0e137c20 */ /* 0x000fca0008410000 */
[----:B------:R1:W-:Y:S02]  /*11d80*/  STG.E.64 desc[UR22][R16.64], R18 ;  /* 0x0000001210007986 */ /* 0x0003e4000c101b16 */
.L_x_2389:
[----:B------:R-:W-:Y:S05]  /*11d90*/  BSYNC B0 ;  /* 0x0000000000007941 */ /* 0x000fea0003800000 */
.L_x_2388:
[----:B------:R-:W-:Y:S05]  /*11da0*/  @!P5 BRA `(.L_x_2390) ;  /* 0x000000000060d947 */ /* 0x000fea0003800000 */
[----:B------:R-:W2:Y:S04]  /*11db0*/  LDL R13, [R1+0xd4] ;  /* 0x0000d400010d7983 */ /* 0x000ea80000100800 */
[----:B------:R-:W4:Y:S04]  /*11dc0*/  LDL R12, [R1+0x4c] ;  /* 0x00004c00010c7983 */ /* 0x000f280000100800 */
[----:B0----5:R-:W4:Y:S04]  /*11dd0*/  LDL.LU R27, [R1+0xa8] ;  /* 0x0000a800011b7983 */ /* 0x021f280000300800 */
[----:B-1-3--:R-:W3:Y:S01]  /*11de0*/  LDL.LU R19, [R1+0xac] ;  /* 0x0000ac0001137983 */ /* 0x00aee20000300800 */
[----:B--2---:R-:W-:Y:S01]  /*11df0*/  FFMA.FTZ R13, R13, R9, R11 ;  /* 0x000000090d0d7223 */ /* 0x004fe2000001000b */
[----:B----4-:R-:W-:-:S03]  /*11e00*/  FFMA.FTZ R12, R12, R8, R10 ;  /* 0x000000080c0c7223 */ /* 0x010fc6000001000a */
        /* <DEDUP_REMOVED lines=9> */
[----:B---3--:R-:W-:-:S03]  /*11ea0*/  FMUL.FTZ R16, R19, R16 ;  /* 0x0000001013107220 */ /* 0x008fc60000410000 */
        /* <DEDUP_REMOVED lines=8> */
.L_x_2390:
[----:B------:R-:W-:Y:S04]  /*11f30*/  BSSY B0, `(.L_x_2391) ;  /* 0x0000019000007945 */ /* 0x000fe80003800000 */
[----:B------:R-:W-:Y:S05]  /*11f40*/  @P0 BRA `(.L_x_2392) ;  /* 0x00000000005c0947 */ /* 0x000fea0003800000 */
[----:B0-----:R-:W2:Y:S01]  /*11f50*/  LDL.LU R12, [R1+0x4c] ;  /* 0x00004c00010c7983 */ /* 0x001ea20000300800 */
[----:B-1-34-:R-:W-:Y:S01]  /*11f60*/  MOV R17, UR5 ;  /* 0x0000000500117c02 */ /* 0x01afe20008000f00 */
[----:B------:R-:W-:Y:S02]  /*11f70*/  ULDC.64 UR6, c[0x0][0x288] ;  /* 0x0000a20000067ab9 */ /* 0x000fe40000000a00 */
[----:B-----5:R-:W3:Y:S04]  /*11f80*/  LDL.LU R27, [R1+0xd4] ;  /* 0x0000d400011b7983 */ /* 0x020ee80000300800 */
[----:B------:R-:W4:Y:S04]  /*11f90*/  LDL.LU R19, [R1+0xa8] ;  /* 0x0000a80001137983 */ /* 0x000f280000300800 */
[----:B------:R-:W4:Y:S01]  /*11fa0*/  LDL.LU R18, [R1+0xac] ;  /* 0x0000ac0001127983 */ /* 0x000f220000300800 */
[----:B------:R-:W-:Y:S01]  /*11fb0*/  MOV R13, R7 ;  /* 0x00000007000d7202 */ /* 0x000fe20000000f00 */
[----:B--2---:R-:W-:Y:S01]  /*11fc0*/  IMAD R16, R28, UR6, RZ ;  /* 0x000000061c107c24 */ /* 0x004fe2000f8e02ff */
[----:B------:R-:W-:-:S03]  /*11fd0*/  MOV R14, UR5 ;  /* 0x00000005000e7c02 */ /* 0x000fc60008000f00 */
[----:B------:R-:W-:Y:S02]  /*11fe0*/  IMAD R16, R15, UR7, R16 ;  /* 0x000000070f107c24 */ /* 0x000fe4000f8e0210 */
[----:B------:R-:W-:Y:S01]  /*11ff0*/  FFMA.FTZ R17, R12, R17, UR13 ;  /* 0x0000000d0c117e23 */ /* 0x000fe20008010011 */
[----:B------:R-:W-:-:S05]  /*12000*/  MOV R12, R4 ;  /* 0x00000004000c7202 */ /* 0x000fca0000000f00 */
[----:B------:R-:W-:-:S04]  /*12010*/  IMAD.WIDE.U32 R12, R15, UR6, R12 ;  /* 0x000000060f0c7c25 */ /* 0x000fc8000f8e000c */
[----:B---3--:R-:W-:Y:S01]  /*12020*/  FFMA.FTZ R15, R27, R14, UR13 ;  /* 0x0000000d1b0f7e23 */ /* 0x008fe2000801000e */
[----:B------:R-:W-:Y:S01]  /*12030*/  ULDC.64 UR6, c[0x0][0x210] ;  /* 0x0000840000067ab9 */ /* 0x000fe20000000a00 */
[----:B----4-:R-:W-:Y:S01]  /*12040*/  FFMA.FTZ R17, R8, R19, -R17 ;  /* 0x0000001308117223 */ /* 0x010fe20000010811 */
[----:B------:R-:W-:Y:S01]  /*12050*/  LEA R14, P0, R12, UR6, 0x2 ;  /* 0x000000060c0e7c11 */ /* 0x000fe2000f8010ff */
[----:B------:R-:W-:Y:S01]  /*12060*/  FFMA.FTZ R18, R9, R18, -R15 ;  /* 0x0000001209127223 */ /* 0x000fe2000001080f */
[----:B------:R-:W-:Y:S01]  /*12070*/  IADD3 R13, R13, R16, RZ ;  /* 0x000000100d0d7210 */ /* 0x000fe20007ffe0ff */
[----:B------:R-:W-:Y:S02]  /*12080*/  FMUL.FTZ R16, R17, UR26 ;  /* 0x0000001a11107c20 */ /* 0x000fe40008410000 */
[----:B------:R-:W-:Y:S01]  /*12090*/  FMUL.FTZ R17, R18, UR26 ;  /* 0x0000001a12117c20 */ /* 0x000fe20008410000 */
[----:B------:R-:W-:-:S05]  /*120a0*/  LEA.HI.X R15, R12, UR7, R13, 0x2, P0 ;  /* 0x000000070c0f7c11 */ /* 0x000fca00080f140d */
[----:B------:R0:W-:Y:S02]  /*120b0*/  STG.E.64 desc[UR22][R14.64], R16 ;  /* 0x000000100e007986 */ /* 0x0001e4000c101b16 */
.L_x_2392:
[----:B------:R-:W-:Y:S05]  /*120c0*/  BSYNC B0 ;  /* 0x0000000000007941 */ /* 0x000fea0003800000 */
.L_x_2391:
[----:B------:R-:W-:Y:S05]  /*120d0*/  @!P5 BRA `(.L_x_2393) ;  /* 0x000000000060d947 */ /* 0x000fea0003800000 */
[----:B0-----:R-:W2:Y:S04]  /*120e0*/  LDL R13, [R1+0x24] ;  /* 0x00002400010d7983 */ /* 0x001ea80000100800 */
[----:B------:R-:W4:Y:S04]  /*120f0*/  LDL R12, [R1+0x28] ;  /* 0x00002800010c7983 */ /* 0x000f280000100800 */
[----:B-1-3--:R-:W3:Y:S04]  /*12100*/  LDL.LU R19, [R1+0xa0] ;  /* 0x0000a00001137983 */ /* 0x00aee80000300800 */
[----:B------:R-:W3:Y:S01]  /*12110*/  LDL.LU R18, [R1+0xa4] ;  /* 0x0000a40001127983 */ /* 0x000ee20000300800 */
        /* <DEDUP_REMOVED lines=20> */
.L_x_2393:
[----:B------:R-:W-:Y:S04]  /*12260*/  BSSY B0, `(.L_x_2394) ;  /* 0x0000019000007945 */ /* 0x000fe80003800000 */
[----:B------:R-:W-:Y:S05]  /*12270*/  @P2 BRA `(.L_x_2395) ;  /* 0x00000000005c2947 */ /* 0x000fea0003800000 */
[----:B0-----:R-:W2:Y:S02]  /*12280*/  LDL.LU R12, [R1+0x28] ;  /* 0x00002800010c7983 */ /* 0x001ea40000300800 */
[----:B-1234-:R-:W-:Y:S01]  /*12290*/  MOV R16, UR5 ;  /* 0x0000000500107c02 */ /* 0x01efe20008000f00 */
[----:B------:R-:W-:Y:S01]  /*122a0*/  ULDC.64 UR6, c[0x0][0x288] ;  /* 0x0000a20000067ab9 */ /* 0x000fe20000000a00 */
[----:B------:R-:W2:Y:S04]  /*122b0*/  LDL.LU R19, [R1+0x24] ;  /* 0x0000240001137983 */ /* 0x000ea80000300800 */
[----:B------:R-:W3:Y:S04]  /*122c0*/  LDL.LU R18, [R1+0xa0] ;  /* 0x0000a00001127983 */ /* 0x000ee80000300800 */
[----:B------:R-:W4:Y:S01]  /*122d0*/  LDL.LU R17, [R1+0xa4] ;  /* 0x0000a40001117983 */ /* 0x000f220000300800 */
[----:B------:R-:W-:Y:S01]  /*122e0*/  MOV R13, R7 ;  /* 0x00000007000d7202 */ /* 0x000fe20000000f00 */
[----:B------:R-:W-:Y:S01]  /*122f0*/  IMAD R15, R26, UR6, RZ ;  /* 0x000000061a0f7c24 */ /* 0x000fe2000f8e02ff */
[----:B------:R-:W-:-:S03]  /*12300*/  MOV R14, UR5 ;  /* 0x00000005000e7c02 */ /* 0x000fc60008000f00 */
[----:B------:R-:W-:Y:S02]  /*12310*/  IMAD R15, R3, UR7, R15 ;  /* 0x00000007030f7c24 */ /* 0x000fe4000f8e020f */
[----:B------:R-:W-:Y:S01]  /*12320*/  FFMA.FTZ R16, R12, R16, UR13 ;  /* 0x0000000d0c107e23 */ /* 0x000fe20008010010 */
[----:B------:R-:W-:-:S05]  /*12330*/  MOV R12, R4 ;  /* 0x00000004000c7202 */ /* 0x000fca0000000f00 */
[----:B------:R-:W-:-:S04]  /*12340*/  IMAD.WIDE.U32 R12, R3, UR6, R12 ;  /* 0x00000006030c7c25 */ /* 0x000fc8000f8e000c */
[----:B--2---:R-:W-:Y:S01]  /*12350*/  FFMA.FTZ R3, R19, R14, UR13 ;  /* 0x0000000d13037e23 */ /* 0x004fe2000801000e */
[----:B------:R-:W-:Y:S01]  /*12360*/  ULDC.64 UR6, c[0x0][0x210] ;  /* 0x0000840000067ab9 */ /* 0x000fe20000000a00 */
[----:B---3--:R-:W-:Y:S01]  /*12370*/  FFMA.FTZ R16, R8, R18, -R16 ;  /* 0x0000001208107223 */ /* 0x008fe20000010810 */
[----:B------:R-:W-:Y:S01]  /*12380*/  LEA R14, P0, R12, UR6, 0x2 ;  /* 0x000000060c0e7c11 */ /* 0x000fe2000f8010ff */
[----:B----4-:R-:W-:Y:S01]  /*12390*/  FFMA.FTZ R3, R9, R17, -R3 ;  /* 0x0000001109037223 */ /* 0x010fe20000010803 */
[----:B------:R-:W-:Y:S01]  /*123a0*/  IADD3 R15, R13, R15, RZ ;  /* 0x0000000f0d0f7210 */ /* 0x000fe20007ffe0ff */
[----:B------:R-:W-:Y:S02]  /*123b0*/  FMUL.FTZ R16, R16, UR26 ;  /* 0x0000001a10107c20 */ /* 0x000fe40008410000 */
[----:B------:R-:W-:Y:S01]  /*123c0*/  FMUL.FTZ R17, R3, UR26 ;  /* 0x0000001a03117c20 */ /* 0x000fe20008410000 */
[----:B------:R-:W-:-:S05]  /*123d0*/  LEA.HI.X R15, R12, UR7, R15, 0x2, P0 ;  /* 0x000000070c0f7c11 */ /* 0x000fca00080f140f */
[----:B------:R0:W-:Y:S02]  /*123e0*/  STG.E.64 desc[UR22][R14.64], R16 ;  /* 0x000000100e007986 */ /* 0x0001e4000c101b16 */
.L_x_2395:
[----:B------:R-:W-:Y:S05]  /*123f0*/  BSYNC B0 ;  /* 0x0000000000007941 */ /* 0x000fea0003800000 */
.L_x_2394:
[----:B------:R-:W-:Y:S05]  /*12400*/  @!P5 BRA `(.L_x_2396) ;  /* 0x000000000060d947 */ /* 0x000fea0003800000 */
[----:B0-----:R-:W2:Y:S04]  /*12410*/  LDL R12, [R1+0x1c] ;  /* 0x00001c00010c7983 */ /* 0x001ea80000100800 */
[----:B------:R-:W2:Y:S04]  /*12420*/  LDL R3, [R1+0x20] ;  /* 0x0000200001037983 */ /* 0x000ea80000100800 */
[----:B-1-3--:R-:W3:Y:S04]  /*12430*/  LDL.LU R18, [R1+0x98] ;  /* 0x0000980001127983 */ /* 0x00aee80000300800 */
[----:B----4-:R-:W4:Y:S01]  /*12440*/  LDL.LU R17, [R1+0x9c] ;  /* 0x00009c0001117983 */ /* 0x010f220000300800 */
[----:B--2---:R-:W-:Y:S01]  /*12450*/  FFMA.FTZ R12, R12, R9, R11 ;  /* 0x000000090c0c7223 */ /* 0x004fe2000001000b */
[----:B------:R-:W-:-:S03]  /*12460*/  FFMA.FTZ R3, R3, R8, R10 ;  /* 0x0000000803037223 */ /* 0x000fc6000001000a */
        /* <DEDUP_REMOVED lines=12> */
[----:B---3--:R-:W-:-:S03]  /*12530*/  FMUL.FTZ R13, R18, R13 ;  /* 0x0000000d120d7220 */ /* 0x008fc60000410000 */
[----:B------:R-:W-:Y:S01]  /*12540*/  FFMA.FTZ R15, R3, R15, 1 ;  /* 0x3f800000030f7423 */ /* 0x000fe2000001000f */
[----:B------:R-:W-:-:S03]  /*12550*/  FMUL.FTZ R3, R14, R16 ;  /* 0x000000100e037220 */ /* 0x000fc60000410000 */
[----:B------:R-:W-:Y:S02]  /*12560*/  FMUL.FTZ R12, R13, R15 ;  /* 0x0000000f0d0c7220 */ /* 0x000fe40000410000 */
[----:B------:R0:W-:Y:S04]  /*12570*/  STL [R1+0x9c], R3 ;  /* 0x00009c0301007387 */ /* 0x0001e80000100800 */
[----:B------:R0:W-:Y:S02]  /*12580*/  STL [R1+0x98], R12 ;  /* 0x0000980c01007387 */ /* 0x0001e40000100800 */
.L_x_2396:
[----:B------:R-:W-:Y:S04]  /*12590*/  BSSY B0, `(.L_x_2397) ;  /* 0x0000019000007945 */ /* 0x000fe80003800000 */
[----:B------:R-:W-:Y:S05]  /*125a0*/  @P3 BRA `(.L_x_2398) ;  /* 0x00000000005c3947 */ /* 0x000fea0003800000 */
[----:B0-----:R-:W2:Y:S01]  /*125b0*/  LDL.LU R12, [R1+0x20] ;  /* 0x00002000010c7983 */ /* 0x001ea20000300800 */
[----:B------:R-:W-:Y:S01]  /*125c0*/  MOV R15, UR5 ;  /* 0x00000005000f7c02 */ /* 0x000fe20008000f00 */
[----:B------:R-:W-:Y:S02]  /*125d0*/  ULDC.64 UR6, c[0x0][0x288] ;  /* 0x0000a20000067ab9 */ /* 0x000fe40000000a00 */
[----:B-1-3--:R-:W3:Y:S04]  /*125e0*/  LDL.LU R18, [R1+0x1c] ;  /* 0x00001c0001127983 */ /* 0x00aee80000300800 */
[----:B----4-:R-:W4:Y:S04]  /*125f0*/  LDL.LU R17, [R1+0x98] ;  /* 0x0000980001117983 */ /* 0x010f280000300800 */
[----:B--2---:R-:W2:Y:S01]  /*12600*/  LDL.LU R16, [R1+0x9c] ;  /* 0x00009c0001107983 */ /* 0x004ea20000300800 */
[----:B------:R-:W-:Y:S01]  /*12610*/  MOV R13, R7 ;  /* 0x00000007000d7202 */ /* 0x000fe20000000f00 */
[----:B------:R-:W-:Y:S01]  /*12620*/  IMAD R14, R25, UR6, RZ ;  /* 0x00000006190e7c24 */ /* 0x000fe2000f8e02ff */
[----:B------:R-:W-:Y:S01]  /*12630*/  MOV R3, UR5 ;  /* 0x0000000500037c02 */ /* 0x000fe20008000f00 */
[----:B------:R-:W-:Y:S01]  /*12640*/  FFMA.FTZ R15, R12, R15, UR13 ;  /* 0x0000000d0c0f7e23 */ /* 0x000fe2000801000f */
[----:B------:R-:W-:-:S03]  /*12650*/  MOV R12, R4 ;  /* 0x00000004000c7202 */ /* 0x000fc60000000f00 */
[----:B---3--:R-:W-:Y:S02]  /*12660*/  FFMA.FTZ R3, R18, R3, UR13 ;  /* 0x0000000d12037e23 */ /* 0x008fe40008010003 */
[----:B------:R-:W-:-:S04]  /*12670*/  IMAD.WIDE.U32 R12, R20, UR6, R12 ;  /* 0x00000006140c7c25 */ /* 0x000fc8000f8e000c */
[----:B----4-:R-:W-:Y:S01]  /*12680*/  FFMA.FTZ R15, R8, R17, -R15 ;  /* 0x00000011080f7223 */ /* 0x010fe2000001080f */
[----:B------:R-:W-:Y:S01]  /*12690*/  IMAD R20, R20, UR7, R14 ;  /* 0x0000000714147c24 */ /* 0x000fe2000f8e020e */
[----:B------:R-:W-:Y:S01]  /*126a0*/  ULDC.64 UR6, c[0x0][0x210] ;  /* 0x0000840000067ab9 */ /* 0x000fe20000000a00 */
[----:B--2---:R-:W-:Y:S01]  /*126b0*/  FFMA.FTZ R3, R9, R16, -R3 ;  /* 0x0000001009037223 */ /* 0x004fe20000010803 */
[----:B------:R-:W-:Y:S01]  /*126c0*/  LEA R14, P0, R12, UR6, 0x2 ;  /* 0x000000060c0e7c11 */ /* 0x000fe2000f8010ff */
[----:B------:R-:W-:Y:S01]  /*126d0*/  FMUL.FTZ R16, R15, UR26 ;  /* 0x0000001a0f107c20 */ /* 0x000fe20008410000 */
[----:B------:R-:W-:Y:S01]  /*126e0*/  IADD3 R20, R13, R20, RZ ;  /* 0x000000140d147210 */ /* 0x000fe20007ffe0ff */
[----:B------:R-:W-:-:S03]  /*126f0*/  FMUL.FTZ R17, R3, UR26 ;  /* 0x0000001a03117c20 */ /* 0x000fc60008410000 */
[----:B------:R-:W-:-:S05]  /*12700*/  LEA.HI.X R15, R12, UR7, R20, 0x2, P0 ;  /* 0x000000070c0f7c11 */ /* 0x000fca00080f1414 */
[----:B------:R0:W-:Y:S02]  /*12710*/  STG.E.64 desc[UR22][R14.64], R16 ;  /* 0x000000100e007986 */ /* 0x0001e4000c101b16 */
.L_x_2398:
[----:B------:R-:W-:Y:S05]  /*12720*/  BSYNC B0 ;  /* 0x0000000000007941 */ /* 0x000fea0003800000 */
.L_x_2397:
[----:B------:R-:W-:Y:S05]  /*12730*/  @!P5 BRA `(.L_x_2399) ;  /* 0x000000000050d947 */ /* 0x000fea0003800000 */
[----:B0-----:R-:W2:Y:S04]  /*12740*/  LDL R3, [R1+0x18] ;  /* 0x0000180001037983 */ /* 0x001ea80000100800 */
[----:B------:R-:W3:Y:S01]  /*12750*/  LDL R12, [R1+0xc] ;  /* 0x00000c00010c7983 */ /* 0x000ee20000100800 */
[----:B--2---:R-:W-:Y:S01]  /*12760*/  FFMA.FTZ R10, R3, R8, R10 ;  /* 0x00000008030a7223 */ /* 0x004fe2000001000a */
[----:B---3--:R-:W-:-:S03]  /*12770*/  FFMA.FTZ R11, R12, R9, R11 ;  /* 0x000000090c0b7223 */ /* 0x008fc6000001000b */
[----:B------:R-:W-:Y:S01]  /*12780*/  FMUL.FTZ R3, R10, -1.4426950216293334961 ;  /* 0xbfb8aa3b0a037820 */ /* 0x000fe20000410000 */
[----:B------:R-:W-:-:S05]  /*12790*/  FMUL.FTZ R14, R11, -1.4426950216293334961 ;  /* 0xbfb8aa3b0b0e7820 */ /* 0x000fca0000410000 */
[----:B------:R-:W0:Y:S08]  /*127a0*/  MUFU.EX2 R3, R3 ;  /* 0x0000000300037308 */ /* 0x000e300000000800 */
[----:B------:R-:W2:Y:S01]  /*127b0*/  MUFU.EX2 R14, R14 ;  /* 0x0000000e000e7308 */ /* 0x000ea20000000800 */
[----:B0-----:R-:W-:-:S07]  /*127c0*/  FADD.FTZ R13, R3, 1 ;  /* 0x3f800000030d7421 */ /* 0x001fce0000010000 */
[----:B------:R-:W0:Y:S01]  /*127d0*/  MUFU.RCP R13, R13 ;  /* 0x0000000d000d7308 */ /* 0x000e220000001000 */
[----:B--2---:R-:W-:-:S07]  /*127e0*/  FADD.FTZ R15, R14, 1 ;  /* 0x3f8000000e0f7421 */ /* 0x004fce0000010000 */
[----:B-1--4-:R-:W1:Y:S01]  /*127f0*/  MUFU.RCP R16, R15 ;  /* 0x0000000f00107308 */ /* 0x012e620000001000 */
        /* <DEDUP_REMOVED lines=8> */
.L_x_2399:
[----:B------:R-:W-:Y:S04]  /*12880*/  BSSY B0, `(.L_x_2400) ;  /* 0x0000016000007945 */ /* 0x000fe80003800000 */
[----:B------:R-:W-:Y:S05]  /*12890*/  @P4 BRA `(.L_x_2401) ;  /* 0x0000000000504947 */ /* 0x000fea0003800000 */
[----:B0-----:R-:W2:Y:S01]  /*128a0*/  LDL.LU R12, [R1+0x18] ;  /* 0x00001800010c7983 */ /* 0x001ea20000300800 */
[----:B------:R-:W-:-:S03]  /*128b0*/  ULDC.64 UR6, c[0x0][0x288] ;  /* 0x0000a20000067ab9 */ /* 0x000fc60000000a00 */
[----:B------:R-:W3:Y:S01]  /*128c0*/  LDL.LU R11, [R1+0xc] ;  /* 0x00000c00010b7983 */ /* 0x000ee20000300800 */
[----:B------:R-:W-:Y:S01]  /*128d0*/  MOV R5, R7 ;  /* 0x0000000700057202 */ /* 0x000fe20000000f00 */
[----:B------:R-:W-:Y:S01]  /*128e0*/  IMAD R6, R24, UR6, RZ ;  /* 0x0000000618067c24 */ /* 0x000fe2000f8e02ff */
[----:B------:R-:W-:Y:S02]  /*128f0*/  MOV R10, UR5 ;  /* 0x00000005000a7c02 */ /* 0x000fe40008000f00 */
[----:B------:R-:W-:Y:S01]  /*12900*/  MOV R3, UR5 ;  /* 0x0000000500037c02 */ /* 0x000fe20008000f00 */
[----:B------:R-:W-:-:S04]  /*12910*/  IMAD.WIDE.U32 R4, R21, UR6, R4 ;  /* 0x0000000615047c25 */ /* 0x000fc8000f8e0004 */
[----:B------:R-:W-:Y:S01]  /*12920*/  IMAD R21, R21, UR7, R6 ;  /* 0x0000000715157c24 */ /* 0x000fe2000f8e0206 */
[----:B------:R-:W-:Y:S02]  /*12930*/  ULDC.64 UR6, c[0x0][0x210] ;  /* 0x0000840000067ab9 */ /* 0x000fe40000000a00 */
[----:B------:R-:W-:Y:S02]  /*12940*/  LEA R6, P0, R4, UR6, 0x2 ;  /* 0x0000000604067c11 */ /* 0x000fe4000f8010ff */
[----:B------:R-:W-:Y:S01]  /*12950*/  IADD3 R21, R5, R21, RZ ;  /* 0x0000001505157210 */ /* 0x000fe20007ffe0ff */
[----:B--2---:R-:W-:Y:S01]  /*12960*/  FFMA.FTZ R7, R12, R10, UR13 ;  /* 0x0000000d0c077e23 */ /* 0x004fe2000801000a */
[----:B---3--:R-:W-:-:S03]  /*12970*/  FFMA.FTZ R10, R11, R3, UR13 ;  /* 0x0000000d0b0a7e23 */ /* 0x008fc60008010003 */
[----:B------:R-:W-:Y:S01]  /*12980*/  FFMA.FTZ R8, R8, R22, -R7 ;  /* 0x0000001608087223 */ /* 0x000fe20000010807 */
[----:B------:R-:W-:Y:S01]  /*12990*/  LEA.HI.X R7, R4, UR7, R21, 0x2, P0 ;  /* 0x0000000704077c11 */ /* 0x000fe200080f1415 */
[----:B------:R-:W-:Y:S02]  /*129a0*/  FFMA.FTZ R9, R9, R23, -R10 ;  /* 0x0000001709097223 */ /* 0x000fe4000001080a */
[----:B------:R-:W-:Y:S02]  /*129b0*/  FMUL.FTZ R8, R8, UR26 ;  /* 0x0000001a08087c20 */ /* 0x000fe40008410000 */
[----:B------:R-:W-:-:S05]  /*129c0*/  FMUL.FTZ R9, R9, UR26 ;  /* 0x0000001a09097c20 */ /* 0x000fca0008410000 */
[----:B------:R0:W-:Y:S02]  /*129d0*/  STG.E.64 desc[UR22][R6.64], R8 ;  /* 0x0000000806007986 */ /* 0x0001e4000c101b16 */
.L_x_2401:
[----:B------:R-:W-:Y:S05]  /*129e0*/  BSYNC B0 ;  /* 0x0000000000007941 */ /* 0x000fea0003800000 */
.L_x_2400:
        /* <DEDUP_REMOVED lines=9> */
.L_x_2255:
        /* <DEDUP_REMOVED lines=19> */
.L_x_2404:
[----:B------:R-:W-:Y:S05]  /*12bb0*/  BSYNC B0 ;  /* 0x0000000000007941 */ /* 0x000fea0003800000 */
.L_x_2403:
        /* <DEDUP_REMOVED lines=11> */
.L_x_2406:
[----:B------:R-:W2:Y:S04]  /*12c70*/  LDG.E.STRONG.GPU R5, desc[UR22][R2.64] ;  /* 0x0000001602057981 */ /* 0x000ea8000c1ef900 */
[----:B--2---:R-:W-:Y:S01]  /*12c80*/  CCTL.IVALL ;  /* 0x00000000ff00798f */ /* 0x004fe20002000000 */
[----:B------:R-:W-:Y:S05]  /*12c90*/  YIELD ;  /* 0x0000000000007946 */ /* 0x000fea0003800000 */
[----:B------:R-:W-:-:S13]  /*12ca0*/  ISETP.NE.AND P0, PT, R5, R4, PT ;  /* 0x000000040500720c */ /* 0x000fda0003f05270 */
[----:B------:R-:W-:Y:S05]  /*12cb0*/  @P0 BRA `(.L_x_2406) ;  /* 0xfffffffc00ec0947 */ /* 0x000fea000383ffff */
.L_x_2405:
        /* <DEDUP_REMOVED lines=14> */
[----:B---34-:R-:W-:Y:S01]  /*12da0*/  MOV R17, R13 ;  /* 0x0000000d00117202 */ /* 0x018fe20000000f00 */
[----:B------:R-:W-:Y:S01]  /*12db0*/  ULDC.64 UR4, c[0x0][0x268] ;  /* 0x00009a0000047ab9 */ /* 0x000fe20000000a00 */
[----:B------:R-:W-:Y:S02]  /*12dc0*/  IADD3 R15, R11, R15, RZ ;  /* 0x0000000f0b0f7210 */ /* 0x000fe40007ffe0ff */
[----:B------:R-:W-:Y:S02]  /*12dd0*/  SHF.L.U64.HI R7, R6, 0x2, R7 ;  /* 0x0000000206077819 */ /* 0x000fe40000010207 */
[----:B------:R-:W-:Y:S01]  /*12de0*/  LEA.HI R10, P0, R15, R10, RZ, 0x1 ;  /* 0x0000000a0f0a7211 */ /* 0x000fe200078108ff */
[----:B------:R-:W1:Y:S01]  /*12df0*/  LDC.64 R2, c[0x0][0x220] ;  /* 0x00008800ff027b82 */ /* 0x000e620000000a00 */
[----:B-----5:R-:W-:-:S02]  /*12e00*/  SHF.L.U64.HI R31, R9, 0x2, R8 ;  /* 0x00000002091f7819 */ /* 0x020fc40000010208 */
[----:B------:R-:W-:-:S04]  /*12e10*/  IADD3.X R15, RZ, R15, RZ, P0, !PT ;  /* 0x0000000fff0f7210 */ /* 0x000fc800007fe4ff */
[--C-:B------:R-:W-:Y:S02]  /*12e20*/  SHF.R.S64 R27, R10, 0x1, R15.reuse ;  /* 0x000000010a1b7819 */ /* 0x100fe4000000100f */
[----:B------:R-:W-:-:S04]  /*12e30*/  SHF.R.S32.HI R10, RZ, 0x1, R15 ;  /* 0x00000001ff0a7819 */ /* 0x000fc8000001140f */
[----:B------:R-:W-:-:S07]  /*12e40*/  SHF.L.U64.HI R29, R27, 0x2, R10 ;  /* 0x000000021b1d7819 */ /* 0x000fce000001020a */
.L_x_2407:
        /* <DEDUP_REMOVED lines=23> */
.L_x_2408:
        /* <DEDUP_REMOVED lines=12> */
.L_x_5141:


//--------------------- .text._Z35group_norm_nhwc_bwd_one_pass_kernelI11Fp32IOBf16WLi64ELi96ELi768EEv26Group_norm_nhwc_bwd_params --------------------------
	.section	.text._Z35group_norm_nhwc_bwd_one_pass_kernelI11Fp32IOBf16WLi64ELi96ELi768EEv26Group_norm_nhwc_bwd_params,"ax",@progbits
	.align	128
        .global         _Z35group_norm_nhwc_bwd_one_pass_kernelI11Fp32IOBf16WLi64ELi96ELi768EEv26Group_norm_nhwc_bwd_params
        .type           _Z35group_norm_nhwc_bwd_one_pass_kernelI11Fp32IOBf16WLi64ELi96ELi768EEv26Group_norm_nhwc_bwd_params,@function
        .size           _Z35group_norm_nhwc_bwd_one_pass_kernelI11Fp32IOBf16WLi64ELi96ELi768EEv26Group_norm_nhwc_bwd_params,(.L_x_5142 - _Z35group_norm_nhwc_bwd_one_pass_kernelI11Fp32IOBf16WLi64ELi96ELi768EEv26Group_norm_nhwc_bwd_params)
        .other          _Z35group_norm_nhwc_bwd_one_pass_kernelI11Fp32IOBf16WLi64ELi96ELi768EEv26Group_norm_nhwc_bwd_params,@"STO_CUDA_ENTRY STV_DEFAULT"
_Z35group_norm_nhwc_bwd_one_pass_kernelI11Fp32IOBf16WLi64ELi96ELi768EEv26Group_norm_nhwc_bwd_params:
.text._Z35group_norm_nhwc_bwd_one_pass_kernelI11Fp32IOBf16WLi64ELi96ELi768EEv26Group_norm_nhwc_bwd_params:
        /* <DEDUP_REMOVED lines=36> */
[----:B------:R-:W-:Y:S02]  /*0240*/  ISETP.GE.AND.EX P1, PT, R45, UR11, PT, P1 ;  /* 0x0000000b2d007c0c */ /* 0x000fe4000bf26310 */
[----:B------:R-:W-:Y:S02]  /*0250*/  SHF.R.S32.HI R3, RZ, 0x5, R3 ;  /* 0x00000005ff037819 */ /* 0x000fe40000011403 */
[--C-:B------:R-:W-:Y:S02]  /*0260*/  SHF.R.S64 R4, R4, 0x1, R7.reuse ;  /* 0x0000000104047819 */ /* 0x100fe40000001007 */
[----:B------:R-:W-:Y:S02]  /*0270*/  SHF.R.S32.HI R5, RZ, 0x1, R7 ;  /* 0x00000001ff057819 */ /* 0x000fe40000011407 */
[----:B------:R-:W-:-:S02]  /*0280*/  SHF.R.S32.HI R0, RZ, 0x1, R0 ;  /* 0x00000001ff007819 */ /* 0x000fc40000011400 */
[----:B------:R-:W-:Y:S02]  /*0290*/  LEA R3, R3, UR5, 0x3 ;  /* 0x0000000503037c11 */ /* 0x000fe4000f8e18ff */
[----:B------:R-:W-:Y:S02]  /*02a0*/  IADD3 R50, R52, 0x10, RZ ;  /* 0x0000001034327810 */ /* 0x000fe40007ffe0ff */
[----:B------:R-:W-:Y:S02]  /*02b0*/  ISETP.LT.U32.AND P1, PT, R54, 0x300, !P1 ;  /* 0x000003003600780c */ /* 0x000fe40004f21070 */
[C---:B------:R-:W-:Y:S02]  /*02c0*/  IADD3 R48, R52.reuse, 0x20, RZ ;  /* 0x0000002034307810 */ /* 0x040fe40007ffe0ff */
[----:B------:R-:W-:Y:S02]  /*02d0*/  IADD3 R46, R52, 0x30, RZ ;  /* 0x00000030342e7810 */ /* 0x000fe40007ffe0ff */
[----:B------:R-:W-:-:S02]  /*02e0*/  SHF.L.U64.HI R36, R4, 0x2, R5 ;  /* 0x0000000204247819 */ /* 0x000fc40000010205 */
[----:B-1----:R-:W-:-:S07]  /*02f0*/  SHF.L.U64.HI R37, R11, 0x2, R0 ;  /* 0x000000020b257819 */ /* 0x002fce0000010200 */
.L_x_2444:
[----:B0-----:R-:W0:Y:S01]  /*0300*/  LDC R8, c[0x0][0x2a0] ;  /* 0x0000a800ff087b82 */ /* 0x001e220000000800 */
[----:B------:R-:W-:Y:S01]  /*0310*/  ISETP.GE.AND P4, PT, R53, RZ, PT ;  /* 0x000000ff3500720c */ /* 0x000fe20003f86270 */
[----:B------:R-:W-:Y:S01]  /*0320*/  ULDC.64 UR14, c[0x0][0x290] ;  /* 0x0000a400000e7ab9 */ /* 0x000fe20000000a00 */
[----:B------:R-:W-:Y:S01]  /*0330*/  SHF.R.S32.HI R43, RZ, 0x1f, R50 ;  /* 0x0000001fff2b7819 */ /* 0x000fe20000011432 */
[----:B------:R-:W-:Y:S01]  /*0340*/  ULDC.64 UR12, c[0x0][0x298] ;  /* 0x0000a600000c7ab9 */ /* 0x000fe20000000a00 */
[----:B------:R-:W-:Y:S02]  /*0350*/  SHF.R.S32.HI R41, RZ, 0x1f, R48 ;  /* 0x0000001fff297819 */ /* 0x000fe40000011430 */
[----:B------:R-:W-:Y:S01]  /*0360*/  SHF.R.S32.HI R39, RZ, 0x1f, R46 ;  /* 0x0000001fff277819 */ /* 0x000fe2000001142e */
[----:B-12---:R-:W1:Y:S08]  /*0370*/  @P1 LDC.64 R20, c[0x0][0x288] ;  /* 0x0000a200ff141b82 */ /* 0x006e700000000a00 */
[----:B------:R-:W2:Y:S01]  /*0380*/  @P1 LDC.64 R16, c[0x0][0x230] ;  /* 0x00008c00ff101b82 */ /* 0x000ea20000000a00 */
[----:B0-----:R-:W-:-:S07]  /*0390*/  IABS R5, R8 ;  /* 0x0000000800057213 */ /* 0x001fce0000000000 */
[----:B----4-:R-:W0:Y:S01]  /*03a0*/  @P1 LDC.64 R18, c[0x0][0x228] ;  /* 0x00008a00ff121b82 */ /* 0x010e220000000a00 */
[----:B---3--:R-:W3:Y:S07]  /*03b0*/  I2F.RP R0, R5 ;  /* 0x0000000500007306 */ /* 0x008eee0000209400 */
[----:B------:R-:W4:Y:S01]  /*03c0*/  LDC.64 R14, c[0x0][0x248] ;  /* 0x00009200ff0e7b82 */ /* 0x000f220000000a00 */
[----:B---3--:R-:W3:Y:S01]  /*03d0*/  MUFU.RCP R0, R0 ;  /* 0x0000000000007308 */ /* 0x008ee20000001000 */
[----:B----4-:R-:W-:Y:S01]  /*03e0*/  IMAD.WIDE R14, R53, 0x8, R14 ;  /* 0x00000008350e7825 */ /* 0x010fe200078e020e */
[----:B---3--:R-:W-:-:S06]  /*03f0*/  IADD3 R6, R0, 0xffffffe, RZ ;  /* 0x0ffffffe00067810 */ /* 0x008fcc0007ffe0ff */
[----:B------:R3:W4:Y:S02]  /*0400*/  F2I.FTZ.U32.TRUNC.NTZ R7, R6 ;  /* 0x0000000600077305 */ /* 0x000724000021f000 */
[----:B---3--:R-:W-:Y:S02]  /*0410*/  MOV R6, RZ ;  /* 0x000000ff00067202 */ /* 0x008fe40000000f00 */
[----:B----4-:R-:W-:-:S05]  /*0420*/  IADD3 R2, RZ, -R7, RZ ;  /* 0x80000007ff027210 */ /* 0x010fca0007ffe0ff */
[----:B------:R-:W-:Y:S01]  /*0430*/  IMAD R9, R2, R5, RZ ;  /* 0x0000000502097224 */ /* 0x000fe200078e02ff */
[----:B------:R-:W-:-:S03]  /*0440*/  IABS R2, R53 ;  /* 0x0000003500027213 */ /* 0x000fc60000000000 */
[----:B------:R-:W-:-:S06]  /*0450*/  IMAD.HI.U32 R7, R7, R9, R6 ;  /* 0x0000000907077227 */ /* 0x000fcc00078e0006 */
[----:B------:R-:W-:-:S05]  /*0460*/  IMAD.HI.U32 R7, R7, R2, RZ ;  /* 0x0000000207077227 */ /* 0x000fca00078e00ff */
[----:B------:R-:W-:-:S05]  /*0470*/  IADD3 R0, -R7, RZ, RZ ;  /* 0x000000ff07007210 */ /* 0x000fca0007ffe1ff */
[----:B------:R-:W-:Y:S01]  /*0480*/  IMAD R0, R5, R0, R2 ;  /* 0x0000000005007224 */ /* 0x000fe200078e0202 */
[----:B------:R-:W-:-:S04]  /*0490*/  LOP3.LUT R2, R53, R8, RZ, 0x3c, !PT ;  /* 0x0000000835027212 */ /* 0x000fc800078e3cff */
[----:B------:R-:W-:Y:S02]  /*04a0*/  ISETP.GT.U32.AND P2, PT, R5, R0, PT ;  /* 0x000000000500720c */ /* 0x000fe40003f44070 */
[----:B------:R-:W-:-:S11]  /*04b0*/  ISETP.GE.AND P5, PT, R2, RZ, PT ;  /* 0x000000ff0200720c */ /* 0x000fd60003fa6270 */
        /* <DEDUP_REMOVED lines=12> */
[----:B------:R-:W-:Y:S02]  /*0580*/  @!P5 IADD3 R7, -R7, RZ, RZ ;  /* 0x000000ff0707d210 */ /* 0x000fe40007ffe1ff */
[----:B------:R-:W-:Y:S01]  /*0590*/  ISETP.GE.AND.EX P0, PT, R43, UR15, PT, P0 ;  /* 0x0000000f2b007c0c */ /* 0x000fe2000bf06300 */
[----:B------:R-:W-:Y:S01]  /*05a0*/  IMAD R0, R57, 0x60, RZ ;  /* 0x0000006039007824 */ /* 0x000fe200078e02ff */
[----:B------:R-:W-:Y:S02]  /*05b0*/  SEL R5, R5, R7, !P2 ;  /* 0x0000000705057207 */ /* 0x000fe40005000000 */
[----:B------:R-:W-:Y:S02]  /*05c0*/  ISETP.GT.U32.OR P0, PT, R54, 0x2ff, P0 ;  /* 0x000002ff3600780c */ /* 0x000fe40000704470 */
[----:B------:R-:W-:Y:S02]  /*05d0*/  SHF.R.S32.HI R7, RZ, 0x1f, R55 ;  /* 0x0000001fff077819 */ /* 0x000fe40000011437 */
[----:B------:R-:W-:-:S02]  /*05e0*/  IADD3 R58, P2, R55, R0, RZ ;  /* 0x00000000373a7210 */ /* 0x000fc40007f5e0ff */
[----:B------:R-:W-:Y:S02]  /*05f0*/  SHF.R.S32.HI R2, RZ, 0x1f, R5 ;  /* 0x0000001fff027819 */ /* 0x000fe40000011405 */
[----:B------:R-:W-:Y:S02]  /*0600*/  LEA.HI.X.SX32 R59, R0, R7, 0x1, P2 ;  /* 0x00000007003b7211 */ /* 0x000fe400010f0eff */
[----:B------:R-:W-:Y:S01]  /*0610*/  ISETP.GE.U32.AND P2, PT, R48, UR14, PT ;  /* 0x0000000e30007c0c */ /* 0x000fe2000bf46070 */
[----:B------:R-:W-:Y:S01]  /*0620*/  IMAD R2, R2, UR12, RZ ;  /* 0x0000000c02027c24 */ /* 0x000fe2000f8e02ff */
[----:B------:R-:W-:Y:S01]  /*0630*/  ISETP.GE.U32.AND P3, PT, R46, UR14, PT ;  /* 0x0000000e2e007c0c */ /* 0x000fe2000bf66070 */
[----:B------:R-:W-:Y:S01]  /*0640*/  IMAD.WIDE.U32 R58, R5, UR12, R58 ;  /* 0x0000000c053a7c25 */ /* 0x000fe2000f8e003a */
[----:B------:R-:W3:Y:S01]  /*0650*/  @!P0 LDC.64 R12, c[0x0][0x288] ;  /* 0x0000a200ff0c8b82 */ /* 0x000ee20000000a00 */
[----:B------:R-:W-:Y:S02]  /*0660*/  ISETP.GE.AND.EX P2, PT, R41, UR15, PT, P2 ;  /* 0x0000000f29007c0c */ /* 0x000fe4000bf46320 */
[----:B------:R-:W-:Y:S01]  /*0670*/  IMAD R61, R5, UR13, R2 ;  /* 0x0000000d053d7c24 */ /* 0x000fe2000f8e0202 */
[----:B------:R-:W-:Y:S01]  /*0680*/  @P1 MOV R60, R58 ;  /* 0x0000003a003c1202 */ /* 0x000fe20000000f00 */
[----:B-1----:R-:W-:Y:S01]  /*0690*/  @P1 IMAD R2, R45, R20, RZ ;  /* 0x000000142d021224 */ /* 0x002fe200078e02ff */
[----:B------:R-:W-:-:S02]  /*06a0*/  ISETP.GT.U32.OR P2, PT, R54, 0x2ff, P2 ;  /* 0x000002ff3600780c */ /* 0x000fc40001744470 */
[----:B------:R-:W-:Y:S01]  /*06b0*/  IADD3 R61, R59, R61, RZ ;  /* 0x0000003d3b3d7210 */ /* 0x000fe20007ffe0ff */
[C---:B------:R-:W-:Y:S01]  /*06c0*/  @P1 IMAD R5, R52.reuse, R21, R2 ;  /* 0x0000001534051224 */ /* 0x040fe200078e0202 */
[----:B------:R-:W-:Y:S01]  /*06d0*/  ISETP.GE.AND.EX P3, PT, R39, UR15, PT, P3 ;  /* 0x0000000f27007c0c */ /* 0x000fe2000bf66330 */
[----:B------:R-:W1:Y:S01]  /*06e0*/  @!P0 LDC.64 R34, c[0x0][0x230] ;  /* 0x00008c00ff228b82 */ /* 0x000e620000000a00 */
[----:B------:R-:W-:Y:S02]  /*06f0*/  @P1 IMAD.WIDE.U32 R20, R52, R20, R60 ;  /* 0x0000001434141225 */ /* 0x000fe400078e003c */
[----:B------:R-:W-:-:S03]  /*0700*/  ISETP.GT.U32.OR P3, PT, R54, 0x2ff, P3 ;  /* 0x000002ff3600780c */ /* 0x000fc60001f64470 */
[----:B------:R-:W-:Y:S02]  /*0710*/  @P1 IADD3 R21, R21, R5, RZ ;  /* 0x0000000515151210 */ /* 0x000fe40007ffe0ff */
[----:B------:R-:W4:Y:S01]  /*0720*/  @!P2 LDC.64 R8, c[0x0][0x288] ;  /* 0x0000a200ff08ab82 */ /* 0x000f220000000a00 */
[C---:B------:R-:W-:Y:S02]  /*0730*/  @P1 SHF.L.U32 R5, R20.reuse, 0x2, RZ ;  /* 0x0000000214051819 */ /* 0x040fe400000006ff */
[----:B------:R-:W-:Y:S02]  /*0740*/  @P1 SHF.L.U64.HI R20, R20, 0x2, R21 ;  /* 0x0000000214141819 */ /* 0x000fe40000010215 */
[----:B--2---:R-:W-:Y:S01]  /*0750*/  @P1 IADD3 R16, P4, R5, R16, RZ ;  /* 0x0000001005101210 */ /* 0x004fe20007f9e0ff */
[----:B---3--:R-:W-:Y:S01]  /*0760*/  @!P0 IMAD R2, R43, R12, RZ ;  /* 0x0000000c2b028224 */ /* 0x008fe200078e02ff */
[----:B0-----:R-:W-:Y:S01]  /*0770*/  @P1 IADD3 R18, P5, R5, R18, RZ ;  /* 0x0000001205121210 */ /* 0x001fe20007fbe0ff */
[----:B------:R-:W0:Y:S01]  /*0780*/  @!P3 LDC.64 R6, c[0x0][0x288] ;  /* 0x0000a200ff06bb82 */ /* 0x000e220000000a00 */
[----:B------:R-:W-:Y:S01]  /*0790*/  @P1 IADD3.X R17, R20, R17, RZ, P4, !PT ;  /* 0x0000001114111210 */ /* 0x000fe200027fe4ff */
[----:B------:R-:W-:Y:S01]  /*07a0*/  @!P0 IMAD R5, R50, R13, R2 ;  /* 0x0000000d32058224 */ /* 0x000fe200078e0202 */
[----:B------:R-:W-:-:S02]  /*07b0*/  @P1 IADD3.X R19, R20, R19, RZ, P5, !PT ;  /* 0x0000001314131210 */ /* 0x000fc40002ffe4ff */
[----:B------:R-:W-:Y:S02]  /*07c0*/  @!P0 MOV R20, R58 ;  /* 0x0000003a00148202 */ /* 0x000fe40000000f00 */
[----:B------:R-:W-:Y:S01]  /*07d0*/  @!P0 MOV R21, R61 ;  /* 0x0000003d00158202 */ /* 0x000fe20000000f00 */
[----:B------:R-:W2:Y:S02]  /*07e0*/  @!P0 LDC.64 R62, c[0x0][0x228] ;  /* 0x00008a00ff3e8b82 */ /* 0x000ea40000000a00 */
[----:B------:R-:W-:-:S03]  /*07f0*/  @!P0 IMAD.WIDE.U32 R12, R50, R12, R20 ;  /* 0x0000000c320c8225 */ /* 0x000fc600078e0014 */
[----:B------:R3:W2:Y:S01]  /*0800*/  LDG.E.64 R20, desc[UR8][R14.64] ;  /* 0x000000080e147981 */ /* 0x0006a2000c1e1b00 */
[----:B------:R-:W-:Y:S02]  /*0810*/  CS2R R24, SRZ ;  /* 0x0000000000187805 */ /* 0x000fe4000001ff00 */
[----:B------:R-:W2:Y:S01]  /*0820*/  @!P2 LDC.64 R32, c[0x0][0x230] ;  /* 0x00008c00ff20ab82 */ /* 0x000ea20000000a00 */
[----:B------:R-:W-:Y:S01]  /*0830*/  @!P0 IADD3 R13, R13, R5, RZ ;  /* 0x000000050d0d8210 */ /* 0x000fe20007ffe0ff */
[----:B----4-:R-:W-:Y:S01]  /*0840*/  @!P2 IMAD R10, R41, R8, RZ ;  /* 0x00000008290aa224 */ /* 0x010fe200078e02ff */
[C---:B------:R-:W-:Y:S02]  /*0850*/  @!P0 SHF.L.U32 R5, R12.reuse, 0x2, RZ ;  /* 0x000000020c058819 */ /* 0x040fe400000006ff */
[----:B------:R-:W-:Y:S01]  /*0860*/  @!P0 SHF.L.U64.HI R2, R12, 0x2, R13 ;  /* 0x000000020c028819 */ /* 0x000fe2000001020d */
[C---:B------:R-:W-:Y:S01]  /*0870*/  @!P2 IMAD R23, R48.reuse, R9, R10 ;  /* 0x000000093017a224 */ /* 0x040fe200078e020a */
[----:B------:R-:W-:Y:S01]  /*0880*/  @!P2 MOV R12, R58 ;  /* 0x0000003a000ca202 */ /* 0x000fe20000000f00 */
[----:B------:R-:W4:Y:S01]  /*0890*/  @!P2 LDC.64 R28, c[0x0][0x228] ;  /* 0x00008a00ff1cab82 */ /* 0x000f220000000a00 */
[----:B------:R-:W-:Y:S01]  /*08a0*/  @!P2 MOV R13, R61 ;  /* 0x0000003d000da202 */ /* 0x000fe20000000f00 */
[----:B0-----:R-:W-:Y:S01]  /*08b0*/  @!P3 IMAD R10, R39, R6, RZ ;  /* 0x00000006270ab224 */ /* 0x001fe200078e02ff */
[----:B-1----:R-:W-:Y:S01]  /*08c0*/  @!P0 IADD3 R34, P4, R5, R34, RZ ;  /* 0x0000002205228210 */ /* 0x002fe20007f9e0ff */
[----:B------:R0:W5:Y:S01]  /*08d0*/  @P1 LDG.E.64 R24, desc[UR8][R16.64] ;  /* 0x0000000810181981 */ /* 0x000162000c1e1b00 */
[----:B------:R-:W-:Y:S01]  /*08e0*/  @!P2 IMAD.WIDE.U32 R8, R48, R8, R12 ;  /* 0x000000083008a225 */ /* 0x000fe200078e000c */
[----:B------:R-:W-:-:S02]  /*08f0*/  @!P3 MOV R12, R58 ;  /* 0x0000003a000cb202 */ /* 0x000fc40000000f00 */
[----:B------:R-:W1:Y:S01]  /*0900*/  @!P3 LDC.64 R30, c[0x0][0x230] ;  /* 0x00008c00ff1ebb82 */ /* 0x000e620000000a00 */
[----:B------:R-:W-:Y:S01]  /*0910*/  @!P3 MOV R13, R61 ;  /* 0x0000003d000db202 */ /* 0x000fe20000000f00 */
[C---:B---3--:R-:W-:Y:S01]  /*0920*/  @!P3 IMAD R15, R46.reuse, R7, R10 ;  /* 0x000000072e0fb224 */ /* 0x048fe200078e020a */
[----:B--2---:R-:W-:Y:S02]  /*0930*/  @!P0 IADD3 R62, P5, R5, R62, RZ ;  /* 0x0000003e053e8210 */ /* 0x004fe40007fbe0ff */
[----:B------:R-:W-:Y:S01]  /*0940*/  @!P2 IADD3 R5, R9, R23, RZ ;  /* 0x000000170905a210 */ /* 0x000fe20007ffe0ff */
[----:B------:R-:W-:Y:S01]  /*0950*/  @!P3 IMAD.WIDE.U32 R6, R46, R6, R12 ;  /* 0x000000062e06b225 */ /* 0x000fe200078e000c */
[----:B------:R-:W-:Y:S01]  /*0960*/  @!P2 SHF.L.U32 R9, R8, 0x2, RZ ;  /* 0x000000020809a819 */ /* 0x000fe200000006ff */
[----:B------:R-:W2:Y:S01]  /*0970*/  @!P3 LDC.64 R26, c[0x0][0x228] ;  /* 0x00008a00ff1abb82 */ /* 0x000ea20000000a00 */
[----:B------:R-:W-:Y:S02]  /*0980*/  @!P0 IADD3.X R63, R2, R63, RZ, P5, !PT ;  /* 0x0000003f023f8210 */ /* 0x000fe40002ffe4ff */
[----:B------:R-:W-:-:S02]  /*0990*/  CS2R R12, SRZ ;  /* 0x00000000000c7805 */ /* 0x000fc4000001ff00 */
[----:B------:R-:W-:Y:S02]  /*09a0*/  @!P2 SHF.L.U64.HI R8, R8, 0x2, R5 ;  /* 0x000000020808a819 */ /* 0x000fe40000010205 */
[----:B------:R-:W-:Y:S02]  /*09b0*/  @!P2 IADD3 R32, P5, R9, R32, RZ ;  /* 0x000000200920a210 */ /* 0x000fe40007fbe0ff */
[----:B------:R-:W-:Y:S01]  /*09c0*/  @!P3 IADD3 R7, R7, R15, RZ ;  /* 0x0000000f0707b210 */ /* 0x000fe20007ffe0ff */
[----:B------:R3:W5:Y:S01]  /*09d0*/  @P1 LDG.E.64 R12, desc[UR8][R18.64] ;  /* 0x00000008120c1981 */ /* 0x000762000c1e1b00 */
[----:B------:R-:W-:Y:S02]  /*09e0*/  @!P3 SHF.L.U32 R5, R6, 0x2, RZ ;  /* 0x000000020605b819 */ /* 0x000fe400000006ff */
[----:B----4-:R-:W-:Y:S02]  /*09f0*/  @!P2 IADD3 R28, P6, R9, R28, RZ ;  /* 0x0000001c091ca210 */ /* 0x010fe40007fde0ff */
[----:B------:R-:W-:-:S02]  /*0a00*/  @!P0 IADD3.X R35, R2, R35, RZ, P4, !PT ;  /* 0x0000002302238210 */ /* 0x000fc400027fe4ff */
[----:B------:R-:W-:Y:S02]  /*0a10*/  @!P2 IADD3.X R33, R8, R33, RZ, P5, !PT ;  /* 0x000000210821a210 */ /* 0x000fe40002ffe4ff */
[----:B------:R-:W-:Y:S02]  /*0a20*/  @!P3 SHF.L.U64.HI R6, R6, 0x2, R7 ;  /* 0x000000020606b819 */ /* 0x000fe40000010207 */
[C---:B-1----:R-:W-:Y:S02]  /*0a30*/  @!P3 IADD3 R30, P4, R5.reuse, R30, RZ ;  /* 0x0000001e051eb210 */ /* 0x042fe40007f9e0ff */
[----:B0-----:R-:W-:Y:S02]  /*0a40*/  CS2R R16, SRZ ;  /* 0x0000000000107805 */ /* 0x001fe4000001ff00 */
[----:B------:R-:W-:Y:S02]  /*0a50*/  @!P2 IADD3.X R29, R8, R29, RZ, P6, !PT ;  /* 0x0000001d081da210 */ /* 0x000fe400037fe4ff */
[----:B--2---:R-:W-:-:S02]  /*0a60*/  @!P3 IADD3 R26, P5, R5, R26, RZ ;  /* 0x0000001a051ab210 */ /* 0x004fc40007fbe0ff */
[----:B------:R-:W-:Y:S02]  /*0a70*/  CS2R R8, SRZ ;  /* 0x0000000000087805 */ /* 0x000fe4000001ff00 */
[----:B------:R-:W-:Y:S02]  /*0a80*/  CS2R R22, SRZ ;  /* 0x0000000000167805 */ /* 0x000fe4000001ff00 */
[----:B---3--:R-:W-:Y:S02]  /*0a90*/  CS2R R18, SRZ ;  /* 0x0000000000127805 */ /* 0x008fe4000001ff00 */
[C---:B------:R-:W-:Y:S01]  /*0aa0*/  @!P3 IADD3.X R31, R6.reuse, R31, RZ, P4, !PT ;  /* 0x0000001f061fb210 */ /* 0x040fe200027fe4ff */
[----:B------:R0:W5:Y:S01]  /*0ab0*/  @!P2 LDG.E.64 R16, desc[UR8][R28.64] ;  /* 0x000000081c10a981 */ /* 0x000162000c1e1b00 */
[----:B------:R-:W-:-:S03]  /*0ac0*/  @!P3 IADD3.X R27, R6, R27, RZ, P5, !PT ;  /* 0x0000001b061bb210 */ /* 0x000fc60002ffe4ff */
[----:B------:R0:W5:Y:S04]  /*0ad0*/  @!P2 LDG.E.64 R8, desc[UR8][R32.64] ;  /* 0x000000082008a981 */ /* 0x000168000c1e1b00 */
[----:B------:R0:W5:Y:S04]  /*0ae0*/  @!P3 LDG.E.64 R22, desc[UR8][R30.64] ;  /* 0x000000081e16b981 */ /* 0x000168000c1e1b00 */
[----:B------:R0:W5:Y:S01]  /*0af0*/  @!P3 LDG.E.64 R18, desc[UR8][R26.64] ;  /* 0x000000081a12b981 */ /* 0x000162000c1e1b00 */
[----:B------:R-:W-:Y:S02]  /*0b00*/  MOV R7, RZ ;  /* 0x000000ff00077202 */ /* 0x000fe40000000f00 */
[----:B------:R-:W-:-:S02]  /*0b10*/  CS2R R14, SRZ ;  /* 0x00000000000e7805 */ /* 0x000fc4000001ff00 */
[----:B------:R-:W-:-:S04]  /*0b20*/  MOV R6, RZ ;  /* 0x000000ff00067202 */ /* 0x000fc80000000f00 */
[----:B------:R0:W5:Y:S04]  /*0b30*/  @!P0 LDG.E.64 R14, desc[UR8][R62.64] ;  /* 0x000000083e0e8981 */ /* 0x000168000c1e1b00 */
[----:B------:R0:W5:Y:S01]  /*0b40*/  @!P0 LDG.E.64 R6, desc[UR8][R34.64] ;  /* 0x0000000822068981 */ /* 0x000162000c1e1b00 */
[----:B------:R-:W-:Y:S01]  /*0b50*/  MOV R42, 0x3f800000 ;  /* 0x3f800000002a7802 */ /* 0x000fe20000000f00 */
[----:B------:R-:W-:Y:S01]  /*0b60*/  BSSY B0, `(.L_x_2410) ;  /* 0x000001c000007945 */ /* 0x000fe20003800000 */
[----:B------:R-:W-:Y:S02]  /*0b70*/  MOV R51, RZ ;  /* 0x000000ff00337202 */ /* 0x000fe40000000f00 */
[----:B------:R-:W-:Y:S02]  /*0b80*/  MOV R40, RZ ;  /* 0x000000ff00287202 */ /* 0x000fe40000000f00 */
[----:B------:R-:W-:-:S02]  /*0b90*/  MOV R49, RZ ;  /* 0x000000ff00317202 */ /* 0x000fc40000000f00 */
[----:B------:R-:W-:Y:S01]  /*0ba0*/  MOV R47, RZ ;  /* 0x000000ff002f7202 */ /* 0x000fe20000000f00 */
[----:B------:R-:W-:-:S05]  /*0bb0*/  FFMA.FTZ R21, -R20, R20, R21 ;  /* 0x0000001414157223 */ /* 0x000fca0000010115 */
[----:B------:R-:W-:-:S13]  /*0bc0*/  FSETP.GTU.FTZ.AND P0, PT, R21, RZ, PT ;  /* 0x000000ff1500720b */ /* 0x000fda0003f1c000 */
[----:B------:R-:W1:Y:S02]  /*0bd0*/  @P0 LDC R2, c[0x0][0x250] ;  /* 0x00009400ff020b82 */ /* 0x000e640000000800 */
[----:B-1----:R-:W-:-:S04]  /*0be0*/  @P0 FADD.FTZ R2, R21, R2 ;  /* 0x0000000215020221 */ /* 0x002fc80000010000 */
        /* <DEDUP_REMOVED lines=8> */
[----:B0-----:R-:W-:-:S05]  /*0c70*/  IMAD.WIDE R26, R5, 0x2, R26 ;  /* 0x00000002051a7825 */ /* 0x001fca00078e021a */
        /* <DEDUP_REMOVED lines=10> */
.L_x_2411:
[----:B------:R-:W-:Y:S05]  /*0d20*/  BSYNC B0 ;  /* 0x0000000000007941 */ /* 0x000fea0003800000 */
.L_x_2410:
[----:B------:R-:W-:Y:S01]  /*0d30*/  ISETP.NE.AND P4, PT, RZ, UR10, PT ;  /* 0x0000000aff007c0c */ /* 0x000fe2000bf85270 */
[C---:B-----5:R-:W-:Y:S01]  /*0d40*/  FADD.FTZ R5, -R20.reuse, R24 ;  /* 0x0000001814057221 */ /* 0x060fe20000010100 */
[C---:B------:R-:W-:Y:S01]  /*0d50*/  FADD.FTZ R27, -R20.reuse, R25 ;  /* 0x00000019141b7221 */ /* 0x040fe20000010100 */
[C---:B------:R-:W-:Y:S01]  /*0d60*/  FADD.FTZ R29, -R20.reuse, R6 ;  /* 0x00000006141d7221 */ /* 0x040fe20000010100 */
[----:B------:R-:W-:Y:S01]  /*0d70*/  FADD.FTZ R31, -R20, R7 ;  /* 0x00000007141f7221 */ /* 0x000fe20000010100 */
[----:B------:R-:W-:Y:S01]  /*0d80*/  MOV R21, R12 ;  /* 0x0000000c00157202 */ /* 0x000fe20000000f00 */
        /* <DEDUP_REMOVED lines=20> */
[----:B------:R-:W-:-:S03]  /*0ed0*/  FMUL.FTZ R5, R13, R26 ;  /* 0x0000001a0d057220 */ /* 0x000fc60000410000 */
[----:B------:R-:W-:Y:S01]  /*0ee0*/  FMUL.FTZ R21, R21, R28 ;  /* 0x0000001c15157220 */ /* 0x000fe20000410000 */
[----:B------:R-:W-:-:S07]  /*0ef0*/  FMUL.FTZ R25, R5, R6 ;  /* 0x0000000605197220 */ /* 0x000fce0000410000 */
.L_x_2412:
[----:B------:R-:W-:Y:S01]  /*0f00*/  FMUL.FTZ R7, R21, R51 ;  /* 0x0000003315077220 */ /* 0x000fe20000410000 */
[----:B------:R-:W-:Y:S01]  /*0f10*/  MOV R26, R15 ;  /* 0x0000000f001a7202 */ /* 0x000fe20000000f00 */
[-C--:B------:R-:W-:Y:S01]  /*0f20*/  FMUL.FTZ R5, R29, R42.reuse ;  /* 0x0000002a1d057220 */ /* 0x080fe20000410000 */
        /* <DEDUP_REMOVED lines=23> */
.L_x_2413:
[----:B------:R-:W-:Y:S01]  /*10a0*/  FMUL.FTZ R28, R24, R51 ;  /* 0x00000033181c7220 */ /* 0x000fe20000410000 */
[----:B------:R-:W-:Y:S01]  /*10b0*/  FADD.FTZ R7, R10, R7 ;  /* 0x000000070a077221 */ /* 0x000fe20000010000 */
[----:B------:R-:W-:Y:S01]  /*10c0*/  FFMA.FTZ R30, R2, R10, R27 ;  /* 0x0000000a021e7223 */ /* 0x000fe2000001001b */
[C---:B------:R-:W-:Y:S01]  /*10d0*/  FADD.FTZ R31, -R20.reuse, R9 ;  /* 0x00000009141f7221 */ /* 0x040fe20000010100 */
[----:B------:R-:W-:Y:S01]  /*10e0*/  MOV R27, R17 ;  /* 0x00000011001b7202 */ /* 0x000fe20000000f00 */
[----:B------:R-:W-:Y:S01]  /*10f0*/  FADD.FTZ R10, R7, R28 ;  /* 0x0000001c070a7221 */ /* 0x000fe20000010000 */
[----:B------:R-:W-:Y:S01]  /*1100*/  FADD.FTZ R7, -R20, R8 ;  /* 0x0000000814077221 */ /* 0x000fe20000010100 */
[----:B------:R-:W-:Y:S01]  /*1110*/  FFMA.FTZ R29, R5, R28, R30 ;  /* 0x0000001c051d7223 */ /* 0x000fe2000001001e */
[----:B------:R-:W-:Y:S01]  /*1120*/  MOV R28, R16 ;  /* 0x00000010001c7202 */ /* 0x000fe20000000f00 */
[----:B------:R-:W-:Y:S01]  /*1130*/  FMUL.FTZ R9, R26, R47 ;  /* 0x0000002f1a097220 */ /* 0x000fe20000410000 */
        /* <DEDUP_REMOVED lines=21> */
.L_x_2414:
        /* <DEDUP_REMOVED lines=31> */
.L_x_2415:
        /* <DEDUP_REMOVED lines=12> */
[----:B------:R-:W-:Y:S01]  /*1540*/  UMOV UR6, 0x400 ;  /* 0x0000040000067882 */ /* 0x000fe20000000000 */
[----:B------:R-:W-:Y:S01]  /*1550*/  FFMA.FTZ R34, R5, R24, R34 ;  /* 0x0000001805227223 */ /* 0x000fe20000010022 */
[----:B------:R-:W1:Y:S01]  /*1560*/  SHFL.DOWN PT, R30, R23, 0x1, 0x1f ;  /* 0x08201f00171e7f89 */ /* 0x000e6200000e0000 */
[----:B------:R-:W-:Y:S01]  /*1570*/  FADD.FTZ R31, R21, R24 ;  /* 0x00000018151f7221 */ /* 0x000fe20000010000 */
[----:B------:R-:W-:Y:S01]  /*1580*/  FADD.FTZ R21, RZ, R25 ;  /* 0x00000019ff157221 */ /* 0x000fe20000010000 */
[----:B------:R-:W-:Y:S01]  /*1590*/  FFMA.FTZ R25, R2, R25, RZ ;  /* 0x0000001902197223 */ /* 0x000fe200000100ff */
[----:B------:R-:W2:Y:S01]  /*15a0*/  SHFL.DOWN PT, R32, R29, 0x1, 0x1f ;  /* 0x08201f001d207f89 */ /* 0x000ea200000e0000 */
[----:B------:R-:W-:Y:S01]  /*15b0*/  UIADD3 UR5, UR6, 0xf0, URZ ;  /* 0x000000f006057890 */ /* 0x000fe2000fffe03f */
[----:B------:R-:W-:Y:S01]  /*15c0*/  FADD.FTZ R24, R21, R26 ;  /* 0x0000001a15187221 */ /* 0x000fe20000010000 */
[----:B------:R-:W-:Y:S01]  /*15d0*/  FFMA.FTZ R25, R6, R26, R25 ;  /* 0x0000001a06197223 */ /* 0x000fe20000010019 */
[----:B------:R-:W-:Y:S01]  /*15e0*/  ISETP.NE.AND P2, PT, R54, RZ, PT ;  /* 0x000000ff3600720c */ /* 0x000fe20003f45270 */
        /* <DEDUP_REMOVED lines=47> */
[----:B------:R-:W-:-:S03]  /*18e0*/  FADD.FTZ R20, R20, R31 ;  /* 0x0000001f14147221 */ /* 0x000fc60000010000 */
[----:B--2---:R-:W-:Y:S01]  /*18f0*/  FADD.FTZ R29, R23, R32 ;  /* 0x00000020171d7221 */ /* 0x004fe20000010000 */
[----:B------:R-:W-:Y:S02]  /*1900*/  FADD.FTZ R28, R20, R33 ;  /* 0x00000021141c7221 */ /* 0x000fe40000010000 */
[----:B------:R-:W0:Y:S01]  /*1910*/  LDS.128 R20, [UR5+0x40] ;  /* 0x00004005ff147984 */ /* 0x000e220008000c00 */
        /* <DEDUP_REMOVED lines=49> */
.L_x_2417:
[----:B------:R-:W-:Y:S05]  /*1c30*/  BSYNC B0 ;  /* 0x0000000000007941 */ /* 0x000fea0003800000 */
.L_x_2416:
        /* <DEDUP_REMOVED lines=68> */
[----:B------:R-:W1:Y:S01]  /*2080*/  LDS.128 R32, [R56+0x2d00] ;  /* 0x002d000038207984 */ /* 0x000e620000000c00 */
[----:B------:R-:W-:Y:S01]  /*2090*/  FADD.FTZ R62, R62, R27 ;  /* 0x0000001b3e3e7221 */ /* 0x000fe20000010000 */
        /* <DEDUP_REMOVED lines=8> */
.L_x_2419:
[----:B------:R-:W-:Y:S05]  /*2120*/  BSYNC B0 ;  /* 0x0000000000007941 */ /* 0x000fea0003800000 */
.L_x_2418:
        /* <DEDUP_REMOVED lines=18> */
.L_x_2421:
[----:B------:R-:W-:Y:S05]  /*2250*/  BSYNC B0 ;  /* 0x0000000000007941 */ /* 0x000fea0003800000 */
.L_x_2420:
[----:B------:R-:W-:Y:S05]  /*2260*/  @!P0 BRA `(.L_x_2422) ;  /* 0x0000001000888947 */ /* 0x000fea0003800000 */
[----:B--2---:R-:W1:Y:S01]  /*2270*/  LDC R32, c[0x0][0x10] ;  /* 0x00000400ff207b82 */ /* 0x004e620000000800 */
        /* <DEDUP_REMOVED lines=30> */
.L_x_2424:
[----:B--2---:R-:W2:Y:S04]  /*2460*/  LDG.E.STRONG.GPU R24, desc[UR8][R22.64] ;  /* 0x0000000816187981 */ /* 0x004ea8000c1ef900 */
[----:B--2---:R-:W-:Y:S01]  /*2470*/  CCTL.IVALL ;  /* 0x00000000ff00798f */ /* 0x004fe20002000000 */
[----:B------:R-:W-:Y:S05]  /*2480*/  YIELD ;  /* 0x0000000000007946 */ /* 0x000fea0003800000 */
[----:B------:R-:W-:-:S13]  /*2490*/  ISETP.NE.AND P0, PT, R24, R29, PT ;  /* 0x0000001d1800720c */ /* 0x000fda0003f05270 */
[----:B------:R-:W-:Y:S05]  /*24a0*/  @P0 BRA `(.L_x_2424) ;  /* 0xfffffffc00ec0947 */ /* 0x000fea000383ffff */
.L_x_2423:
        /* <DEDUP_REMOVED lines=17> */
.L_x_2428:
        /* <DEDUP_REMOVED lines=115> */
.L_x_2427:
        /* <DEDUP_REMOVED lines=61> */
.L_x_2429:
[----:B------:R-:W-:-:S13]  /*30c0*/  ISETP.NE.OR P0, PT, R33, RZ, P0 ;  /* 0x000000ff2100720c */ /* 0x000fda0000705670 */
[----:B------:R-:W-:Y:S05]  /*30d0*/  @!P0 BRA `(.L_x_2425) ;  /* 0x00000000007c8947 */ /* 0x000fea0003800000 */
.L_x_2426:
        /* <DEDUP_REMOVED lines=31> */
.L_x_2425:
        /* <DEDUP_REMOVED lines=11> */
.L_x_2431:
[----:B------:R-:W-:Y:S05]  /*3380*/  BSYNC B0 ;  /* 0x0000000000007941 */ /* 0x000fea0003800000 */
.L_x_2430:
        /* <DEDUP_REMOVED lines=16> */
.L_x_2422:
        /* <DEDUP_REMOVED lines=38> */
.L_x_2432:
        /* <DEDUP_REMOVED lines=19> */
.L_x_2434:
[----:B------:R-:W-:Y:S05]  /*3820*/  BSYNC B0 ;  /* 0x0000000000007941 */ /* 0x000fea0003800000 */
.L_x_2433:
        /* <DEDUP_REMOVED lines=19> */
.L_x_2435:
        /* <DEDUP_REMOVED lines=12> */
[----:B0-----:R-:W-:Y:S01]  /*3a20*/  FFMA.FTZ R21, R47, R15, -R6 ;  /* 0x0000000f2f157223 */ /* 0x001fe20000010806 */
[----:B------:R-:W-:Y:S02]  /*3a30*/  LEA R14, P0, R12, UR12, 0x2 ;  /* 0x0000000c0c0e7c11 */ /* 0x000fe4000f8010ff */
[-C--:B------:R-:W-:Y:S01]  /*3a40*/  FMUL.FTZ R20, R5, R42.reuse ;  /* 0x0000002a05147220 */ /* 0x080fe20000410000 */
[----:B------:R-:W-:Y:S01]  /*3a50*/  IADD3 R43, R13, R43, RZ ;  /* 0x0000002b0d2b7210 */ /* 0x000fe20007ffe0ff */
[----:B------:R-:W-:-:S03]  /*3a60*/  FMUL.FTZ R21, R21, R42 ;  /* 0x0000002a15157220 */ /* 0x000fc60000410000 */
[----:B------:R-:W-:-:S05]  /*3a70*/  LEA.HI.X R15, R12, UR13, R43, 0x2, P0 ;  /* 0x0000000d0c0f7c11 */ /* 0x000fca00080f142b */
[----:B------:R2:W-:Y:S02]  /*3a80*/  STG.E.64 desc[UR8][R14.64], R20 ;  /* 0x000000140e007986 */ /* 0x0005e4000c101b08 */
.L_x_2437:
[----:B------:R-:W-:Y:S05]  /*3a90*/  BSYNC B0 ;  /* 0x0000000000007941 */ /* 0x000fea0003800000 */
.L_x_2436:
[----:B------:R-:W-:Y:S05]  /*3aa0*/  @!P4 BRA `(.L_x_2438) ;  /* 0x000000000048c947 */ /* 0x000fea0003800000 */
[----:B------:R-:W-:Y:S01]  /*3ab0*/  FFMA.FTZ R2, R8, R47, R49 ;  /* 0x0000002f08027223 */ /* 0x000fe20000010031 */
[----:B------:R-:W-:-:S03]  /*3ac0*/  FFMA.FTZ R0, R7, R51, R40 ;  /* 0x0000003307007223 */ /* 0x000fc60000010028 */
[----:B-1----:R-:W-:Y:S01]  /*3ad0*/  FMUL.FTZ R12, R2, -1.4426950216293334961 ;  /* 0xbfb8aa3b020c7820 */ /* 0x002fe20000410000 */
[----:B------:R-:W-:-:S05]  /*3ae0*/  FMUL.FTZ R5, R0, -1.4426950216293334961 ;  /* 0xbfb8aa3b00057820 */ /* 0x000fca0000410000 */
[----:B------:R-:W2:Y:S08]  /*3af0*/  MUFU.EX2 R12, R12 ;  /* 0x0000000c000c7308 */ /* 0x000eb00000000800 */
[----:B------:R-:W1:Y:S01]  /*3b00*/  MUFU.EX2 R5, R5 ;  /* 0x0000000500057308 */ /* 0x000e620000000800 */
[----:B--2---:R-:W-:-:S07]  /*3b10*/  FADD.FTZ R14, R12, 1 ;  /* 0x3f8000000c0e7421 */ /* 0x004fce0000010000 */
        /* <DEDUP_REMOVED lines=11> */
.L_x_2438:
[----:B------:R-:W-:Y:S04]  /*3bd0*/  BSSY B0, `(.L_x_2439) ;  /* 0x0000013000007945 */ /* 0x000fe80003800000 */
[----:B------:R-:W-:Y:S05]  /*3be0*/  @P2 BRA `(.L_x_2440) ;  /* 0x0000000000442947 */ /* 0x000fea0003800000 */
[----:B------:R-:W-:Y:S01]  /*3bf0*/  ULDC.64 UR12, c[0x0][0x288] ;  /* 0x0000a200000c7ab9 */ /* 0x000fe20000000a00 */
[--C-:B------:R-:W-:Y:S01]  /*3c00*/  FFMA.FTZ R0, R7, R25, R24.reuse ;  /* 0x0000001907007223 */ /* 0x100fe20000010018 */
[----:B------:R-:W-:Y:S01]  /*3c10*/  MOV R6, R58 ;  /* 0x0000003a00067202 */ /* 0x000fe20000000f00 */
[----:B------:R-:W-:Y:S01]  /*3c20*/  IMAD R41, R41, UR12, RZ ;  /* 0x0000000c29297c24 */ /* 0x000fe2000f8e02ff */
[----:B------:R-:W-:Y:S01]  /*3c30*/  MOV R7, R61 ;  /* 0x0000003d00077202 */ /* 0x000fe20000000f00 */
[----:B------:R-:W-:Y:S01]  /*3c40*/  FFMA.FTZ R8, R8, R25, R24 ;  /* 0x0000001908087223 */ /* 0x000fe20000010018 */
[----:B------:R-:W-:Y:S01]  /*3c50*/  FFMA.FTZ R5, R51, R16, -R0 ;  /* 0x0000001033057223 */ /* 0x000fe20000010800 */
[C---:B------:R-:W-:Y:S02]  /*3c60*/  IMAD R41, R48.reuse, UR13, R41 ;  /* 0x0000000d30297c24 */ /* 0x040fe4000f8e0229 */
[----:B------:R-:W-:Y:S01]  /*3c70*/  IMAD.WIDE.U32 R6, R48, UR12, R6 ;  /* 0x0000000c30067c25 */ /* 0x000fe2000f8e0006 */
[----:B------:R-:W-:-:S03]  /*3c80*/  ULDC.64 UR12, c[0x0][0x210] ;  /* 0x00008400000c7ab9 */ /* 0x000fc60000000a00 */
[----:B--2---:R-:W-:Y:S01]  /*3c90*/  FFMA.FTZ R15, R47, R17, -R8 ;  /* 0x000000112f0f7223 */ /* 0x004fe20000010808 */
[-C--:B------:R-:W-:Y:S01]  /*3ca0*/  FMUL.FTZ R14, R5, R42.reuse ;  /* 0x0000002a050e7220 */ /* 0x080fe20000410000 */
[----:B-1----:R-:W-:Y:S02]  /*3cb0*/  LEA R12, P0, R6, UR12, 0x2 ;  /* 0x0000000c060c7c11 */ /* 0x002fe4000f8010ff */
[----:B------:R-:W-:Y:S01]  /*3cc0*/  FMUL.FTZ R15, R15, R42 ;  /* 0x0000002a0f0f7220 */ /* 0x000fe20000410000 */
[----:B------:R-:W-:-:S04]  /*3cd0*/  IADD3 R41, R7, R41, RZ ;  /* 0x0000002907297210 */ /* 0x000fc80007ffe0ff */
[----:B------:R-:W-:-:S05]  /*3ce0*/  LEA.HI.X R13, R6, UR13, R41, 0x2, P0 ;  /* 0x0000000d060d7c11 */ /* 0x000fca00080f1429 */
[----:B------:R3:W-:Y:S02]  /*3cf0*/  STG.E.64 desc[UR8][R12.64], R14 ;  /* 0x0000000e0c007986 */ /* 0x0007e4000c101b08 */
.L_x_2440:
[----:B------:R-:W-:Y:S05]  /*3d00*/  BSYNC B0 ;  /* 0x0000000000007941 */ /* 0x000fea0003800000 */
.L_x_2439:
[----:B------:R-:W-:Y:S05]  /*3d10*/  @!P4 BRA `(.L_x_2441) ;  /* 0x000000000048c947 */ /* 0x000fea0003800000 */
[----:B------:R-:W-:Y:S01]  /*3d20*/  FFMA.FTZ R40, R9, R51, R40 ;  /* 0x0000003309287223 */ /* 0x000fe20000010028 */
[----:B------:R-:W-:-:S03]  /*3d30*/  FFMA.FTZ R49, R10, R47, R49 ;  /* 0x0000002f0a317223 */ /* 0x000fc60000010031 */
[----:B------:R-:W-:Y:S01]  /*3d40*/  FMUL.FTZ R0, R40, -1.4426950216293334961 ;  /* 0xbfb8aa3b28007820 */ /* 0x000fe20000410000 */
[----:B------:R-:W-:-:S05]  /*3d50*/  FMUL.FTZ R6, R49, -1.4426950216293334961 ;  /* 0xbfb8aa3b31067820 */ /* 0x000fca0000410000 */
[----:B------:R-:W4:Y:S08]  /*3d60*/  MUFU.EX2 R0, R0 ;  /* 0x0000000000007308 */ /* 0x000f300000000800 */
[----:B------:R-:W5:Y:S01]  /*3d70*/  MUFU.EX2 R6, R6 ;  /* 0x0000000600067308 */ /* 0x000f620000000800 */
[----:B----4-:R-:W-:-:S07]  /*3d80*/  FADD.FTZ R2, R0, 1 ;  /* 0x3f80000000027421 */ /* 0x010fce0000010000 */
[----:B------:R-:W1:Y:S01]  /*3d90*/  MUFU.RCP R5, R2 ;  /* 0x0000000200057308 */ /* 0x000e620000001000 */
[----:B-----5:R-:W-:-:S07]  /*3da0*/  FADD.FTZ R7, R6, 1 ;  /* 0x3f80000006077421 */ /* 0x020fce0000010000 */
[----:B------:R-:W4:Y:S01]  /*3db0*/  MUFU.RCP R8, R7 ;  /* 0x0000000700087308 */ /* 0x000f220000001000 */
[----:B-1-3--:R-:W-:Y:S01]  /*3dc0*/  FADD.FTZ R13, -R5, 1 ;  /* 0x3f800000050d7421 */ /* 0x00afe20000010100 */
[----:B------:R-:W-:-:S03]  /*3dd0*/  FMUL.FTZ R18, R18, R5 ;  /* 0x0000000512127220 */ /* 0x000fc60000410000 */
[----:B------:R-:W-:Y:S01]  /*3de0*/  FFMA.FTZ R13, R40, R13, 1 ;  /* 0x3f800000280d7423 */ /* 0x000fe2000001000d */
[----:B----4-:R-:W-:Y:S01]  /*3df0*/  FADD.FTZ R12, -R8, 1 ;  /* 0x3f800000080c7421 */ /* 0x010fe20000010100 */
[----:B------:R-:W-:Y:S02]  /*3e00*/  FMUL.FTZ R19, R19, R8 ;  /* 0x0000000813137220 */ /* 0x000fe40000410000 */
[----:B------:R-:W-:Y:S01]  /*3e10*/  FMUL.FTZ R18, R18, R13 ;  /* 0x0000000d12127220 */ /* 0x000fe20000410000 */
[----:B------:R-:W-:-:S04]  /*3e20*/  FFMA.FTZ R12, R49, R12, 1 ;  /* 0x3f800000310c7423 */ /* 0x000fc8000001000c */
[----:B------:R-:W-:-:S07]  /*3e30*/  FMUL.FTZ R19, R19, R12 ;  /* 0x0000000c13137220 */ /* 0x000fce0000410000 */
.L_x_2441:
        /* <DEDUP_REMOVED lines=18> */
.L_x_2443:
[----:B------:R-:W-:Y:S05]  /*3f60*/  BSYNC B0 ;  /* 0x0000000000007941 */ /* 0x000fea0003800000 */
.L_x_2442:
[----:B------:R-:W5:Y:S01]  /*3f70*/  LDC R0, c[0x0][0x10] ;  /* 0x00000400ff007b82 */ /* 0x000f620000000800 */
[----:B------:R-:W-:Y:S02]  /*3f80*/  IADD3 R44, R44, 0x1, RZ ;  /* 0x000000012c2c7810 */ /* 0x000fe40007ffe0ff */
[----:B-----5:R-:W-:-:S04]  /*3f90*/  IADD3 R53, R0, R53, RZ ;  /* 0x0000003500357210 */ /* 0x020fc80007ffe0ff */
[----:B------:R-:W-:-:S13]  /*3fa0*/  ISETP.GE.AND P0, PT, R53, UR4, PT ;  /* 0x0000000435007c0c */ /* 0x000fda000bf06270 */
[----:B------:R-:W-:Y:S05]  /*3fb0*/  @!P0 BRA `(.L_x_2444) ;  /* 0xffffffc000d08947 */ /* 0x000fea000383ffff */
.L_x_2409:
[----:B------:R-:W5:Y:S01]  /*3fc0*/  LDC R4, c[0x0][0xc] ;  /* 0x00000300ff047b82 */ /* 0x000f620000000800 */
[----:B------:R-:W-:Y:S01]  /*3fd0*/  ISETP.NE.AND P1, PT, R54, RZ, PT ;  /* 0x000000ff3600720c */ /* 0x000fe20003f25270 */
[----:B------:R-:W-:Y:S06]  /*3fe0*/  BSSY B0, `(.L_x_2445) ;  /* 0x0000011000007945 */ /* 0x000fec0003800000 */
[----:B----4-:R-:W4:Y:S08]  /*3ff0*/  LDC R7, c[0x0][0x10] ;  /* 0x00000400ff077b82 */ /* 0x010f300000000800 */
[----:B0-----:R-:W0:Y:S01]  /*4000*/  LDC.64 R2, c[0x0][0x258] ;  /* 0x00009600ff027b82 */ /* 0x001e220000000a00 */
        /* <DEDUP_REMOVED lines=14> */
.L_x_2446:
[----:B------:R-:W-:Y:S05]  /*40f0*/  BSYNC B0 ;  /* 0x0000000000007941 */ /* 0x000fea0003800000 */
.L_x_2445:
        /* <DEDUP_REMOVED lines=11> */
.L_x_2448:
[----:B------:R-:W4:Y:S04]  /*41b0*/  LDG.E.STRONG.GPU R5, desc[UR8][R2.64] ;  /* 0x0000000802057981 */ /* 0x000f28000c1ef900 */
[----:B----4-:R-:W-:Y:S01]  /*41c0*/  CCTL.IVALL ;  /* 0x00000000ff00798f */ /* 0x010fe20002000000 */
[----:B------:R-:W-:Y:S05]  /*41d0*/  YIELD ;  /* 0x0000000000007946 */ /* 0x000fea0003800000 */
[----:B------:R-:W-:-:S13]  /*41e0*/  ISETP.NE.AND P0, PT, R5, R0, PT ;  /* 0x000000000500720c */ /* 0x000fda0003f05270 */
[----:B------:R-:W-:Y:S05]  /*41f0*/  @P0 BRA `(.L_x_2448) ;  /* 0xfffffffc00ec0947 */ /* 0x000fea000383ffff */
.L_x_2447:
[----:B------:R-:W-:Y:S05]  /*4200*/  WARPSYNC.ALL ;  /* 0x0000000000007948 */ /* 0x000fea0003800000 */
[----:B-1----:R-:W0:Y:S08]  /*4210*/  LDC.64 R22, c[0x0][0x288] ;  /* 0x0000a200ff167b82 */ /* 0x002e300000000a00 */
        /* <DEDUP_REMOVED lines=11> */
[----:B--23--:R-:W0:Y:S01]  /*42d0*/  LDC.64 R14, c[0x0][0x218] ;  /* 0x00008600ff0e7b82 */ /* 0x00ce220000000a00 */
        /* <DEDUP_REMOVED lines=10> */
.L_x_2449:
        /* <DEDUP_REMOVED lines=25> */
.L_x_2450:
        /* <DEDUP_REMOVED lines=15> */
.L_x_5142:


//--------------------- .text._Z35group_norm_nhwc_bwd_one_pass_kernelI11Fp32IOBf16WLi128ELi96ELi768EEv26Group_norm_nhwc_bwd_params --------------------------
	.section	.text._Z35group_norm_nhwc_bwd_one_pass_kernelI11Fp32IOBf16WLi128ELi96ELi768EEv26Group_norm_nhwc_bwd_params,"ax",@progbits
	.align	128
        .global         _Z35group_norm_nhwc_bwd_one_pass_kernelI11Fp32IOBf16WLi128ELi96ELi768EEv26Group_norm_nhwc_bwd_params
        .type           _Z35group_norm_nhwc_bwd_one_pass_kernelI11Fp32IOBf16WLi128ELi96ELi768EEv26Group_norm_nhwc_bwd_params,@function
        .size           _Z35group_norm_nhwc_bwd_one_pass_kernelI11Fp32IOBf16WLi128ELi96ELi768EEv26Group_norm_nhwc_bwd_params,(.L_x_5143 - _Z35group_norm_nhwc_bwd_one_pass_kernelI11Fp32IOBf16WLi128ELi96ELi768EEv26Group_norm_nhwc_bwd_params)
        .other          _Z35group_norm_nhwc_bwd_one_pass_kernelI11Fp32IOBf16WLi128ELi96ELi768EEv26Group_norm_nhwc_bwd_params,@"STO_CUDA_ENTRY STV_DEFAULT"
_Z35group_norm_nhwc_bwd_one_pass_kernelI11Fp32IOBf16WLi128ELi96ELi768EEv26Group_norm_nhwc_bwd_params:
.text._Z35group_norm_nhwc_bwd_one_pass_kernelI11Fp32IOBf16WLi128ELi96ELi768EEv26Group_norm_nhwc_bwd_params:
        /* <DEDUP_REMOVED lines=53> */
.L_x_2502:
[----:B0-----:R-:W0:Y:S01]  /*0350*/  LDC R6, c[0x0][0x2a0] ;  /* 0x0000a800ff067b82 */ /* 0x001e220000000800 */
[----:B------:R-:W-:Y:S01]  /*0360*/  ISETP.LE.AND P5, PT, RZ, UR6, PT ;  /* 0x00000006ff007c0c */ /* 0x000fe2000bfa3270 */
[----:B------:R-:W-:Y:S01]  /*0370*/  ULDC.64 UR18, c[0x0][0x290] ;  /* 0x0000a40000127ab9 */ /* 0x000fe20000000a00 */
[----:B------:R-:W-:Y:S01]  /*0380*/  SHF.R.S32.HI R13, RZ, 0x1f, R64 ;  /* 0x0000001fff0d7819 */ /* 0x000fe20000011440 */
[----:B------:R-:W-:Y:S01]  /*0390*/  ULDC.64 UR12, c[0x0][0x298] ;  /* 0x0000a600000c7ab9 */ /* 0x000fe20000000a00 */
[----:B------:R-:W-:Y:S02]  /*03a0*/  SHF.R.S32.HI R19, RZ, 0x1f, R63 ;  /* 0x0000001fff137819 */ /* 0x000fe4000001143f */
[----:B------:R-:W-:Y:S02]  /*03b0*/  CS2R R32, SRZ ;  /* 0x0000000000207805 */ /* 0x000fe4000001ff00 */
[----:B------:R-:W-:Y:S01]  /*03c0*/  ISETP.GE.U32.AND P6, PT, R63, UR18, PT ;  /* 0x000000123f007c0c */ /* 0x000fe2000bfc6070 */
[----:B-12---:R-:W1:Y:S01]  /*03d0*/  @P1 LDC.64 R10, c[0x0][0x288] ;  /* 0x0000a200ff0a1b82 */ /* 0x006e620000000a00 */
[----:B------:R-:W-:-:S02]  /*03e0*/  SHF.R.S32.HI R21, RZ, 0x1f, R62 ;  /* 0x0000001fff157819 */ /* 0x000fc4000001143e */
[----:B------:R-:W-:Y:S02]  /*03f0*/  ISETP.GE.AND.EX P6, PT, R19, UR19, PT, P6 ;  /* 0x0000001313007c0c */ /* 0x000fe4000bfc6360 */
[----:B------:R-:W-:Y:S02]  /*0400*/  SHF.R.S32.HI R37, RZ, 0x1f, R60 ;  /* 0x0000001fff257819 */ /* 0x000fe4000001143c */
[----:B------:R-:W-:Y:S01]  /*0410*/  ISETP.GT.U32.OR P6, PT, R66, 0x2ff, P6 ;  /* 0x000002ff4200780c */ /* 0x000fe200037c4470 */
[----:B------:R-:W2:Y:S01]  /*0420*/  @P1 LDC.64 R22, c[0x0][0x230] ;  /* 0x00008c00ff161b82 */ /* 0x000ea20000000a00 */
[----:B0--3--:R-:W-:-:S04]  /*0430*/  IABS R5, R6 ;  /* 0x0000000600057213 */ /* 0x009fc80000000000 */
[----:B------:R-:W0:Y:S07]  /*0440*/  I2F.RP R0, R5 ;  /* 0x0000000500007306 */ /* 0x000e2e0000209400 */
[----:B------:R-:W3:Y:S08]  /*0450*/  @!P6 LDC.64 R8, c[0x0][0x288] ;  /* 0x0000a200ff08eb82 */ /* 0x000ef00000000a00 */
[----:B----4-:R-:W4:Y:S01]  /*0460*/  @!P6 LDC.64 R26, c[0x0][0x228] ;  /* 0x00008a00ff1aeb82 */ /* 0x010f220000000a00 */
[----:B0-----:R-:W0:Y:S01]  /*0470*/  MUFU.RCP R0, R0 ;  /* 0x0000000000007308 */ /* 0x001e220000001000 */
[----:B---3--:R-:W-:Y:S01]  /*0480*/  @!P6 IMAD R20, R19, R8, RZ ;  /* 0x000000081314e224 */ /* 0x008fe200078e02ff */
        /* <DEDUP_REMOVED lines=30> */
[----:B------:R-:W-:Y:S02]  /*0670*/  SHF.R.S32.HI R5, RZ, 0x1f, R67 ;  /* 0x0000001fff057819 */ /* 0x000fe40000011443 */
[----:B------:R-:W-:-:S02]  /*0680*/  IADD3 R74, P2, R67, R0, RZ ;  /* 0x00000000434a7210 */ /* 0x000fc40007f5e0ff */
[----:B------:R-:W-:Y:S02]  /*0690*/  SHF.R.S32.HI R2, RZ, 0x1f, R3 ;  /* 0x0000001fff027819 */ /* 0x000fe40000011403 */
[----:B------:R-:W-:Y:S02]  /*06a0*/  LEA.HI.X.SX32 R75, R0, R5, 0x1, P2 ;  /* 0x00000005004b7211 */ /* 0x000fe400010f0eff */
[----:B------:R-:W-:Y:S01]  /*06b0*/  ISETP.GE.U32.AND P4, PT, R62, UR18, PT ;  /* 0x000000123e007c0c */ /* 0x000fe2000bf86070 */
[----:B------:R-:W-:Y:S01]  /*06c0*/  IMAD R2, R2, UR12, RZ ;  /* 0x0000000c02027c24 */ /* 0x000fe2000f8e02ff */
[----:B------:R-:W0:Y:S01]  /*06d0*/  @!P0 LDC.64 R6, c[0x0][0x288] ;  /* 0x0000a200ff068b82 */ /* 0x000e220000000a00 */
[----:B------:R-:W-:Y:S01]  /*06e0*/  IMAD.WIDE.U32 R74, R3, UR12, R74 ;  /* 0x0000000c034a7c25 */ /* 0x000fe2000f8e004a */
[----:B------:R-:W-:Y:S02]  /*06f0*/  ISETP.GE.AND.EX P4, PT, R21, UR19, PT, P4 ;  /* 0x0000001315007c0c */ /* 0x000fe4000bf86340 */
[----:B------:R-:W-:Y:S01]  /*0700*/  ISETP.GE.U32.AND P3, PT, R61, UR18, PT ;  /* 0x000000123d007c0c */ /* 0x000fe2000bf66070 */
[----:B------:R-:W-:Y:S01]  /*0710*/  IMAD R77, R3, UR13, R2 ;  /* 0x0000000d034d7c24 */ /* 0x000fe2000f8e0202 */
[----:B------:R-:W-:Y:S01]  /*0720*/  @P1 MOV R76, R74 ;  /* 0x0000004a004c1202 */ /* 0x000fe20000000f00 */
[----:B-1----:R-:W-:Y:S01]  /*0730*/  @P1 IMAD R2, R53, R10, RZ ;  /* 0x0000000a35021224 */ /* 0x002fe200078e02ff */
[----:B------:R-:W1:Y:S01]  /*0740*/  @P1 LDC.64 R4, c[0x0][0x228] ;  /* 0x00008a00ff041b82 */ /* 0x000e620000000a00 */
[----:B------:R-:W-:-:S02]  /*0750*/  ISETP.GT.U32.OR P4, PT, R66, 0x2ff, P4 ;  /* 0x000002ff4200780c */ /* 0x000fc40002784470 */
[----:B------:R-:W-:Y:S02]  /*0760*/  CS2R R28, SRZ ;  /* 0x00000000001c7805 */ /* 0x000fe4000001ff00 */
[----:B------:R-:W-:Y:S01]  /*0770*/  IADD3 R77, R75, R77, RZ ;  /* 0x0000004d4b4d7210 */ /* 0x000fe20007ffe0ff */
[C---:B------:R-:W-:Y:S01]  /*0780*/  @P1 IMAD R3, R65.reuse, R11, R2 ;  /* 0x0000000b41031224 */ /* 0x040fe200078e0202 */
[----:B------:R-:W-:Y:S01]  /*0790*/  @!P0 MOV R16, R74 ;  /* 0x0000004a00108202 */ /* 0x000fe20000000f00 */
[----:B------:R-:W-:Y:S01]  /*07a0*/  ULDC.64 UR12, c[0x0][0x248] ;  /* 0x00009200000c7ab9 */ /* 0x000fe20000000a00 */
[----:B------:R-:W-:Y:S01]  /*07b0*/  @!P0 MOV R17, R77 ;  /* 0x0000004d00118202 */ /* 0x000fe20000000f00 */
[----:B------:R-:W-:-:S05]  /*07c0*/  @P1 IMAD.WIDE.U32 R10, R65, R10, R76 ;  /* 0x0000000a410a1225 */ /* 0x000fca00078e004c */
[----:B------:R-:W-:Y:S02]  /*07d0*/  @P1 IADD3 R11, R11, R3, RZ ;  /* 0x000000030b0b1210 */ /* 0x000fe40007ffe0ff */
[----:B------:R-:W3:Y:S01]  /*07e0*/  @!P0 LDC.64 R2, c[0x0][0x230] ;  /* 0x00008c00ff028b82 */ /* 0x000ee20000000a00 */
[-C--:B0-----:R-:W-:Y:S01]  /*07f0*/  @!P0 IMAD R13, R13, R6.reuse, RZ ;  /* 0x000000060d0d8224 */ /* 0x081fe200078e02ff */
[----:B------:R-:W-:Y:S01]  /*0800*/  @P1 SHF.L.U32 R15, R10, 0x2, RZ ;  /* 0x000000020a0f1819 */ /* 0x000fe200000006ff */
[----:B------:R-:W-:Y:S01]  /*0810*/  @!P0 IMAD.WIDE.U32 R16, R64, R6, R16 ;  /* 0x0000000640108225 */ /* 0x000fe200078e0010 */
[----:B------:R-:W-:Y:S02]  /*0820*/  @P1 SHF.L.U64.HI R18, R10, 0x2, R11 ;  /* 0x000000020a121819 */ /* 0x000fe4000001020b */
[----:B--2---:R-:W-:Y:S01]  /*0830*/  @P1 IADD3 R22, P5, R15, R22, RZ ;  /* 0x000000160f161210 */ /* 0x004fe20007fbe0ff */
[----:B------:R-:W-:Y:S01]  /*0840*/  @!P0 IMAD R25, R64, R7, R13 ;  /* 0x0000000740198224 */ /* 0x000fe200078e020d */
[----:B------:R-:W0:Y:S01]  /*0850*/  @!P0 LDC.64 R10, c[0x0][0x228] ;  /* 0x00008a00ff0a8b82 */ /* 0x000e220000000a00 */
[----:B------:R-:W-:-:S02]  /*0860*/  @!P0 SHF.L.U32 R19, R16, 0x2, RZ ;  /* 0x0000000210138819 */ /* 0x000fc400000006ff */
[----:B-1----:R-:W-:Y:S02]  /*0870*/  @P1 IADD3 R4, P2, R15, R4, RZ ;  /* 0x000000040f041210 */ /* 0x002fe40007f5e0ff */
[----:B------:R-:W-:Y:S01]  /*0880*/  @!P0 IADD3 R17, R17, R25, RZ ;  /* 0x0000001911118210 */ /* 0x000fe20007ffe0ff */
[----:B------:R-:W-:Y:S01]  /*0890*/  @!P6 IMAD R25, R63, R9, R20 ;  /* 0x000000093f19e224 */ /* 0x000fe200078e0214 */
[----:B------:R-:W-:Y:S01]  /*08a0*/  SHF.R.S32.HI R15, RZ, 0x1f, R61 ;  /* 0x0000001fff0f7819 */ /* 0x000fe2000001143d */
[----:B------:R-:W1:Y:S01]  /*08b0*/  @!P4 LDC.64 R12, c[0x0][0x288] ;  /* 0x0000a200ff0ccb82 */ /* 0x000e620000000a00 */
[----:B------:R-:W-:Y:S02]  /*08c0*/  @!P0 SHF.L.U64.HI R14, R16, 0x2, R17 ;  /* 0x00000002100e8819 */ /* 0x000fe40000010211 */
[----:B------:R-:W-:Y:S02]  /*08d0*/  @!P6 MOV R16, R74 ;  /* 0x0000004a0010e202 */ /* 0x000fe40000000f00 */
[----:B------:R-:W-:-:S02]  /*08e0*/  @!P6 MOV R17, R77 ;  /* 0x0000004d0011e202 */ /* 0x000fc40000000f00 */
[----:B------:R-:W-:Y:S01]  /*08f0*/  ISETP.GE.AND.EX P3, PT, R15, UR19, PT, P3 ;  /* 0x000000130f007c0c */ /* 0x000fe2000bf66330 */
[----:B------:R-:W2:Y:S01]  /*0900*/  @!P6 LDC.64 R6, c[0x0][0x230] ;  /* 0x00008c00ff06eb82 */ /* 0x000ea20000000a00 */
[----:B------:R-:W-:Y:S01]  /*0910*/  @P1 IADD3.X R23, R18, R23, RZ, P5, !PT ;  /* 0x0000001712171210 */ /* 0x000fe20002ffe4ff */
[----:B------:R-:W-:Y:S01]  /*0920*/  @!P6 IMAD.WIDE.U32 R16, R63, R8, R16 ;  /* 0x000000083f10e225 */ /* 0x000fe200078e0010 */
[----:B---3--:R-:W-:Y:S02]  /*0930*/  @!P0 IADD3 R8, P5, R19, R2, RZ ;  /* 0x0000000213088210 */ /* 0x008fe40007fbe0ff */
[----:B------:R-:W-:Y:S02]  /*0940*/  ISETP.GT.U32.OR P3, PT, R66, 0x2ff, P3 ;  /* 0x000002ff4200780c */ /* 0x000fe40001f64470 */
[----:B------:R-:W-:Y:S02]  /*0950*/  @!P0 IADD3.X R9, R14, R3, RZ, P5, !PT ;  /* 0x000000030e098210 */ /* 0x000fe40002ffe4ff */
[----:B------:R-:W-:-:S02]  /*0960*/  @!P6 IADD3 R3, R17, R25, RZ ;  /* 0x000000191103e210 */ /* 0x000fc40007ffe0ff */
[----:B------:R-:W-:Y:S01]  /*0970*/  @!P6 SHF.L.U32 R17, R16, 0x2, RZ ;  /* 0x000000021011e819 */ /* 0x000fe200000006ff */
[----:B------:R3:W5:Y:S01]  /*0980*/  @!P0 LDG.E.64 R32, desc[UR14][R8.64] ;  /* 0x0000000e08208981 */ /* 0x000762000c1e1b00 */
[----:B------:R-:W-:Y:S02]  /*0990*/  @P1 IADD3.X R5, R18, R5, RZ, P2, !PT ;  /* 0x0000000512051210 */ /* 0x000fe400017fe4ff */
[----:B------:R-:W-:Y:S01]  /*09a0*/  @!P6 SHF.L.U64.HI R16, R16, 0x2, R3 ;  /* 0x000000021010e819 */ /* 0x000fe20000010203 */
[----:B-1----:R-:W-:Y:S01]  /*09b0*/  @!P4 IMAD R21, R21, R12, RZ ;  /* 0x0000000c1515c224 */ /* 0x002fe200078e02ff */
[----:B0-----:R-:W-:Y:S01]  /*09c0*/  @!P0 IADD3 R10, P2, R19, R10, RZ ;  /* 0x0000000a130a8210 */ /* 0x001fe20007f5e0ff */
[----:B------:R-:W-:Y:S01]  /*09d0*/  UIMAD.WIDE UR12, UR6, 0x8, UR12 ;  /* 0x00000008060c78a5 */ /* 0x000fe2000f8e020c */
[----:B------:R-:W-:Y:S01]  /*09e0*/  @!P4 MOV R2, R74 ;  /* 0x0000004a0002c202 */ /* 0x000fe20000000f00 */
[----:B------:R-:W-:Y:S01]  /*09f0*/  @!P4 IMAD R21, R62, R13, R21 ;  /* 0x0000000d3e15c224 */ /* 0x000fe200078e0215 */
[----:B------:R-:W-:Y:S01]  /*0a00*/  @!P4 MOV R3, R77 ;  /* 0x0000004d0003c202 */ /* 0x000fe20000000f00 */
[----:B------:R-:W0:Y:S01]  /*0a10*/  @!P4 LDC.64 R18, c[0x0][0x228] ;  /* 0x00008a00ff12cb82 */ /* 0x000e220000000a00 */
[----:B------:R-:W-:-:S02]  /*0a20*/  @!P0 IADD3.X R11, R14, R11, RZ, P2, !PT ;  /* 0x0000000b0e0b8210 */ /* 0x000fc400017fe4ff */
[C---:B--2---:R-:W-:Y:S01]  /*0a30*/  @!P6 IADD3 R34, P2, R17.reuse, R6, RZ ;  /* 0x000000061122e210 */ /* 0x044fe20007f5e0ff */
[----:B------:R-:W-:Y:S01]  /*0a40*/  @!P4 IMAD.WIDE.U32 R12, R62, R12, R2 ;  /* 0x0000000c3e0cc225 */ /* 0x000fe200078e0002 */
[----:B----4-:R-:W-:Y:S02]  /*0a50*/  @!P6 IADD3 R26, P5, R17, R26, RZ ;  /* 0x0000001a111ae210 */ /* 0x010fe40007fbe0ff */
[C---:B------:R-:W-:Y:S01]  /*0a60*/  @!P6 IADD3.X R35, R16.reuse, R7, RZ, P2, !PT ;  /* 0x000000071023e210 */ /* 0x040fe200017fe4ff */
[----:B------:R-:W1:Y:S01]  /*0a70*/  @!P3 LDC.64 R2, c[0x0][0x288] ;  /* 0x0000a200ff02bb82 */ /* 0x000e620000000a00 */
[----:B------:R-:W-:Y:S02]  /*0a80*/  @!P6 IADD3.X R27, R16, R27, RZ, P5, !PT ;  /* 0x0000001b101be210 */ /* 0x000fe40002ffe4ff */
[----:B------:R-:W-:Y:S02]  /*0a90*/  CS2R R6, SRZ ;  /* 0x0000000000067805 */ /* 0x000fe4000001ff00 */
[----:B---3--:R-:W-:-:S02]  /*0aa0*/  CS2R R8, SRZ ;  /* 0x0000000000087805 */ /* 0x008fc4000001ff00 */
[----:B------:R-:W-:Y:S01]  /*0ab0*/  @!P4 IADD3 R13, R13, R21, RZ ;  /* 0x000000150d0dc210 */ /* 0x000fe20007ffe0ff */
[----:B------:R-:W5:Y:S01]  /*0ac0*/  @!P6 LDG.E.64 R28, desc[UR14][R34.64] ;  /* 0x0000000e221ce981 */ /* 0x000f62000c1e1b00 */
[----:B------:R-:W-:Y:S01]  /*0ad0*/  @!P4 SHF.L.U32 R39, R12, 0x2, RZ ;  /* 0x000000020c27c819 */ /* 0x000fe200000006ff */
[----:B------:R-:W2:Y:S02]  /*0ae0*/  @!P4 LDC.64 R16, c[0x0][0x230] ;  /* 0x00008c00ff10cb82 */ /* 0x000ea40000000a00 */
[----:B------:R3:W5:Y:S01]  /*0af0*/  @!P0 LDG.E.64 R6, desc[UR14][R10.64] ;  /* 0x0000000e0a068981 */ /* 0x000762000c1e1b00 */
[----:B------:R-:W-:Y:S02]  /*0b00*/  ISETP.GE.U32.AND P2, PT, R60, UR18, PT ;  /* 0x000000123c007c0c */ /* 0x000fe4000bf46070 */
[----:B------:R-:W-:Y:S01]  /*0b10*/  @!P4 SHF.L.U64.HI R12, R12, 0x2, R13 ;  /* 0x000000020c0cc819 */ /* 0x000fe2000001020d */
[----:B------:R4:W5:Y:S01]  /*0b20*/  @!P6 LDG.E.64 R8, desc[UR14][R26.64] ;  /* 0x0000000e1a08e981 */ /* 0x000962000c1e1b00 */
[----:B------:R-:W-:-:S02]  /*0b30*/  ISETP.GE.AND.EX P2, PT, R37, UR19, PT, P2 ;  /* 0x0000001325007c0c */ /* 0x000fc4000bf46320 */
[----:B------:R-:W-:Y:S01]  /*0b40*/  SHF.R.S32.HI R31, RZ, 0x1f, R59 ;  /* 0x0000001fff1f7819 */ /* 0x000fe2000001143b */
[----:B------:R-:W4:Y:S01]  /*0b50*/  @!P3 LDC.64 R20, c[0x0][0x230] ;  /* 0x00008c00ff14bb82 */ /* 0x000f220000000a00 */
[----:B---3--:R-:W-:Y:S02]  /*0b60*/  @!P3 MOV R10, R74 ;  /* 0x0000004a000ab202 */ /* 0x008fe40000000f00 */
[----:B------:R-:W-:Y:S01]  /*0b70*/  @!P3 MOV R11, R77 ;  /* 0x0000004d000bb202 */ /* 0x000fe20000000f00 */
[----:B-1----:R-:W-:-:S04]  /*0b80*/  @!P3 IMAD R14, R15, R2, RZ ;  /* 0x000000020f0eb224 */ /* 0x002fc800078e02ff */
[----:B------:R-:W1:Y:S01]  /*0b90*/  @!P3 LDC.64 R24, c[0x0][0x228] ;  /* 0x00008a00ff18bb82 */ /* 0x000e620000000a00 */
[C---:B------:R-:W-:Y:S02]  /*0ba0*/  @!P3 IMAD R41, R61.reuse, R3, R14 ;  /* 0x000000033d29b224 */ /* 0x040fe400078e020e */
[----:B------:R-:W-:Y:S01]  /*0bb0*/  @!P3 IMAD.WIDE.U32 R2, R61, R2, R10 ;  /* 0x000000023d02b225 */ /* 0x000fe200078e000a */
[C---:B--2---:R-:W-:Y:S02]  /*0bc0*/  @!P4 IADD3 R16, P6, R39.reuse, R16, RZ ;  /* 0x000000102710c210 */ /* 0x044fe40007fde0ff */
[----:B------:R-:W-:Y:S02]  /*0bd0*/  ISETP.GT.U32.OR P2, PT, R66, 0x2ff, P2 ;  /* 0x000002ff4200780c */ /* 0x000fe40001744470 */
[----:B------:R-:W-:Y:S02]  /*0be0*/  @!P4 IADD3.X R17, R12, R17, RZ, P6, !PT ;  /* 0x000000110c11c210 */ /* 0x000fe400037fe4ff */
[----:B0-----:R-:W-:-:S02]  /*0bf0*/  @!P4 IADD3 R18, P6, R39, R18, RZ ;  /* 0x000000122712c210 */ /* 0x001fc40007fde0ff */
[----:B------:R-:W-:Y:S02]  /*0c00*/  @!P3 IADD3 R35, R3, R41, RZ ;  /* 0x000000290323b210 */ /* 0x000fe40007ffe0ff */
[----:B------:R-:W-:Y:S02]  /*0c10*/  @!P4 IADD3.X R19, R12, R19, RZ, P6, !PT ;  /* 0x000000130c13c210 */ /* 0x000fe400037fe4ff */
[----:B------:R-:W-:Y:S02]  /*0c20*/  @!P3 SHF.L.U64.HI R12, R2, 0x2, R35 ;  /* 0x00000002020cb819 */ /* 0x000fe40000010223 */
[----:B------:R-:W-:Y:S01]  /*0c30*/  MOV R34, UR12 ;  /* 0x0000000c00227c02 */ /* 0x000fe20008000f00 */
[----:B------:R-:W0:Y:S01]  /*0c40*/  @!P2 LDC.64 R14, c[0x0][0x288] ;  /* 0x0000a200ff0eab82 */ /* 0x000e220000000a00 */
[----:B------:R-:W-:Y:S02]  /*0c50*/  MOV R35, UR13 ;  /* 0x0000000d00237c02 */ /* 0x000fe40008000f00 */
[----:B------:R-:W-:-:S04]  /*0c60*/  ISETP.GE.U32.AND P0, PT, R59, UR18, PT ;  /* 0x000000123b007c0c */ /* 0x000fc8000bf06070 */
[----:B------:R-:W-:Y:S01]  /*0c70*/  ISETP.GE.AND.EX P0, PT, R31, UR19, PT, P0 ;  /* 0x000000131f007c0c */ /* 0x000fe2000bf06300 */
[----:B------:R-:W2:Y:S01]  /*0c80*/  LDG.E.64 R34, desc[UR14][R34.64] ;  /* 0x0000000e22227981 */ /* 0x000ea2000c1e1b00 */
[----:B------:R-:W-:Y:S01]  /*0c90*/  SHF.R.S32.HI R13, RZ, 0x1f, R58 ;  /* 0x0000001fff0d7819 */ /* 0x000fe2000001143a */
[----:B------:R-:W3:Y:S01]  /*0ca0*/  @!P2 LDC.64 R42, c[0x0][0x230] ;  /* 0x00008c00ff2aab82 */ /* 0x000ee20000000a00 */
[----:B------:R-:W-:Y:S02]  /*0cb0*/  ISETP.GT.U32.OR P0, PT, R66, 0x2ff, P0 ;  /* 0x000002ff4200780c */ /* 0x000fe40000704470 */
[----:B------:R-:W-:-:S04]  /*0cc0*/  ISETP.GE.U32.AND P5, PT, R58, UR18, PT ;  /* 0x000000123a007c0c */ /* 0x000fc8000bfa6070 */
[----:B------:R-:W-:Y:S01]  /*0cd0*/  ISETP.GE.AND.EX P5, PT, R13, UR19, PT, P5 ;  /* 0x000000130d007c0c */ /* 0x000fe2000bfa6350 */
[----:B------:R-:W3:Y:S03]  /*0ce0*/  @!P2 LDC.64 R44, c[0x0][0x228] ;  /* 0x00008a00ff2cab82 */ /* 0x000ee60000000a00 */
[----:B------:R-:W-:Y:S02]  /*0cf0*/  ISETP.GT.U32.OR P5, PT, R66, 0x2ff, P5 ;  /* 0x000002ff4200780c */ /* 0x000fe40002fa4470 */
[----:B------:R-:W-:-:S03]  /*0d00*/  @!P3 SHF.L.U32 R3, R2, 0x2, RZ ;  /* 0x000000020203b819 */ /* 0x000fc600000006ff */
[----:B------:R-:W3:Y:S01]  /*0d10*/  @!P0 LDC.64 R10, c[0x0][0x288] ;  /* 0x0000a200ff0a8b82 */ /* 0x000ee20000000a00 */
[----:B----4-:R-:W-:Y:S01]  /*0d20*/  @!P3 IADD3 R20, P6, R3, R20, RZ ;  /* 0x000000140314b210 */ /* 0x010fe20007fde0ff */
[----:B0-----:R-:W-:Y:S01]  /*0d30*/  @!P2 IMAD R37, R37, R14, RZ ;  /* 0x0000000e2525a224 */ /* 0x001fe200078e02ff */
[----:B------:R-:W-:Y:S02]  /*0d40*/  @!P2 MOV R26, R74 ;  /* 0x0000004a001aa202 */ /* 0x000fe40000000f00 */
[----:B------:R-:W-:Y:S02]  /*0d50*/  @!P2 MOV R27, R77 ;  /* 0x0000004d001ba202 */ /* 0x000fe40000000f00 */
[----:B------:R-:W-:Y:S01]  /*0d60*/  @!P3 IADD3.X R21, R12, R21, RZ, P6, !PT ;  /* 0x000000150c15b210 */ /* 0x000fe200037fe4ff */
[C---:B------:R-:W-:Y:S01]  /*0d70*/  @!P2 IMAD R37, R60.reuse, R15, R37 ;  /* 0x0000000f3c25a224 */ /* 0x040fe200078e0225 */
[----:B-1----:R-:W-:Y:S01]  /*0d80*/  @!P3 IADD3 R24, P6, R3, R24, RZ ;  /* 0x000000180318b210 */ /* 0x002fe20007fde0ff */
[----:B------:R-:W-:Y:S01]  /*0d90*/  @!P2 IMAD.WIDE.U32 R14, R60, R14, R26 ;  /* 0x0000000e3c0ea225 */ /* 0x000fe200078e001a */
[----:B------:R-:W0:Y:S04]  /*0da0*/  @!P5 LDC.64 R2, c[0x0][0x288] ;  /* 0x0000a200ff02db82 */ /* 0x000e280000000a00 */
[----:B------:R-:W-:-:S02]  /*0db0*/  @!P2 IADD3 R15, R15, R37, RZ ;  /* 0x000000250f0fa210 */ /* 0x000fc40007ffe0ff */
[----:B------:R-:W-:Y:S02]  /*0dc0*/  @!P3 IADD3.X R25, R12, R25, RZ, P6, !PT ;  /* 0x000000190c19b210 */ /* 0x000fe400037fe4ff */
[----:B------:R-:W1:Y:S01]  /*0dd0*/  @!P0 LDC.64 R46, c[0x0][0x230] ;  /* 0x00008c00ff2e8b82 */ /* 0x000e620000000a00 */
[C---:B------:R-:W-:Y:S02]  /*0de0*/  @!P2 SHF.L.U32 R27, R14.reuse, 0x2, RZ ;  /* 0x000000020e1ba819 */ /* 0x040fe400000006ff */
[----:B------:R-:W-:Y:S01]  /*0df0*/  @!P2 SHF.L.U64.HI R12, R14, 0x2, R15 ;  /* 0x000000020e0ca819 */ /* 0x000fe2000001020f */
[----:B---3--:R-:W-:Y:S01]  /*0e00*/  @!P0 IMAD R26, R31, R10, RZ ;  /* 0x0000000a1f1a8224 */ /* 0x008fe200078e02ff */
[----:B------:R-:W-:Y:S02]  /*0e10*/  @!P0 MOV R14, R74 ;  /* 0x0000004a000e8202 */ /* 0x000fe40000000f00 */
[----:B------:R-:W-:Y:S01]  /*0e20*/  @!P0 MOV R15, R77 ;  /* 0x0000004d000f8202 */ /* 0x000fe20000000f00 */
[----:B------:R-:W3:Y:S01]  /*0e30*/  @!P0 LDC.64 R36, c[0x0][0x228] ;  /* 0x00008a00ff248b82 */ /* 0x000ee20000000a00 */
[----:B------:R-:W-:Y:S01]  /*0e40*/  @!P0 IMAD R31, R59, R11, R26 ;  /* 0x0000000b3b1f8224 */ /* 0x000fe200078e021a */
[----:B------:R-:W-:Y:S01]  /*0e50*/  @!P2 IADD3 R42, P6, R27, R42, RZ ;  /* 0x0000002a1b2aa210 */ /* 0x000fe20007fde0ff */
[----:B------:R-:W-:-:S03]  /*0e60*/  @!P0 IMAD.WIDE.U32 R10, R59, R10, R14 ;  /* 0x0000000a3b0a8225 */ /* 0x000fc600078e000e */
[C---:B------:R-:W-:Y:S02]  /*0e70*/  @!P2 IADD3.X R43, R12.reuse, R43, RZ, P6, !PT ;  /* 0x0000002b0c2ba210 */ /* 0x040fe400037fe4ff */
[----:B------:R-:W4:Y:S01]  /*0e80*/  @!P5 LDC.64 R38, c[0x0][0x230] ;  /* 0x00008c00ff26db82 */ /* 0x000f220000000a00 */
[----:B------:R-:W-:Y:S02]  /*0e90*/  @!P2 IADD3 R44, P6, R27, R44, RZ ;  /* 0x0000002c1b2ca210 */ /* 0x000fe40007fde0ff */
[----:B------:R-:W-:Y:S01]  /*0ea0*/  @!P0 IADD3 R11, R11, R31, RZ ;  /* 0x0000001f0b0b8210 */ /* 0x000fe20007ffe0ff */
[----:B0-----:R-:W-:Y:S01]  /*0eb0*/  @!P5 IMAD R14, R13, R2, RZ ;  /* 0x000000020d0ed224 */ /* 0x001fe200078e02ff */
[----:B------:R-:W-:-:S03]  /*0ec0*/  @!P2 IADD3.X R45, R12, R45, RZ, P6, !PT ;  /* 0x0000002d0c2da210 */ /* 0x000fc600037fe4ff */
[----:B------:R-:W0:Y:S01]  /*0ed0*/  @!P5 LDC.64 R40, c[0x0][0x228] ;  /* 0x00008a00ff28db82 */ /* 0x000e220000000a00 */
[C---:B------:R-:W-:Y:S02]  /*0ee0*/  @!P0 SHF.L.U32 R13, R10.reuse, 0x2, RZ ;  /* 0x000000020a0d8819 */ /* 0x040fe400000006ff */
[----:B------:R-:W-:Y:S02]  /*0ef0*/  @!P0 SHF.L.U64.HI R12, R10, 0x2, R11 ;  /* 0x000000020a0c8819 */ /* 0x000fe4000001020b */
[----:B------:R-:W-:Y:S02]  /*0f00*/  @!P5 MOV R10, R74 ;  /* 0x0000004a000ad202 */ /* 0x000fe40000000f00 */
[----:B------:R-:W-:Y:S01]  /*0f10*/  @!P5 MOV R11, R77 ;  /* 0x0000004d000bd202 */ /* 0x000fe20000000f00 */
[C---:B------:R-:W-:Y:S01]  /*0f20*/  @!P5 IMAD R15, R58.reuse, R3, R14 ;  /* 0x000000033a0fd224 */ /* 0x040fe200078e020e */
[----:B-1----:R-:W-:Y:S01]  /*0f30*/  @!P0 IADD3 R46, P6, R13, R46, RZ ;  /* 0x0000002e0d2e8210 */ /* 0x002fe20007fde0ff */
[----:B------:R-:W-:-:S03]  /*0f40*/  @!P5 IMAD.WIDE.U32 R2, R58, R2, R10 ;  /* 0x000000023a02d225 */ /* 0x000fc600078e000a */
[----:B------:R-:W-:Y:S02]  /*0f50*/  @!P0 IADD3.X R47, R12, R47, RZ, P6, !PT ;  /* 0x0000002f0c2f8210 */ /* 0x000fe400037fe4ff */
[----:B---3--:R-:W-:Y:S02]  /*0f60*/  @!P0 IADD3 R36, P6, R13, R36, RZ ;  /* 0x000000240d248210 */ /* 0x008fe40007fde0ff */
[----:B------:R-:W-:Y:S02]  /*0f70*/  @!P5 IADD3 R11, R3, R15, RZ ;  /* 0x0000000f030bd210 */ /* 0x000fe40007ffe0ff */
[----:B------:R-:W-:Y:S02]  /*0f80*/  @!P5 SHF.L.U32 R3, R2, 0x2, RZ ;  /* 0x000000020203d819 */ /* 0x000fe400000006ff */
[----:B------:R-:W-:Y:S02]  /*0f90*/  @!P0 IADD3.X R37, R12, R37, RZ, P6, !PT ;  /* 0x000000250c258210 */ /* 0x000fe400037fe4ff */
[----:B------:R-:W-:-:S02]  /*0fa0*/  @!P5 SHF.L.U64.HI R2, R2, 0x2, R11 ;  /* 0x000000020202d819 */ /* 0x000fc4000001020b */
[----:B----4-:R-:W-:-:S04]  /*0fb0*/  @!P5 IADD3 R38, P6, R3, R38, RZ ;  /* 0x000000260326d210 */ /* 0x010fc80007fde0ff */
[C---:B------:R-:W-:Y:S02]  /*0fc0*/  @!P5 IADD3.X R39, R2.reuse, R39, RZ, P6, !PT ;  /* 0x000000270227d210 */ /* 0x040fe400037fe4ff */
[----:B0-----:R-:W-:Y:S01]  /*0fd0*/  @!P5 IADD3 R40, P6, R3, R40, RZ ;  /* 0x000000280328d210 */ /* 0x001fe20007fde0ff */
[----:B------:R-:W-:Y:S01]  /*0fe0*/  HFMA2.MMA R3, -RZ, RZ, 0, 0 ;  /* 0x00000000ff037435 */ /* 0x000fe200000001ff */
[----:B------:R-:W-:Y:S02]  /*0ff0*/  CS2R R10, SRZ ;  /* 0x00000000000a7805 */ /* 0x000fe4000001ff00 */
[----:B------:R-:W-:Y:S02]  /*1000*/  CS2R R26, SRZ ;  /* 0x00000000001a7805 */ /* 0x000fe4000001ff00 */
[----:B------:R-:W-:Y:S02]  /*1010*/  @!P5 IADD3.X R41, R2, R41, RZ, P6, !PT ;  /* 0x000000290229d210 */ /* 0x000fe400037fe4ff */
[----:B------:R-:W-:-:S02]  /*1020*/  CS2R R14, SRZ ;  /* 0x00000000000e7805 */ /* 0x000fc4000001ff00 */
[----:B------:R-:W-:Y:S01]  /*1030*/  MOV R2, RZ ;  /* 0x000000ff00027202 */ /* 0x000fe20000000f00 */
[----:B------:R0:W5:Y:S04]  /*1040*/  @P1 LDG.E.64 R10, desc[UR14][R4.64] ;  /* 0x0000000e040a1981 */ /* 0x000168000c1e1b00 */
[----:B------:R1:W5:Y:S04]  /*1050*/  @!P4 LDG.E.64 R26, desc[UR14][R16.64] ;  /* 0x0000000e101ac981 */ /* 0x000368000c1e1b00 */
[----:B------:R3:W5:Y:S01]  /*1060*/  @!P3 LDG.E.64 R2, desc[UR14][R20.64] ;  /* 0x0000000e1402b981 */ /* 0x000762000c1e1b00 */
[----:B0-----:R-:W-:-:S03]  /*1070*/  CS2R R4, SRZ ;  /* 0x0000000000047805 */ /* 0x001fc6000001ff00 */
[----:B------:R0:W5:Y:S01]  /*1080*/  @!P3 LDG.E.64 R14, desc[UR14][R24.64] ;  /* 0x0000000e180eb981 */ /* 0x000162000c1e1b00 */
[----:B-1----:R-:W-:-:S03]  /*1090*/  CS2R R16, SRZ ;  /* 0x0000000000107805 */ /* 0x002fc6000001ff00 */
[----:B------:R-:W5:Y:S01]  /*10a0*/  @!P2 LDG.E.64 R4, desc[UR14][R42.64] ;  /* 0x0000000e2a04a981 */ /* 0x000f62000c1e1b00 */
[----:B---3--:R-:W-:-:S03]  /*10b0*/  CS2R R20, SRZ ;  /* 0x0000000000147805 */ /* 0x008fc6000001ff00 */
[----:B------:R-:W5:Y:S01]  /*10c0*/  @!P2 LDG.E.64 R16, desc[UR14][R44.64] ;  /* 0x0000000e2c10a981 */ /* 0x000f62000c1e1b00 */
[----:B0-----:R-:W-:-:S03]  /*10d0*/  CS2R R24, SRZ ;  /* 0x0000000000187805 */ /* 0x001fc6000001ff00 */
        /* <DEDUP_REMOVED lines=8> */
[----:B------:R0:W5:Y:S04]  /*1160*/  @!P0 LDG.E.64 R22, desc[UR14][R46.64] ;  /* 0x0000000e2e168981 */ /* 0x000168000c1e1b00 */
[----:B------:R0:W5:Y:S01]  /*1170*/  @!P0 LDG.E.64 R18, desc[UR14][R36.64] ;  /* 0x0000000e24128981 */ /* 0x000162000c1e1b00 */
[----:B------:R-:W-:Y:S01]  /*1180*/  UMOV UR13, 0x3f800000 ;  /* 0x3f800000000d7882 */ /* 0x000fe20000000000 */
[----:B------:R-:W-:Y:S01]  /*1190*/  BSSY B0, `(.L_x_2452) ;  /* 0x0000020000007945 */ /* 0x000fe20003800000 */
[----:B------:R-:W-:Y:S02]  /*11a0*/  CS2R R56, SRZ ;  /* 0x0000000000387805 */ /* 0x000fe4000001ff00 */
[----:B------:R-:W-:Y:S02]  /*11b0*/  CS2R R54, SRZ ;  /* 0x0000000000367805 */ /* 0x000fe4000001ff00 */
[----:B--2---:R-:W-:-:S13]  /*11c0*/  R2UR UR12, R34 ;  /* 0x00000000220c72ca */ /* 0x004fda00000e0000 */
[----:B------:R-:W-:-:S05]  /*11d0*/  MOV R34, UR12 ;  /* 0x0000000c00227c02 */ /* 0x000fca0008000f00 */
[----:B------:R-:W-:-:S05]  /*11e0*/  FFMA.FTZ R35, -R34, UR12, R35 ;  /* 0x0000000c22237c23 */ /* 0x000fca0008010123 */
[----:B------:R-:W-:-:S13]  /*11f0*/  FSETP.GTU.FTZ.AND P0, PT, R35, RZ, PT ;  /* 0x000000ff2300720b */ /* 0x000fda0003f1c000 */
[----:B------:R-:W-:Y:S01]  /*1200*/  VOTEU.ANY UP0, P0 ;  /* 0x00000000003f7886 */ /* 0x000fe20000000100 */
[----:B------:R-:W-:-:S04]  /*1210*/  PLOP3.LUT P0, PT, PT, PT, UP0, 0x80, 0x0 ;  /* 0x000000000000781c */ /* 0x000fc80003f0f008 */
[----:B------:R-:W-:-:S09]  /*1220*/  @UP0 ULDC UR11, c[0x0][0x250] ;  /* 0x00009400000b0ab9 */ /* 0x000fd20000000800 */
[----:B------:R-:W-:-:S06]  /*1230*/  @P0 FADD.FTZ R34, R35, UR11 ;  /* 0x0000000b23220e21 */ /* 0x000fcc0008010000 */
[----:B------:R-:W1:Y:S02]  /*1240*/  @P0 MUFU.RSQ R34, R34 ;  /* 0x0000002200220308 */ /* 0x000e640000001400 */
[----:B-1----:R-:W-:Y:S02]  /*1250*/  @P0 R2UR UR11, R34 ;  /* 0x00000000220b02ca */ /* 0x002fe400000e0000 */
[----:B------:R-:W-:-:S11]  /*1260*/  ISETP.GT.U32.AND P0, PT, R66, 0x2ff, PT ;  /* 0x000002ff4200780c */ /* 0x000fd60003f04070 */
[----:B------:R-:W-:Y:S02]  /*1270*/  @UP0 UMOV UR13, UR11 ;  /* 0x0000000b000d0c82 */ /* 0x000fe40008000000 */
[----:B0-----:R-:W-:Y:S05]  /*1280*/  @P0 BRA `(.L_x_2453) ;  /* 0x0000000000400947 */ /* 0x001fea0003800000 */
        /* <DEDUP_REMOVED lines=16> */
.L_x_2453:
[----:B------:R-:W-:Y:S05]  /*1390*/  BSYNC B0 ;  /* 0x0000000000007941 */ /* 0x000fea0003800000 */
.L_x_2452:
        /* <DEDUP_REMOVED lines=29> */
.L_x_2454:
[----:B------:R-:W-:Y:S01]  /*1570*/  FMUL.FTZ R31, R33, R57 ;  /* 0x00000039211f7220 */ /* 0x000fe20000410000 */
        /* <DEDUP_REMOVED lines=20> */
[----:B-1----:R-:W-:Y:S01]  /*16c0*/  FADD.FTZ R41, -R37, 1 ;  /* 0x3f80000025297421 */ /* 0x002fe20000010100 */
[----:B------:R-:W-:-:S03]  /*16d0*/  FMUL.FTZ R37, R6, R37 ;  /* 0x0000002506257220 */ /* 0x000fc60000410000 */
[----:B------:R-:W-:-:S04]  /*16e0*/  FFMA.FTZ R32, R32, R41, 1 ;  /* 0x3f80000020207423 */ /* 0x000fc80000010029 */
[----:B------:R-:W-:Y:S01]  /*16f0*/  FMUL.FTZ R32, R37, R32 ;  /* 0x0000002025207220 */ /* 0x000fe20000410000 */
[----:B------:R-:W-:-:S07]  /*1700*/  FMUL.FTZ R37, R34, R43 ;  /* 0x0000002b22257220 */ /* 0x000fce0000410000 */
.L_x_2455:
        /* <DEDUP_REMOVED lines=31> */
.L_x_2456:
[----:B------:R-:W-:Y:S01]  /*1900*/  FFMA.FTZ R39, R47, R31, R0 ;  /* 0x0000001f2f277223 */ /* 0x000fe20000010000 */
[----:B------:R-:W-:Y:S01]  /*1910*/  FMUL.FTZ R35, R28, R57 ;  /* 0x000000391c237220 */ /* 0x000fe20000410000 */
[----:B------:R-:W-:Y:S01]  /*1920*/  FADD.FTZ R0, R31, R30 ;  /* 0x0000001e1f007221 */ /* 0x000fe20000010000 */
[----:B------:R-:W-:Y:S01]  /*1930*/  FADD.FTZ R44, R26, -UR12 ;  /* 0x8000000c1a2c7e21 */ /* 0x000fe20008010000 */
[----:B------:R-:W-:Y:S01]  /*1940*/  MOV R26, R12 ;  /* 0x0000000c001a7202 */ /* 0x000fe20000000f00 */
[----:B------:R-:W-:Y:S01]  /*1950*/  FFMA.FTZ R30, R46, R35, R39 ;  /* 0x000000232e1e7223 */ /* 0x000fe20000010027 */
[----:B------:R-:W-:Y:S01]  /*1960*/  FADD.FTZ R31, R0, R35 ;  /* 0x00000023001f7221 */ /* 0x000fe20000010000 */
[----:B------:R-:W-:Y:S01]  /*1970*/  FADD.FTZ R0, R27, -UR12 ;  /* 0x8000000c1b007e21 */ /* 0x000fe20008010000 */
[----:B------:R-:W-:Y:S01]  /*1980*/  MOV R27, R13 ;  /* 0x0000000d001b7202 */ /* 0x000fe20000000f00 */
        /* <DEDUP_REMOVED lines=18> */
[----:B------:R-:W-:Y:S02]  /*1ab0*/  FMUL.FTZ R39, R12, R39 ;  /* 0x000000270c277220 */ /* 0x000fe40000410000 */
[----:B------:R-:W-:Y:S01]  /*1ac0*/  FMUL.FTZ R27, R27, R68 ;  /* 0x000000441b1b7220 */ /* 0x000fe20000410000 */
[----:B------:R-:W-:-:S04]  /*1ad0*/  FFMA.FTZ R26, R26, R43, 1 ;  /* 0x3f8000001a1a7423 */ /* 0x000fc8000001002b */
[----:B------:R-:W-:-:S07]  /*1ae0*/  FMUL.FTZ R26, R39, R26 ;  /* 0x0000001a271a7220 */ /* 0x000fce0000410000 */
.L_x_2457:
        /* <DEDUP_REMOVED lines=33> */
.L_x_2458:
[----:B------:R-:W-:Y:S01]  /*1d00*/  FMUL.FTZ R41, R31, R57 ;  /* 0x000000391f297220 */ /* 0x000fe20000410000 */
[----:B------:R-:W-:Y:S01]  /*1d10*/  FADD.FTZ R39, RZ, R33 ;  /* 0x00000021ff277221 */ /* 0x000fe20000010000 */
[----:B------:R-:W-:Y:S01]  /*1d20*/  FFMA.FTZ R43, R50, R33, RZ ;  /* 0x00000021322b7223 */ /* 0x000fe200000100ff */
        /* <DEDUP_REMOVED lines=34> */
.L_x_2459:
[----:B------:R-:W-:Y:S01]  /*1f50*/  FMUL.FTZ R41, R34, R57 ;  /* 0x0000003922297220 */ /* 0x000fe20000410000 */
[----:B------:R-:W-:Y:S01]  /*1f60*/  FFMA.FTZ R36, R47, R37, R38 ;  /* 0x000000252f247223 */ /* 0x000fe20000010026 */
[----:B------:R-:W-:Y:S01]  /*1f70*/  FADD.FTZ R38, R42, R37 ;  /* 0x000000252a267221 */ /* 0x000fe20000010000 */
[----:B------:R-:W-:Y:S01]  /*1f80*/  FADD.FTZ R68, R22, -UR12 ;  /* 0x8000000c16447e21 */ /* 0x000fe20008010000 */
[----:B------:R-:W-:Y:S01]  /*1f90*/  FFMA.FTZ R42, R4, R41, R39 ;  /* 0x00000029042a7223 */ /* 0x000fe20000010027 */
[----:B------:R-:W-:Y:S01]  /*1fa0*/  FMUL.FTZ R39, R32, R54 ;  /* 0x0000003620277220 */ /* 0x000fe20000410000 */
[----:B------:R-:W-:Y:S01]  /*1fb0*/  FADD.FTZ R40, R40, R41 ;  /* 0x0000002928287221 */ /* 0x000fe20000010000 */
[----:B------:R-:W-:Y:S01]  /*1fc0*/  FADD.FTZ R69, R23, -UR12 ;  /* 0x8000000c17457e21 */ /* 0x000fe20008010000 */
[----:B------:R-:W-:Y:S01]  /*1fd0*/  MOV R22, R18 ;  /* 0x0000001200167202 */ /* 0x000fe20000000f00 */
[----:B------:R-:W-:Y:S01]  /*1fe0*/  FFMA.FTZ R23, R5, R39, R42 ;  /* 0x0000002705177223 */ /* 0x000fe2000001002a */
[----:B------:R-:W-:Y:S01]  /*1ff0*/  FADD.FTZ R39, R39, R40 ;  /* 0x0000002827277221 */ /* 0x000fe20000010000 */
[----:B------:R-:W-:Y:S01]  /*2000*/  FMUL.FTZ R68, R68, UR13 ;  /* 0x0000000d44447c20 */ /* 0x000fe20008410000 */
        /* <DEDUP_REMOVED lines=21> */
.L_x_2460:
[----:B------:R-:W-:Y:S01]  /*2160*/  FMUL.FTZ R40, R22, R57 ;  /* 0x0000003916287220 */ /* 0x000fe20000410000 */
[----:B------:R-:W-:Y:S01]  /*2170*/  FADD.FTZ R25, R25, -UR12 ;  /* 0x8000000c19197e21 */ /* 0x000fe20008010000 */
[----:B------:R-:W-:Y:S02]  /*2180*/  FADD.FTZ R24, R24, -UR12 ;  /* 0x8000000c18187e21 */ /* 0x000fe40008010000 */
[----:B------:R-:W-:Y:S01]  /*2190*/  FFMA.FTZ R42, R68, R40, R23 ;  /* 0x00000028442a7223 */ /* 0x000fe20000010017 */
[----:B------:R-:W-:Y:S01]  /*21a0*/  FADD.FTZ R40, R39, R40 ;  /* 0x0000002827287221 */ /* 0x000fe20000010000 */
[----:B------:R-:W-:Y:S01]  /*21b0*/  FMUL.FTZ R39, R37, R54 ;  /* 0x0000003625277220 */ /* 0x000fe20000410000 */
[----:B------:R-:W-:Y:S01]  /*21c0*/  FMUL.FTZ R71, R25, UR13 ;  /* 0x0000000d19477c20 */ /* 0x000fe20008410000 */
[----:B------:R-:W-:Y:S01]  /*21d0*/  FMUL.FTZ R70, R24, UR13 ;  /* 0x0000000d18467c20 */ /* 0x000fe20008410000 */
[----:B------:R-:W-:Y:S01]  /*21e0*/  MOV R25, R20 ;  /* 0x0000001400197202 */ /* 0x000fe20000000f00 */
[----:B------:R-:W-:Y:S01]  /*21f0*/  FFMA.FTZ R23, R69, R39, R42 ;  /* 0x0000002745177223 */ /* 0x000fe2000001002a */
[----:B------:R-:W-:Y:S01]  /*2200*/  FADD.FTZ R39, R39, R40 ;  /* 0x0000002827277221 */ /* 0x000fe20000010000 */
        /* <DEDUP_REMOVED lines=20> */
.L_x_2461:
[----:B------:R-:W-:Y:S01]  /*2350*/  FMUL.FTZ R24, R25, R57 ;  /* 0x0000003919187220 */ /* 0x000fe20000410000 */
[----:B------:R-:W-:Y:S01]  /*2360*/  ISETP.GT.AND P0, PT, R52, 0x1e, PT ;  /* 0x0000001e3400780c */ /* 0x000fe20003f04270 */
[----:B------:R-:W-:Y:S01]  /*2370*/  FADD.FTZ R35, R35, R28 ;  /* 0x0000001c23237221 */ /* 0x000fe20000010000 */
[----:B------:R-:W-:Y:S01]  /*2380*/  FFMA.FTZ R33, R46, R28, R33 ;  /* 0x0000001c2e217223 */ /* 0x000fe20000010021 */
[----:B------:R-:W-:Y:S01]  /*2390*/  FFMA.FTZ R42, R70, R24, R23 ;  /* 0x00000018462a7223 */ /* 0x000fe20000010017 */
[----:B------:R-:W-:Y:S01]  /*23a0*/  FMUL.FTZ R23, R40, R54 ;  /* 0x0000003628177220 */ /* 0x000fe20000410000 */
[----:B------:R-:W-:Y:S01]  /*23b0*/  FADD.FTZ R72, R39, R24 ;  /* 0x0000001827487221 */ /* 0x000fe20000010000 */
[----:B------:R-:W-:Y:S01]  /*23c0*/  FADD.FTZ R28, R35, R26 ;  /* 0x0000001a231c7221 */ /* 0x000fe20000010000 */
[----:B------:R-:W-:Y:S01]  /*23d0*/  FADD.FTZ R38, R38, R29 ;  /* 0x0000001d26267221 */ /* 0x000fe20000010000 */
[----:B------:R-:W-:Y:S01]  /*23e0*/  FFMA.FTZ R24, R71, R23, R42 ;  /* 0x0000001747187223 */ /* 0x000fe2000001002a */
[----:B------:R-:W-:Y:S01]  /*23f0*/  FADD.FTZ R23, R23, R72 ;  /* 0x0000004817177221 */ /* 0x000fe20000010000 */
[----:B------:R-:W-:Y:S01]  /*2400*/  FFMA.FTZ R35, R44, R26, R33 ;  /* 0x0000001a2c237223 */ /* 0x000fe20000010021 */
[----:B------:R-:W0:Y:S01]  /*2410*/  S2UR UR18, SR_CgaCtaId ;  /* 0x00000000001279c3 */ /* 0x000e220000008800 */
[----:B------:R-:W-:Y:S01]  /*2420*/  FADD.FTZ R33, R38, R27 ;  /* 0x0000001b26217221 */ /* 0x000fe20000010000 */
[----:B------:R-:W1:Y:S01]  /*2430*/  SHFL.DOWN PT, R39, R24, 0x1, 0x1f ;  /* 0x08201f0018277f89 */ /* 0x000e6200000e0000 */
[----:B------:R-:W-:Y:S01]  /*2440*/  FFMA.FTZ R35, R2, R31, R35 ;  /* 0x0000001f02237223 */ /* 0x000fe20000010023 */
[----:B------:R-:W-:Y:S01]  /*2450*/  UMOV UR12, 0x400 ;  /* 0x00000400000c7882 */ /* 0x000fe20000000000 */
[----:B------:R-:W-:Y:S01]  /*2460*/  FADD.FTZ R33, R33, R30 ;  /* 0x0000001e21217221 */ /* 0x000fe20000010000 */
[----:B------:R-:W2:Y:S01]  /*2470*/  SHFL.DOWN PT, R42, R23, 0x1, 0x1f ;  /* 0x08201f00172a7f89 */ /* 0x000ea200000e0000 */
[----:B------:R-:W-:Y:S01]  /*2480*/  UIADD3 UR11, UR12, 0xf0, URZ ;  /* 0x000000f00c0b7890 */ /* 0x000fe2000fffe03f */
[----:B------:R-:W-:Y:S01]  /*2490*/  FFMA.FTZ R35, R4, R34, R35 ;  /* 0x0000002204237223 */ /* 0x000fe20000010023 */
[C---:B------:R-:W-:Y:S01]  /*24a0*/  ISETP.NE.AND P2, PT, R66.reuse, RZ, PT ;  /* 0x000000ff4200720c */ /* 0x040fe20003f45270 */
[----:B------:R-:W-:Y:S01]  /*24b0*/  BSSY B0, `(.L_x_2462) ;  /* 0x000006a000007945 */ /* 0x000fe20003800000 */
[----:B------:R-:W-:Y:S01]  /*24c0*/  ISETP.GT.U32.AND P3, PT, R66, 0x2f, PT ;  /* 0x0000002f4200780c */ /* 0x000fe20003f64070 */
[----:B------:R-:W-:Y:S01]  /*24d0*/  FFMA.FTZ R35, R68, R22, R35 ;  /* 0x0000001644237223 */ /* 0x000fe20000010023 */
[----:B0-----:R-:W-:Y:S01]  /*24e0*/  ULEA UR11, UR18, UR11, 0x18 ;  /* 0x0000000b120b7291 */ /* 0x001fe2000f8ec03f */
[----:B-1----:R-:W-:Y:S01]  /*24f0*/  @!P0 FADD.FTZ R24, R24, R39 ;  /* 0x0000002718188221 */ /* 0x002fe20000010000 */
[----:B--2---:R-:W-:-:S04]  /*2500*/  @!P0 FADD.FTZ R23, R23, R42 ;  /* 0x0000002a17178221 */ /* 0x004fc80000010000 */
[----:B------:R-:W0:Y:S01]  /*2510*/  SHFL.DOWN PT, R39, R24, 0x2, 0x1f ;  /* 0x08401f0018277f89 */ /* 0x000e2200000e0000 */
[----:B------:R-:W-:Y:S02]  /*2520*/  ISETP.GT.AND P0, PT, R52, 0x1d, PT ;  /* 0x0000001d3400780c */ /* 0x000fe40003f04270 */
[----:B------:R-:W-:Y:S01]  /*2530*/  LEA R72, R66, UR11, 0x4 ;  /* 0x0000000b42487c11 */ /* 0x000fe2000f8e20ff */
        /* <DEDUP_REMOVED lines=13> */
[----:B-1----:R-:W-:-:S03]  /*2610*/  @!P0 FADD.FTZ R23, R23, R42 ;  /* 0x0000002a17178221 */ /* 0x002fc60000010000 */
[----:B------:R-:W0:Y:S01]  /*2620*/  SHFL.DOWN PT, R29, R24, 0x10, 0x1f ;  /* 0x0a001f00181d7f89 */ /* 0x000e2200000e0000 */
[----:B------:R-:W-:Y:S01]  /*2630*/  ISETP.GT.AND P0, PT, R52, 0xf, PT ;  /* 0x0000000f3400780c */ /* 0x000fe20003f04270 */
[----:B------:R-:W-:Y:S01]  /*2640*/  FFMA.FTZ R36, R0, R27, R39 ;  /* 0x0000001b00247223 */ /* 0x000fe20000010027 */
[----:B------:R-:W-:Y:S01]  /*2650*/  FADD.FTZ R27, R28, R31 ;  /* 0x0000001f1c1b7221 */ /* 0x000fe20000010000 */
[----:B------:R-:W1:Y:S01]  /*2660*/  SHFL.DOWN PT, R26, R23, 0x10, 0x1f ;  /* 0x0a001f00171a7f89 */ /* 0x000e6200000e0000 */
[----:B------:R-:W-:Y:S01]  /*2670*/  FADD.FTZ R28, R33, R32 ;  /* 0x00000020211c7221 */ /* 0x000fe20000010000 */
[----:B------:R-:W-:Y:S01]  /*2680*/  FFMA.FTZ R36, R3, R30, R36 ;  /* 0x0000001e03247223 */ /* 0x000fe20000010024 */
[----:B------:R-:W-:Y:S02]  /*2690*/  FADD.FTZ R27, R27, R34 ;  /* 0x000000221b1b7221 */ /* 0x000fe40000010000 */
[----:B------:R-:W-:Y:S01]  /*26a0*/  FADD.FTZ R31, R28, R37 ;  /* 0x000000251c1f7221 */ /* 0x000fe20000010000 */
[----:B------:R-:W-:Y:S01]  /*26b0*/  FFMA.FTZ R36, R5, R32, R36 ;  /* 0x0000002005247223 */ /* 0x000fe20000010024 */
[----:B------:R-:W-:Y:S01]  /*26c0*/  FADD.FTZ R30, R27, R22 ;  /* 0x000000161b1e7221 */ /* 0x000fe20000010000 */
[----:B------:R-:W-:Y:S01]  /*26d0*/  FFMA.FTZ R28, R70, R25, R35 ;  /* 0x00000019461c7223 */ /* 0x000fe20000010023 */
[----:B------:R-:W-:Y:S01]  /*26e0*/  FADD.FTZ R31, R31, R40 ;  /* 0x000000281f1f7221 */ /* 0x000fe20000010000 */
[----:B------:R-:W-:Y:S01]  /*26f0*/  FFMA.FTZ R36, R69, R37, R36 ;  /* 0x0000002545247223 */ /* 0x000fe20000010024 */
[----:B------:R-:W-:Y:S01]  /*2700*/  FADD.FTZ R30, R30, R25 ;  /* 0x000000191e1e7221 */ /* 0x000fe20000010000 */
[----:B0-----:R-:W-:-:S02]  /*2710*/  @!P0 FADD.FTZ R24, R24, R29 ;  /* 0x0000001d18188221 */ /* 0x001fc40000010000 */
[----:B------:R-:W-:Y:S01]  /*2720*/  FFMA.FTZ R29, R71, R40, R36 ;  /* 0x00000028471d7223 */ /* 0x000fe20000010024 */
[----:B-1----:R-:W-:Y:S01]  /*2730*/  @!P0 FADD.FTZ R23, R23, R26 ;  /* 0x0000001a17178221 */ /* 0x002fe20000010000 */
[----:B------:R-:W-:-:S03]  /*2740*/  ISETP.NE.AND P0, PT, R52, RZ, PT ;  /* 0x000000ff3400720c */ /* 0x000fc60003f05270 */
[----:B------:R0:W-:Y:S01]  /*2750*/  STS.128 [R72], R28 ;  /* 0x0000001c48007388 */ /* 0x0001e20000000c00 */
[----:B------:R-:W-:-:S09]  /*2760*/  MOV R22, R24 ;  /* 0x0000001800167202 */ /* 0x000fd20000000f00 */
        /* <DEDUP_REMOVED lines=11> */
[----:B------:R-:W-:Y:S01]  /*2820*/  LDS.128 R36, [UR11+0x60] ;  /* 0x0000600bff247984 */ /* 0x000fe20008000c00 */
[----:B--2---:R-:W-:Y:S01]  /*2830*/  FADD.FTZ R23, R41, R24 ;  /* 0x0000001829177221 */ /* 0x004fe20000010000 */
[----:B------:R-:W-:Y:S02]  /*2840*/  FADD.FTZ R22, R22, R25 ;  /* 0x0000001916167221 */ /* 0x000fe40000010000 */
[----:B------:R-:W0:Y:S01]  /*2850*/  LDS.128 R40, [UR11+0x50] ;  /* 0x0000500bff287984 */ /* 0x000e220008000c00 */
[----:B------:R-:W-:Y:S01]  /*2860*/  FADD.FTZ R23, R23, R26 ;  /* 0x0000001a17177221 */ /* 0x000fe20000010000 */
[----:B------:R-:W-:Y:S02]  /*2870*/  FADD.FTZ R22, R22, R27 ;  /* 0x0000001b16167221 */ /* 0x000fe40000010000 */
[----:B------:R-:W1:Y:S01]  /*2880*/  LDS.128 R24, [UR11+0x70] ;  /* 0x0000700bff187984 */ /* 0x000e620008000c00 */
[----:B---3--:R-:W-:Y:S01]  /*2890*/  FADD.FTZ R23, R23, R32 ;  /* 0x0000002017177221 */ /* 0x008fe20000010000 */
[----:B------:R-:W-:-:S03]  /*28a0*/  FADD.FTZ R22, R22, R33 ;  /* 0x0000002116167221 */ /* 0x000fc60000010000 */
[----:B------:R-:W-:Y:S01]  /*28b0*/  FADD.FTZ R23, R23, R34 ;  /* 0x0000002217177221 */ /* 0x000fe20000010000 */
[----:B------:R-:W-:Y:S02]  /*28c0*/  FADD.FTZ R22, R22, R35 ;  /* 0x0000002316167221 */ /* 0x000fe40000010000 */
[----:B------:R-:W-:Y:S01]  /*28d0*/  LDS.128 R32, [UR11+0x90] ;  /* 0x0000900bff207984 */ /* 0x000fe20008000c00 */
[----:B0-----:R-:W-:Y:S01]  /*28e0*/  FADD.FTZ R23, R23, R40 ;  /* 0x0000002817177221 */ /* 0x001fe20000010000 */
[----:B------:R-:W-:-:S03]  /*28f0*/  FADD.FTZ R22, R22, R41 ;  /* 0x0000002916167221 */ /* 0x000fc60000010000 */
[----:B------:R-:W-:Y:S01]  /*2900*/  FADD.FTZ R23, R23, R42 ;  /* 0x0000002a17177221 */ /* 0x000fe20000010000 */
[----:B------:R-:W-:Y:S02]  /*2910*/  FADD.FTZ R22, R22, R43 ;  /* 0x0000002b16167221 */ /* 0x000fe40000010000 */
[----:B------:R-:W0:Y:S01]  /*2920*/  LDS.128 R40, [UR11+0x80] ;  /* 0x0000800bff287984 */ /* 0x000e220008000c00 */
[----:B------:R-:W-:Y:S01]  /*2930*/  FADD.FTZ R23, R23, R36 ;  /* 0x0000002417177221 */ /* 0x000fe20000010000 */
        /* <DEDUP_REMOVED lines=12> */
[----:B------:R-:W-:-:S03]  /*2a00*/  FADD.FTZ R22, R22, R43 ;  /* 0x0000002b16167221 */ /* 0x000fc60000010000 */
[----:B------:R-:W-:Y:S01]  /*2a10*/  FADD.FTZ R23, R23, R32 ;  /* 0x0000002017177221 */ /* 0x000fe20000010000 */
        /* <DEDUP_REMOVED lines=19> */
.L_x_2463:
[----:B------:R-:W-:Y:S05]  /*2b50*/  BSYNC B0 ;  /* 0x0000000000007941 */ /* 0x000fea0003800000 */
.L_x_2462:
[----:B------:R-:W-:Y:S06]  /*2b60*/  BAR.SYNC.DEFER_BLOCKING 0x0 ;  /* 0x0000000000007b1d */ /* 0x000fec0000010000 */
[----:B------:R-:W-:Y:S04]  /*2b70*/  BSSY B0, `(.L_x_2464) ;  /* 0x000004d000007945 */ /* 0x000fe80003800000 */
[----:B------:R-:W-:Y:S05]  /*2b80*/  @P3 BRA `(.L_x_2465) ;  /* 0x00000004002c3947 */ /* 0x000fea0003800000 */
[----:B------:R-:W1:Y:S04]  /*2b90*/  LDS.128 R32, [R72+0x300] ;  /* 0x0003000048207984 */ /* 0x000e680000000c00 */
[----:B------:R-:W2:Y:S04]  /*2ba0*/  LDS.128 R36, [R72+0x600] ;  /* 0x0006000048247984 */ /* 0x000ea80000000c00 */
[----:B------:R-:W3:Y:S01]  /*2bb0*/  LDS.128 R24, [R72+0x900] ;  /* 0x0009000048187984 */ /* 0x000ee20000000c00 */
[----:B-1----:R-:W-:Y:S01]  /*2bc0*/  FADD.FTZ R41, R28, R32 ;  /* 0x000000201c297221 */ /* 0x002fe20000010000 */
[----:B0-----:R-:W-:Y:S01]  /*2bd0*/  FADD.FTZ R28, R29, R33 ;  /* 0x000000211d1c7221 */ /* 0x001fe20000010000 */
[----:B------:R-:W-:Y:S01]  /*2be0*/  FADD.FTZ R29, R30, R34 ;  /* 0x000000221e1d7221 */ /* 0x000fe20000010000 */
        /* <DEDUP_REMOVED lines=69> */
.L_x_2465:
[----:B------:R-:W-:Y:S05]  /*3040*/  BSYNC B0 ;  /* 0x0000000000007941 */ /* 0x000fea0003800000 */
.L_x_2464:
        /* <DEDUP_REMOVED lines=20> */
.L_x_2467:
[----:B------:R-:W-:Y:S05]  /*3190*/  BSYNC B0 ;  /* 0x0000000000007941 */ /* 0x000fea0003800000 */
.L_x_2466:
[----:B------:R-:W-:Y:S05]  /*31a0*/  @!P0 BRA `(.L_x_2468) ;  /* 0x0000001000908947 */ /* 0x000fea0003800000 */
[----:B--2---:R-:W1:Y:S01]  /*31b0*/  LDC R34, c[0x0][0x10] ;  /* 0x00000400ff227b82 */ /* 0x004e620000000800 */
[----:B------:R-:W2:Y:S01]  /*31c0*/  S2R R33, SR_CTAID.Y ;  /* 0x0000000000217919 */ /* 0x000ea20000002600 */
[----:B------:R-:W-:-:S06]  /*31d0*/  ULOP3.LUT UR11, UR4, 0x1, URZ, 0xc0, !UPT ;  /* 0x00000001040b7892 */ /* 0x000fcc000f8ec03f */
[----:B------:R-:W3:Y:S08]  /*31e0*/  LDC.64 R24, c[0x0][0x258] ;  /* 0x00009600ff187b82 */ /* 0x000ef00000000a00 */
[----:B------:R-:W4:Y:S01]  /*31f0*/  LDC.64 R38, c[0x0][0x260] ;  /* 0x00009800ff267b82 */ /* 0x000f220000000a00 */
[----:B-1----:R-:W-:-:S04]  /*3200*/  IMAD R26, R34, UR11, RZ ;  /* 0x0000000b221a7c24 */ /* 0x002fc8000f8e02ff */
[C---:B0-----:R-:W-:Y:S01]  /*3210*/  IMAD R28, R26.reuse, R32, RZ ;  /* 0x000000201a1c7224 */ /* 0x041fe200078e02ff */
[----:B--2---:R-:W-:-:S04]  /*3220*/  IADD3 R27, R26, R33, RZ ;  /* 0x000000211a1b7210 */ /* 0x004fc80007ffe0ff */
[----:B------:R-:W-:Y:S01]  /*3230*/  SHF.L.U32 R29, R28, 0x1, RZ ;  /* 0x000000011c1d7819 */ /* 0x000fe200000006ff */
[----:B---3--:R-:W-:-:S04]  /*3240*/  IMAD.WIDE.U32 R24, R27, 0x4, R24 ;  /* 0x000000041b187825 */ /* 0x008fc800078e0018 */
[----:B----4-:R-:W-:Y:S01]  /*3250*/  IMAD.WIDE R38, R29, 0x4, R38 ;  /* 0x000000041d267825 */ /* 0x010fe200078e0226 */
        /* <DEDUP_REMOVED lines=22> */
.L_x_2470:
[----:B------:R-:W2:Y:S04]  /*33c0*/  LDG.E.STRONG.GPU R26, desc[UR14][R24.64] ;  /* 0x0000000e181a7981 */ /* 0x000ea8000c1ef900 */
[----:B--2---:R-:W-:Y:S01]  /*33d0*/  CCTL.IVALL ;  /* 0x00000000ff00798f */ /* 0x004fe20002000000 */
[----:B------:R-:W-:Y:S05]  /*33e0*/  YIELD ;  /* 0x0000000000007946 */ /* 0x000fea0003800000 */
[----:B------:R-:W-:-:S13]  /*33f0*/  ISETP.NE.AND P0, PT, R26, R29, PT ;  /* 0x0000001d1a00720c */ /* 0x000fda0003f05270 */
[----:B------:R-:W-:Y:S05]  /*3400*/  @P0 BRA `(.L_x_2470) ;  /* 0xfffffffc00ec0947 */ /* 0x000fea000383ffff */
.L_x_2469:
        /* <DEDUP_REMOVED lines=17> */
.L_x_2474:
        /* <DEDUP_REMOVED lines=115> */
.L_x_2473:
        /* <DEDUP_REMOVED lines=40> */
[C---:B------:R-:W-:Y:S02]  /*3ed0*/  @!P6 IMAD R29, R34.reuse, R26, R33 ;  /* 0x0000001a221de224 */ /* 0x040fe400078e0221 */
        /* <DEDUP_REMOVED lines=20> */
.L_x_2475:
[----:B------:R-:W-:-:S13]  /*4020*/  ISETP.NE.OR P0, PT, R35, RZ, P0 ;  /* 0x000000ff2300720c */ /* 0x000fda0000705670 */
[----:B------:R-:W-:Y:S05]  /*4030*/  @!P0 BRA `(.L_x_2471) ;  /* 0x00000000007c8947 */ /* 0x000fea0003800000 */
.L_x_2472:
        /* <DEDUP_REMOVED lines=31> */
.L_x_2471:
        /* <DEDUP_REMOVED lines=11> */
.L_x_2477:
[----:B------:R-:W-:Y:S05]  /*42e0*/  BSYNC B0 ;  /* 0x0000000000007941 */ /* 0x000fea0003800000 */
.L_x_2476:
        /* <DEDUP_REMOVED lines=16> */
.L_x_2468:
        /* <DEDUP_REMOVED lines=39> */
.L_x_2478:
        /* <DEDUP_REMOVED lines=19> */
.L_x_2480:
[----:B------:R-:W-:Y:S05]  /*4790*/  BSYNC B0 ;  /* 0x0000000000007941 */ /* 0x000fea0003800000 */
.L_x_2479:
        /* <DEDUP_REMOVED lines=19> */
.L_x_2481:
        /* <DEDUP_REMOVED lines=19> */
.L_x_2483:
[----:B------:R-:W-:Y:S05]  /*4a00*/  BSYNC B0 ;  /* 0x0000000000007941 */ /* 0x000fea0003800000 */
.L_x_2482:
        /* <DEDUP_REMOVED lines=19> */
.L_x_2484:
        /* <DEDUP_REMOVED lines=19> */
.L_x_2486:
[----:B------:R-:W-:Y:S05]  /*4c70*/  BSYNC B0 ;  /* 0x0000000000007941 */ /* 0x000fea0003800000 */
.L_x_2485:
[----:B0-----:R-:W-:Y:S02]  /*4c80*/  SHF.R.S32.HI R24, RZ, 0x1f, R60 ;  /* 0x0000001fff187819 */ /* 0x001fe4000001143c */
[----:B-1----:R-:W-:Y:S02]  /*4c90*/  SHF.R.S32.HI R23, RZ, 0x1f, R59 ;  /* 0x0000001fff177819 */ /* 0x002fe4000001143b */
        /* <DEDUP_REMOVED lines=19> */
[----:B--2---:R-:W-:Y:S01]  /*4dd0*/  FMUL.FTZ R8, R6, -1.4426950216293334961 ;  /* 0xbfb8aa3b06087820 */ /* 0x004fe20000410000 */
        /* <DEDUP_REMOVED lines=15> */
.L_x_2487:
[----:B------:R-:W-:Y:S04]  /*4ed0*/  BSSY B0, `(.L_x_2488) ;  /* 0x0000013000007945 */ /* 0x000fe80003800000 */
[----:B------:R-:W-:Y:S05]  /*4ee0*/  @P6 BRA `(.L_x_2489) ;  /* 0x0000000000446947 */ /* 0x000fea0003800000 */
[----:B------:R-:W-:Y:S01]  /*4ef0*/  ULDC.64 UR18, c[0x0][0x288] ;  /* 0x0000a20000127ab9 */ /* 0x000fe20000000a00 */
[----:B------:R-:W-:Y:S01]  /*4f00*/  MOV R6, R74 ;  /* 0x0000004a00067202 */ /* 0x000fe20000000f00 */
[----:B------:R-:W-:Y:S01]  /*4f10*/  IMAD R27, R27, UR18, RZ ;  /* 0x000000121b1b7c24 */ /* 0x000fe2000f8e02ff */
[----:B------:R-:W-:Y:S01]  /*4f20*/  MOV R7, R77 ;  /* 0x0000004d00077202 */ /* 0x000fe20000000f00 */
[-CC-:B------:R-:W-:Y:S01]  /*4f30*/  FFMA.FTZ R44, R44, R29.reuse, R28.reuse ;  /* 0x0000001d2c2c7223 */ /* 0x180fe2000001001c */
[----:B--2---:R-:W-:Y:S01]  /*4f40*/  FFMA.FTZ R9, R0, R29, R28 ;  /* 0x0000001d00097223 */ /* 0x004fe2000001001c */
        /* <DEDUP_REMOVED lines=11> */
.L_x_2489:
[----:B------:R-:W-:Y:S05]  /*5000*/  BSYNC B0 ;  /* 0x0000000000007941 */ /* 0x000fea0003800000 */
.L_x_2488:
[----:B------:R-:W-:Y:S05]  /*5010*/  @!P5 BRA `(.L_x_2490) ;  /* 0x000000000048d947 */ /* 0x000fea0003800000 */
[----:B------:R-:W-:Y:S01]  /*5020*/  FFMA.FTZ R0, R2, R57, R55 ;  /* 0x0000003902007223 */ /* 0x000fe20000010037 */
[----:B------:R-:W-:-:S03]  /*5030*/  FFMA.FTZ R6, R3, R54, R56 ;  /* 0x0000003603067223 */ /* 0x000fc60000010038 */
[----:B------:R-:W-:Y:S01]  /*5040*/  FMUL.FTZ R7, R0, -1.4426950216293334961 ;  /* 0xbfb8aa3b00077820 */ /* 0x000fe20000410000 */
[----:B0-2---:R-:W-:-:S05]  /*5050*/  FMUL.FTZ R10, R6, -1.4426950216293334961 ;  /* 0xbfb8aa3b060a7820 */ /* 0x005fca0000410000 */
        /* <DEDUP_REMOVED lines=14> */
.L_x_2490:
        /* <DEDUP_REMOVED lines=8> */
[C---:B0-2---:R-:W-:Y:S02]  /*51c0*/  IMAD R9, R61.reuse, UR19, R26 ;  /* 0x000000133d097c24 */ /* 0x045fe4000f8e021a */
        /* <DEDUP_REMOVED lines=10> */
.L_x_2492:
[----:B------:R-:W-:Y:S05]  /*5270*/  BSYNC B0 ;  /* 0x0000000000007941 */ /* 0x000fea0003800000 */
.L_x_2491:
[----:B------:R-:W-:Y:S05]  /*5280*/  @!P5 BRA `(.L_x_2493) ;  /* 0x000000000048d947 */ /* 0x000fea0003800000 */
[----:B------:R-:W-:Y:S01]  /*5290*/  FFMA.FTZ R0, R4, R57, R55 ;  /* 0x0000003904007223 */ /* 0x000fe20000010037 */
[----:B-1----:R-:W-:-:S03]  /*52a0*/  FFMA.FTZ R2, R5, R54, R56 ;  /* 0x0000003605027223 */ /* 0x002fc60000010038 */
        /* <DEDUP_REMOVED lines=16> */
.L_x_2493:
        /* <DEDUP_REMOVED lines=19> */
.L_x_2495:
[----:B------:R-:W-:Y:S05]  /*54e0*/  BSYNC B0 ;  /* 0x0000000000007941 */ /* 0x000fea0003800000 */
.L_x_2494:
[----:B------:R-:W-:Y:S05]  /*54f0*/  @!P5 BRA `(.L_x_2496) ;  /* 0x000000000048d947 */ /* 0x000fea0003800000 */
[----:B------:R-:W-:Y:S01]  /*5500*/  FFMA.FTZ R0, R68, R57, R55 ;  /* 0x0000003944007223 */ /* 0x000fe20000010037 */
[----:B-1----:R-:W-:-:S03]  /*5510*/  FFMA.FTZ R2, R69, R54, R56 ;  /* 0x0000003645027223 */ /* 0x002fc60000010038 */
[----:B------:R-:W-:Y:S01]  /*5520*/  FMUL.FTZ R3, R0, -1.4426950216293334961 ;  /* 0xbfb8aa3b00037820 */ /* 0x000fe20000410000 */
[----:B------:R-:W-:-:S05]  /*5530*/  FMUL.FTZ R6, R2, -1.4426950216293334961 ;  /* 0xbfb8aa3b02067820 */ /* 0x000fca0000410000 */
[----:B------:R-:W3:Y:S08]  /*5540*/  MUFU.EX2 R3, R3 ;  /* 0x0000000300037308 */ /* 0x000ef00000000800 */
[----:B------:R-:W1:Y:S01]  /*5550*/  MUFU.EX2 R6, R6 ;  /* 0x0000000600067308 */ /* 0x000e620000000800 */
[----:B---3--:R-:W-:-:S07]  /*5560*/  FADD.FTZ R4, R3, 1 ;  /* 0x3f80000003047421 */ /* 0x008fce0000010000 */
[----:B------:R-:W3:Y:S01]  /*5570*/  MUFU.RCP R5, R4 ;  /* 0x0000000400057308 */ /* 0x000ee20000001000 */
[----:B-1----:R-:W-:-:S07]  /*5580*/  FADD.FTZ R7, R6, 1 ;  /* 0x3f80000006077421 */ /* 0x002fce0000010000 */
[----:B0-2---:R-:W0:Y:S01]  /*5590*/  MUFU.RCP R8, R7 ;  /* 0x0000000700087308 */ /* 0x005e220000001000 */
[----:B---3--:R-:W-:Y:S01]  /*55a0*/  FADD.FTZ R9, -R5, 1 ;  /* 0x3f80000005097421 */ /* 0x008fe20000010100 */
[----:B------:R-:W-:-:S03]  /*55b0*/  FMUL.FTZ R18, R18, R5 ;  /* 0x0000000512127220 */ /* 0x000fc60000410000 */
[----:B------:R-:W-:Y:S01]  /*55c0*/  FFMA.FTZ R9, R0, R9, 1 ;  /* 0x3f80000000097423 */ /* 0x000fe20000010009 */
[----:B0-----:R-:W-:Y:S01]  /*55d0*/  FADD.FTZ R11, -R8, 1 ;  /* 0x3f800000080b7421 */ /* 0x001fe20000010100 */
[----:B------:R-:W-:Y:S02]  /*55e0*/  FMUL.FTZ R19, R19, R8 ;  /* 0x0000000813137220 */ /* 0x000fe40000410000 */
[----:B------:R-:W-:Y:S01]  /*55f0*/  FMUL.FTZ R18, R18, R9 ;  /* 0x0000000912127220 */ /* 0x000fe20000410000 */
[----:B------:R-:W-:-:S04]  /*5600*/  FFMA.FTZ R2, R2, R11, 1 ;  /* 0x3f80000002027423 */ /* 0x000fc8000001000b */
[----:B------:R-:W-:-:S07]  /*5610*/  FMUL.FTZ R19, R19, R2 ;  /* 0x0000000213137220 */ /* 0x000fce0000410000 */
.L_x_2496:
        /* <DEDUP_REMOVED lines=8> */
[----:B---3--:R-:W-:-:S04]  /*56a0*/  IMAD.WIDE.U32 R4, R59, UR18, R2 ;  /* 0x000000123b047c25 */ /* 0x008fc8000f8e0002 */
        /* <DEDUP_REMOVED lines=10> */
.L_x_2498:
[----:B------:R-:W-:Y:S05]  /*5750*/  BSYNC B0 ;  /* 0x0000000000007941 */ /* 0x000fea0003800000 */
.L_x_2497:
[----:B------:R-:W-:Y:S05]  /*5760*/  @!P5 BRA `(.L_x_2499) ;  /* 0x000000000048d947 */ /* 0x000fea0003800000 */
[----:B------:R-:W-:Y:S01]  /*5770*/  FFMA.FTZ R55, R70, R57, R55 ;  /* 0x0000003946377223 */ /* 0x000fe20000010037 */
[----:B------:R-:W-:-:S03]  /*5780*/  FFMA.FTZ R56, R71, R54, R56 ;  /* 0x0000003647387223 */ /* 0x000fc60000010038 */
[----:B------:R-:W-:Y:S01]  /*5790*/  FMUL.FTZ R0, R55, -1.4426950216293334961 ;  /* 0xbfb8aa3b37007820 */ /* 0x000fe20000410000 */
[----:B---3--:R-:W-:-:S05]  /*57a0*/  FMUL.FTZ R4, R56, -1.4426950216293334961 ;  /* 0xbfb8aa3b38047820 */ /* 0x008fca0000410000 */
[----:B------:R-:W1:Y:S08]  /*57b0*/  MUFU.EX2 R0, R0 ;  /* 0x0000000000007308 */ /* 0x000e700000000800 */
[----:B------:R-:W3:Y:S01]  /*57c0*/  MUFU.EX2 R4, R4 ;  /* 0x0000000400047308 */ /* 0x000ee20000000800 */
[----:B-1--4-:R-:W-:-:S07]  /*57d0*/  FADD.FTZ R2, R0, 1 ;  /* 0x3f80000000027421 */ /* 0x012fce0000010000 */
[----:B------:R-:W0:Y:S01]  /*57e0*/  MUFU.RCP R3, R2 ;  /* 0x0000000200037308 */ /* 0x000e220000001000 */
[----:B---3--:R-:W-:-:S07]  /*57f0*/  FADD.FTZ R5, R4, 1 ;  /* 0x3f80000004057421 */ /* 0x008fce0000010000 */
[----:B------:R-:W1:Y:S01]  /*5800*/  MUFU.RCP R6, R5 ;  /* 0x0000000500067308 */ /* 0x000e620000001000 */
[----:B0-2---:R-:W-:Y:S01]  /*5810*/  FADD.FTZ R8, -R3, 1 ;  /* 0x3f80000003087421 */ /* 0x005fe20000010100 */
[----:B------:R-:W-:-:S03]  /*5820*/  FMUL.FTZ R20, R20, R3 ;  /* 0x0000000314147220 */ /* 0x000fc60000410000 */
[----:B------:R-:W-:Y:S01]  /*5830*/  FFMA.FTZ R55, R55, R8, 1 ;  /* 0x3f80000037377423 */ /* 0x000fe20000010008 */
[----:B-1----:R-:W-:Y:S01]  /*5840*/  FADD.FTZ R7, -R6, 1 ;  /* 0x3f80000006077421 */ /* 0x002fe20000010100 */
[----:B------:R-:W-:Y:S02]  /*5850*/  FMUL.FTZ R21, R21, R6 ;  /* 0x0000000615157220 */ /* 0x000fe40000410000 */
[----:B------:R-:W-:Y:S01]  /*5860*/  FMUL.FTZ R20, R20, R55 ;  /* 0x0000003714147220 */ /* 0x000fe20000410000 */
[----:B------:R-:W-:-:S04]  /*5870*/  FFMA.FTZ R56, R56, R7, 1 ;  /* 0x3f80000038387423 */ /* 0x000fc80000010007 */
[----:B------:R-:W-:-:S07]  /*5880*/  FMUL.FTZ R21, R21, R56 ;  /* 0x0000003815157220 */ /* 0x000fce0000410000 */
.L_x_2499:
[----:B------:R-:W-:Y:S04]  /*5890*/  BSSY B0, `(.L_x_2500) ;  /* 0x0000012000007945 */ /* 0x000fe80003800000 */
[----:B------:R-:W-:Y:S05]  /*58a0*/  @P4 BRA `(.L_x_2501) ;  /* 0x0000000000404947 */ /* 0x000fea0003800000 */
[----:B------:R-:W-:Y:S01]  /*58b0*/  ULDC.64 UR18, c[0x0][0x288] ;  /* 0x0000a20000127ab9 */ /* 0x000fe20000000a00 */
[----:B------:R-:W-:Y:S01]  /*58c0*/  MOV R75, R77 ;  /* 0x0000004d004b7202 */ /* 0x000fe20000000f00 */
[----:B-1--4-:R-:W-:Y:S02]  /*58d0*/  IMAD R3, R22, UR18, RZ ;  /* 0x0000001216037c24 */ /* 0x012fe4000f8e02ff */
        /* <DEDUP_REMOVED lines=13> */
.L_x_2501:
[----:B------:R-:W-:Y:S05]  /*59b0*/  BSYNC B0 ;  /* 0x0000000000007941 */ /* 0x000fea0003800000 */
.L_x_2500:
[----:B------:R-:W-:Y:S01]  /*59c0*/  ULDC UR11, c[0x0][0x10] ;  /* 0x00000400000b7ab9 */ /* 0x000fe20000000800 */
[----:B------:R-:W-:Y:S02]  /*59d0*/  UIADD3 UR4, UR4, 0x1, URZ ;  /* 0x0000000104047890 */ /* 0x000fe4000fffe03f */
[----:B------:R-:W-:-:S04]  /*59e0*/  UIADD3 UR6, UR11, UR6, URZ ;  /* 0x000000060b067290 */ /* 0x000fc8000fffe03f */
[----:B------:R-:W-:-:S06]  /*59f0*/  UISETP.GE.AND UP0, UPT, UR6, UR5, UPT ;  /* 0x000000050600728c */ /* 0x000fcc000bf06270 */
[----:B------:R-:W-:-:S13]  /*5a00*/  PLOP3.LUT P0, PT, PT, PT, UP0, 0x80, 0x0 ;  /* 0x000000000000781c */ /* 0x000fda0003f0f008 */
[----:B------:R-:W-:Y:S05]  /*5a10*/  @!P0 BRA `(.L_x_2502) ;  /* 0xffffffa8004c8947 */ /* 0x000fea000383ffff */
.L_x_2451:
[----:B---3--:R-:W3:Y:S01]  /*5a20*/  LDC R4, c[0x0][0xc] ;  /* 0x00000300ff047b82 */ /* 0x008ee20000000800 */
[----:B------:R-:W-:Y:S01]  /*5a30*/  ISETP.NE.AND P1, PT, R66, RZ, PT ;  /* 0x000000ff4200720c */ /* 0x000fe20003f25270 */
[----:B------:R-:W-:Y:S06]  /*5a40*/  BSSY B0, `(.L_x_2503) ;  /* 0x0000011000007945 */ /* 0x000fec0003800000 */
[----:B------:R-:W5:Y:S08]  /*5a50*/  LDC R7, c[0x0][0x10] ;  /* 0x00000400ff077b82 */ /* 0x000f700000000800 */
[----:B-1--4-:R-:W1:Y:S01]  /*5a60*/  LDC.64 R2, c[0x0][0x258] ;  /* 0x00009600ff027b82 */ /* 0x012e620000000a00 */
[----:B---3--:R-:W-:-:S02]  /*5a70*/  ISETP.NE.AND P0, PT, R4, 0x1, PT ;  /* 0x000000010400780c */ /* 0x008fc40003f05270 */
[----:B-----5:R-:W-:-:S04]  /*5a80*/  SHF.L.U32 R0, R7, 0x1, RZ ;  /* 0x0000000107007819 */ /* 0x020fc800000006ff */
[----:B------:R-:W-:-:S05]  /*5a90*/  SEL R5, R0, RZ, P0 ;  /* 0x000000ff00057207 */ /* 0x000fca0000000000 */
[----:B-1----:R-:W-:Y:S01]  /*5aa0*/  IMAD.WIDE.U32 R2, R5, 0x4, R2 ;  /* 0x0000000405027825 */ /* 0x002fe200078e0002 */
[----:B------:R-:W-:Y:S06]  /*5ab0*/  @P1 BRA `(.L_x_2504) ;  /* 0x0000000000241947 */ /* 0x000fec0003800000 */
[----:B------:R-:W1:Y:S01]  /*5ac0*/  S2R R0, SR_LANEID ;  /* 0x0000000000007919 */ /* 0x000e620000000000 */
[----:B------:R-:W-:Y:S02]  /*5ad0*/  VOTEU.ANY UR4, UPT, PT ;  /* 0x0000000000047886 */ /* 0x000fe400038e0100 */
[----:B------:R-:W-:Y:S02]  /*5ae0*/  UFLO.U32 UR5, UR4 ;  /* 0x00000004000572bd */ /* 0x000fe400080e0000 */
[----:B------:R-:W3:Y:S04]  /*5af0*/  POPC R5, UR4 ;  /* 0x0000000400057d09 */ /* 0x000ee80008000000 */
[----:B-1----:R-:W-:-:S13]  /*5b00*/  ISETP.EQ.U32.AND P0, PT, R0, UR5, PT ;  /* 0x0000000500007c0c */ /* 0x002fda000bf02070 */
[----:B------:R-:W-:Y:S06]  /*5b10*/  @P0 MEMBAR.ALL.GPU ;  /* 0x0000000000000992 */ /* 0x000fec000000a000 */
[----:B------:R-:W-:-:S00]  /*5b20*/  @P0 ERRBAR ;  /* 0x00000000000009ab */ /* 0x000fc00000000000 */
[----:B------:R-:W-:Y:S06]  /*5b30*/  @P0 CGAERRBAR ;  /* 0x00000000000005ab */ /* 0x000fec0000000000 */
[----:B---3--:R1:W-:Y:S02]  /*5b40*/  @P0 REDG.E.ADD.S32.STRONG.GPU desc[UR14][R2.64], R5 ;  /* 0x000000050200098e */ /* 0x0083e4000c10e38e */
.L_x_2504:
[----:B------:R-:W-:Y:S05]  /*5b50*/  BSYNC B0 ;  /* 0x0000000000007941 */ /* 0x000fea0003800000 */
.L_x_2503:
[----:B------:R-:W3:Y:S01]  /*5b60*/  S2UR UR4, SR_CTAID.X ;  /* 0x00000000000479c3 */ /* 0x000ee20000002500 */
[----:B------:R-:W-:Y:S02]  /*5b70*/  IADD3 R0, R4, -0x1, RZ ;  /* 0xffffffff04007810 */ /* 0x000fe40007ffe0ff */
[----:B-1----:R-:W-:-:S05]  /*5b80*/  IADD3 R5, R7, -0x1, RZ ;  /* 0xffffffff07057810 */ /* 0x002fca0007ffe0ff */
[----:B------:R-:W1:Y:S01]  /*5b90*/  S2UR UR5, SR_CTAID.Y ;  /* 0x00000000000579c3 */ /* 0x000e620000002600 */
[----:B---3--:R-:W-:-:S04]  /*5ba0*/  ISETP.NE.AND P0, PT, R0, UR4, PT ;  /* 0x0000000400007c0c */ /* 0x008fc8000bf05270 */
[----:B-1----:R-:W-:-:S13]  /*5bb0*/  ISETP.NE.OR P0, PT, R5, UR5, P0 ;  /* 0x0000000505007c0c */ /* 0x002fda0008705670 */
[----:B------:R-:W-:Y:S05]  /*5bc0*/  @P0 EXIT ;  /* 0x000000000000094d */ /* 0x000fea0003800000 */
[----:B------:R-:W-:Y:S05]  /*5bd0*/  @P1 BRA `(.L_x_2505) ;  /* 0x0000000000201947 */ /* 0x000fea0003800000 */
[----:B------:R-:W-:-:S05]  /*5be0*/  IMAD R0, R4, R7, RZ ;  /* 0x0000000704007224 */ /* 0x000fca00078e02ff */
[----:B------:R-:W-:-:S13]  /*5bf0*/  ISETP.NE.AND P0, PT, R0, -0x1, PT ;  /* 0xffffffff0000780c */ /* 0x000fda0003f05270 */
[----:B------:R-:W-:Y:S05]  /*5c00*/  @!P0 BRA `(.L_x_2505) ;  /* 0x0000000000148947 */ /* 0x000fea0003800000 */
.L_x_2506:
[----:B------:R-:W3:Y:S04]  /*5c10*/  LDG.E.STRONG.GPU R5, desc[UR14][R2.64] ;  /* 0x0000000e02057981 */ /* 0x000ee8000c1ef900 */
[----:B---3--:R-:W-:Y:S01]  /*5c20*/  CCTL.IVALL ;  /* 0x00000000ff00798f */ /* 0x008fe20002000000 */
[----:B------:R-:W-:Y:S05]  /*5c30*/  YIELD ;  /* 0x0000000000007946 */ /* 0x000fea0003800000 */
[----:B------:R-:W-:-:S13]  /*5c40*/  ISETP.NE.AND P0, PT, R5, R0, PT ;  /* 0x000000000500720c */ /* 0x000fda0003f05270 */
[----:B------:R-:W-:Y:S05]  /*5c50*/  @P0 BRA `(.L_x_2506) ;  /* 0xfffffffc00ec0947 */ /* 0x000fea000383ffff */
.L_x_2505:
        /* <DEDUP_REMOVED lines=19> */
[----:B------:R-:W3:Y:S03]  /*5d90*/  LDC.64 R16, c[0x0][0x220] ;  /* 0x00008800ff107b82 */ /* 0x000ee60000000a00 */
[----:B------:R-:W-:-:S04]  /*5da0*/  IADD3.X R5, RZ, R5, RZ, P0, !PT ;  /* 0x00000005ff057210 */ /* 0x000fc800007fe4ff */
[--C-:B------:R-:W-:Y:S02]  /*5db0*/  SHF.R.S64 R29, R2, 0x1, R5.reuse ;  /* 0x00000001021d7819 */ /* 0x100fe40000001005 */
[----:B------:R-:W-:-:S04]  /*5dc0*/  SHF.R.S32.HI R2, RZ, 0x1, R5 ;  /* 0x00000001ff027819 */ /* 0x000fc80000011405 */
[----:B------:R-:W-:-:S07]  /*5dd0*/  SHF.L.U64.HI R31, R29, 0x2, R2 ;  /* 0x000000021d1f7819 */ /* 0x000fce0000010202 */
.L_x_2507:
[----:B------:R-:W-:-:S04]  /*5de0*/  LEA R6, P0, R66, UR4, 0x2 ;  /* 0x0000000442067c11 */ /* 0x000fc8000f8010ff */
[----:B------:R-:W-:Y:S02]  /*5df0*/  LEA.HI.X R7, R66, UR5, R0, 0x2, P0 ;  /* 0x0000000542077c11 */ /* 0x000fe400080f1400 */
[-C--:B0-2---:R-:W-:Y:S02]  /*5e00*/  LEA R8, P0, R25, R6.reuse, 0x2 ;  /* 0x0000000619087211 */ /* 0x085fe400078010ff */
[-C--:B------:R-:W-:Y:S01]  /*5e10*/  LEA R12, P2, R29, R6.reuse, 0x2 ;  /* 0x000000061d0c7211 */ /* 0x080fe200078410ff */
[----:B------:R-:W2:Y:S01]  /*5e20*/  LDG.E R0, desc[UR14][R6.64] ;  /* 0x0000000e06007981 */ /* 0x000ea2000c1e1900 */
[----:B------:R-:W-:Y:S02]  /*5e30*/  LEA R10, P1, R22, R6, 0x2 ;  /* 0x00000006160a7211 */ /* 0x000fe400078210ff */
[C---:B------:R-:W-:Y:S02]  /*5e40*/  IADD3.X R9, R7.reuse, R33, RZ, P0, !PT ;  /* 0x0000002107097210 */ /* 0x040fe400007fe4ff */
[----:B------:R-:W-:-:S02]  /*5e50*/  IADD3.X R13, R7, R31, RZ, P2, !PT ;  /* 0x0000001f070d7210 */ /* 0x000fc400017fe4ff */
[----:B------:R-:W-:Y:S02]  /*5e60*/  IADD3.X R11, R23, R7, RZ, P1, !PT ;  /* 0x00000007170b7210 */ /* 0x000fe40000ffe4ff */
[----:B------:R-:W2:Y:S04]  /*5e70*/  LDG.E R9, desc[UR14][R8.64] ;  /* 0x0000000e08097981 */ /* 0x000ea8000c1e1900 */
[----:B------:R-:W4:Y:S04]  /*5e80*/  LDG.E R10, desc[UR14][R10.64] ;  /* 0x0000000e0a0a7981 */ /* 0x000f28000c1e1900 */
[----:B------:R-:W4:Y:S01]  /*5e90*/  LDG.E R13, desc[UR14][R12.64] ;  /* 0x0000000e0c0d7981 */ /* 0x000f22000c1e1900 */
[----:B------:R-:W-:-:S02]  /*5ea0*/  SHF.L.U32 R5, R66, 0x1, RZ ;  /* 0x0000000142057819 */ /* 0x000fc400000006ff */
[----:B------:R-:W-:-:S03]  /*5eb0*/  IADD3 R66, R66, 0x300, RZ ;  /* 0x0000030042427810 */ /* 0x000fc60007ffe0ff */
[----:B-1----:R-:W-:-:S04]  /*5ec0*/  IMAD.WIDE R2, R5, 0x2, R14 ;  /* 0x0000000205027825 */ /* 0x002fc800078e020e */
[----:B---3--:R-:W-:Y:S01]  /*5ed0*/  IMAD.WIDE R4, R5, 0x2, R16 ;  /* 0x0000000205047825 */ /* 0x008fe200078e0210 */
[----:B------:R-:W-:Y:S02]  /*5ee0*/  ISETP.GT.U32.AND P0, PT, R25, R66, PT ;  /* 0x000000421900720c */ /* 0x000fe40003f04070 */
[----:B--2---:R-:W-:Y:S02]  /*5ef0*/  F2FP.BF16.F32.PACK_AB R19, R9, R0 ;  /* 0x000000000913723e */ /* 0x004fe400000010ff */
[----:B------:R-:W-:Y:S02]  /*5f00*/  SHF.R.S32.HI R0, RZ, 0x1f, R66 ;  /* 0x0000001fff007819 */ /* 0x000fe40000011442 */
[----:B----4-:R-:W-:Y:S01]  /*5f10*/  F2FP.BF16.F32.PACK_AB R21, R13, R10 ;  /* 0x0000000a0d15723e */ /* 0x010fe200000010ff */
[----:B------:R4:W-:Y:S04]  /*5f20*/  STG.E desc[UR14][R2.64], R19 ;  /* 0x0000001302007986 */ /* 0x0009e8000c10190e */
[----:B------:R4:W-:Y:S01]  /*5f30*/  STG.E desc[UR14][R4.64], R21 ;  /* 0x0000001504007986 */ /* 0x0009e2000c10190e */
[----:B------:R-:W-:-:S13]  /*5f40*/  ISETP.GT.AND.EX P0, PT, R27, R0, PT, P0 ;  /* 0x000000001b00720c */ /* 0x000fda0003f04300 */
[----:B----4-:R-:W-:Y:S05]  /*5f50*/  @P0 BRA `(.L_x_2507) ;  /* 0xfffffffc00a00947 */ /* 0x010fea000383ffff */
[----:B------:R-:W-:Y:S05]  /*5f60*/  EXIT ;  /* 0x000000000000794d */ /* 0x000fea0003800000 */
.L_x_2508:
        /* <DEDUP_REMOVED lines=9> */
.L_x_5143:


//--------------------- .text._Z35group_norm_nhwc_bwd_one_pass_kernelI11Fp32IOBf16WLi256ELi96ELi768EEv26Group_norm_nhwc_bwd_params --------------------------
	.section	.text._Z35group_norm_nhwc_bwd_one_pass_kernelI11Fp32IOBf16WLi256ELi96ELi768EEv26Group_norm_nhwc_bwd_params,"ax",@progbits
	.align	128
        .global         _Z35group_norm_nhwc_bwd_one_pass_kernelI11Fp32IOBf16WLi256ELi96ELi768EEv26Group_norm_nhwc_bwd_params
        .type           _Z35group_norm_nhwc_bwd_one_pass_kernelI11Fp32IOBf16WLi256ELi96ELi768EEv26Group_norm_nhwc_bwd_params,@function
        .size           _Z35group_norm_nhwc_bwd_one_pass_kernelI11Fp32IOBf16WLi256ELi96ELi768EEv26Group_norm_nhwc_bwd_params,(.L_x_5144 - _Z35group_norm_nhwc_bwd_one_pass_kernelI11Fp32IOBf16WLi256ELi96ELi768EEv26Group_norm_nhwc_bwd_params)
        .other          _Z35group_norm_nhwc_bwd_one_pass_kernelI11Fp32IOBf16WLi256ELi96ELi768EEv26Group_norm_nhwc_bwd_params,@"STO_CUDA_ENTRY STV_DEFAULT"
_Z35group_norm_nhwc_bwd_one_pass_kernelI11Fp32IOBf16WLi256ELi96ELi768EEv26Group_norm_nhwc_bwd_params:
.text._Z35group_norm_nhwc_bwd_one_pass_kernelI11Fp32IOBf16WLi256ELi96ELi768EEv26Group_norm_nhwc_bwd_params:
        /* <DEDUP_REMOVED lines=53> */
.L_x_2592:
[----:B--2---:R-:W2:Y:S01]  /*0350*/  LDL R8, [R1+0x34] ;  /* 0x0000340001087983 */ /* 0x004ea20000100800 */
        /* <DEDUP_REMOVED lines=8> */
[----:B------:R-:W-:Y:S01]  /*03e0*/  ULDC.64 UR18, c[0x0][0x290] ;  /* 0x0000a40000127ab9 */ /* 0x000fe20000000a00 */
[----:B-1----:R-:W-:Y:S01]  /*03f0*/  IADD3 R25, R2, 0xa0, RZ ;  /* 0x000000a002197810 */ /* 0x002fe20007ffe0ff */
[----:B------:R-:W0:Y:S01]  /*0400*/  @P1 LDC.64 R64, c[0x0][0x230] ;  /* 0x00008c00ff401b82 */ /* 0x000e220000000a00 */
[----:B------:R-:W-:-:S02]  /*0410*/  R2UR UR15, R3 ;  /* 0x00000000030f72ca */ /* 0x000fc400000e0000 */
[----:B------:R-:W-:Y:S02]  /*0420*/  CS2R R60, SRZ ;  /* 0x00000000003c7805 */ /* 0x000fe4000001ff00 */
[----:B------:R-:W-:Y:S02]  /*0430*/  ISETP.GE.U32.AND P2, PT, R25, UR18, PT ;  /* 0x0000001219007c0c */ /* 0x000fe4000bf46070 */
[----:B------:R-:W-:Y:S02]  /*0440*/  SHF.R.S32.HI R7, RZ, 0x1f, R25 ;  /* 0x0000001fff077819 */ /* 0x000fe40000011419 */
[----:B------:R-:W-:Y:S01]  /*0450*/  IADD3 R35, R2, 0x60, RZ ;  /* 0x0000006002237810 */ /* 0x000fe20007ffe0ff */
[----:B-----5:R-:W1:Y:S01]  /*0460*/  @P1 LDC.64 R48, c[0x0][0x228] ;  /* 0x00008a00ff301b82 */ /* 0x020e620000000a00 */
[----:B------:R-:W-:Y:S02]  /*0470*/  ISETP.GE.AND.EX P2, PT, R7, UR19, PT, P2 ;  /* 0x0000001307007c0c */ /* 0x000fe4000bf46320 */
[----:B------:R-:W-:-:S02]  /*0480*/  ISETP.GE.U32.AND P5, PT, R35, UR18, PT ;  /* 0x0000001223007c0c */ /* 0x000fc4000bfa6070 */
[----:B------:R-:W-:Y:S01]  /*0490*/  ISETP.GT.U32.OR P2, PT, R0, 0x2ff, P2 ;  /* 0x000002ff0000780c */ /* 0x000fe20001744470 */
[----:B---3--:R-:W3:Y:S01]  /*04a0*/  I2F.RP R3, UR15 ;  /* 0x0000000f00037d06 */ /* 0x008ee20008209400 */
[----:B------:R-:W-:Y:S02]  /*04b0*/  SHF.R.S32.HI R15, RZ, 0x1f, R35 ;  /* 0x0000001fff0f7819 */ /* 0x000fe40000011423 */
[----:B------:R-:W-:Y:S02]  /*04c0*/  IADD3 R26, R2, 0x70, RZ ;  /* 0x00000070021a7810 */ /* 0x000fe40007ffe0ff */
[----:B------:R-:W-:Y:S02]  /*04d0*/  ISETP.GE.AND.EX P5, PT, R15, UR19, PT, P5 ;  /* 0x000000130f007c0c */ /* 0x000fe4000bfa6350 */
[----:B------:R-:W-:Y:S02]  /*04e0*/  SHF.R.S32.HI R11, RZ, 0x1f, R2 ;  /* 0x0000001fff0b7819 */ /* 0x000fe40000011402 */
[----:B------:R-:W-:-:S02]  /*04f0*/  ISETP.GE.U32.AND P4, PT, R26, UR18, PT ;  /* 0x000000121a007c0c */ /* 0x000fc4000bf86070 */
[----:B------:R-:W-:Y:S01]  /*0500*/  SHF.R.S32.HI R29, RZ, 0x1f, R26 ;  /* 0x0000001fff1d7819 */ /* 0x000fe2000001141a */
[----:B----4-:R-:W4:Y:S01]  /*0510*/  @!P2 LDC.64 R18, c[0x0][0x230] ;  /* 0x00008c00ff12ab82 */ /* 0x010f220000000a00 */
[C---:B------:R-:W-:Y:S01]  /*0520*/  ISETP.GT.U32.OR P5, PT, R0.reuse, 0x2ff, P5 ;  /* 0x000002ff0000780c */ /* 0x040fe20002fa4470 */
[----:B---3--:R-:W3:Y:S01]  /*0530*/  MUFU.RCP R3, R3 ;  /* 0x0000000300037308 */ /* 0x008ee20000001000 */
[----:B------:R-:W-:Y:S02]  /*0540*/  ISETP.GE.AND.EX P4, PT, R29, UR19, PT, P4 ;  /* 0x000000131d007c0c */ /* 0x000fe4000bf86340 */
[----:B------:R-:W-:Y:S02]  /*0550*/  SHF.R.S32.HI R21, RZ, 0x1f, R25 ;  /* 0x0000001fff157819 */ /* 0x000fe40000011419 */
[----:B------:R-:W-:Y:S01]  /*0560*/  ISETP.GT.U32.OR P4, PT, R0, 0x2ff, P4 ;  /* 0x000002ff0000780c */ /* 0x000fe20002784470 */
[----:B------:R-:W4:Y:S08]  /*0570*/  @!P2 LDC.64 R16, c[0x0][0x228] ;  /* 0x00008a00ff10ab82 */ /* 0x000f300000000a00 */
[----:B------:R-:W0:Y:S01]  /*0580*/  @!P5 LDC.64 R22, c[0x0][0x288] ;  /* 0x0000a200ff16db82 */ /* 0x000e220000000a00 */
[----:B---3--:R-:W-:-:S06]  /*0590*/  IADD3 R4, R3, 0xffffffe, RZ ;  /* 0x0ffffffe03047810 */ /* 0x008fcc0007ffe0ff */
[----:B------:R-:W3:Y:S02]  /*05a0*/  F2I.FTZ.U32.TRUNC.NTZ R4, R4 ;  /* 0x0000000400047305 */ /* 0x000ee4000021f000 */
[----:B---3--:R-:W-:Y:S01]  /*05b0*/  R2UR UR7, R4 ;  /* 0x00000000040772ca */ /* 0x008fe200000e0000 */
[----:B0-----:R-:W-:Y:S01]  /*05c0*/  @!P5 IMAD R20, R15, R22, RZ ;  /* 0x000000160f14d224 */ /* 0x001fe200078e02ff */
[----:B------:R-:W0:Y:S03]  /*05d0*/  @P1 LDC.64 R4, c[0x0][0x288] ;  /* 0x0000a200ff041b82 */ /* 0x000e260000000a00 */
[----:B------:R-:W-:-:S08]  /*05e0*/  @!P5 IMAD R33, R35, R23, R20 ;  /* 0x000000172321d224 */ /* 0x000fd000078e0214 */
        /* <DEDUP_REMOVED lines=28> */
[----:B------:R-:W-:-:S04]  /*07b0*/  IADD3 R8, P0, R8, UR17, RZ ;  /* 0x0000001108087c10 */ /* 0x000fc8000ff1e0ff */
[----:B------:R-:W-:Y:S02]  /*07c0*/  LEA.HI.X.SX32 R9, R6, R3, 0x1, P0 ;  /* 0x0000000306097211 */ /* 0x000fe400000f0eff */
[----:B------:R-:W-:Y:S01]  /*07d0*/  MOV R3, UR14 ;  /* 0x0000000e00037c02 */ /* 0x000fe20008000f00 */
[----:B------:R-:W2:Y:S04]  /*07e0*/  @!P2 LDC.64 R6, c[0x0][0x288] ;  /* 0x0000a200ff06ab82 */ /* 0x000ea80000000a00 */
[----:B------:R-:W-:Y:S01]  /*07f0*/  IMAD.WIDE.U32 R8, R3, UR7, R8 ;  /* 0x0000000703087c25 */ /* 0x000fe2000f8e0008 */
[----:B------:R-:W-:-:S03]  /*0800*/  ULDC.64 UR6, c[0x0][0x248] ;  /* 0x0000920000067ab9 */ /* 0x000fc60000000a00 */
[----:B0-----:R-:W-:Y:S01]  /*0810*/  @P1 IMAD R3, R11, R4, RZ ;  /* 0x000000040b031224 */ /* 0x001fe200078e02ff */
[----:B------:R-:W-:Y:S02]  /*0820*/  IADD3 R11, R9, UR5, RZ ;  /* 0x00000005090b7c10 */ /* 0x000fe4000fffe0ff */
[-C--:B------:R-:W-:Y:S01]  /*0830*/  @P1 MOV R10, R8.reuse ;  /* 0x00000008000a1202 */ /* 0x080fe20000000f00 */
[----:B------:R-:W-:Y:S01]  /*0840*/  @P1 IMAD R3, R2, R5, R3 ;  /* 0x0000000502031224 */ /* 0x000fe200078e0203 */
[----:B------:R-:W-:-:S03]  /*0850*/  @!P5 MOV R28, R8 ;  /* 0x00000008001cd202 */ /* 0x000fc60000000f00 */
[----:B------:R-:W-:-:S05]  /*0860*/  @P1 IMAD.WIDE.U32 R4, R2, R4, R10 ;  /* 0x0000000402041225 */ /* 0x000fca00078e000a */
[----:B------:R-:W-:Y:S02]  /*0870*/  @P1 IADD3 R5, R5, R3, RZ ;  /* 0x0000000305051210 */ /* 0x000fe40007ffe0ff */
[----:B------:R-:W-:Y:S01]  /*0880*/  IADD3 R3, R2, 0x80, RZ ;  /* 0x0000008002037810 */ /* 0x000fe20007ffe0ff */
[----:B--2---:R-:W-:Y:S01]  /*0890*/  @!P2 IMAD R12, R21, R6, RZ ;  /* 0x00000006150ca224 */ /* 0x004fe200078e02ff */
[C---:B------:R-:W-:Y:S02]  /*08a0*/  @P1 SHF.L.U32 R13, R4.reuse, 0x2, RZ ;  /* 0x00000002040d1819 */ /* 0x040fe400000006ff */
[----:B------:R-:W-:Y:S01]  /*08b0*/  @P1 SHF.L.U64.HI R14, R4, 0x2, R5 ;  /* 0x00000002040e1819 */ /* 0x000fe20000010205 */
[----:B------:R-:W-:Y:S01]  /*08c0*/  @!P2 IMAD R21, R25, R7, R12 ;  /* 0x000000071915a224 */ /* 0x000fe200078e020c */
[----:B------:R-:W0:Y:S01]  /*08d0*/  @!P4 LDC.64 R4, c[0x0][0x288] ;  /* 0x0000a200ff04cb82 */ /* 0x000e220000000a00 */
[----:B------:R-:W-:Y:S02]  /*08e0*/  ISETP.GE.U32.AND P3, PT, R3, UR18, PT ;  /* 0x0000001203007c0c */ /* 0x000fe4000bf66070 */
[----:B------:R-:W-:-:S02]  /*08f0*/  SHF.R.S32.HI R27, RZ, 0x1f, R3 ;  /* 0x0000001fff1b7819 */ /* 0x000fc40000011403 */
[----:B------:R-:W-:Y:S02]  /*0900*/  @P1 IADD3 R64, P0, R13, R64, RZ ;  /* 0x000000400d401210 */ /* 0x000fe40007f1e0ff */
[----:B------:R-:W-:Y:S02]  /*0910*/  ISETP.GE.AND.EX P3, PT, R27, UR19, PT, P3 ;  /* 0x000000131b007c0c */ /* 0x000fe4000bf66330 */
[----:B-1----:R-:W-:Y:S02]  /*0920*/  @P1 IADD3 R48, P6, R13, R48, RZ ;  /* 0x000000300d301210 */ /* 0x002fe40007fde0ff */
[----:B------:R-:W-:Y:S02]  /*0930*/  @!P2 MOV R12, R8 ;  /* 0x00000008000ca202 */ /* 0x000fe40000000f00 */
[----:B------:R-:W-:Y:S02]  /*0940*/  @!P2 MOV R13, R11 ;  /* 0x0000000b000da202 */ /* 0x000fe40000000f00 */
[----:B------:R-:W-:-:S02]  /*0950*/  ISETP.GT.U32.OR P3, PT, R0, 0x2ff, P3 ;  /* 0x000002ff0000780c */ /* 0x000fc40001f64470 */
[C---:B------:R-:W-:Y:S01]  /*0960*/  @P1 IADD3.X R65, R14.reuse, R65, RZ, P0, !PT ;  /* 0x000000410e411210 */ /* 0x040fe200007fe4ff */
[----:B------:R-:W-:Y:S01]  /*0970*/  @!P2 IMAD.WIDE.U32 R12, R25, R6, R12 ;  /* 0x00000006190ca225 */ /* 0x000fe200078e000c */
[----:B------:R-:W-:Y:S01]  /*0980*/  @P1 IADD3.X R49, R14, R49, RZ, P6, !PT ;  /* 0x000000310e311210 */ /* 0x000fe200037fe4ff */
[----:B------:R-:W1:Y:S03]  /*0990*/  @!P5 LDC.64 R6, c[0x0][0x228] ;  /* 0x00008a00ff06db82 */ /* 0x000e660000000a00 */
[----:B------:R-:W-:Y:S01]  /*09a0*/  @!P2 IADD3 R13, R13, R21, RZ ;  /* 0x000000150d0da210 */ /* 0x000fe20007ffe0ff */
[----:B0-----:R-:W-:Y:S01]  /*09b0*/  @!P4 IMAD R32, R29, R4, RZ ;  /* 0x000000041d20c224 */ /* 0x001fe200078e02ff */
[C---:B------:R-:W-:Y:S02]  /*09c0*/  @!P2 SHF.L.U32 R31, R12.reuse, 0x2, RZ ;  /* 0x000000020c1fa819 */ /* 0x040fe400000006ff */
[----:B------:R-:W-:Y:S01]  /*09d0*/  @!P2 SHF.L.U64.HI R30, R12, 0x2, R13 ;  /* 0x000000020c1ea819 */ /* 0x000fe2000001020d */
[----:B------:R-:W0:Y:S01]  /*09e0*/  @!P5 LDC.64 R24, c[0x0][0x230] ;  /* 0x00008c00ff18db82 */ /* 0x000e220000000a00 */
[----:B------:R-:W-:-:S02]  /*09f0*/  @!P5 MOV R29, R11 ;  /* 0x0000000b001dd202 */ /* 0x000fc40000000f00 */
[C---:B----4-:R-:W-:Y:S02]  /*0a00*/  @!P2 IADD3 R18, P0, R31.reuse, R18, RZ ;  /* 0x000000121f12a210 */ /* 0x050fe40007f1e0ff */
[----:B------:R-:W-:Y:S01]  /*0a10*/  @!P2 IADD3 R16, P6, R31, R16, RZ ;  /* 0x000000101f10a210 */ /* 0x000fe20007fde0ff */
[----:B------:R-:W-:Y:S01]  /*0a20*/  @!P5 IMAD.WIDE.U32 R22, R35, R22, R28 ;  /* 0x000000162316d225 */ /* 0x000fe200078e001c */
[----:B------:R-:W-:Y:S01]  /*0a30*/  @!P4 MOV R28, R8 ;  /* 0x00000008001cc202 */ /* 0x000fe20000000f00 */
[----:B------:R-:W2:Y:S01]  /*0a40*/  @!P4 LDC.64 R20, c[0x0][0x228] ;  /* 0x00008a00ff14cb82 */ /* 0x000ea20000000a00 */
[----:B------:R-:W-:Y:S01]  /*0a50*/  @!P4 MOV R29, R11 ;  /* 0x0000000b001dc202 */ /* 0x000fe20000000f00 */
[----:B------:R-:W-:Y:S01]  /*0a60*/  @!P4 IMAD R31, R26, R5, R32 ;  /* 0x000000051a1fc224 */ /* 0x000fe200078e0220 */
[----:B------:R-:W-:Y:S02]  /*0a70*/  @!P5 IADD3 R23, R23, R33, RZ ;  /* 0x000000211717d210 */ /* 0x000fe40007ffe0ff */
[----:B------:R-:W-:Y:S01]  /*0a80*/  @!P2 IADD3.X R17, R30, R17, RZ, P6, !PT ;  /* 0x000000111e11a210 */ /* 0x000fe200037fe4ff */
[----:B------:R-:W-:Y:S01]  /*0a90*/  @!P4 IMAD.WIDE.U32 R4, R26, R4, R28 ;  /* 0x000000041a04c225 */ /* 0x000fe200078e001c */
[C---:B------:R-:W-:Y:S01]  /*0aa0*/  @!P5 SHF.L.U32 R29, R22.reuse, 0x2, RZ ;  /* 0x00000002161dd819 */ /* 0x040fe200000006ff */
[----:B------:R-:W3:Y:S01]  /*0ab0*/  @!P3 LDC.64 R12, c[0x0][0x288] ;  /* 0x0000a200ff0cbb82 */ /* 0x000ee20000000a00 */
[----:B------:R-:W-:-:S02]  /*0ac0*/  @!P5 SHF.L.U64.HI R26, R22, 0x2, R23 ;  /* 0x00000002161ad819 */ /* 0x000fc40000010217 */
[----:B------:R-:W-:Y:S02]  /*0ad0*/  @!P4 IADD3 R23, R5, R31, RZ ;  /* 0x0000001f0517c210 */ /* 0x000fe40007ffe0ff */
[C---:B-1----:R-:W-:Y:S02]  /*0ae0*/  @!P5 IADD3 R6, P6, R29.reuse, R6, RZ ;  /* 0x000000061d06d210 */ /* 0x042fe40007fde0ff */
[----:B------:R-:W-:Y:S01]  /*0af0*/  @!P4 SHF.L.U32 R5, R4, 0x2, RZ ;  /* 0x000000020405c819 */ /* 0x000fe200000006ff */
[----:B------:R-:W-:Y:S01]  /*0b00*/  UIMAD.WIDE UR6, UR8, 0x8, UR6 ;  /* 0x00000008080678a5 */ /* 0x000fe2000f8e0206 */
[----:B------:R-:W-:Y:S01]  /*0b10*/  @!P2 IADD3.X R19, R30, R19, RZ, P0, !PT ;  /* 0x000000131e13a210 */ /* 0x000fe200007fe4ff */
[----:B------:R-:W1:Y:S01]  /*0b20*/  @!P4 LDC.64 R14, c[0x0][0x230] ;  /* 0x00008c00ff0ecb82 */ /* 0x000e620000000a00 */
[----:B0-----:R-:W-:Y:S02]  /*0b30*/  @!P5 IADD3 R24, P0, R29, R24, RZ ;  /* 0x000000181d18d210 */ /* 0x001fe40007f1e0ff */
[----:B------:R-:W-:Y:S01]  /*0b40*/  @!P4 SHF.L.U64.HI R22, R4, 0x2, R23 ;  /* 0x000000020416c819 */ /* 0x000fe20000010217 */
[----:B------:R0:W4:Y:S01]  /*0b50*/  @!P2 LDG.E.64 R60, desc[UR22][R18.64] ;  /* 0x00000016123ca981 */ /* 0x000122000c1e1b00 */
[----:B------:R-:W-:-:S02]  /*0b60*/  @!P5 IADD3.X R7, R26, R7, RZ, P6, !PT ;  /* 0x000000071a07d210 */ /* 0x000fc400037fe4ff */
[----:B--2---:R-:W-:Y:S01]  /*0b70*/  @!P4 IADD3 R4, P6, R5, R20, RZ ;  /* 0x000000140504c210 */ /* 0x004fe20007fde0ff */
[----:B------:R-:W2:Y:S01]  /*0b80*/  @!P3 LDC.64 R30, c[0x0][0x228] ;  /* 0x00008a00ff1ebb82 */ /* 0x000ea20000000a00 */
[----:B------:R-:W-:Y:S02]  /*0b90*/  @!P3 MOV R28, R8 ;  /* 0x00000008001cb202 */ /* 0x000fe40000000f00 */
[----:B------:R-:W-:Y:S02]  /*0ba0*/  @!P3 MOV R29, R11 ;  /* 0x0000000b001db202 */ /* 0x000fe40000000f00 */
[----:B------:R-:W-:Y:S01]  /*0bb0*/  MOV R72, UR6 ;  /* 0x0000000600487c02 */ /* 0x000fe20008000f00 */
[-C--:B---3--:R-:W-:Y:S01]  /*0bc0*/  @!P3 IMAD R20, R27, R12.reuse, RZ ;  /* 0x0000000c1b14b224 */ /* 0x088fe200078e02ff */
[----:B------:R-:W-:Y:S01]  /*0bd0*/  MOV R73, UR7 ;  /* 0x0000000700497c02 */ /* 0x000fe20008000f00 */
[----:B------:R-:W-:Y:S01]  /*0be0*/  @!P3 IMAD.WIDE.U32 R28, R3, R12, R28 ;  /* 0x0000000c031cb225 */ /* 0x000fe200078e001c */
[----:B------:R-:W-:-:S02]  /*0bf0*/  @!P5 IADD3.X R25, R26, R25, RZ, P0, !PT ;  /* 0x000000191a19d210 */ /* 0x000fc400007fe4ff */
[----:B------:R-:W-:Y:S01]  /*0c00*/  IADD3 R32, R2, 0x90, RZ ;  /* 0x0000009002207810 */ /* 0x000fe20007ffe0ff */
[----:B------:R-:W-:Y:S01]  /*0c10*/  @!P3 IMAD R27, R3, R13, R20 ;  /* 0x0000000d031bb224 */ /* 0x000fe200078e0214 */
[----:B------:R-:W-:Y:S01]  /*0c20*/  CS2R R12, SRZ ;  /* 0x00000000000c7805 */ /* 0x000fe2000001ff00 */
[----:B------:R-:W3:Y:S01]  /*0c30*/  LDG.E.64 R72, desc[UR22][R72.64] ;  /* 0x0000001648487981 */ /* 0x000ee2000c1e1b00 */
[----:B------:R-:W-:Y:S02]  /*0c40*/  SHF.R.S32.HI R35, RZ, 0x1f, R32 ;  /* 0x0000001fff237819 */ /* 0x000fe40000011420 */
[----:B-1----:R-:W-:Y:S02]  /*0c50*/  @!P4 IADD3 R14, P0, R5, R14, RZ ;  /* 0x0000000e050ec210 */ /* 0x002fe40007f1e0ff */
[----:B------:R2:W3:Y:S01]  /*0c60*/  @!P2 LDG.E.64 R12, desc[UR22][R16.64] ;  /* 0x00000016100ca981 */ /* 0x0004e2000c1e1b00 */
[C---:B------:R-:W-:Y:S02]  /*0c70*/  @!P4 IADD3.X R5, R22.reuse, R21, RZ, P6, !PT ;  /* 0x000000151605c210 */ /* 0x040fe400037fe4ff */
[----:B------:R-:W-:Y:S01]  /*0c80*/  @!P4 IADD3.X R15, R22, R15, RZ, P0, !PT ;  /* 0x0000000f160fc210 */ /* 0x000fe200007fe4ff */
[----:B------:R-:W0:Y:S01]  /*0c90*/  @!P3 LDC.64 R20, c[0x0][0x230] ;  /* 0x00008c00ff14bb82 */ /* 0x000e220000000a00 */
[----:B------:R-:W-:-:S02]  /*0ca0*/  ISETP.GE.U32.AND P0, PT, R32, UR18, PT ;  /* 0x0000001220007c0c */ /* 0x000fc4000bf06070 */
[----:B------:R-:W-:Y:S02]  /*0cb0*/  IADD3 R23, R2, 0xb0, RZ ;  /* 0x000000b002177810 */ /* 0x000fe40007ffe0ff */
[----:B------:R-:W-:-:S04]  /*0cc0*/  ISETP.GE.AND.EX P0, PT, R35, UR19, PT, P0 ;  /* 0x0000001323007c0c */ /* 0x000fc8000bf06300 */
[----:B------:R-:W-:Y:S02]  /*0cd0*/  ISETP.GT.U32.OR P0, PT, R0, 0x2ff, P0 ;  /* 0x000002ff0000780c */ /* 0x000fe40000704470 */
[----:B------:R-:W-:Y:S02]  /*0ce0*/  ISETP.GE.U32.AND P2, PT, R23, UR18, PT ;  /* 0x0000001217007c0c */ /* 0x000fe4000bf46070 */
[----:B------:R-:W-:-:S04]  /*0cf0*/  SHF.R.S32.HI R33, RZ, 0x1f, R23 ;  /* 0x0000001fff217819 */ /* 0x000fc80000011417 */
[----:B------:R-:W-:Y:S02]  /*0d00*/  ISETP.GE.AND.EX P2, PT, R33, UR19, PT, P2 ;  /* 0x0000001321007c0c */ /* 0x000fe4000bf46320 */
[----:B------:R-:W-:Y:S02]  /*0d10*/  @!P3 IADD3 R29, R29, R27, RZ ;  /* 0x0000001b1d1db210 */ /* 0x000fe40007ffe0ff */
[----:B------:R-:W-:Y:S01]  /*0d20*/  ISETP.GT.U32.OR P2, PT, R0, 0x2ff, P2 ;  /* 0x000002ff0000780c */ /* 0x000fe20001744470 */
[----:B------:R-:W1:Y:S01]  /*0d30*/  @!P0 LDC.64 R26, c[0x0][0x288] ;  /* 0x0000a200ff1a8b82 */ /* 0x000e620000000a00 */
[----:B------:R-:W-:Y:S02]  /*0d40*/  @!P3 SHF.L.U32 R3, R28, 0x2, RZ ;  /* 0x000000021c03b819 */ /* 0x000fe400000006ff */
[----:B------:R-:W-:Y:S02]  /*0d50*/  CS2R R58, SRZ ;  /* 0x00000000003a7805 */ /* 0x000fe4000001ff00 */
[----:B------:R-:W-:-:S02]  /*0d60*/  CS2R R40, SRZ ;  /* 0x0000000000287805 */ /* 0x000fc4000001ff00 */
[----:B------:R-:W-:Y:S02]  /*0d70*/  @!P3 SHF.L.U64.HI R34, R28, 0x2, R29 ;  /* 0x000000021c22b819 */ /* 0x000fe4000001021d */
[----:B0-----:R-:W-:Y:S02]  /*0d80*/  @!P3 IADD3 R18, P6, R3, R20, RZ ;  /* 0x000000140312b210 */ /* 0x001fe40007fde0ff */
[----:B------:R-:W-:Y:S01]  /*0d90*/  IADD3 R22, R2, 0xe0, RZ ;  /* 0x000000e002167810 */ /* 0x000fe20007ffe0ff */
[----:B------:R-:W5:Y:S01]  /*0da0*/  @!P5 LDG.E.64 R58, desc[UR22][R24.64] ;  /* 0x00000016183ad981 */ /* 0x000f62000c1e1b00 */
[----:B------:R-:W-:Y:S01]  /*0db0*/  @!P3 IADD3.X R19, R34, R21, RZ, P6, !PT ;  /* 0x000000152213b210 */ /* 0x000fe200037fe4ff */
[----:B------:R-:W0:Y:S01]  /*0dc0*/  @!P0 LDC.64 R28, c[0x0][0x230] ;  /* 0x00008c00ff1c8b82 */ /* 0x000e220000000a00 */
[----:B------:R-:W-:Y:S01]  /*0dd0*/  SHF.R.S32.HI R37, RZ, 0x1f, R22 ;  /* 0x0000001fff257819 */ /* 0x000fe20000011416 */
[----:B------:R1:W5:Y:S01]  /*0de0*/  @!P5 LDG.E.64 R40, desc[UR22][R6.64] ;  /* 0x000000160628d981 */ /* 0x000362000c1e1b00 */
[----:B------:R-:W-:-:S05]  /*0df0*/  ISETP.GE.U32.AND P5, PT, R22, UR18, PT ;  /* 0x0000001216007c0c */ /* 0x000fca000bfa6070 */
[----:B------:R-:W0:Y:S01]  /*0e00*/  @!P2 LDC.64 R20, c[0x0][0x288] ;  /* 0x0000a200ff14ab82 */ /* 0x000e220000000a00 */
[----:B------:R-:W-:Y:S02]  /*0e10*/  ISETP.GE.AND.EX P5, PT, R37, UR19, PT, P5 ;  /* 0x0000001325007c0c */ /* 0x000fe4000bfa6350 */
[----:B--2---:R-:W-:Y:S02]  /*0e20*/  @!P3 IADD3 R16, P6, R3, R30, RZ ;  /* 0x0000001e0310b210 */ /* 0x004fe40007fde0ff */
[----:B------:R-:W-:Y:S02]  /*0e30*/  ISETP.GT.U32.OR P5, PT, R0, 0x2ff, P5 ;  /* 0x000002ff0000780c */ /* 0x000fe40002fa4470 */
[----:B------:R-:W-:Y:S02]  /*0e40*/  @!P3 IADD3.X R17, R34, R31, RZ, P6, !PT ;  /* 0x0000001f2211b210 */ /* 0x000fe400037fe4ff */
[----:B------:R-:W-:Y:S01]  /*0e50*/  CS2R R56, SRZ ;  /* 0x0000000000387805 */ /* 0x000fe2000001ff00 */
[----:B------:R-:W2:Y:S01]  /*0e60*/  @!P0 LDC.64 R30, c[0x0][0x228] ;  /* 0x00008a00ff1e8b82 */ /* 0x000ea20000000a00 */
[----:B------:R-:W-:Y:S01]  /*0e70*/  CS2R R38, SRZ ;  /* 0x0000000000267805 */ /* 0x000fe2000001ff00 */
[----:B-1----:R-:W-:Y:S01]  /*0e80*/  @!P0 IMAD R35, R35, R26, RZ ;  /* 0x0000001a23238224 */ /* 0x002fe200078e02ff */
[----:B------:R-:W-:-:S02]  /*0e90*/  @!P0 MOV R6, R8 ;  /* 0x0000000800068202 */ /* 0x000fc40000000f00 */
[----:B------:R-:W-:Y:S02]  /*0ea0*/  @!P0 MOV R7, R11 ;  /* 0x0000000b00078202 */ /* 0x000fe40000000f00 */
[----:B------:R-:W-:Y:S01]  /*0eb0*/  IADD3 R3, R2, 0xd0, RZ ;  /* 0x000000d002037810 */ /* 0x000fe20007ffe0ff */
[C---:B------:R-:W-:Y:S01]  /*0ec0*/  @!P0 IMAD R35, R32.reuse, R27, R35 ;  /* 0x0000001b20238224 */ /* 0x040fe200078e0223 */
[----:B------:R-:W5:Y:S01]  /*0ed0*/  @!P4 LDG.E.64 R56, desc[UR22][R14.64] ;  /* 0x000000160e38c981 */ /* 0x000f62000c1e1b00 */
[----:B------:R-:W-:Y:S01]  /*0ee0*/  @!P0 IMAD.WIDE.U32 R26, R32, R26, R6 ;  /* 0x0000001a201a8225 */ /* 0x000fe200078e0006 */
[----:B------:R-:W-:Y:S01]  /*0ef0*/  SHF.R.S32.HI R36, RZ, 0x1f, R3 ;  /* 0x0000001fff247819 */ /* 0x000fe20000011403 */
[----:B------:R-:W1:Y:S01]  /*0f00*/  @!P5 LDC.64 R6, c[0x0][0x288] ;  /* 0x0000a200ff06db82 */ /* 0x000e620000000a00 */
[----:B------:R0:W5:Y:S01]  /*0f10*/  @!P4 LDG.E.64 R38, desc[UR22][R4.64] ;  /* 0x000000160426c981 */ /* 0x000162000c1e1b00 */
[----:B------:R-:W-:Y:S01]  /*0f20*/  ISETP.GE.U32.AND P4, PT, R3, UR18, PT ;  /* 0x0000001203007c0c */ /* 0x000fe2000bf86070 */
[----:B0-----:R-:W-:Y:S01]  /*0f30*/  @!P2 IMAD R34, R33, R20, RZ ;  /* 0x000000142122a224 */ /* 0x001fe200078e02ff */
[----:B------:R-:W-:-:S02]  /*0f40*/  @!P0 IADD3 R35, R27, R35, RZ ;  /* 0x000000231b238210 */ /* 0x000fc40007ffe0ff */
[----:B------:R-:W-:Y:S02]  /*0f50*/  ISETP.GE.AND.EX P4, PT, R36, UR19, PT, P4 ;  /* 0x0000001324007c0c */ /* 0x000fe4000bf86340 */
[----:B------:R-:W-:Y:S01]  /*0f60*/  @!P0 SHF.L.U32 R27, R26, 0x2, RZ ;  /* 0x000000021a1b8819 */ /* 0x000fe200000006ff */
[----:B------:R-:W0:Y:S01]  /*0f70*/  @!P2 LDC.64 R24, c[0x0][0x230] ;  /* 0x00008c00ff18ab82 */ /* 0x000e220000000a00 */
[----:B------:R-:W-:Y:S02]  /*0f80*/  @!P2 MOV R4, R8 ;  /* 0x000000080004a202 */ /* 0x000fe40000000f00 */
[----:B------:R-:W-:Y:S02]  /*0f90*/  @!P2 MOV R5, R11 ;  /* 0x0000000b0005a202 */ /* 0x000fe40000000f00 */
[----:B------:R-:W-:Y:S01]  /*0fa0*/  ISETP.GT.U32.OR P4, PT, R0, 0x2ff, P4 ;  /* 0x000002ff0000780c */ /* 0x000fe20002784470 */
[C---:B------:R-:W-:Y:S01]  /*0fb0*/  @!P2 IMAD R33, R23.reuse, R21, R34 ;  /* 0x000000151721a224 */ /* 0x040fe200078e0222 */
[----:B------:R-:W-:Y:S01]  /*0fc0*/  @!P0 SHF.L.U64.HI R32, R26, 0x2, R35 ;  /* 0x000000021a208819 */ /* 0x000fe20000010223 */
[----:B------:R-:W-:Y:S01]  /*0fd0*/  @!P2 IMAD.WIDE.U32 R20, R23, R20, R4 ;  /* 0x000000141714a225 */ /* 0x000fe200078e0004 */
[----:B------:R-:W-:-:S04]  /*0fe0*/  @!P0 IADD3 R28, P6, R27, R28, RZ ;  /* 0x0000001c1b1c8210 */ /* 0x000fc80007fde0ff */
[C---:B------:R-:W-:Y:S02]  /*0ff0*/  @!P0 IADD3.X R29, R32.reuse, R29, RZ, P6, !PT ;  /* 0x0000001d201d8210 */ /* 0x040fe400037fe4ff */
[----:B--2---:R-:W-:Y:S02]  /*1000*/  @!P0 IADD3 R30, P6, R27, R30, RZ ;  /* 0x0000001e1b1e8210 */ /* 0x004fe40007fde0ff */
[----:B------:R-:W-:Y:S01]  /*1010*/  @!P2 IADD3 R5, R21, R33, RZ ;  /* 0x000000211505a210 */ /* 0x000fe20007ffe0ff */
[----:B------:R-:W2:Y:S01]  /*1020*/  @!P2 LDC.64 R26, c[0x0][0x228] ;  /* 0x00008a00ff1aab82 */ /* 0x000ea20000000a00 */
[----:B------:R-:W-:Y:S02]  /*1030*/  @!P0 IADD3.X R31, R32, R31, RZ, P6, !PT ;  /* 0x0000001f201f8210 */ /* 0x000fe400037fe4ff */
[C---:B------:R-:W-:Y:S02]  /*1040*/  @!P2 SHF.L.U32 R33, R20.reuse, 0x2, RZ ;  /* 0x000000021421a819 */ /* 0x040fe400000006ff */
[----:B------:R-:W-:-:S03]  /*1050*/  @!P2 SHF.L.U64.HI R32, R20, 0x2, R5 ;  /* 0x000000021420a819 */ /* 0x000fc60000010205 */
[----:B------:R-:W2:Y:S01]  /*1060*/  @!P4 LDC.64 R20, c[0x0][0x288] ;  /* 0x0000a200ff14cb82 */ /* 0x000ea20000000a00 */
[----:B-1----:R-:W-:Y:S01]  /*1070*/  @!P5 IMAD R14, R37, R6, RZ ;  /* 0x00000006250ed224 */ /* 0x002fe200078e02ff */
[----:B------:R-:W-:-:S03]  /*1080*/  @!P5 MOV R15, R11 ;  /* 0x0000000b000fd202 */ /* 0x000fc60000000f00 */
[C---:B------:R-:W-:Y:S01]  /*1090*/  @!P5 IMAD R35, R22.reuse, R7, R14 ;  /* 0x000000071623d224 */ /* 0x040fe200078e020e */
[----:B------:R-:W-:Y:S02]  /*10a0*/  @!P5 MOV R14, R8 ;  /* 0x00000008000ed202 */ /* 0x000fe40000000f00 */
[----:B------:R-:W1:Y:S01]  /*10b0*/  @!P5 LDC.64 R4, c[0x0][0x230] ;  /* 0x00008c00ff04db82 */ /* 0x000e620000000a00 */
[----:B0-----:R-:W-:Y:S02]  /*10c0*/  @!P2 IADD3 R24, P6, R33, R24, RZ ;  /* 0x000000182118a210 */ /* 0x001fe40007fde0ff */
[----:B------:R-:W-:Y:S01]  /*10d0*/  @!P5 IMAD.WIDE.U32 R6, R22, R6, R14 ;  /* 0x000000061606d225 */ /* 0x000fe200078e000e */
[----:B------:R-:W-:Y:S02]  /*10e0*/  CS2R R14, SRZ ;  /* 0x00000000000e7805 */ /* 0x000fe4000001ff00 */
[----:B------:R-:W-:Y:S02]  /*10f0*/  CS2R R54, SRZ ;  /* 0x0000000000367805 */ /* 0x000fe4000001ff00 */
[----:B------:R-:W0:Y:S01]  /*1100*/  @!P5 LDC.64 R22, c[0x0][0x228] ;  /* 0x00008a00ff16db82 */ /* 0x000e220000000a00 */
[----:B------:R-:W-:Y:S01]  /*1110*/  @!P2 IADD3.X R25, R32, R25, RZ, P6, !PT ;  /* 0x000000192019a210 */ /* 0x000fe200037fe4ff */
[----:B------:R2:W5:Y:S01]  /*1120*/  @!P3 LDG.E.64 R14, desc[UR22][R16.64] ;  /* 0x00000016100eb981 */ /* 0x000562000c1e1b00 */
[----:B------:R-:W-:-:S02]  /*1130*/  IADD3 R44, R2, 0xc0, RZ ;  /* 0x000000c0022c7810 */ /* 0x000fc40007ffe0ff */
[----:B--2---:R-:W-:Y:S01]  /*1140*/  @!P2 IADD3 R26, P6, R33, R26, RZ ;  /* 0x0000001a211aa210 */ /* 0x004fe20007fde0ff */
[----:B------:R2:W5:Y:S01]  /*1150*/  @!P3 LDG.E.64 R54, desc[UR22][R18.64] ;  /* 0x000000161236b981 */ /* 0x000562000c1e1b00 */
[----:B------:R-:W-:Y:S02]  /*1160*/  @!P5 IADD3 R33, R7, R35, RZ ;  /* 0x000000230721d210 */ /* 0x000fe40007ffe0ff */
[----:B------:R-:W-:Y:S01]  /*1170*/  ISETP.GE.U32.AND P3, PT, R44, UR18, PT ;  /* 0x000000122c007c0c */ /* 0x000fe2000bf66070 */
[----:B------:R-:W-:Y:S01]  /*1180*/  @!P4 IMAD R16, R36, R20, RZ ;  /* 0x000000142410c224 */ /* 0x000fe200078e02ff */
[C---:B------:R-:W-:Y:S02]  /*1190*/  @!P5 SHF.L.U32 R7, R6.reuse, 0x2, RZ ;  /* 0x000000020607d819 */ /* 0x040fe400000006ff */
[----:B------:R-:W-:Y:S01]  /*11a0*/  @!P5 SHF.L.U64.HI R6, R6, 0x2, R33 ;  /* 0x000000020606d819 */ /* 0x000fe20000010221 */
[----:B------:R-:W-:Y:S01]  /*11b0*/  @!P4 IMAD R33, R3, R21, R16 ;  /* 0x000000150321c224 */ /* 0x000fe200078e0210 */
[----:B------:R-:W-:-:S02]  /*11c0*/  CS2R R52, SRZ ;  /* 0x0000000000347805 */ /* 0x000fc4000001ff00 */
[----:B------:R-:W-:Y:S02]  /*11d0*/  CS2R R16, SRZ ;  /* 0x0000000000107805 */ /* 0x000fe4000001ff00 */
[----:B------:R-:W-:Y:S02]  /*11e0*/  IADD3 R46, R2, 0x10, RZ ;  /* 0x00000010022e7810 */ /* 0x000fe40007ffe0ff */
[----:B------:R-:W-:Y:S01]  /*11f0*/  @!P2 IADD3.X R27, R32, R27, RZ, P6, !PT ;  /* 0x0000001b201ba210 */ /* 0x000fe200037fe4ff */
[----:B------:R-:W5:Y:S01]  /*1200*/  @!P0 LDG.E.64 R52, desc[UR22][R28.64] ;  /* 0x000000161c348981 */ /* 0x000f62000c1e1b00 */
[----:B-1----:R-:W-:Y:S02]  /*1210*/  @!P5 IADD3 R4, P6, R7, R4, RZ ;  /* 0x000000040704d210 */ /* 0x002fe40007fde0ff */
[----:B------:R-:W-:Y:S01]  /*1220*/  SHF.R.S32.HI R47, RZ, 0x1f, R46 ;  /* 0x0000001fff2f7819 */ /* 0x000fe2000001142e */
[----:B------:R1:W5:Y:S01]  /*1230*/  @!P0 LDG.E.64 R16, desc[UR22][R30.64] ;  /* 0x000000161e108981 */ /* 0x000362000c1e1b00 */
[----:B------:R-:W-:-:S02]  /*1240*/  ISETP.GE.U32.AND P0, PT, R46, UR18, PT ;  /* 0x000000122e007c0c */ /* 0x000fc4000bf06070 */
[----:B--2---:R-:W-:Y:S02]  /*1250*/  @!P4 MOV R18, R8 ;  /* 0x000000080012c202 */ /* 0x004fe40000000f00 */
[----:B------:R-:W-:Y:S02]  /*1260*/  @!P4 MOV R19, R11 ;  /* 0x0000000b0013c202 */ /* 0x000fe40000000f00 */
[----:B------:R-:W-:Y:S02]  /*1270*/  @!P5 IADD3.X R5, R6, R5, RZ, P6, !PT ;  /* 0x000000050605d210 */ /* 0x000fe400037fe4ff */
[----:B------:R-:W-:Y:S02]  /*1280*/  ISETP.GE.AND.EX P0, PT, R47, UR19, PT, P0 ;  /* 0x000000132f007c0c */ /* 0x000fe4000bf06300 */
[----:B------:R-:W-:Y:S02]  /*1290*/  CS2R R36, SRZ ;  /* 0x0000000000247805 */ /* 0x000fe4000001ff00 */
[----:B0-----:R-:W-:Y:S01]  /*12a0*/  @!P5 IADD3 R22, P6, R7, R22, RZ ;  /* 0x000000160716d210 */ /* 0x001fe20007fde0ff */
[----:B------:R-:W-:Y:S01]  /*12b0*/  @!P4 IMAD.WIDE.U32 R20, R3, R20, R18 ;  /* 0x000000140314c225 */ /* 0x000fe200078e0012 */
[----:B------:R-:W-:-:S02]  /*12c0*/  CS2R R18, SRZ ;  /* 0x0000000000127805 */ /* 0x000fc4000001ff00 */
[----:B------:R-:W-:Y:S01]  /*12d0*/  ISETP.GT.U32.OR P0, PT, R0, 0x2ff, P0 ;  /* 0x000002ff0000780c */ /* 0x000fe20000704470 */
[----:B-1----:R-:W0:Y:S01]  /*12e0*/  @!P4 LDC.64 R30, c[0x0][0x230] ;  /* 0x00008c00ff1ecb82 */ /* 0x002e220000000a00 */
[----:B------:R-:W-:Y:S01]  /*12f0*/  @!P5 IADD3.X R23, R6, R23, RZ, P6, !PT ;  /* 0x000000170617d210 */ /* 0x000fe200037fe4ff */
[----:B------:R1:W5:Y:S04]  /*1300*/  @!P2 LDG.E.64 R36, desc[UR22][R24.64] ;  /* 0x000000161824a981 */ /* 0x000368000c1e1b00 */
[----:B------:R2:W5:Y:S01]  /*1310*/  @!P2 LDG.E.64 R18, desc[UR22][R26.64] ;  /* 0x000000161a12a981 */ /* 0x000562000c1e1b00 */
[----:B------:R-:W-:-:S05]  /*1320*/  @!P4 IADD3 R3, R21, R33, RZ ;  /* 0x000000211503c210 */ /* 0x000fca0007ffe0ff */
[----:B------:R-:W0:Y:S01]  /*1330*/  @!P0 LDC.64 R32, c[0x0][0x288] ;  /* 0x0000a200ff208b82 */ /* 0x000e220000000a00 */
[C---:B------:R-:W-:Y:S02]  /*1340*/  @!P4 SHF.L.U32 R43, R20.reuse, 0x2, RZ ;  /* 0x00000002142bc819 */ /* 0x040fe400000006ff */
[----:B------:R-:W-:Y:S02]  /*1350*/  CS2R R34, SRZ ;  /* 0x0000000000227805 */ /* 0x000fe4000001ff00 */
[----:B------:R-:W-:Y:S02]  /*1360*/  @!P4 SHF.L.U64.HI R3, R20, 0x2, R3 ;  /* 0x000000021403c819 */ /* 0x000fe40000010203 */
[----:B------:R-:W-:Y:S01]  /*1370*/  CS2R R20, SRZ ;  /* 0x0000000000147805 */ /* 0x000fe2000001ff00 */
[----:B-1----:R-:W1:Y:S01]  /*1380*/  @!P4 LDC.64 R24, c[0x0][0x228] ;  /* 0x00008a00ff18cb82 */ /* 0x002e620000000a00 */
[----:B------:R-:W-:Y:S01]  /*1390*/  IADD3 R62, R2, 0x30, RZ ;  /* 0x00000030023e7810 */ /* 0x000fe20007ffe0ff */
[----:B------:R2:W5:Y:S03]  /*13a0*/  @!P5 LDG.E.64 R34, desc[UR22][R4.64] ;  /* 0x000000160422d981 */ /* 0x000566000c1e1b00 */
[----:B------:R-:W-:Y:S01]  /*13b0*/  ISETP.GE.U32.AND P6, PT, R62, UR18, PT ;  /* 0x000000123e007c0c */ /* 0x000fe2000bfc6070 */
[----:B------:R0:W5:Y:S02]  /*13c0*/  @!P5 LDG.E.64 R20, desc[UR22][R22.64] ;  /* 0x000000161614d981 */ /* 0x000164000c1e1b00 */
[----:B------:R-:W1:Y:S02]  /*13d0*/  @!P0 LDC.64 R50, c[0x0][0x230] ;  /* 0x00008c00ff328b82 */ /* 0x000e640000000a00 */
[----:B----4-:R-:W-:Y:S04]  /*13e0*/  STL [R1+0x40], R60 ;  /* 0x0000403c01007387 */ /* 0x010fe80000100800 */
[----:B------:R-:W-:Y:S04]  /*13f0*/  STL [R1+0x3c], R61 ;  /* 0x00003c3d01007387 */ /* 0x000fe80000100800 */
[----:B---3--:R3:W-:Y:S02]  /*1400*/  STL.64 [R1+0x48], R12 ;  /* 0x0000480c01007387 */ /* 0x0087e40000100a00 */
[----:B---3--:R-:W-:-:S04]  /*1410*/  SHF.R.S32.HI R12, RZ, 0x1f, R44 ;  /* 0x0000001fff0c7819 */ /* 0x008fc8000001142c */
[----:B------:R-:W-:-:S04]  /*1420*/  ISETP.GE.AND.EX P3, PT, R12, UR19, PT, P3 ;  /* 0x000000130c007c0c */ /* 0x000fc8000bf66330 */
[----:B------:R-:W-:Y:S02]  /*1430*/  ISETP.GT.U32.OR P3, PT, R0, 0x2ff, P3 ;  /* 0x000002ff0000780c */ /* 0x000fe40001f64470 */
[----:B------:R-:W-:-:S04]  /*1440*/  IADD3 R13, R2, 0x20, RZ ;  /* 0x00000020020d7810 */ /* 0x000fc80007ffe0ff */
[----:B------:R-:W-:Y:S02]  /*1450*/  SHF.R.S32.HI R45, RZ, 0x1f, R13 ;  /* 0x0000001fff2d7819 */ /* 0x000fe4000001140d */
[----:B------:R-:W-:-:S05]  /*1460*/  ISETP.GE.U32.AND P2, PT, R13, UR18, PT ;  /* 0x000000120d007c0c */ /* 0x000fca000bf46070 */
[----:B------:R-:W3:Y:S01]  /*1470*/  @!P3 LDC.64 R6, c[0x0][0x288] ;  /* 0x0000a200ff06bb82 */ /* 0x000ee20000000a00 */
[----:B------:R-:W-:-:S04]  /*1480*/  ISETP.GE.AND.EX P2, PT, R45, UR19, PT, P2 ;  /* 0x000000132d007c0c */ /* 0x000fc8000bf46320 */
[----:B------:R-:W-:-:S03]  /*1490*/  ISETP.GT.U32.OR P2, PT, R0, 0x2ff, P2 ;  /* 0x000002ff0000780c */ /* 0x000fc60001744470 */
[----:B------:R-:W4:Y:S01]  /*14a0*/  @!P3 LDC.64 R28, c[0x0][0x230] ;  /* 0x00008c00ff1cbb82 */ /* 0x000f220000000a00 */
[----:B--2---:R-:W-:Y:S02]  /*14b0*/  @!P3 MOV R26, R8 ;  /* 0x00000008001ab202 */ /* 0x004fe40000000f00 */
[----:B------:R-:W-:-:S05]  /*14c0*/  @!P3 MOV R27, R11 ;  /* 0x0000000b001bb202 */ /* 0x000fca0000000f00 */
[----:B------:R-:W2:Y:S01]  /*14d0*/  @!P3 LDC.64 R4, c[0x0][0x228] ;  /* 0x00008a00ff04bb82 */ /* 0x000ea20000000a00 */
[----:B---3--:R-:W-:Y:S01]  /*14e0*/  @!P3 IMAD R42, R12, R6, RZ ;  /* 0x000000060c2ab224 */ /* 0x008fe200078e02ff */
[----:B------:R-:W-:-:S06]  /*14f0*/  SHF.R.S32.HI R12, RZ, 0x1f, R62 ;  /* 0x0000001fff0c7819 */ /* 0x000fcc000001143e */
[----:B0-----:R-:W0:Y:S01]  /*1500*/  @!P2 LDC.64 R22, c[0x0][0x288] ;  /* 0x0000a200ff16ab82 */ /* 0x001e220000000a00 */
[----:B------:R-:W-:Y:S01]  /*1510*/  @!P3 IMAD R42, R44, R7, R42 ;  /* 0x000000072c2ab224 */ /* 0x000fe200078e022a */
[----:B------:R-:W-:Y:S01]  /*1520*/  ISETP.GE.AND.EX P6, PT, R12, UR19, PT, P6 ;  /* 0x000000130c007c0c */ /* 0x000fe2000bfc6360 */
[----:B------:R-:W-:-:S03]  /*1530*/  @!P3 IMAD.WIDE.U32 R6, R44, R6, R26 ;  /* 0x000000062c06b225 */ /* 0x000fc600078e001a */
[----:B------:R-:W-:Y:S02]  /*1540*/  ISETP.GT.U32.OR P5, PT, R0, 0x2ff, P6 ;  /* 0x000002ff0000780c */ /* 0x000fe400037a4470 */
[----:B------:R-:W3:Y:S01]  /*1550*/  @!P0 LDC.64 R26, c[0x0][0x228] ;  /* 0x00008a00ff1a8b82 */ /* 0x000ee20000000a00 */
[----:B------:R-:W-:Y:S02]  /*1560*/  @!P4 IADD3 R30, P6, R43, R30, RZ ;  /* 0x0000001e2b1ec210 */ /* 0x000fe40007fde0ff */
[----:B------:R-:W-:Y:S01]  /*1570*/  @!P3 IADD3 R7, R7, R42, RZ ;  /* 0x0000002a0707b210 */ /* 0x000fe20007ffe0ff */
[----:B------:R-:W-:Y:S01]  /*1580*/  @!P0 IMAD R42, R47, R32, RZ ;  /* 0x000000202f2a8224 */ /* 0x000fe200078e02ff */
[----:B------:R-:W-:Y:S02]  /*1590*/  @!P4 IADD3.X R31, R3, R31, RZ, P6, !PT ;  /* 0x0000001f031fc210 */ /* 0x000fe400037fe4ff */
[----:B-1----:R-:W-:Y:S01]  /*15a0*/  @!P4 IADD3 R24, P6, R43, R24, RZ ;  /* 0x000000182b18c210 */ /* 0x002fe20007fde0ff */
[----:B------:R-:W-:Y:S01]  /*15b0*/  @!P0 IMAD R33, R46, R33, R42 ;  /* 0x000000212e218224 */ /* 0x000fe200078e022a */
[----:B------:R-:W-:-:S02]  /*15c0*/  @!P3 SHF.L.U32 R44, R6, 0x2, RZ ;  /* 0x00000002062cb819 */ /* 0x000fc400000006ff */
[----:B------:R-:W-:Y:S01]  /*15d0*/  @!P0 MOV R42, R8 ;  /* 0x00000008002a8202 */ /* 0x000fe20000000f00 */
[----:B------:R-:W1:Y:S01]  /*15e0*/  @!P5 LDC.64 R66, c[0x0][0x230] ;  /* 0x00008c00ff42db82 */ /* 0x000e620000000a00 */
[----:B------:R-:W-:Y:S02]  /*15f0*/  @!P0 MOV R43, R11 ;  /* 0x0000000b002b8202 */ /* 0x000fe40000000f00 */
[----:B------:R-:W-:Y:S02]  /*1600*/  @!P4 IADD3.X R25, R3, R25, RZ, P6, !PT ;  /* 0x000000190319c210 */ /* 0x000fe400037fe4ff */
[----:B------:R-:W-:Y:S01]  /*1610*/  @!P3 SHF.L.U64.HI R3, R6, 0x2, R7 ;  /* 0x000000020603b819 */ /* 0x000fe20000010207 */
[----:B------:R-:W-:Y:S01]  /*1620*/  @!P0 IMAD.WIDE.U32 R42, R46, R32, R42 ;  /* 0x000000202e2a8225 */ /* 0x000fe200078e002a */
[C---:B----4-:R-:W-:Y:S01]  /*1630*/  @!P3 IADD3 R28, P6, R44.reuse, R28, RZ ;  /* 0x0000001c2c1cb210 */ /* 0x050fe20007fde0ff */
[----:B------:R-:W4:Y:S03]  /*1640*/  @!P5 LDC.64 R6, c[0x0][0x288] ;  /* 0x0000a200ff06db82 */ /* 0x000f260000000a00 */
[----:B------:R-:W-:Y:S01]  /*1650*/  @!P3 IADD3.X R29, R3, R29, RZ, P6, !PT ;  /* 0x0000001d031db210 */ /* 0x000fe200037fe4ff */
[----:B0-----:R-:W-:Y:S01]  /*1660*/  @!P2 IMAD R32, R45, R22, RZ ;  /* 0x000000162d20a224 */ /* 0x001fe200078e02ff */
[----:B--2---:R-:W-:-:S02]  /*1670*/  @!P3 IADD3 R4, P6, R44, R4, RZ ;  /* 0x000000042c04b210 */ /* 0x004fc40007fde0ff */
[----:B------:R-:W-:Y:S01]  /*1680*/  @!P0 IADD3 R33, R43, R33, RZ ;  /* 0x000000212b218210 */ /* 0x000fe20007ffe0ff */
[----:B------:R-:W0:Y:S01]  /*1690*/  @!P2 LDC.64 R46, c[0x0][0x230] ;  /* 0x00008c00ff2eab82 */ /* 0x000e220000000a00 */
[C---:B------:R-:W-:Y:S02]  /*16a0*/  @!P0 SHF.L.U32 R43, R42.reuse, 0x2, RZ ;  /* 0x000000022a2b8819 */ /* 0x040fe400000006ff */
[----:B------:R-:W-:Y:S01]  /*16b0*/  @!P3 IADD3.X R5, R3, R5, RZ, P6, !PT ;  /* 0x000000050305b210 */ /* 0x000fe200037fe4ff */
[----:B------:R-:W-:Y:S01]  /*16c0*/  @!P2 IMAD R3, R13, R23, R32 ;  /* 0x000000170d03a224 */ /* 0x000fe200078e0220 */
[----:B------:R-:W-:Y:S02]  /*16d0*/  @!P0 SHF.L.U64.HI R42, R42, 0x2, R33 ;  /* 0x000000022a2a8819 */ /* 0x000fe40000010221 */
[----:B------:R-:W-:Y:S01]  /*16e0*/  @!P2 MOV R32, R8 ;  /* 0x000000080020a202 */ /* 0x000fe20000000f00 */
[----:B------:R-:W2:Y:S01]  /*16f0*/  @!P2 LDC.64 R44, c[0x0][0x228] ;  /* 0x00008a00ff2cab82 */ /* 0x000ea20000000a00 */
[----:B------:R-:W-:-:S02]  /*1700*/  @!P2 MOV R33, R11 ;  /* 0x0000000b0021a202 */ /* 0x000fc40000000f00 */
[----:B------:R-:W-:Y:S01]  /*1710*/  @!P0 IADD3 R50, P6, R43, R50, RZ ;  /* 0x000000322b328210 */ /* 0x000fe20007fde0ff */
[----:B------:R-:W-:-:S03]  /*1720*/  @!P2 IMAD.WIDE.U32 R22, R13, R22, R32 ;  /* 0x000000160d16a225 */ /* 0x000fc600078e0020 */
[----:B------:R-:W-:Y:S01]  /*1730*/  @!P0 IADD3.X R51, R42, R51, RZ, P6, !PT ;  /* 0x000000332a338210 */ /* 0x000fe200037fe4ff */
[----:B------:R-:W1:Y:S01]  /*1740*/  @!P5 LDC.64 R68, c[0x0][0x228] ;  /* 0x00008a00ff44db82 */ /* 0x000e620000000a00 */
[----:B------:R-:W-:Y:S02]  /*1750*/  @!P2 IADD3 R3, R23, R3, RZ ;  /* 0x000000031703a210 */ /* 0x000fe40007ffe0ff */
[----:B---3--:R-:W-:Y:S02]  /*1760*/  @!P0 IADD3 R26, P6, R43, R26, RZ ;  /* 0x0000001a2b1a8210 */ /* 0x008fe40007fde0ff */
[----:B------:R-:W-:Y:S02]  /*1770*/  CS2R R32, SRZ ;  /* 0x0000000000207805 */ /* 0x000fe4000001ff00 */
[C---:B------:R-:W-:Y:S02]  /*1780*/  @!P2 SHF.L.U32 R43, R22.reuse, 0x2, RZ ;  /* 0x00000002162ba819 */ /* 0x040fe400000006ff */
[----:B------:R-:W-:-:S02]  /*1790*/  @!P2 SHF.L.U64.HI R3, R22, 0x2, R3 ;  /* 0x000000021603a819 */ /* 0x000fc40000010203 */
[----:B------:R-:W-:Y:S01]  /*17a0*/  CS2R R22, SRZ ;  /* 0x0000000000167805 */ /* 0x000fe2000001ff00 */
[----:B------:R3:W5:Y:S01]  /*17b0*/  @!P4 LDG.E.64 R32, desc[UR22][R30.64] ;  /* 0x000000161e20c981 */ /* 0x000762000c1e1b00 */
[----:B------:R-:W-:-:S04]  /*17c0*/  @!P0 IADD3.X R27, R42, R27, RZ, P6, !PT ;  /* 0x0000001b2a1b8210 */ /* 0x000fc800037fe4ff */
[----:B------:R0:W5:Y:S01]  /*17d0*/  @!P4 LDG.E.64 R22, desc[UR22][R24.64] ;  /* 0x000000161816c981 */ /* 0x000162000c1e1b00 */
[----:B------:R-:W-:Y:S01]  /*17e0*/  IADD3 R60, R2, 0x40, RZ ;  /* 0x00000040023c7810 */ /* 0x000fe20007ffe0ff */
[----:B----4-:R-:W-:Y:S01]  /*17f0*/  @!P5 IMAD R42, R12, R6, RZ ;  /* 0x000000060c2ad224 */ /* 0x010fe200078e02ff */
[----:B------:R-:W-:Y:S02]  /*1800*/  IADD3 R12, R2, 0x50, RZ ;  /* 0x00000050020c7810 */ /* 0x000fe40007ffe0ff */
[----:B---3--:R-:W-:Y:S02]  /*1810*/  CS2R R30, SRZ ;  /* 0x00000000001e7805 */ /* 0x008fe4000001ff00 */
[----:B0-----:R-:W-:Y:S02]  /*1820*/  CS2R R24, SRZ ;  /* 0x0000000000187805 */ /* 0x001fe4000001ff00 */
[----:B------:R-:W-:Y:S02]  /*1830*/  SHF.R.S32.HI R61, RZ, 0x1f, R60 ;  /* 0x0000001fff3d7819 */ /* 0x000fe4000001143c */
[----:B------:R0:W5:Y:S01]  /*1840*/  @!P3 LDG.E.64 R30, desc[UR22][R28.64] ;  /* 0x000000161c1eb981 */ /* 0x000162000c1e1b00 */
[----:B------:R-:W-:-:S02]  /*1850*/  ISETP.GE.U32.AND P4, PT, R60, UR18, PT ;  /* 0x000000123c007c0c */ /* 0x000fc4000bf86070 */
[----:B------:R-:W-:Y:S01]  /*1860*/  SHF.R.S32.HI R13, RZ, 0x1f, R12 ;  /* 0x0000001fff0d7819 */ /* 0x000fe2000001140c */
[----:B------:R3:W5:Y:S01]  /*1870*/  @!P3 LDG.E.64 R24, desc[UR22][R4.64] ;  /* 0x000000160418b981 */ /* 0x000762000c1e1b00 */
[----:B------:R-:W-:Y:S02]  /*1880*/  ISETP.GE.U32.AND P3, PT, R12, UR18, PT ;  /* 0x000000120c007c0c */ /* 0x000fe4000bf66070 */
[----:B------:R-:W-:Y:S02]  /*1890*/  ISETP.GE.AND.EX P4, PT, R61, UR19, PT, P4 ;  /* 0x000000133d007c0c */ /* 0x000fe4000bf86340 */
[----:B------:R-:W-:Y:S02]  /*18a0*/  ISETP.GE.AND.EX P3, PT, R13, UR19, PT, P3 ;  /* 0x000000130d007c0c */ /* 0x000fe4000bf66330 */
[----:B------:R-:W-:Y:S02]  /*18b0*/  ISETP.GT.U32.OR P4, PT, R0, 0x2ff, P4 ;  /* 0x000002ff0000780c */ /* 0x000fe40002784470 */
[----:B0-----:R-:W-:-:S02]  /*18c0*/  CS2R R28, SRZ ;  /* 0x00000000001c7805 */ /* 0x001fc4000001ff00 */
[----:B------:R-:W-:Y:S02]  /*18d0*/  ISETP.GT.U32.OR P3, PT, R0, 0x2ff, P3 ;  /* 0x000002ff0000780c */ /* 0x000fe40001f64470 */
[----:B------:R-:W-:Y:S02]  /*18e0*/  IADD3 R63, R2, 0xf0, RZ ;  /* 0x000000f0023f7810 */ /* 0x000fe40007ffe0ff */
[----:B------:R0:W5:Y:S01]  /*18f0*/  @!P0 LDG.E.64 R28, desc[UR22][R50.64] ;  /* 0x00000016321c8981 */ /* 0x000162000c1e1b00 */
[----:B------:R-:W-:Y:S01]  /*1900*/  @!P5 IMAD R42, R62, R7, R42 ;  /* 0x000000073e2ad224 */ /* 0x000fe200078e022a */
[----:B------:R-:W-:Y:S02]  /*1910*/  ISETP.GE.U32.AND P6, PT, R63, UR18, PT ;  /* 0x000000123f007c0c */ /* 0x000fe4000bfc6070 */
[----:B------:R-:W-:Y:S01]  /*1920*/  SHF.R.S32.HI R7, RZ, 0x1f, R63 ;  /* 0x0000001fff077819 */ /* 0x000fe2000001143f */
[----:B---3--:R-:W3:Y:S01]  /*1930*/  @!P4 LDC.64 R4, c[0x0][0x288] ;  /* 0x0000a200ff04cb82 */ /* 0x008ee20000000a00 */
[----:B0-----:R-:W-:-:S02]  /*1940*/  CS2R R50, SRZ ;  /* 0x0000000000327805 */ /* 0x001fc4000001ff00 */
[----:B------:R-:W-:-:S05]  /*1950*/  ISETP.GE.AND.EX P6, PT, R7, UR19, PT, P6 ;  /* 0x0000001307007c0c */ /* 0x000fca000bfc6360 */
[----:B------:R-:W0:Y:S01]  /*1960*/  @!P3 LDC.64 R70, c[0x0][0x288] ;  /* 0x0000a200ff46bb82 */ /* 0x000e220000000a00 */
[----:B------:R4:W5:Y:S01]  /*1970*/  @!P0 LDG.E.64 R50, desc[UR22][R26.64] ;  /* 0x000000161a328981 */ /* 0x000962000c1e1b00 */
[----:B------:R-:W-:Y:S02]  /*1980*/  @!P2 IADD3 R46, P0, R43, R46, RZ ;  /* 0x0000002e2b2ea210 */ /* 0x000fe40007f1e0ff */
[----:B------:R-:W-:-:S04]  /*1990*/  ISETP.GT.U32.OR P6, PT, R0, 0x2ff, P6 ;  /* 0x000002ff0000780c */ /* 0x000fc800037c4470 */
[----:B------:R-:W0:Y:S01]  /*19a0*/  @!P3 LDC.64 R76, c[0x0][0x228] ;  /* 0x00008a00ff4cbb82 */ /* 0x000e220000000a00 */
[----:B----4-:R-:W-:Y:S02]  /*19b0*/  @!P5 MOV R26, R8 ;  /* 0x00000008001ad202 */ /* 0x010fe40000000f00 */
[----:B------:R-:W-:-:S03]  /*19c0*/  @!P5 MOV R27, R11 ;  /* 0x0000000b001bd202 */ /* 0x000fc60000000f00 */
[----:B------:R-:W-:Y:S01]  /*19d0*/  @!P5 IMAD.WIDE.U32 R6, R62, R6, R26 ;  /* 0x000000063e06d225 */ /* 0x000fe200078e001a */
[----:B------:R-:W-:Y:S02]  /*19e0*/  @!P2 IADD3.X R47, R3, R47, RZ, P0, !PT ;  /* 0x0000002f032fa210 */ /* 0x000fe400007fe4ff */
[----:B------:R-:W4:Y:S01]  /*19f0*/  @!P6 LDC.64 R62, c[0x0][0x288] ;  /* 0x0000a200ff3eeb82 */ /* 0x000f220000000a00 */
[----:B--2---:R-:W-:Y:S02]  /*1a00*/  @!P2 IADD3 R44, P0, R43, R44, RZ ;  /* 0x0000002c2b2ca210 */ /* 0x004fe40007f1e0ff */
[----:B------:R-:W-:Y:S02]  /*1a10*/  @!P5 IADD3 R7, R7, R42, RZ ;  /* 0x0000002a0707d210 */ /* 0x000fe40007ffe0ff */
[C---:B------:R-:W-:Y:S02]  /*1a20*/  @!P5 SHF.L.U32 R42, R6.reuse, 0x2, RZ ;  /* 0x00000002062ad819 */ /* 0x040fe400000006ff */
[----:B------:R-:W-:Y:S01]  /*1a30*/  @!P2 IADD3.X R45, R3, R45, RZ, P0, !PT ;  /* 0x0000002d032da210 */ /* 0x000fe200007fe4ff */
[----:B---3--:R-:W-:Y:S01]  /*1a40*/  @!P4 IMAD R74, R61, R4, RZ ;  /* 0x000000043d4ac224 */ /* 0x008fe200078e02ff */
[----:B------:R-:W-:Y:S01]  /*1a50*/  @!P5 SHF.L.U64.HI R3, R6, 0x2, R7 ;  /* 0x000000020603d819 */ /* 0x000fe20000010207 */
[----:B------:R-:W2:Y:S01]  /*1a60*/  @!P4 LDC.64 R26, c[0x0][0x228] ;  /* 0x00008a00ff1acb82 */ /* 0x000ea20000000a00 */
[----:B-1----:R-:W-:-:S02]  /*1a70*/  @!P5 IADD3 R66, P0, R42, R66, RZ ;  /* 0x000000422a42d210 */ /* 0x002fc40007f1e0ff */
[----:B------:R-:W-:Y:S02]  /*1a80*/  @!P4 MOV R43, R11 ;  /* 0x0000000b002bc202 */ /* 0x000fe40000000f00 */
[----:B------:R-:W-:-:S03]  /*1a90*/  @!P5 IADD3.X R67, R3, R67, RZ, P0, !PT ;  /* 0x000000430343d210 */ /* 0x000fc600007fe4ff */
[----:B------:R-:W1:Y:S01]  /*1aa0*/  @!P4 LDC.64 R6, c[0x0][0x230] ;  /* 0x00008c00ff06cb82 */ /* 0x000e620000000a00 */
[----:B------:R-:W-:Y:S02]  /*1ab0*/  @!P5 IADD3 R68, P0, R42, R68, RZ ;  /* 0x000000442a44d210 */ /* 0x000fe40007f1e0ff */
[----:B------:R-:W-:Y:S01]  /*1ac0*/  @!P4 MOV R42, R8 ;  /* 0x00000008002ac202 */ /* 0x000fe20000000f00 */
[----:B0-----:R-:W-:Y:S02]  /*1ad0*/  @!P3 IMAD R75, R13, R70, RZ ;  /* 0x000000460d4bb224 */ /* 0x001fe400078e02ff */
[C---:B------:R-:W-:Y:S01]  /*1ae0*/  @!P4 IMAD R74, R60.reuse, R5, R74 ;  /* 0x000000053c4ac224 */ /* 0x040fe200078e024a */
[----:B------:R-:W-:Y:S01]  /*1af0*/  MOV R61, R73 ;  /* 0x00000049003d7202 */ /* 0x000fe20000000f00 */
[----:B------:R-:W-:Y:S01]  /*1b00*/  @!P4 IMAD.WIDE.U32 R4, R60, R4, R42 ;  /* 0x000000043c04c225 */ /* 0x000fe200078e002a */
[----:B------:R-:W-:Y:S01]  /*1b10*/  MOV R60, R72 ;  /* 0x00000048003c7202 */ /* 0x000fe20000000f00 */
[----:B------:R-:W0:Y:S01]  /*1b20*/  @!P3 LDC.64 R42, c[0x0][0x230] ;  /* 0x00008c00ff2abb82 */ /* 0x000e220000000a00 */
[----:B------:R-:W-:Y:S01]  /*1b30*/  @!P3 MOV R72, R8 ;  /* 0x000000080048b202 */ /* 0x000fe20000000f00 */
[----:B------:R-:W-:Y:S01]  /*1b40*/  @!P3 IMAD R75, R12, R71, R75 ;  /* 0x000000470c4bb224 */ /* 0x000fe200078e024b */
[----:B------:R-:W-:-:S02]  /*1b50*/  IADD3 R71, R2, 0x50, RZ ;  /* 0x0000005002477810 */ /* 0x000fc40007ffe0ff */
[----:B------:R-:W-:Y:S02]  /*1b60*/  @!P3 MOV R73, R11 ;  /* 0x0000000b0049b202 */ /* 0x000fe40000000f00 */
[----:B------:R-:W-:Y:S01]  /*1b70*/  @!P5 IADD3.X R69, R3, R69, RZ, P0, !PT ;  /* 0x000000450345d210 */ /* 0x000fe200007fe4ff */
[----:B------:R-:W-:Y:S01]  /*1b80*/  @!P3 IMAD.WIDE.U32 R70, R71, R70, R72 ;  /* 0x000000464746b225 */ /* 0x000fe200078e0048 */
[----:B------:R-:W-:Y:S02]  /*1b90*/  IADD3 R73, R2, 0xf0, RZ ;  /* 0x000000f002497810 */ /* 0x000fe40007ffe0ff */
[----:B------:R-:W-:Y:S02]  /*1ba0*/  @!P4 IADD3 R74, R5, R74, RZ ;  /* 0x0000004a054ac210 */ /* 0x000fe40007ffe0ff */
[----:B------:R-:W-:Y:S02]  /*1bb0*/  @!P4 SHF.L.U32 R3, R4, 0x2, RZ ;  /* 0x000000020403c819 */ /* 0x000fe400000006ff */
[----:B------:R-:W-:-:S02]  /*1bc0*/  SHF.R.S32.HI R73, RZ, 0x1f, R73 ;  /* 0x0000001fff497819 */ /* 0x000fc40000011449 */
[----:B------:R-:W-:Y:S02]  /*1bd0*/  @!P4 SHF.L.U64.HI R74, R4, 0x2, R74 ;  /* 0x00000002044ac819 */ /* 0x000fe4000001024a */
[----:B------:R-:W3:Y:S01]  /*1be0*/  @!P6 LDC.64 R4, c[0x0][0x230] ;  /* 0x00008c00ff04eb82 */ /* 0x000ee20000000a00 */
[----:B-1----:R-:W-:Y:S02]  /*1bf0*/  @!P4 IADD3 R12, P0, R3, R6, RZ ;  /* 0x00000006030cc210 */ /* 0x002fe40007f1e0ff */
[----:B------:R-:W-:Y:S01]  /*1c00*/  @!P3 IADD3 R72, R71, R75, RZ ;  /* 0x0000004b4748b210 */ /* 0x000fe20007ffe0ff */
[----:B----4-:R-:W-:Y:S01]  /*1c10*/  @!P6 IMAD R71, R73, R62, RZ ;  /* 0x0000003e4947e224 */ /* 0x010fe200078e02ff */
[----:B------:R-:W-:Y:S02]  /*1c20*/  IADD3 R75, R2, 0xf0, RZ ;  /* 0x000000f0024b7810 */ /* 0x000fe40007ffe0ff */
[----:B------:R-:W-:Y:S02]  /*1c30*/  @!P4 IADD3.X R13, R74, R7, RZ, P0, !PT ;  /* 0x000000074a0dc210 */ /* 0x000fe400007fe4ff */
[----:B--2---:R-:W-:Y:S01]  /*1c40*/  @!P4 IADD3 R26, P0, R3, R26, RZ ;  /* 0x0000001a031ac210 */ /* 0x004fe20007f1e0ff */
[----:B------:R-:W1:Y:S01]  /*1c50*/  @!P6 LDC.64 R6, c[0x0][0x228] ;  /* 0x00008a00ff06eb82 */ /* 0x000e620000000a00 */
[C---:B------:R-:W-:Y:S01]  /*1c60*/  @!P3 SHF.L.U32 R3, R70.reuse, 0x2, RZ ;  /* 0x000000024603b819 */ /* 0x040fe200000006ff */
[----:B------:R-:W-:Y:S01]  /*1c70*/  @!P6 IMAD R73, R75, R63, R71 ;  /* 0x0000003f4b49e224 */ /* 0x000fe200078e0247 */
[----:B------:R-:W-:-:S02]  /*1c80*/  @!P3 SHF.L.U64.HI R72, R70, 0x2, R72 ;  /* 0x000000024648b819 */ /* 0x000fc40000010248 */
[----:B------:R-:W-:Y:S02]  /*1c90*/  @!P6 MOV R70, R8 ;  /* 0x000000080046e202 */ /* 0x000fe40000000f00 */
[----:B------:R-:W-:Y:S02]  /*1ca0*/  @!P6 MOV R71, R11 ;  /* 0x0000000b0047e202 */ /* 0x000fe40000000f00 */
[----:B------:R-:W-:Y:S01]  /*1cb0*/  @!P4 IADD3.X R27, R74, R27, RZ, P0, !PT ;  /* 0x0000001b4a1bc210 */ /* 0x000fe200007fe4ff */
[----:B------:R-:W-:Y:S01]  /*1cc0*/  @!P6 IMAD.WIDE.U32 R62, R75, R62, R70 ;  /* 0x0000003e4b3ee225 */ /* 0x000fe200078e0046 */
[----:B------:R-:W-:Y:S02]  /*1cd0*/  CS2R R74, SRZ ;  /* 0x00000000004a7805 */ /* 0x000fe4000001ff00 */
[----:B0-----:R-:W-:Y:S02]  /*1ce0*/  @!P3 IADD3 R42, P0, R3, R42, RZ ;  /* 0x0000002a032ab210 */ /* 0x001fe40007f1e0ff */
[----:B------:R-:W-:-:S02]  /*1cf0*/  R2UR UR6, R60 ;  /* 0x000000003c0672ca */ /* 0x000fc400000e0000 */
[----:B------:R-:W-:Y:S01]  /*1d00*/  @!P3 IADD3.X R43, R72, R43, RZ, P0, !PT ;  /* 0x0000002b482bb210 */ /* 0x000fe200007fe4ff */
[----:B------:R0:W2:Y:S01]  /*1d10*/  @P1 LDG.E.64 R74, desc[UR22][R64.64] ;  /* 0x00000016404a1981 */ /* 0x0000a2000c1e1b00 */
[----:B------:R-:W-:Y:S02]  /*1d20*/  @!P3 IADD3 R76, P0, R3, R76, RZ ;  /* 0x0000004c034cb210 */ /* 0x000fe40007f1e0ff */
[----:B------:R-:W-:Y:S02]  /*1d30*/  @!P6 IADD3 R63, R63, R73, RZ ;  /* 0x000000493f3fe210 */ /* 0x000fe40007ffe0ff */
[----:B------:R-:W-:Y:S02]  /*1d40*/  @!P6 SHF.L.U32 R3, R62, 0x2, RZ ;  /* 0x000000023e03e819 */ /* 0x000fe400000006ff */
[----:B------:R-:W-:Y:S02]  /*1d50*/  @!P3 IADD3.X R77, R72, R77, RZ, P0, !PT ;  /* 0x0000004d484db210 */ /* 0x000fe400007fe4ff */
[----:B0-----:R-:W-:-:S02]  /*1d60*/  CS2R R64, SRZ ;  /* 0x0000000000407805 */ /* 0x001fc4000001ff00 */
[----:B------:R-:W-:Y:S02]  /*1d70*/  @!P6 SHF.L.U64.HI R62, R62, 0x2, R63 ;  /* 0x000000023e3ee819 */ /* 0x000fe4000001023f */
[C---:B---3--:R-:W-:Y:S02]  /*1d80*/  @!P6 IADD3 R4, P0, R3.reuse, R4, RZ ;  /* 0x000000040304e210 */ /* 0x048fe40007f1e0ff */
[----:B------:R0:W5:Y:S02]  /*1d90*/  @!P5 LDG.E.64 R64, desc[UR22][R66.64] ;  /* 0x000000164240d981 */ /* 0x000164000c1e1b00 */
[----:B------:R-:W-:Y:S02]  /*1da0*/  @!P6 IADD3.X R5, R62, R5, RZ, P0, !PT ;  /* 0x000000053e05e210 */ /* 0x000fe400007fe4ff */
[----:B-1----:R-:W-:Y:S02]  /*1db0*/  @!P6 IADD3 R6, P0, R3, R6, RZ ;  /* 0x000000060306e210 */ /* 0x002fe40007f1e0ff */
[----:B------:R-:W-:-:S02]  /*1dc0*/  MOV R3, UR6 ;  /* 0x0000000600037c02 */ /* 0x000fc40008000f00 */
[----:B0-----:R-:W-:-:S03]  /*1dd0*/  CS2R R66, SRZ ;  /* 0x0000000000427805 */ /* 0x001fc6000001ff00 */
[----:B------:R-:W-:-:S03]  /*1de0*/  FFMA.FTZ R3, -R3, UR6, R61 ;  /* 0x0000000603037c23 */ /* 0x000fc6000801013d */
[----:B------:R-:W5:Y:S04]  /*1df0*/  @!P4 LDG.E.64 R66, desc[UR22][R12.64] ;  /* 0x000000160c42c981 */ /* 0x000f68000c1e1b00 */
[----:B------:R-:W5:Y:S04]  /*1e00*/  LDL.LU.64 R12, [R1+0x48] ;  /* 0x00004800010c7983 */ /* 0x000f680000300a00 */
[----:B------:R-:W5:Y:S04]  /*1e10*/  LDL.LU R60, [R1+0x40] ;  /* 0x00004000013c7983 */ /* 0x000f680000300800 */
[----:B------:R-:W5:Y:S01]  /*1e20*/  LDL.LU R61, [R1+0x3c] ;  /* 0x00003c00013d7983 */ /* 0x000f620000300800 */
[----:B------:R-:W-:-:S02]  /*1e30*/  @!P6 IADD3.X R7, R62, R7, RZ, P0, !PT ;  /* 0x000000073e07e210 */ /* 0x000fc400007fe4ff */
[----:B------:R-:W-:-:S13]  /*1e40*/  FSETP.GTU.FTZ.AND P0, PT, R3, RZ, PT ;  /* 0x000000ff0300720b */ /* 0x000fda0003f1c000 */
[----:B------:R-:W-:Y:S01]  /*1e50*/  VOTEU.ANY UP0, P0 ;  /* 0x00000000003f7886 */ /* 0x000fe20000000100 */
[----:B------:R-:W-:-:S04]  /*1e60*/  PLOP3.LUT P0, PT, PT, PT, UP0, 0x80, 0x0 ;  /* 0x000000000000781c */ /* 0x000fc80003f0f008 */
[----:B------:R-:W-:-:S09]  /*1e70*/  @UP0 ULDC UR5, c[0x0][0x250] ;  /* 0x0000940000050ab9 */ /* 0x000fd20000000800 */
[----:B------:R-:W-:Y:S01]  /*1e80*/  @P0 FADD.FTZ R3, R3, UR5 ;  /* 0x0000000503030e21 */ /* 0x000fe20008010000 */
[----:B------:R-:W-:-:S05]  /*1e90*/  CS2R R72, SRZ ;  /* 0x0000000000487805 */ /* 0x000fca000001ff00 */
[----:B------:R-:W0:Y:S01]  /*1ea0*/  @P0 MUFU.RSQ R3, R3 ;  /* 0x0000000300030308 */ /* 0x000e220000001400 */
[----:B------:R-:W-:Y:S01]  /*1eb0*/  CS2R R62, SRZ ;  /* 0x00000000003e7805 */ /* 0x000fe2000001ff00 */
[----:B------:R1:W5:Y:S05]  /*1ec0*/  @P1 LDG.E.64 R72, desc[UR22][R48.64] ;  /* 0x0000001630481981 */ /* 0x00036a000c1e1b00 */
[----:B------:R3:W5:Y:S01]  /*1ed0*/  @!P2 LDG.E.64 R62, desc[UR22][R46.64] ;  /* 0x000000162e3ea981 */ /* 0x000762000c1e1b00 */
[----:B-1----:R-:W-:Y:S02]  /*1ee0*/  CS2R R48, SRZ ;  /* 0x0000000000307805 */ /* 0x002fe4000001ff00 */
[----:B---3--:R-:W-:-:S02]  /*1ef0*/  CS2R R46, SRZ ;  /* 0x00000000002e7805 */ /* 0x008fc4000001ff00 */
[----:B0-----:R-:W-:Y:S02]  /*1f00*/  @P0 R2UR UR5, R3 ;  /* 0x00000000030502ca */ /* 0x001fe400000e0000 */
[----:B------:R0:W5:Y:S01]  /*1f10*/  @!P2 LDG.E.64 R48, desc[UR22][R44.64] ;  /* 0x000000162c30a981 */ /* 0x000162000c1e1b00 */
[----:B------:R-:W-:-:S03]  /*1f20*/  ISETP.GT.U32.AND P0, PT, R0, 0x2ff, PT ;  /* 0x000002ff0000780c */ /* 0x000fc60003f04070 */
[----:B------:R1:W5:Y:S01]  /*1f30*/  @!P5 LDG.E.64 R46, desc[UR22][R68.64] ;  /* 0x00000016442ed981 */ /* 0x000362000c1e1b00 */
[----:B0-----:R-:W-:Y:S02]  /*1f40*/  CS2R R44, SRZ ;  /* 0x00000000002c7805 */ /* 0x001fe4000001ff00 */
[----:B-1----:R-:W-:Y:S02]  /*1f50*/  CS2R R68, SRZ ;  /* 0x0000000000447805 */ /* 0x002fe4000001ff00 */
[----:B------:R-:W-:Y:S02]  /*1f60*/  CS2R R70, SRZ ;  /* 0x0000000000467805 */ /* 0x000fe4000001ff00 */
[----:B------:R0:W5:Y:S04]  /*1f70*/  @!P4 LDG.E.64 R44, desc[UR22][R26.64] ;  /* 0x000000161a2cc981 */ /* 0x000168000c1e1b00 */
[----:B------:R1:W5:Y:S01]  /*1f80*/  @!P3 LDG.E.64 R68, desc[UR22][R42.64] ;  /* 0x000000162a44b981 */ /* 0x000362000c1e1b00 */
[----:B------:R-:W-:Y:S01]  /*1f90*/  UMOV UR26, 0x3f800000 ;  /* 0x3f800000001a7882 */ /* 0x000fe20000000000 */
[----:B------:R-:W-:Y:S01]  /*1fa0*/  @UP0 UMOV UR26, UR5 ;  /* 0x00000005001a0c82 */ /* 0x000fe20008000000 */
[----:B------:R-:W-:Y:S01]  /*1fb0*/  BSSY B0, `(.L_x_2510) ;  /* 0x000001e000007945 */ /* 0x000fe20003800000 */
[----:B------:R-:W-:Y:S01]  /*1fc0*/  HFMA2.MMA R3, -RZ, RZ, 0, 0 ;  /* 0x00000000ff037435 */ /* 0x000fe200000001ff */
[----:B------:R3:W5:Y:S01]  /*1fd0*/  @!P6 LDG.E.64 R70, desc[UR22][R4.64] ;  /* 0x000000160446e981 */ /* 0x000762000c1e1b00 */
[----:B0-----:R-:W-:-:S02]  /*1fe0*/  CS2R R26, SRZ ;  /* 0x00000000001a7805 */ /* 0x001fc4000001ff00 */
[----:B-1----:R-:W-:Y:S02]  /*1ff0*/  CS2R R42, SRZ ;  /* 0x00000000002a7805 */ /* 0x002fe4000001ff00 */
[----:B------:R-:W-:Y:S02]  /*2000*/  ISETP.NE.AND P5, PT, RZ, UR25, PT ;  /* 0x00000019ff007c0c */ /* 0x000fe4000bfa5270 */
[----:B------:R0:W5:Y:S01]  /*2010*/  @!P6 LDG.E.64 R26, desc[UR22][R6.64] ;  /* 0x00000016061ae981 */ /* 0x000162000c1e1b00 */
[----:B---3--:R-:W-:-:S03]  /*2020*/  CS2R R4, SRZ ;  /* 0x0000000000047805 */ /* 0x008fc6000001ff00 */
[----:B------:R2:W5:Y:S01]  /*2030*/  @!P3 LDG.E.64 R42, desc[UR22][R76.64] ;  /* 0x000000164c2ab981 */ /* 0x000562000c1e1b00 */
[----:B0-----:R-:W-:Y:S01]  /*2040*/  MOV R6, RZ ;  /* 0x000000ff00067202 */ /* 0x001fe20000000f00 */
[----:B--2---:R-:W-:Y:S01]  /*2050*/  FADD.FTZ R76, R74, -UR6 ;  /* 0x800000064a4c7e21 */ /* 0x004fe20008010000 */
[----:B------:R-:W-:Y:S01]  /*2060*/  FADD.FTZ R75, R75, -UR6 ;  /* 0x800000064b4b7e21 */ /* 0x000fe20008010000 */
[----:B------:R-:W-:Y:S06]  /*2070*/  @P0 BRA `(.L_x_2511) ;  /* 0x0000000000440947 */ /* 0x000fec0003800000 */
        /* <DEDUP_REMOVED lines=17> */
.L_x_2511:
[----:B------:R-:W-:Y:S05]  /*2190*/  BSYNC B0 ;  /* 0x0000000000007941 */ /* 0x000fea0003800000 */
.L_x_2510:
[----:B------:R-:W-:Y:S01]  /*21a0*/  FMUL.FTZ R77, R76, UR26 ;  /* 0x0000001a4c4d7c20 */ /* 0x000fe20008410000 */
[----:B------:R-:W-:Y:S01]  /*21b0*/  FMUL.FTZ R76, R75, UR26 ;  /* 0x0000001a4b4c7c20 */ /* 0x000fe20008410000 */
[----:B-----5:R-:W-:Y:S02]  /*21c0*/  MOV R7, R72 ;  /* 0x0000004800077202 */ /* 0x020fe40000000f00 */
        /* <DEDUP_REMOVED lines=22> */
.L_x_2512:
[----:B------:R1:W-:Y:S01]  /*2330*/  STL [R1+0x3c], R0 ;  /* 0x00003c0001007387 */ /* 0x0003e20000100800 */
[----:B------:R-:W-:-:S03]  /*2340*/  MOV R75, R77 ;  /* 0x0000004d004b7202 */ /* 0x000fc60000000f00 */
[----:B-1----:R-:W2:Y:S01]  /*2350*/  LDL R0, [R1+0x24] ;  /* 0x0000240001007983 */ /* 0x002ea20000100800 */
[----:B0-----:R-:W-:Y:S01]  /*2360*/  FMUL.FTZ R77, R7, R3 ;  /* 0x00000003074d7220 */ /* 0x001fe20000410000 */
[----:B------:R-:W-:-:S03]  /*2370*/  FMUL.FTZ R76, R74, R6 ;  /* 0x000000064a4c7220 */ /* 0x000fc60000410000 */
[----:B------:R-:W-:Y:S01]  /*2380*/  FFMA.FTZ R75, R75, R77, RZ ;  /* 0x0000004d4b4b7223 */ /* 0x000fe200000100ff */
[----:B------:R-:W-:-:S04]  /*2390*/  FADD.FTZ R77, RZ, R77 ;  /* 0x0000004dff4d7221 */ /* 0x000fc80000010000 */
[----:B------:R-:W-:Y:S01]  /*23a0*/  FADD.FTZ R77, R76, R77 ;  /* 0x0000004d4c4d7221 */ /* 0x000fe20000010000 */
[----:B--2---:R-:W-:Y:S02]  /*23b0*/  FFMA.FTZ R75, R0, R76, R75 ;  /* 0x0000004c004b7223 */ /* 0x004fe4000001004b */
        /* <DEDUP_REMOVED lines=29> */
.L_x_2513:
        /* <DEDUP_REMOVED lines=10> */
[----:B------:R-:W-:Y:S01]  /*2630*/  FADD.FTZ R63, R63, -UR6 ;  /* 0x800000063f3f7e21 */ /* 0x000fe20008010000 */
[----:B------:R-:W-:Y:S01]  /*2640*/  FMUL.FTZ R7, R28, R6 ;  /* 0x000000061c077220 */ /* 0x000fe20000410000 */
[----:B------:R-:W-:Y:S01]  /*2650*/  FADD.FTZ R77, R77, R29 ;  /* 0x0000001d4d4d7221 */ /* 0x000fe20000010000 */
[C---:B----4-:R-:W-:Y:S01]  /*2660*/  FFMA.FTZ R75, R0.reuse, R76, R75 ;  /* 0x0000004c004b7223 */ /* 0x050fe2000001004b */
[----:B------:R-:W-:Y:S01]  /*2670*/  FFMA.FTZ R0, R0, R29, R2 ;  /* 0x0000001d00007223 */ /* 0x000fe20000010002 */
[----:B---3--:R-:W-:-:S02]  /*2680*/  FADD.FTZ R76, R4, R76 ;  /* 0x0000004c044c7221 */ /* 0x008fc40000010000 */
        /* <DEDUP_REMOVED lines=19> */
[----:B--2--5:R-:W-:-:S04]  /*27c0*/  FFMA.FTZ R7, R63, R3, R4 ;  /* 0x000000033f077223 */ /* 0x024fc80000010004 */
        /* <DEDUP_REMOVED lines=17> */
.L_x_2514:
        /* <DEDUP_REMOVED lines=14> */
[----:B------:R-:W-:Y:S01]  /*29c0*/  FMUL.FTZ R28, R7, R6 ;  /* 0x00000006071c7220 */ /* 0x000fe20000410000 */
[----:B------:R-:W-:-:S03]  /*29d0*/  FADD.FTZ R64, R64, -UR6 ;  /* 0x8000000640407e21 */ /* 0x000fc60008010000 */
[----:B----4-:R-:W-:Y:S01]  /*29e0*/  FFMA.FTZ R75, R77, R28, R75 ;  /* 0x0000001c4d4b7223 */ /* 0x010fe2000001004b */
[----:B------:R-:W-:Y:S01]  /*29f0*/  FADD.FTZ R77, R65, -UR6 ;  /* 0x80000006414d7e21 */ /* 0x000fe20008010000 */
[----:B------:R-:W-:-:S03]  /*2a00*/  FMUL.FTZ R64, R64, UR26 ;  /* 0x0000001a40407c20 */ /* 0x000fc60008410000 */
[----:B------:R-:W-:Y:S01]  /*2a10*/  FMUL.FTZ R77, R77, UR26 ;  /* 0x0000001a4d4d7c20 */ /* 0x000fe20008410000 */
[----:B------:R-:W-:Y:S01]  /*2a20*/  FADD.FTZ R76, R28, R76 ;  /* 0x0000004c1c4c7221 */ /* 0x000fe20000010000 */
        /* <DEDUP_REMOVED lines=9> */
[----:B-----5:R-:W-:-:S04]  /*2ac0*/  FFMA.FTZ R28, R64, R3, R4 ;  /* 0x00000003401c7223 */ /* 0x020fc80000010004 */
[----:B0-----:R-:W-:-:S06]  /*2ad0*/  FMUL.FTZ R64, R28, -1.4426950216293334961 ;  /* 0xbfb8aa3b1c407820 */ /* 0x001fcc0000410000 */
        /* <DEDUP_REMOVED lines=16> */
.L_x_2515:
[----:B-----5:R1:W-:Y:S04]  /*2be0*/  STL [R1+0x40], R2 ;  /* 0x0000400201007387 */ /* 0x0203e80000100800 */
[----:B-1----:R-:W2:Y:S04]  /*2bf0*/  LDL R2, [R1+0x1c] ;  /* 0x00001c0001027983 */ /* 0x002ea80000100800 */
[----:B------:R1:W-:Y:S04]  /*2c00*/  STL [R1+0x3c], R0 ;  /* 0x00003c0001007387 */ /* 0x0003e80000100800 */
[----:B-1----:R-:W3:Y:S01]  /*2c10*/  LDL R0, [R1+0x18] ;  /* 0x0000180001007983 */ /* 0x002ee20000100800 */
[----:B0-----:R-:W-:Y:S01]  /*2c20*/  FADD.FTZ R64, R74, R7 ;  /* 0x000000074a407221 */ /* 0x001fe20000010000 */
[----:B------:R-:W-:-:S02]  /*2c30*/  FMUL.FTZ R77, R65, R3 ;  /* 0x00000003414d7220 */ /* 0x000fc40000410000 */
[----:B------:R-:W4:Y:S01]  /*2c40*/  LDL R74, [R1+0x14] ;  /* 0x00001400014a7983 */ /* 0x000f220000100800 */
[----:B------:R-:W-:Y:S01]  /*2c50*/  FADD.FTZ R66, R66, -UR6 ;  /* 0x8000000642427e21 */ /* 0x000fe20008010000 */
[----:B------:R-:W-:Y:S01]  /*2c60*/  FADD.FTZ R76, R76, R77 ;  /* 0x0000004d4c4c7221 */ /* 0x000fe20000010000 */
[----:B------:R-:W-:Y:S01]  /*2c70*/  FADD.FTZ R67, R67, -UR6 ;  /* 0x8000000643437e21 */ /* 0x000fe20008010000 */
[----:B------:R-:W-:Y:S01]  /*2c80*/  FADD.FTZ R63, R63, R65 ;  /* 0x000000413f3f7221 */ /* 0x000fe20000010000 */
[----:B--2---:R-:W-:Y:S02]  /*2c90*/  FFMA.FTZ R62, R2, R7, R62 ;  /* 0x00000007023e7223 */ /* 0x004fe4000001003e */
[----:B------:R0:W5:Y:S01]  /*2ca0*/  LDL.LU R2, [R1+0x40] ;  /* 0x0000400001027983 */ /* 0x0001620000300800 */
[----:B------:R-:W-:Y:S01]  /*2cb0*/  FMUL.FTZ R7, R28, R6 ;  /* 0x000000061c077220 */ /* 0x000fe20000410000 */
[----:B---3--:R-:W-:Y:S01]  /*2cc0*/  FFMA.FTZ R75, R0, R77, R75 ;  /* 0x0000004d004b7223 */ /* 0x008fe2000001004b */
[----:B------:R-:W-:Y:S01]  /*2cd0*/  FMUL.FTZ R77, R66, UR26 ;  /* 0x0000001a424d7c20 */ /* 0x000fe20008410000 */
[----:B------:R-:W-:-:S02]  /*2ce0*/  FFMA.FTZ R29, R0, R65, R29 ;  /* 0x00000041001d7223 */ /* 0x000fc4000001001d */
[----:B------:R0:W5:Y:S01]  /*2cf0*/  LDL.LU R0, [R1+0x3c] ;  /* 0x00003c0001007983 */ /* 0x0001620000300800 */
[----:B----4-:R-:W-:Y:S01]  /*2d00*/  FFMA.FTZ R75, R74, R7, R75 ;  /* 0x000000074a4b7223 */ /* 0x010fe2000001004b */
[----:B------:R-:W-:Y:S01]  /*2d10*/  FADD.FTZ R76, R7, R76 ;  /* 0x0000004c074c7221 */ /* 0x000fe20000010000 */
[----:B------:R-:W-:Y:S01]  /*2d20*/  MOV R65, R44 ;  /* 0x0000002c00417202 */ /* 0x000fe20000000f00 */
[----:B------:R0:W-:Y:S01]  /*2d30*/  STL [R1+0x10], R77 ;  /* 0x0000104d01007387 */ /* 0x0001e20000100800 */
        /* <DEDUP_REMOVED lines=21> */
.L_x_2516:
[----:B------:R-:W2:Y:S01]  /*2e90*/  LDL R67, [R1+0x14] ;  /* 0x0000140001437983 */ /* 0x000ea20000100800 */
[----:B------:R-:W-:Y:S01]  /*2ea0*/  FMUL.FTZ R66, R65, R3 ;  /* 0x0000000341427220 */ /* 0x000fe20000410000 */
[----:B------:R-:W-:Y:S01]  /*2eb0*/  FADD.FTZ R64, R64, R28 ;  /* 0x0000001c40407221 */ /* 0x000fe20000010000 */
[----:B------:R-:W-:Y:S01]  /*2ec0*/  FADD.FTZ R68, R68, -UR6 ;  /* 0x8000000644447e21 */ /* 0x000fe20008010000 */
[----:B------:R-:W-:Y:S01]  /*2ed0*/  FADD.FTZ R63, R63, R65 ;  /* 0x000000413f3f7221 */ /* 0x000fe20000010000 */
[C---:B------:R-:W-:Y:S01]  /*2ee0*/  FFMA.FTZ R75, R77.reuse, R66, R75 ;  /* 0x000000424d4b7223 */ /* 0x040fe2000001004b */
[----:B------:R-:W-:Y:S01]  /*2ef0*/  FADD.FTZ R76, R76, R66 ;  /* 0x000000424c4c7221 */ /* 0x000fe20000010000 */
[----:B------:R-:W-:Y:S01]  /*2f00*/  FFMA.FTZ R29, R77, R65, R29 ;  /* 0x000000414d1d7223 */ /* 0x000fe2000001001d */
[----:B--2---:R-:W-:Y:S01]  /*2f10*/  FFMA.FTZ R62, R67, R28, R62 ;  /* 0x0000001c433e7223 */ /* 0x004fe2000001003e */
[----:B------:R-:W-:Y:S01]  /*2f20*/  FMUL.FTZ R28, R7, R6 ;  /* 0x00000006071c7220 */ /* 0x000fe20000410000 */
[----:B------:R-:W-:-:S03]  /*2f30*/  MOV R67, R42 ;  /* 0x0000002a00437202 */ /* 0x000fc60000000f00 */
        /* <DEDUP_REMOVED lines=25> */
.L_x_2517:
[----:B------:R-:W-:Y:S01]  /*30d0*/  FMUL.FTZ R75, R67, R3 ;  /* 0x00000003434b7220 */ /* 0x000fe20000410000 */
[----:B------:R-:W-:Y:S01]  /*30e0*/  FADD.FTZ R63, R63, R67 ;  /* 0x000000433f3f7221 */ /* 0x000fe20000010000 */
[----:B------:R-:W-:Y:S01]  /*30f0*/  FFMA.FTZ R29, R69, R67, R29 ;  /* 0x00000043451d7223 */ /* 0x000fe2000001001d */
[----:B------:R-:W-:Y:S01]  /*3100*/  FADD.FTZ R59, R59, -UR6 ;  /* 0x800000063b3b7e21 */ /* 0x000fe20008010000 */
[----:B------:R-:W-:Y:S01]  /*3110*/  FADD.FTZ R67, R58, -UR6 ;  /* 0x800000063a437e21 */ /* 0x000fe20008010000 */
[----:B------:R-:W-:Y:S01]  /*3120*/  FADD.FTZ R64, R64, R7 ;  /* 0x0000000740407221 */ /* 0x000fe20000010000 */
[----:B------:R-:W-:Y:S01]  /*3130*/  FFMA.FTZ R62, R74, R7, R62 ;  /* 0x000000074a3e7223 */ /* 0x000fe2000001003e */
[----:B------:R-:W-:Y:S01]  /*3140*/  FMUL.FTZ R76, R59, UR26 ;  /* 0x0000001a3b4c7c20 */ /* 0x000fe20008410000 */
[----:B0-----:R-:W-:Y:S01]  /*3150*/  FMUL.FTZ R77, R67, UR26 ;  /* 0x0000001a434d7c20 */ /* 0x001fe20008410000 */
[----:B------:R-:W-:Y:S01]  /*3160*/  FFMA.FTZ R66, R69, R75, R66 ;  /* 0x0000004b45427223 */ /* 0x000fe20000010042 */
[----:B------:R-:W-:Y:S01]  /*3170*/  FADD.FTZ R65, R65, R75 ;  /* 0x0000004b41417221 */ /* 0x000fe20000010000 */
[----:B------:R-:W-:Y:S01]  /*3180*/  FMUL.FTZ R7, R28, R6 ;  /* 0x000000061c077220 */ /* 0x000fe20000410000 */
[----:B------:R0:W-:Y:S01]  /*3190*/  STL [R1+0x4], R76 ;  /* 0x0000044c01007387 */ /* 0x0001e20000100800 */
[----:B------:R-:W-:-:S02]  /*31a0*/  MOV R58, R40 ;  /* 0x00000028003a7202 */ /* 0x000fc40000000f00 */
[----:B------:R-:W-:Y:S01]  /*31b0*/  FFMA.FTZ R66, R68, R7, R66 ;  /* 0x0000000744427223 */ /* 0x000fe20000010042 */
[----:B------:R0:W-:Y:S01]  /*31c0*/  STL [R1+0x8], R77 ;  /* 0x0000084d01007387 */ /* 0x0001e20000100800 */
[----:B------:R-:W-:Y:S01]  /*31d0*/  FADD.FTZ R65, R7, R65 ;  /* 0x0000004107417221 */ /* 0x000fe20000010000 */
        /* <DEDUP_REMOVED lines=20> */
.L_x_2518:
[----:B------:R-:W-:Y:S01]  /*3320*/  FMUL.FTZ R59, R58, R3 ;  /* 0x000000033a3b7220 */ /* 0x000fe20000410000 */
[----:B------:R-:W-:Y:S01]  /*3330*/  FADD.FTZ R64, R64, R28 ;  /* 0x0000001c40407221 */ /* 0x000fe20000010000 */
[----:B------:R-:W-:Y:S01]  /*3340*/  FFMA.FTZ R62, R68, R28, R62 ;  /* 0x0000001c443e7223 */ /* 0x000fe2000001003e */
[----:B------:R-:W-:Y:S01]  /*3350*/  FMUL.FTZ R28, R7, R6 ;  /* 0x00000006071c7220 */ /* 0x000fe20000410000 */
[----:B------:R-:W-:Y:S01]  /*3360*/  FADD.FTZ R65, R65, R59 ;  /* 0x0000003b41417221 */ /* 0x000fe20000010000 */
[----:B------:R-:W-:Y:S01]  /*3370*/  FADD.FTZ R63, R63, R58 ;  /* 0x0000003a3f3f7221 */ /* 0x000fe20000010000 */
[C---:B------:R-:W-:Y:S01]  /*3380*/  FFMA.FTZ R29, R77.reuse, R58, R29 ;  /* 0x0000003a4d1d7223 */ /* 0x040fe2000001001d */
[----:B------:R-:W-:Y:S01]  /*3390*/  FFMA.FTZ R66, R77, R59, R66 ;  /* 0x0000003b4d427223 */ /* 0x000fe20000010042 */
[----:B------:R-:W-:Y:S01]  /*33a0*/  FADD.FTZ R58, R28, R65 ;  /* 0x000000411c3a7221 */ /* 0x000fe20000010000 */
[----:B------:R-:W-:Y:S01]  /*33b0*/  FADD.FTZ R65, R56, -UR6 ;  /* 0x8000000638417e21 */ /* 0x000fe20008010000 */
[----:B------:R-:W-:Y:S01]  /*33c0*/  FADD.FTZ R57, R57, -UR6 ;  /* 0x8000000639397e21 */ /* 0x000fe20008010000 */
[----:B------:R-:W-:Y:S01]  /*33d0*/  FFMA.FTZ R59, R76, R28, R66 ;  /* 0x0000001c4c3b7223 */ /* 0x000fe20000010042 */
[----:B------:R-:W-:Y:S01]  /*33e0*/  MOV R56, R38 ;  /* 0x0000002600387202 */ /* 0x000fe20000000f00 */
[----:B------:R-:W-:Y:S01]  /*33f0*/  FMUL.FTZ R75, R65, UR26 ;  /* 0x0000001a414b7c20 */ /* 0x000fe20008410000 */
[----:B------:R-:W-:Y:S01]  /*3400*/  MOV R28, R39 ;  /* 0x00000027001c7202 */ /* 0x000fe20000000f00 */
[----:B------:R-:W-:-:S03]  /*3410*/  FMUL.FTZ R67, R57, UR26 ;  /* 0x0000001a39437c20 */ /* 0x000fc60008410000 */
[----:B------:R1:W-:Y:S01]  /*3420*/  STL [R1], R75 ;  /* 0x0000004b01007387 */ /* 0x0003e20000100800 */
        /* <DEDUP_REMOVED lines=8> */
[----:B------:R-:W-:Y:S01]  /*34b0*/  FFMA.FTZ R57, R28, R57, 1 ;  /* 0x3f8000001c397423 */ /* 0x000fe20000010039 */
[----:B------:R-:W-:-:S03]  /*34c0*/  FFMA.FTZ R28, R67, R6, R5 ;  /* 0x00000006431c7223 */ /* 0x000fc60000010005 */
[----:B------:R-:W-:Y:S01]  /*34d0*/  FMUL.FTZ R56, R56, R57 ;  /* 0x0000003938387220 */ /* 0x000fe20000410000 */
[----:B------:R-:W-:-:S06]  /*34e0*/  FMUL.FTZ R57, R28, -1.4426950216293334961 ;  /* 0xbfb8aa3b1c397820 */ /* 0x000fcc0000410000 */
[----:B------:R-:W2:Y:S02]  /*34f0*/  MUFU.EX2 R57, R57 ;  /* 0x0000003900397308 */ /* 0x000ea40000000800 */
[----:B--2---:R-:W-:-:S06]  /*3500*/  FADD.FTZ R57, R57, 1 ;  /* 0x3f80000039397421 */ /* 0x004fcc0000010000 */
[----:B------:R-:W2:Y:S02]  /*3510*/  MUFU.RCP R57, R57 ;  /* 0x0000003900397308 */ /* 0x000ea40000001000 */
[----:B--2---:R-:W-:Y:S01]  /*3520*/  FADD.FTZ R65, -R57, 1 ;  /* 0x3f80000039417421 */ /* 0x004fe20000010100 */
[----:B------:R-:W-:-:S03]  /*3530*/  FMUL.FTZ R57, R39, R57 ;  /* 0x0000003927397220 */ /* 0x000fc60000410000 */
[----:B------:R-:W-:-:S04]  /*3540*/  FFMA.FTZ R28, R28, R65, 1 ;  /* 0x3f8000001c1c7423 */ /* 0x000fc80000010041 */
[----:B------:R-:W-:-:S07]  /*3550*/  FMUL.FTZ R28, R57, R28 ;  /* 0x0000001c391c7220 */ /* 0x000fce0000410000 */
.L_x_2519:
        /* <DEDUP_REMOVED lines=13> */
[----:B-1----:R-:W-:Y:S01]  /*3630*/  FMUL.FTZ R75, R58, UR26 ;  /* 0x0000001a3a4b7c20 */ /* 0x002fe20008410000 */
[----:B------:R-:W-:Y:S01]  /*3640*/  MOV R7, R15 ;  /* 0x0000000f00077202 */ /* 0x000fe20000000f00 */
[----:B------:R-:W-:-:S03]  /*3650*/  FMUL.FTZ R66, R54, UR26 ;  /* 0x0000001a36427c20 */ /* 0x000fc60008410000 */
        /* <DEDUP_REMOVED lines=20> */
.L_x_2520:
        /* <DEDUP_REMOVED lines=35> */
.L_x_2521:
[----:B------:R-:W-:Y:S01]  /*39d0*/  FMUL.FTZ R53, R52, R3 ;  /* 0x0000000334357220 */ /* 0x000fe20000410000 */
[----:B------:R-:W-:Y:S01]  /*39e0*/  FMUL.FTZ R57, R28, R6 ;  /* 0x000000061c397220 */ /* 0x000fe20000410000 */
[----:B------:R-:W-:Y:S01]  /*39f0*/  FADD.FTZ R60, R60, -UR6 ;  /* 0x800000063c3c7e21 */ /* 0x000fe20008010000 */
[----:B------:R-:W-:Y:S01]  /*3a00*/  FADD.FTZ R61, R61, -UR6 ;  /* 0x800000063d3d7e21 */ /* 0x000fe20008010000 */
[----:B------:R-:W-:Y:S01]  /*3a10*/  FFMA.FTZ R56, R65, R53, R56 ;  /* 0x0000003541387223 */ /* 0x000fe20000010038 */
[----:B------:R-:W-:Y:S01]  /*3a20*/  FADD.FTZ R55, R55, R53 ;  /* 0x0000003537377221 */ /* 0x000fe20000010000 */
[----:B------:R-:W-:Y:S01]  /*3a30*/  FADD.FTZ R54, R54, R7 ;  /* 0x0000000736367221 */ /* 0x000fe20000010000 */
        /* <DEDUP_REMOVED lines=28> */
.L_x_2522:
        /* <DEDUP_REMOVED lines=35> */
.L_x_2523:
[----:B------:R-:W-:Y:S01]  /*3e30*/  FMUL.FTZ R37, R36, R3 ;  /* 0x0000000324257220 */ /* 0x000fe20000410000 */
[----:B------:R-:W-:Y:S01]  /*3e40*/  FADD.FTZ R54, R54, R52 ;  /* 0x0000003436367221 */ /* 0x000fe20000010000 */
[----:B------:R-:W-:Y:S01]  /*3e50*/  FFMA.FTZ R53, R62, R52, R7 ;  /* 0x000000343e357223 */ /* 0x000fe20000010007 */
[----:B------:R-:W-:Y:S01]  /*3e60*/  FADD.FTZ R30, R30, -UR6 ;  /* 0x800000061e1e7e21 */ /* 0x000fe20008010000 */
[----:B------:R-:W-:Y:S01]  /*3e70*/  FADD.FTZ R52, R56, R37 ;  /* 0x0000002538347221 */ /* 0x000fe20000010000 */
[----:B------:R-:W-:Y:S01]  /*3e80*/  FFMA.FTZ R57, R61, R37, R57 ;  /* 0x000000253d397223 */ /* 0x000fe20000010039 */
[----:B------:R-:W-:Y:S01]  /*3e90*/  FMUL.FTZ R56, R29, R6 ;  /* 0x000000061d387220 */ /* 0x000fe20000410000 */
        /* <DEDUP_REMOVED lines=28> */
.L_x_2524:
[----:B------:R-:W-:Y:S01]  /*4060*/  FMUL.FTZ R55, R36, R3 ;  /* 0x0000000324377220 */ /* 0x000fe20000410000 */
[----:B------:R-:W-:Y:S01]  /*4070*/  FADD.FTZ R30, R54, R29 ;  /* 0x0000001d361e7221 */ /* 0x000fe20000010000 */
[----:B------:R-:W-:Y:S01]  /*4080*/  FFMA.FTZ R29, R60, R29, R53 ;  /* 0x0000001d3c1d7223 */ /* 0x000fe20000010035 */
[----:B------:R-:W-:Y:S01]  /*4090*/  FMUL.FTZ R53, R31, R6 ;  /* 0x000000061f357220 */ /* 0x000fe20000410000 */
[----:B------:R-:W-:Y:S01]  /*40a0*/  FFMA.FTZ R37, R59, R55, R37 ;  /* 0x000000373b257223 */ /* 0x000fe20000010025 */
[----:B------:R-:W-:Y:S01]  /*40b0*/  FADD.FTZ R33, R33, -UR6 ;  /* 0x8000000621217e21 */ /* 0x000fe20008010000 */
[----:B------:R-:W-:Y:S01]  /*40c0*/  FADD.FTZ R52, R52, R55 ;  /* 0x0000003734347221 */ /* 0x000fe20000010000 */
[----:B------:R-:W-:Y:S01]  /*40d0*/  FADD.FTZ R57, R32, -UR6 ;  /* 0x8000000620397e21 */ /* 0x000fe20008010000 */
[----:B------:R-:W-:Y:S01]  /*40e0*/  FFMA.FTZ R32, R58, R53, R37 ;  /* 0x000000353a207223 */ /* 0x000fe20000010025 */
[----:B------:R-:W-:Y:S01]  /*40f0*/  FMUL.FTZ R56, R33, UR26 ;  /* 0x0000001a21387c20 */ /* 0x000fe20008410000 */
[----:B------:R-:W-:Y:S01]  /*4100*/  FADD.FTZ R37, R53, R52 ;  /* 0x0000003435257221 */ /* 0x000fe20000010000 */
[----:B-1----:R-:W-:Y:S01]  /*4110*/  MOV R75, R22 ;  /* 0x00000016004b7202 */ /* 0x002fe20000000f00 */
[----:B------:R-:W-:Y:S01]  /*4120*/  FMUL.FTZ R57, R57, UR26 ;  /* 0x0000001a39397c20 */ /* 0x000fe20008410000 */
        /* <DEDUP_REMOVED lines=20> */
.L_x_2525:
[----:B------:R-:W-:Y:S01]  /*4270*/  FMUL.FTZ R52, R75, R3 ;  /* 0x000000034b347220 */ /* 0x000fe20000410000 */
[----:B------:R-:W-:Y:S01]  /*4280*/  FADD.FTZ R35, R35, -UR6 ;  /* 0x8000000623237e21 */ /* 0x000fe20008010000 */
[----:B------:R-:W-:Y:S01]  /*4290*/  FADD.FTZ R34, R34, -UR6 ;  /* 0x8000000622227e21 */ /* 0x000fe20008010000 */
[----:B0-----:R-:W-:Y:S01]  /*42a0*/  MOV R76, R20 ;  /* 0x00000014004c7202 */ /* 0x001fe20000000f00 */
        /* <DEDUP_REMOVED lines=27> */
.L_x_2526:
[----:B------:R-:W-:Y:S01]  /*4460*/  FMUL.FTZ R34, R76, R3 ;  /* 0x000000034c227220 */ /* 0x000fe20000410000 */
[----:B------:R-:W-:Y:S01]  /*4470*/  FADD.FTZ R55, R70, -UR6 ;  /* 0x8000000646377e21 */ /* 0x000fe20008010000 */
[----:B------:R-:W-:Y:S01]  /*4480*/  FADD.FTZ R54, R71, -UR6 ;  /* 0x8000000647367e21 */ /* 0x000fe20008010000 */
[----:B------:R-:W-:Y:S01]  /*4490*/  MOV R70, R26 ;  /* 0x0000001a00467202 */ /* 0x000fe20000000f00 */
[----:B------:R-:W-:Y:S01]  /*44a0*/  FFMA.FTZ R32, R53, R34, R32 ;  /* 0x0000002235207223 */ /* 0x000fe20000010020 */
[----:B------:R-:W-:Y:S01]  /*44b0*/  FADD.FTZ R37, R37, R34 ;  /* 0x0000002225257221 */ /* 0x000fe20000010000 */
[----:B------:R-:W-:Y:S01]  /*44c0*/  FMUL.FTZ R34, R35, R6 ;  /* 0x0000000623227220 */ /* 0x000fe20000410000 */
[----:B------:R-:W-:Y:S01]  /*44d0*/  FMUL.FTZ R55, R55, UR26 ;  /* 0x0000001a37377c20 */ /* 0x000fe20008410000 */
[----:B------:R-:W-:Y:S02]  /*44e0*/  FMUL.FTZ R54, R54, UR26 ;  /* 0x0000001a36367c20 */ /* 0x000fe40008410000 */
        /* <DEDUP_REMOVED lines=22> */
.L_x_2527:
[----:B-----5:R0:W-:Y:S01]  /*4650*/  STL [R1+0x3c], R2 ;  /* 0x00003c0201007387 */ /* 0x0201e20000100800 */
        /* <DEDUP_REMOVED lines=20> */
[----:B------:R-:W-:Y:S01]  /*47a0*/  FADD.FTZ R28, R28, R36 ;  /* 0x000000241c1c7221 */ /* 0x000fe20000010000 */
[----:B------:R-:W-:-:S03]  /*47b0*/  FFMA.FTZ R7, R59, R36, R7 ;  /* 0x000000243b077223 */ /* 0x000fc60000010007 */
[----:B------:R-:W-:Y:S01]  /*47c0*/  FADD.FTZ R28, R28, R75 ;  /* 0x0000004b1c1c7221 */ /* 0x000fe20000010000 */
[----:B------:R-:W-:-:S04]  /*47d0*/  FFMA.FTZ R7, R57, R75, R7 ;  /* 0x0000004b39077223 */ /* 0x000fc80000010007 */
[----:B0-----:R-:W-:Y:S01]  /*47e0*/  @!P0 FADD.FTZ R32, R32, R71 ;  /* 0x0000004720208221 */ /* 0x001fe20000010000 */
[----:B-1----:R-:W-:Y:S01]  /*47f0*/  @!P0 FADD.FTZ R37, R37, R77 ;  /* 0x0000004d25258221 */ /* 0x002fe20000010000 */
[----:B------:R-:W-:-:S03]  /*4800*/  ISETP.GT.AND P0, PT, R2, 0x17, PT ;  /* 0x000000170200780c */ /* 0x000fc60003f04270 */
[----:B------:R-:W0:Y:S04]  /*4810*/  SHFL.DOWN PT, R71, R32, 0x8, 0x1f ;  /* 0x09001f0020477f89 */ /* 0x000e2800000e0000 */
[----:B------:R1:W5:Y:S04]  /*4820*/  LDL.LU R2, [R1+0x3c] ;  /* 0x00003c0001027983 */ /* 0x0003680000300800 */
[----:B------:R-:W2:Y:S04]  /*4830*/  LDL R75, [R1+0x38] ;  /* 0x00003800014b7983 */ /* 0x000ea80000100800 */
[----:B------:R-:W3:Y:S01]  /*4840*/  SHFL.DOWN PT, R77, R37, 0x8, 0x1f ;  /* 0x09001f00254d7f89 */ /* 0x000ee200000e0000 */
[----:B------:R-:W4:Y:S01]  /*4850*/  S2R R36, SR_LANEID ;  /* 0x0000000000247919 */ /* 0x000f220000000000 */
[----:B------:R-:W1:Y:S01]  /*4860*/  S2UR UR7, SR_CgaCtaId ;  /* 0x00000000000779c3 */ /* 0x000e620000008800 */
[----:B0-----:R-:W-:-:S05]  /*4870*/  @!P0 FADD.FTZ R32, R32, R71 ;  /* 0x0000004720208221 */ /* 0x001fca0000010000 */
[----:B------:R-:W0:Y:S01]  /*4880*/  SHFL.DOWN PT, R71, R32, 0x10, 0x1f ;  /* 0x0a001f0020477f89 */ /* 0x000e2200000e0000 */
[----:B---3--:R-:W-:-:S05]  /*4890*/  @!P0 FADD.FTZ R37, R37, R77 ;  /* 0x0000004d25258221 */ /* 0x008fca0000010000 */
[----:B------:R-:W3:Y:S01]  /*48a0*/  SHFL.DOWN PT, R77, R37, 0x10, 0x1f ;  /* 0x0a001f00254d7f89 */ /* 0x000ee200000e0000 */
[----:B----4-:R-:W-:Y:S01]  /*48b0*/  ISETP.GT.AND P0, PT, R36, 0xf, PT ;  /* 0x0000000f2400780c */ /* 0x010fe20003f04270 */
[----:B------:R-:W-:Y:S01]  /*48c0*/  FFMA.FTZ R29, R58, R31, R29 ;  /* 0x0000001f3a1d7223 */ /* 0x000fe2000001001d */
[----:B------:R-:W-:Y:S01]  /*48d0*/  FADD.FTZ R30, R30, R31 ;  /* 0x0000001f1e1e7221 */ /* 0x000fe20000010000 */
[----:B------:R-:W-:Y:S02]  /*48e0*/  UMOV UR6, 0x400 ;  /* 0x0000040000067882 */ /* 0x000fe40000000000 */
[----:B------:R-:W-:Y:S01]  /*48f0*/  FFMA.FTZ R31, R56, R33, R29 ;  /* 0x00000021381f7223 */ /* 0x000fe2000001001d */
[----:B------:R-:W-:Y:S01]  /*4900*/  UIADD3 UR5, UR6, 0xf0, URZ ;  /* 0x000000f006057890 */ /* 0x000fe2000fffe03f */
[----:B------:R-:W-:Y:S01]  /*4910*/  FADD.FTZ R30, R30, R33 ;  /* 0x000000211e1e7221 */ /* 0x000fe20000010000 */
[----:B------:R-:W-:Y:S01]  /*4920*/  FADD.FTZ R29, R28, R76 ;  /* 0x0000004c1c1d7221 */ /* 0x000fe20000010000 */
[----:B------:R-:W-:Y:S01]  /*4930*/  FFMA.FTZ R28, R53, R76, R7 ;  /* 0x0000004c351c7223 */ /* 0x000fe20000010007 */
[----:B------:R-:W-:Y:S01]  /*4940*/  FFMA.FTZ R31, R52, R35, R31 ;  /* 0x00000023341f7223 */ /* 0x000fe2000001001f */
[----:B-1----:R-:W-:-:S02]  /*4950*/  ULEA UR5, UR7, UR5, 0x18 ;  /* 0x0000000507057291 */ /* 0x002fc4000f8ec03f */
[----:B0-----:R-:W-:Y:S01]  /*4960*/  @!P0 FADD.FTZ R32, R32, R71 ;  /* 0x0000004720208221 */ /* 0x001fe20000010000 */
[----:B------:R-:W-:Y:S01]  /*4970*/  FADD.FTZ R7, R30, R35 ;  /* 0x000000231e077221 */ /* 0x000fe20000010000 */
[----:B---3--:R-:W-:Y:S01]  /*4980*/  @!P0 FADD.FTZ R37, R37, R77 ;  /* 0x0000004d25258221 */ /* 0x008fe20000010000 */
[----:B------:R-:W-:Y:S02]  /*4990*/  ISETP.NE.AND P0, PT, R36, RZ, PT ;  /* 0x000000ff2400720c */ /* 0x000fe40003f05270 */
[----:B------:R-:W-:Y:S01]  /*49a0*/  ISETP.NE.AND P2, PT, R0, RZ, PT ;  /* 0x000000ff0000720c */ /* 0x000fe20003f45270 */
[----:B------:R-:W-:Y:S01]  /*49b0*/  FADD.FTZ R30, R29, R70 ;  /* 0x000000461d1e7221 */ /* 0x000fe20000010000 */
[----:B------:R-:W-:Y:S01]  /*49c0*/  FFMA.FTZ R29, R54, R34, R31 ;  /* 0x00000022361d7223 */ /* 0x000fe2000001001f */
[----:B------:R-:W-:Y:S01]  /*49d0*/  FADD.FTZ R31, R7, R34 ;  /* 0x00000022071f7221 */ /* 0x000fe20000010000 */
[----:B------:R-:W-:Y:S01]  /*49e0*/  FFMA.FTZ R28, R55, R70, R28 ;  /* 0x00000046371c7223 */ /* 0x000fe2000001001c */
[----:B------:R-:W-:-:S02]  /*49f0*/  LEA R7, R0, UR5, 0x4 ;  /* 0x0000000500077c11 */ /* 0x000fc4000f8e20ff */
[----:B------:R-:W-:Y:S01]  /*4a00*/  MOV R36, R32 ;  /* 0x0000002000247202 */ /* 0x000fe20000000f00 */
[----:B------:R-:W-:Y:S02]  /*4a10*/  BSSY B0, `(.L_x_2528) ;  /* 0x0000041000007945 */ /* 0x000fe40003800000 */
[----:B------:R0:W-:Y:S01]  /*4a20*/  STS.128 [R7], R28 ;  /* 0x0000001c07007388 */ /* 0x0001e20000000c00 */
[----:B------:R-:W-:-:S03]  /*4a30*/  ISETP.GT.U32.AND P3, PT, R0, 0x2f, PT ;  /* 0x0000002f0000780c */ /* 0x000fc60003f64070 */
        /* <DEDUP_REMOVED lines=62> */
.L_x_2529:
[----:B------:R-:W-:Y:S05]  /*4e20*/  BSYNC B0 ;  /* 0x0000000000007941 */ /* 0x000fea0003800000 */
.L_x_2528:
        /* <DEDUP_REMOVED lines=78> */
.L_x_2531:
[----:B------:R-:W-:Y:S05]  /*5310*/  BSYNC B0 ;  /* 0x0000000000007941 */ /* 0x000fea0003800000 */
.L_x_2530:
        /* <DEDUP_REMOVED lines=20> */
.L_x_2533:
[----:B------:R-:W-:Y:S05]  /*5460*/  BSYNC B0 ;  /* 0x0000000000007941 */ /* 0x000fea0003800000 */
.L_x_2532:
        /* <DEDUP_REMOVED lines=40> */
.L_x_2536:
[----:B------:R-:W-:Y:S02]  /*56f0*/  MOV R28, UR18 ;  /* 0x00000012001c7c02 */ /* 0x000fe40008000f00 */
[----:B------:R-:W-:-:S05]  /*5700*/  MOV R29, UR19 ;  /* 0x00000013001d7c02 */ /* 0x000fca0008000f00 */
[----:B------:R-:W2:Y:S04]  /*5710*/  LDG.E.STRONG.GPU R28, desc[UR22][R28.64] ;  /* 0x000000161c1c7981 */ /* 0x000ea8000c1ef900 */
[----:B--2---:R-:W-:Y:S01]  /*5720*/  CCTL.IVALL ;  /* 0x00000000ff00798f */ /* 0x004fe20002000000 */
[----:B------:R-:W-:Y:S05]  /*5730*/  YIELD ;  /* 0x0000000000007946 */ /* 0x000fea0003800000 */
[----:B------:R-:W-:-:S13]  /*5740*/  ISETP.NE.AND P0, PT, R28, R7, PT ;  /* 0x000000071c00720c */ /* 0x000fda0003f05270 */
[----:B------:R-:W-:Y:S05]  /*5750*/  @P0 BRA `(.L_x_2536) ;  /* 0xfffffffc00e40947 */ /* 0x000fea000383ffff */
.L_x_2535:
        /* <DEDUP_REMOVED lines=19> */
.L_x_2540:
        /* <DEDUP_REMOVED lines=165> */
.L_x_2539:
        /* <DEDUP_REMOVED lines=49> */
[----:B------:R-:W-:Y:S01]  /*65f0*/  @!P3 FADD.FTZ R36, R36, R34 ;  /* 0x000000222424b221 */ /* 0x000fe20000010000 */
        /* <DEDUP_REMOVED lines=37> */
.L_x_2541:
[----:B------:R-:W-:-:S13]  /*6850*/  ISETP.NE.OR P0, PT, RZ, UR16, P0 ;  /* 0x00000010ff007c0c */ /* 0x000fda0008705670 */
[----:B------:R-:W-:Y:S05]  /*6860*/  @!P0 BRA `(.L_x_2537) ;  /* 0x0000000000b08947 */ /* 0x000fea0003800000 */
.L_x_2538:
        /* <DEDUP_REMOVED lines=44> */
.L_x_2537:
        /* <DEDUP_REMOVED lines=14> */
.L_x_2543:
[----:B------:R-:W-:Y:S05]  /*6c10*/  BSYNC B0 ;  /* 0x0000000000007941 */ /* 0x000fea0003800000 */
.L_x_2542:
        /* <DEDUP_REMOVED lines=25> */
.L_x_2534:
        /* <DEDUP_REMOVED lines=32> */
.L_x_2544:
        /* <DEDUP_REMOVED lines=22> */
.L_x_2546:
[----:B------:R-:W-:Y:S05]  /*7110*/  BSYNC B0 ;  /* 0x0000000000007941 */ /* 0x000fea0003800000 */
.L_x_2545:
        /* <DEDUP_REMOVED lines=28> */
.L_x_2547:
        /* <DEDUP_REMOVED lines=21> */
.L_x_2549:
[----:B------:R-:W-:Y:S05]  /*7430*/  BSYNC B0 ;  /* 0x0000000000007941 */ /* 0x000fea0003800000 */
.L_x_2548:
        /* <DEDUP_REMOVED lines=47> */
.L_x_2550:
        /* <DEDUP_REMOVED lines=21> */
.L_x_2552:
[----:B------:R-:W-:Y:S05]  /*7880*/  BSYNC B0 ;  /* 0x0000000000007941 */ /* 0x000fea0003800000 */
.L_x_2551:
        /* <DEDUP_REMOVED lines=21> */
.L_x_2553:
        /* <DEDUP_REMOVED lines=23> */
.L_x_2555:
[----:B------:R-:W-:Y:S05]  /*7b50*/  BSYNC B0 ;  /* 0x0000000000007941 */ /* 0x000fea0003800000 */
.L_x_2554:
[----:B------:R-:W-:Y:S05]  /*7b60*/  @!P5 BRA `(.L_x_2556) ;  /* 0x00000000004cd947 */ /* 0x000fea0003800000 */
[----:B01----:R-:W2:Y:S02]  /*7b70*/  LDL R28, [R1+0x10] ;  /* 0x00001000011c7983 */ /* 0x003ea40000100800 */
        /* <DEDUP_REMOVED lines=18> */
.L_x_2556:
[----:B------:R-:W-:Y:S04]  /*7ca0*/  BSSY B0, `(.L_x_2557) ;  /* 0x0000016000007945 */ /* 0x000fe80003800000 */
[----:B------:R-:W-:Y:S05]  /*7cb0*/  @P0 BRA `(.L_x_2558) ;  /* 0x0000000000500947 */ /* 0x000fea0003800000 */
[----:B01----:R-:W2:Y:S01]  /*7cc0*/  LDL.LU R29, [R1+0x10] ;  /* 0x00001000011d7983 */ /* 0x003ea20000300800 */
[----:B------:R-:W-:Y:S01]  /*7cd0*/  MOV R28, UR5 ;  /* 0x00000005001c7c02 */ /* 0x000fe20008000f00 */
[----:B------:R-:W-:Y:S01]  /*7ce0*/  ULDC.64 UR14, c[0x0][0x288] ;  /* 0x0000a200000e7ab9 */ /* 0x000fe20000000a00 */
[----:B------:R-:W-:Y:S02]  /*7cf0*/  MOV R30, R8 ;  /* 0x00000008001e7202 */ /* 0x000fe40000000f00 */
[----:B-----5:R-:W-:-:S03]  /*7d00*/  MOV R31, R11 ;  /* 0x0000000b001f7202 */ /* 0x020fc60000000f00 */
[----:B------:R-:W-:-:S04]  /*7d10*/  IMAD.WIDE.U32 R30, R34, UR14, R30 ;  /* 0x0000000e221e7c25 */ /* 0x000fc8000f8e001e */
[----:B--2---:R-:W-:Y:S01]  /*7d20*/  FFMA.FTZ R28, R29, R28, UR13 ;  /* 0x0000000d1d1c7e23 */ /* 0x004fe2000801001c */
[----:B------:R-:W-:-:S03]  /*7d30*/  MOV R29, UR5 ;  /* 0x00000005001d7c02 */ /* 0x000fc60008000f00 */
[----:B------:R-:W-:Y:S01]  /*7d40*/  FFMA.FTZ R44, R3, R44, -R28 ;  /* 0x0000002c032c7223 */ /* 0x000fe2000001081c */
[----:B------:R-:W-:Y:S02]  /*7d50*/  IMAD R28, R35, UR14, RZ ;  /* 0x0000000e231c7c24 */ /* 0x000fe4000f8e02ff */
[----:B------:R-:W-:-:S04]  /*7d60*/  FFMA.FTZ R29, R74, R29, UR13 ;  /* 0x0000000d4a1d7e23 */ /* 0x000fc8000801001d */
[----:B------:R-:W-:Y:S01]  /*7d70*/  FFMA.FTZ R45, R6, R45, -R29 ;  /* 0x0000002d062d7223 */ /* 0x000fe2000001081d */
        /* <DEDUP_REMOVED lines=8> */
.L_x_2558:
[----:B------:R-:W-:Y:S05]  /*7e00*/  BSYNC B0 ;  /* 0x0000000000007941 */ /* 0x000fea0003800000 */
.L_x_2557:
[----:B------:R-:W-:Y:S05]  /*7e10*/  @!P5 BRA `(.L_x_2559) ;  /* 0x000000000048d947 */ /* 0x000fea0003800000 */
[----:B012---:R-:W-:Y:S01]  /*7e20*/  FFMA.FTZ R28, R69, R3, R4 ;  /* 0x00000003451c7223 */ /* 0x007fe20000010004 */
[----:B------:R-:W-:-:S03]  /*7e30*/  FFMA.FTZ R29, R68, R6, R5 ;  /* 0x00000006441d7223 */ /* 0x000fc60000010005 */
        /* <DEDUP_REMOVED lines=16> */
.L_x_2559:
[----:B------:R-:W-:Y:S04]  /*7f40*/  BSSY B0, `(.L_x_2560) ;  /* 0x0000015000007945 */ /* 0x000fe80003800000 */
[----:B------:R-:W-:Y:S05]  /*7f50*/  @P2 BRA `(.L_x_2561) ;  /* 0x00000000004c2947 */ /* 0x000fea0003800000 */
[----:B012---:R-:W-:Y:S01]  /*7f60*/  MOV R28, UR5 ;  /* 0x00000005001c7c02 */ /* 0x007fe20008000f00 */
[----:B------:R-:W-:Y:S01]  /*7f70*/  ULDC.64 UR14, c[0x0][0x288] ;  /* 0x0000a200000e7ab9 */ /* 0x000fe20000000a00 */
[----:B------:R-:W-:Y:S01]  /*7f80*/  MOV R29, R11 ;  /* 0x0000000b001d7202 */ /* 0x000fe20000000f00 */
[----:B------:R-:W-:Y:S01]  /*7f90*/  IMAD R30, R37, UR14, RZ ;  /* 0x0000000e251e7c24 */ /* 0x000fe2000f8e02ff */
[----:B-----5:R-:W-:Y:S01]  /*7fa0*/  MOV R31, UR5 ;  /* 0x00000005001f7c02 */ /* 0x020fe20008000f00 */
[----:B------:R-:W-:Y:S02]  /*7fb0*/  FFMA.FTZ R28, R69, R28, UR13 ;  /* 0x0000000d451c7e23 */ /* 0x000fe4000801001c */
[----:B------:R-:W-:Y:S02]  /*7fc0*/  IMAD R33, R36, UR15, R30 ;  /* 0x0000000f24217c24 */ /* 0x000fe4000f8e021e */
[----:B------:R-:W-:Y:S01]  /*7fd0*/  FFMA.FTZ R42, R3, R42, -R28 ;  /* 0x0000002a032a7223 */ /* 0x000fe2000001081c */
[----:B------:R-:W-:Y:S01]  /*7fe0*/  MOV R28, R8 ;  /* 0x00000008001c7202 */ /* 0x000fe20000000f00 */
[----:B------:R-:W-:-:S04]  /*7ff0*/  FFMA.FTZ R31, R68, R31, UR13 ;  /* 0x0000000d441f7e23 */ /* 0x000fc8000801001f */
[----:B------:R-:W-:Y:S01]  /*8000*/  IMAD.WIDE.U32 R28, R36, UR14, R28 ;  /* 0x0000000e241c7c25 */ /* 0x000fe2000f8e001c */
[----:B------:R-:W-:-:S03]  /*8010*/  ULDC.64 UR14, c[0x0][0x210] ;  /* 0x00008400000e7ab9 */ /* 0x000fc60000000a00 */
[----:B------:R-:W-:Y:S01]  /*8020*/  FFMA.FTZ R43, R6, R43, -R31 ;  /* 0x0000002b062b7223 */ /* 0x000fe2000001081f */
[----:B------:R-:W-:-:S03]  /*8030*/  IADD3 R33, R29, R33, RZ ;  /* 0x000000211d217210 */ /* 0x000fc60007ffe0ff */
[----:B------:R-:W-:Y:S01]  /*8040*/  FMUL.FTZ R29, R43, UR26 ;  /* 0x0000001a2b1d7c20 */ /* 0x000fe20008410000 */
[----:B------:R-:W-:-:S04]  /*8050*/  LEA R30, P0, R28, UR14, 0x2 ;  /* 0x0000000e1c1e7c11 */ /* 0x000fc8000f8010ff */
[----:B------:R-:W-:Y:S01]  /*8060*/  LEA.HI.X R31, R28, UR15, R33, 0x2, P0 ;  /* 0x0000000f1c1f7c11 */ /* 0x000fe200080f1421 */
[----:B------:R-:W-:-:S05]  /*8070*/  FMUL.FTZ R28, R42, UR26 ;  /* 0x0000001a2a1c7c20 */ /* 0x000fca0008410000 */
[----:B------:R3:W-:Y:S03]  /*8080*/  STG.E.64 desc[UR22][R30.64], R28 ;  /* 0x0000001c1e007986 */ /* 0x0007e6000c101b16 */
.L_x_2561:
[----:B------:R-:W-:Y:S05]  /*8090*/  BSYNC B0 ;  /* 0x0000000000007941 */ /* 0x000fea0003800000 */
.L_x_2560:
        /* <DEDUP_REMOVED lines=46> */
.L_x_2562:
[----:B------:R-:W-:Y:S04]  /*8380*/  BSSY B0, `(.L_x_2563) ;  /* 0x0000015000007945 */ /* 0x000fe80003800000 */
[----:B------:R-:W-:Y:S05]  /*8390*/  @P6 BRA `(.L_x_2564) ;  /* 0x00000000004c6947 */ /* 0x000fea0003800000 */
[----:B-----5:R-:W-:Y:S01]  /*83a0*/  MOV R31, UR5 ;  /* 0x00000005001f7c02 */ /* 0x020fe20008000f00 */
[----:B------:R-:W-:Y:S01]  /*83b0*/  ULDC.64 UR14, c[0x0][0x288] ;  /* 0x0000a200000e7ab9 */ /* 0x000fe20000000a00 */
[----:B------:R-:W-:Y:S01]  /*83c0*/  MOV R34, UR5 ;  /* 0x0000000500227c02 */ /* 0x000fe20008000f00 */
[----:B------:R-:W-:Y:S02]  /*83d0*/  IMAD R30, R30, UR14, RZ ;  /* 0x0000000e1e1e7c24 */ /* 0x000fe4000f8e02ff */
[----:B------:R-:W-:Y:S02]  /*83e0*/  FFMA.FTZ R31, R48, R31, UR13 ;  /* 0x0000000d301f7e23 */ /* 0x000fe4000801001f */
[----:B------:R-:W-:Y:S02]  /*83f0*/  IMAD R47, R7, UR15, R30 ;  /* 0x0000000f072f7c24 */ /* 0x000fe4000f8e021e */
[----:B------:R-:W-:Y:S01]  /*8400*/  FFMA.FTZ R34, R49, R34, UR13 ;  /* 0x0000000d31227e23 */ /* 0x000fe20008010022 */
[----:B------:R-:W-:Y:S01]  /*8410*/  FFMA.FTZ R41, R6, R41, -R31 ;  /* 0x0000002906297223 */ /* 0x000fe2000001081f */
[----:B------:R-:W-:-:S02]  /*8420*/  MOV R30, R8 ;  /* 0x00000008001e7202 */ /* 0x000fc40000000f00 */
        /* <DEDUP_REMOVED lines=10> */
.L_x_2564:
[----:B------:R-:W-:Y:S05]  /*84d0*/  BSYNC B0 ;  /* 0x0000000000007941 */ /* 0x000fea0003800000 */
.L_x_2563:
[----:B------:R-:W-:Y:S05]  /*84e0*/  @!P5 BRA `(.L_x_2565) ;  /* 0x00000000004cd947 */ /* 0x000fea0003800000 */
[----:B------:R-:W2:Y:S01]  /*84f0*/  LDL R7, [R1] ;  /* 0x0000000001077983 */ /* 0x000ea20000100800 */
[----:B0-----:R-:W-:-:S04]  /*8500*/  FFMA.FTZ R30, R67, R6, R5 ;  /* 0x00000006431e7223 */ /* 0x001fc80000010005 */
[----:B------:R-:W-:-:S06]  /*8510*/  FMUL.FTZ R40, R30, -1.4426950216293334961 ;  /* 0xbfb8aa3b1e287820 */ /* 0x000fcc0000410000 */
[----:B------:R-:W0:Y:S02]  /*8520*/  MUFU.EX2 R40, R40 ;  /* 0x0000002800287308 */ /* 0x000e240000000800 */
[----:B0-----:R-:W-:-:S06]  /*8530*/  FADD.FTZ R41, R40, 1 ;  /* 0x3f80000028297421 */ /* 0x001fcc0000010000 */
[----:B------:R-:W0:Y:S02]  /*8540*/  MUFU.RCP R46, R41 ;  /* 0x00000029002e7308 */ /* 0x000e240000001000 */
[----:B0-----:R-:W-:Y:S01]  /*8550*/  FMUL.FTZ R39, R39, R46 ;  /* 0x0000002e27277220 */ /* 0x001fe20000410000 */
[----:B--2---:R-:W-:-:S04]  /*8560*/  FFMA.FTZ R7, R7, R3, R4 ;  /* 0x0000000307077223 */ /* 0x004fc80000010004 */
[----:B-----5:R-:W-:-:S06]  /*8570*/  FMUL.FTZ R31, R7, -1.4426950216293334961 ;  /* 0xbfb8aa3b071f7820 */ /* 0x020fcc0000410000 */
[----:B------:R-:W0:Y:S02]  /*8580*/  MUFU.EX2 R31, R31 ;  /* 0x0000001f001f7308 */ /* 0x000e240000000800 */
[----:B0-----:R-:W-:Y:S01]  /*8590*/  FADD.FTZ R34, R31, 1 ;  /* 0x3f8000001f227421 */ /* 0x001fe20000010000 */
[----:B------:R-:W-:-:S05]  /*85a0*/  FADD.FTZ R31, -R46, 1 ;  /* 0x3f8000002e1f7421 */ /* 0x000fca0000010100 */
[----:B------:R-:W0:Y:S01]  /*85b0*/  MUFU.RCP R35, R34 ;  /* 0x0000002200237308 */ /* 0x000e220000001000 */
[----:B------:R-:W-:-:S04]  /*85c0*/  FFMA.FTZ R30, R30, R31, 1 ;  /* 0x3f8000001e1e7423 */ /* 0x000fc8000001001f */
[----:B------:R-:W-:Y:S01]  /*85d0*/  FMUL.FTZ R39, R39, R30 ;  /* 0x0000001e27277220 */ /* 0x000fe20000410000 */
[----:B0-----:R-:W-:Y:S01]  /*85e0*/  FADD.FTZ R48, -R35, 1 ;  /* 0x3f80000023307421 */ /* 0x001fe20000010100 */
[----:B------:R-:W-:-:S03]  /*85f0*/  FMUL.FTZ R38, R38, R35 ;  /* 0x0000002326267220 */ /* 0x000fc60000410000 */
[----:B------:R-:W-:-:S04]  /*8600*/  FFMA.FTZ R7, R7, R48, 1 ;  /* 0x3f80000007077423 */ /* 0x000fc80000010030 */
[----:B------:R-:W-:-:S07]  /*8610*/  FMUL.FTZ R38, R38, R7 ;  /* 0x0000000726267220 */ /* 0x000fce0000410000 */
.L_x_2565:
[----:B------:R-:W-:Y:S04]  /*8620*/  BSSY B0, `(.L_x_2566) ;  /* 0x0000016000007945 */ /* 0x000fe80003800000 */
[----:B------:R-:W-:Y:S05]  /*8630*/  @P0 BRA `(.L_x_2567) ;  /* 0x0000000000500947 */ /* 0x000fea0003800000 */
[----:B------:R-:W2:Y:S01]  /*8640*/  LDL.LU R7, [R1] ;  /* 0x0000000001077983 */ /* 0x000ea20000300800 */
[----:B------:R-:W-:Y:S01]  /*8650*/  ULDC.64 UR14, c[0x0][0x288] ;  /* 0x0000a200000e7ab9 */ /* 0x000fe20000000a00 */
[----:B0-----:R-:W-:Y:S01]  /*8660*/  MOV R34, UR5 ;  /* 0x0000000500227c02 */ /* 0x001fe20008000f00 */
[----:B------:R-:W-:Y:S01]  /*8670*/  IMAD R45, R45, UR14, RZ ;  /* 0x0000000e2d2d7c24 */ /* 0x000fe2000f8e02ff */
[----:B------:R-:W-:Y:S02]  /*8680*/  MOV R30, R8 ;  /* 0x00000008001e7202 */ /* 0x000fe40000000f00 */
[----:B-----5:R-:W-:Y:S01]  /*8690*/  MOV R31, R11 ;  /* 0x0000000b001f7202 */ /* 0x020fe20000000f00 */
[C---:B------:R-:W-:Y:S01]  /*86a0*/  IMAD R45, R32.reuse, UR15, R45 ;  /* 0x0000000f202d7c24 */ /* 0x040fe2000f8e022d */
[----:B------:R-:W-:Y:S01]  /*86b0*/  MOV R40, UR5 ;  /* 0x0000000500287c02 */ /* 0x000fe20008000f00 */
[----:B------:R-:W-:Y:S01]  /*86c0*/  IMAD.WIDE.U32 R30, R32, UR14, R30 ;  /* 0x0000000e201e7c25 */ /* 0x000fe2000f8e001e */
[----:B------:R-:W-:-:S03]  /*86d0*/  ULDC.64 UR14, c[0x0][0x210] ;  /* 0x00008400000e7ab9 */ /* 0x000fc60000000a00 */
[----:B------:R-:W-:Y:S01]  /*86e0*/  FFMA.FTZ R67, R67, R40, UR13 ;  /* 0x0000000d43437e23 */ /* 0x000fe20008010028 */
[----:B------:R-:W-:-:S03]  /*86f0*/  IADD3 R45, R31, R45, RZ ;  /* 0x0000002d1f2d7210 */ /* 0x000fc60007ffe0ff */
[----:B------:R-:W-:-:S04]  /*8700*/  FFMA.FTZ R39, R6, R39, -R67 ;  /* 0x0000002706277223 */ /* 0x000fc80000010843 */
[----:B------:R-:W-:Y:S01]  /*8710*/  FMUL.FTZ R39, R39, UR26 ;  /* 0x0000001a27277c20 */ /* 0x000fe20008410000 */
[----:B--2---:R-:W-:-:S04]  /*8720*/  FFMA.FTZ R34, R7, R34, UR13 ;  /* 0x0000000d07227e23 */ /* 0x004fc80008010022 */
[----:B------:R-:W-:Y:S01]  /*8730*/  FFMA.FTZ R38, R3, R38, -R34 ;  /* 0x0000002603267223 */ /* 0x000fe20000010822 */
[----:B------:R-:W-:-:S03]  /*8740*/  LEA R34, P0, R30, UR14, 0x2 ;  /* 0x0000000e1e227c11 */ /* 0x000fc6000f8010ff */
[----:B------:R-:W-:Y:S01]  /*8750*/  FMUL.FTZ R38, R38, UR26 ;  /* 0x0000001a26267c20 */ /* 0x000fe20008410000 */
[----:B------:R-:W-:-:S05]  /*8760*/  LEA.HI.X R35, R30, UR15, R45, 0x2, P0 ;  /* 0x0000000f1e237c11 */ /* 0x000fca00080f142d */
[----:B------:R1:W-:Y:S04]  /*8770*/  STG.E.64 desc[UR22][R34.64], R38 ;  /* 0x0000002622007986 */ /* 0x0003e8000c101b16 */
.L_x_2567:
[----:B------:R-:W-:Y:S05]  /*8780*/  BSYNC B0 ;  /* 0x0000000000007941 */ /* 0x000fea0003800000 */
.L_x_2566:
[----:B------:R-:W-:Y:S05]  /*8790*/  @!P5 BRA `(.L_x_2568) ;  /* 0x00000000004cd947 */ /* 0x000fea0003800000 */
[----:B------:R-:W2:Y:S01]  /*87a0*/  LDL R7, [R1+0xc] ;  /* 0x00000c0001077983 */ /* 0x000ea20000100800 */
[----:B0-----:R-:W-:-:S04]  /*87b0*/  FFMA.FTZ R30, R66, R3, R4 ;  /* 0x00000003421e7223 */ /* 0x001fc80000010004 */
[----:B-----5:R-:W-:-:S06]  /*87c0*/  FMUL.FTZ R31, R30, -1.4426950216293334961 ;  /* 0xbfb8aa3b1e1f7820 */ /* 0x020fcc0000410000 */
[----:B------:R-:W0:Y:S02]  /*87d0*/  MUFU.EX2 R31, R31 ;  /* 0x0000001f001f7308 */ /* 0x000e240000000800 */
[----:B0-----:R-:W-:-:S06]  /*87e0*/  FADD.FTZ R32, R31, 1 ;  /* 0x3f8000001f207421 */ /* 0x001fcc0000010000 */
[----:B-1----:R-:W0:Y:S02]  /*87f0*/  MUFU.RCP R35, R32 ;  /* 0x0000002000237308 */ /* 0x002e240000001000 */
[----:B0-----:R-:W-:Y:S01]  /*8800*/  FADD.FTZ R39, -R35, 1 ;  /* 0x3f80000023277421 */ /* 0x001fe20000010100 */
[----:B------:R-:W-:-:S03]  /*8810*/  FMUL.FTZ R14, R14, R35 ;  /* 0x000000230e0e7220 */ /* 0x000fc60000410000 */
[----:B------:R-:W-:-:S04]  /*8820*/  FFMA.FTZ R39, R30, R39, 1 ;  /* 0x3f8000001e277423 */ /* 0x000fc80000010027 */
[----:B------:R-:W-:Y:S01]  /*8830*/  FMUL.FTZ R14, R14, R39 ;  /* 0x000000270e0e7220 */ /* 0x000fe20000410000 */
[----:B--2---:R-:W-:-:S04]  /*8840*/  FFMA.FTZ R7, R7, R6, R5 ;  /* 0x0000000607077223 */ /* 0x004fc80000010005 */
        /* <DEDUP_REMOVED lines=8> */
.L_x_2568:
[----:B------:R-:W-:Y:S04]  /*88d0*/  BSSY B0, `(.L_x_2569) ;  /* 0x0000016000007945 */ /* 0x000fe80003800000 */
[----:B------:R-:W-:Y:S05]  /*88e0*/  @P2 BRA `(.L_x_2570) ;  /* 0x0000000000502947 */ /* 0x000fea0003800000 */
[----:B01----:R-:W2:Y:S01]  /*88f0*/  LDL.LU R34, [R1+0xc] ;  /* 0x00000c0001227983 */ /* 0x003ea20000300800 */
[----:B------:R-:W-:Y:S01]  /*8900*/  ULDC.64 UR14, c[0x0][0x288] ;  /* 0x0000a200000e7ab9 */ /* 0x000fe20000000a00 */
[----:B------:R-:W-:Y:S01]  /*8910*/  MOV R30, R8 ;  /* 0x00000008001e7202 */ /* 0x000fe20000000f00 */
[----:B------:R-:W-:Y:S01]  /*8920*/  IMAD R44, R44, UR14, RZ ;  /* 0x0000000e2c2c7c24 */ /* 0x000fe2000f8e02ff */
[----:B-----5:R-:W-:Y:S02]  /*8930*/  MOV R31, R11 ;  /* 0x0000000b001f7202 */ /* 0x020fe40000000f00 */
[----:B------:R-:W-:Y:S02]  /*8940*/  MOV R7, UR5 ;  /* 0x0000000500077c02 */ /* 0x000fe40008000f00 */
[----:B------:R-:W-:Y:S01]  /*8950*/  MOV R32, UR5 ;  /* 0x0000000500207c02 */ /* 0x000fe20008000f00 */
[----:B------:R-:W-:-:S04]  /*8960*/  IMAD.WIDE.U32 R30, R43, UR14, R30 ;  /* 0x0000000e2b1e7c25 */ /* 0x000fc8000f8e001e */
[----:B------:R-:W-:Y:S01]  /*8970*/  FFMA.FTZ R66, R66, R7, UR13 ;  /* 0x0000000d42427e23 */ /* 0x000fe20008010007 */
[----:B------:R-:W-:Y:S01]  /*8980*/  IMAD R43, R43, UR15, R44 ;  /* 0x0000000f2b2b7c24 */ /* 0x000fe2000f8e022c */
[----:B------:R-:W-:-:S04]  /*8990*/  ULDC.64 UR14, c[0x0][0x210] ;  /* 0x00008400000e7ab9 */ /* 0x000fc80000000a00 */
[----:B------:R-:W-:Y:S01]  /*89a0*/  IADD3 R43, R31, R43, RZ ;  /* 0x0000002b1f2b7210 */ /* 0x000fe20007ffe0ff */
[----:B--2---:R-:W-:Y:S01]  /*89b0*/  FFMA.FTZ R7, R34, R32, UR13 ;  /* 0x0000000d22077e23 */ /* 0x004fe20008010020 */
[----:B------:R-:W-:Y:S01]  /*89c0*/  FFMA.FTZ R34, R3, R14, -R66 ;  /* 0x0000000e03227223 */ /* 0x000fe20000010842 */
[----:B------:R-:W-:Y:S02]  /*89d0*/  LEA R14, P0, R30, UR14, 0x2 ;  /* 0x0000000e1e0e7c11 */ /* 0x000fe4000f8010ff */
[----:B------:R-:W-:Y:S01]  /*89e0*/  FFMA.FTZ R7, R6, R15, -R7 ;  /* 0x0000000f06077223 */ /* 0x000fe20000010807 */
[----:B------:R-:W-:Y:S01]  /*89f0*/  FMUL.FTZ R34, R34, UR26 ;  /* 0x0000001a22227c20 */ /* 0x000fe20008410000 */
[----:B------:R-:W-:Y:S02]  /*8a00*/  LEA.HI.X R15, R30, UR15, R43, 0x2, P0 ;  /* 0x0000000f1e0f7c11 */ /* 0x000fe400080f142b */
[----:B------:R-:W-:-:S05]  /*8a10*/  FMUL.FTZ R35, R7, UR26 ;  /* 0x0000001a07237c20 */ /* 0x000fca0008410000 */
[----:B------:R2:W-:Y:S02]  /*8a20*/  STG.E.64 desc[UR22][R14.64], R34 ;  /* 0x000000220e007986 */ /* 0x0005e4000c101b16 */
.L_x_2570:
[----:B------:R-:W-:Y:S05]  /*8a30*/  BSYNC B0 ;  /* 0x0000000000007941 */ /* 0x000fea0003800000 */
.L_x_2569:
[----:B------:R-:W-:Y:S05]  /*8a40*/  @!P5 BRA `(.L_x_2571) ;  /* 0x000000000048d947 */ /* 0x000fea0003800000 */
[----:B--2---:R-:W-:Y:S01]  /*8a50*/  FFMA.FTZ R14, R64, R6, R5 ;  /* 0x00000006400e7223 */ /* 0x004fe20000010005 */
[----:B------:R-:W-:-:S03]  /*8a60*/  FFMA.FTZ R7, R65, R3, R4 ;  /* 0x0000000341077223 */ /* 0x000fc60000010004 */
[----:B------:R-:W-:Y:S01]  /*8a70*/  FMUL.FTZ R32, R14, -1.4426950216293334961 ;  /* 0xbfb8aa3b0e207820 */ /* 0x000fe20000410000 */
[----:B------:R-:W-:-:S05]  /*8a80*/  FMUL.FTZ R15, R7, -1.4426950216293334961 ;  /* 0xbfb8aa3b070f7820 */ /* 0x000fca0000410000 */
[----:B------:R-:W0:Y:S08]  /*8a90*/  MUFU.EX2 R32, R32 ;  /* 0x0000002000207308 */ /* 0x000e300000000800 */
[----:B------:R-:W2:Y:S01]  /*8aa0*/  MUFU.EX2 R15, R15 ;  /* 0x0000000f000f7308 */ /* 0x000ea20000000800 */
[----:B01----:R-:W-:-:S07]  /*8ab0*/  FADD.FTZ R34, R32, 1 ;  /* 0x3f80000020227421 */ /* 0x003fce0000010000 */
[----:B------:R-:W0:Y:S01]  /*8ac0*/  MUFU.RCP R34, R34 ;  /* 0x0000002200227308 */ /* 0x000e220000001000 */
[----:B--2---:R-:W-:-:S07]  /*8ad0*/  FADD.FTZ R30, R15, 1 ;  /* 0x3f8000000f1e7421 */ /* 0x004fce0000010000 */
[----:B-----5:R-:W1:Y:S01]  /*8ae0*/  MUFU.RCP R31, R30 ;  /* 0x0000001e001f7308 */ /* 0x020e620000001000 */
        /* <DEDUP_REMOVED lines=8> */
.L_x_2571:
[----:B------:R-:W-:Y:S04]  /*8b70*/  BSSY B0, `(.L_x_2572) ;  /* 0x0000015000007945 */ /* 0x000fe80003800000 */
[----:B------:R-:W-:Y:S05]  /*8b80*/  @P3 BRA `(.L_x_2573) ;  /* 0x00000000004c3947 */ /* 0x000fea0003800000 */
[----:B------:R-:W-:Y:S01]  /*8b90*/  ULDC.64 UR14, c[0x0][0x288] ;  /* 0x0000a200000e7ab9 */ /* 0x000fe20000000a00 */
[----:B0-----:R-:W-:Y:S01]  /*8ba0*/  MOV R30, UR5 ;  /* 0x00000005001e7c02 */ /* 0x001fe20008000f00 */
[----:B------:R-:W-:Y:S01]  /*8bb0*/  IMAD R33, R33, UR14, RZ ;  /* 0x0000000e21217c24 */ /* 0x000fe2000f8e02ff */
[----:B--2---:R-:W-:Y:S02]  /*8bc0*/  MOV R14, R8 ;  /* 0x00000008000e7202 */ /* 0x004fe40000000f00 */
[----:B------:R-:W-:Y:S01]  /*8bd0*/  MOV R15, R11 ;  /* 0x0000000b000f7202 */ /* 0x000fe20000000f00 */
[----:B------:R-:W-:Y:S01]  /*8be0*/  FFMA.FTZ R30, R65, R30, UR13 ;  /* 0x0000000d411e7e23 */ /* 0x000fe2000801001e */
[----:B------:R-:W-:Y:S01]  /*8bf0*/  MOV R7, UR5 ;  /* 0x0000000500077c02 */ /* 0x000fe20008000f00 */
[C---:B------:R-:W-:Y:S02]  /*8c00*/  IMAD R33, R28.reuse, UR15, R33 ;  /* 0x0000000f1c217c24 */ /* 0x040fe4000f8e0221 */
[----:B------:R-:W-:Y:S01]  /*8c10*/  IMAD.WIDE.U32 R14, R28, UR14, R14 ;  /* 0x0000000e1c0e7c25 */ /* 0x000fe2000f8e000e */
[----:B------:R-:W-:-:S03]  /*8c20*/  ULDC.64 UR14, c[0x0][0x210] ;  /* 0x00008400000e7ab9 */ /* 0x000fc60000000a00 */
[----:B------:R-:W-:Y:S01]  /*8c30*/  FFMA.FTZ R7, R64, R7, UR13 ;  /* 0x0000000d40077e23 */ /* 0x000fe20008010007 */
[----:B------:R-:W-:Y:S01]  /*8c40*/  FFMA.FTZ R30, R3, R16, -R30 ;  /* 0x00000010031e7223 */ /* 0x000fe2000001081e */
[----:B------:R-:W-:Y:S02]  /*8c50*/  LEA R16, P0, R14, UR14, 0x2 ;  /* 0x0000000e0e107c11 */ /* 0x000fe4000f8010ff */
[----:B------:R-:W-:Y:S01]  /*8c60*/  FFMA.FTZ R7, R6, R17, -R7 ;  /* 0x0000001106077223 */ /* 0x000fe20000010807 */
[----:B------:R-:W-:Y:S01]  /*8c70*/  IADD3 R33, R15, R33, RZ ;  /* 0x000000210f217210 */ /* 0x000fe20007ffe0ff */
[----:B------:R-:W-:Y:S02]  /*8c80*/  FMUL.FTZ R30, R30, UR26 ;  /* 0x0000001a1e1e7c20 */ /* 0x000fe40008410000 */
[----:B-----5:R-:W-:Y:S01]  /*8c90*/  FMUL.FTZ R31, R7, UR26 ;  /* 0x0000001a071f7c20 */ /* 0x020fe20008410000 */
[----:B------:R-:W-:-:S05]  /*8ca0*/  LEA.HI.X R17, R14, UR15, R33, 0x2, P0 ;  /* 0x0000000f0e117c11 */ /* 0x000fca00080f1421 */
[----:B------:R3:W-:Y:S02]  /*8cb0*/  STG.E.64 desc[UR22][R16.64], R30 ;  /* 0x0000001e10007986 */ /* 0x0007e4000c101b16 */
.L_x_2573:
[----:B------:R-:W-:Y:S05]  /*8cc0*/  BSYNC B0 ;  /* 0x0000000000007941 */ /* 0x000fea0003800000 */
.L_x_2572:
[----:B------:R-:W-:Y:S05]  /*8cd0*/  @!P5 BRA `(.L_x_2574) ;  /* 0x000000000048d947 */ /* 0x000fea0003800000 */
[----:B--2---:R-:W-:Y:S01]  /*8ce0*/  FFMA.FTZ R14, R62, R6, R5 ;  /* 0x000000063e0e7223 */ /* 0x004fe20000010005 */
[----:B------:R-:W-:-:S03]  /*8cf0*/  FFMA.FTZ R7, R63, R3, R4 ;  /* 0x000000033f077223 */ /* 0x000fc60000010004 */
[----:B------:R-:W-:Y:S01]  /*8d00*/  FMUL.FTZ R28, R14, -1.4426950216293334961 ;  /* 0xbfb8aa3b0e1c7820 */ /* 0x000fe20000410000 */
[----:B------:R-:W-:-:S05]  /*8d10*/  FMUL.FTZ R15, R7, -1.4426950216293334961 ;  /* 0xbfb8aa3b070f7820 */ /* 0x000fca0000410000 */
[----:B------:R-:W0:Y:S08]  /*8d20*/  MUFU.EX2 R28, R28 ;  /* 0x0000001c001c7308 */ /* 0x000e300000000800 */
[----:B------:R-:W2:Y:S01]  /*8d30*/  MUFU.EX2 R15, R15 ;  /* 0x0000000f000f7308 */ /* 0x000ea20000000800 */
[----:B0--3--:R-:W-:-:S07]  /*8d40*/  FADD.FTZ R30, R28, 1 ;  /* 0x3f8000001c1e7421 */ /* 0x009fce0000010000 */
[----:B------:R-:W0:Y:S01]  /*8d50*/  MUFU.RCP R30, R30 ;  /* 0x0000001e001e7308 */ /* 0x000e220000001000 */
[----:B--2---:R-:W-:-:S07]  /*8d60*/  FADD.FTZ R16, R15, 1 ;  /* 0x3f8000000f107421 */ /* 0x004fce0000010000 */
[----:B------:R-:W2:Y:S01]  /*8d70*/  MUFU.RCP R17, R16 ;  /* 0x0000001000117308 */ /* 0x000ea20000001000 */
[----:B0----5:R-:W-:Y:S01]  /*8d80*/  FADD.FTZ R31, -R30, 1 ;  /* 0x3f8000001e1f7421 */ /* 0x021fe20000010100 */
[----:B------:R-:W-:-:S03]  /*8d90*/  FMUL.FTZ R13, R13, R30 ;  /* 0x0000001e0d0d7220 */ /* 0x000fc60000410000 */
[----:B------:R-:W-:Y:S01]  /*8da0*/  FFMA.FTZ R14, R14, R31, 1 ;  /* 0x3f8000000e0e7423 */ /* 0x000fe2000001001f */
[----:B--2---:R-:W-:Y:S01]  /*8db0*/  FADD.FTZ R32, -R17, 1 ;  /* 0x3f80000011207421 */ /* 0x004fe20000010100 */
[----:B------:R-:W-:Y:S02]  /*8dc0*/  FMUL.FTZ R12, R12, R17 ;  /* 0x000000110c0c7220 */ /* 0x000fe40000410000 */
[----:B------:R-:W-:Y:S01]  /*8dd0*/  FMUL.FTZ R13, R13, R14 ;  /* 0x0000000e0d0d7220 */ /* 0x000fe20000410000 */
[----:B------:R-:W-:-:S04]  /*8de0*/  FFMA.FTZ R7, R7, R32, 1 ;  /* 0x3f80000007077423 */ /* 0x000fc80000010020 */
[----:B------:R-:W-:-:S07]  /*8df0*/  FMUL.FTZ R12, R12, R7 ;  /* 0x000000070c0c7220 */ /* 0x000fce0000410000 */
.L_x_2574:
[----:B------:R-:W-:Y:S04]  /*8e00*/  BSSY B0, `(.L_x_2575) ;  /* 0x0000015000007945 */ /* 0x000fe80003800000 */
[----:B------:R-:W-:Y:S05]  /*8e10*/  @P4 BRA `(.L_x_2576) ;  /* 0x00000000004c4947 */ /* 0x000fea0003800000 */
[----:B------:R-:W-:Y:S01]  /*8e20*/  ULDC.64 UR14, c[0x0][0x288] ;  /* 0x0000a200000e7ab9 */ /* 0x000fe20000000a00 */
[----:B--2---:R-:W-:Y:S01]  /*8e30*/  MOV R14, R8 ;  /* 0x00000008000e7202 */ /* 0x004fe20000000f00 */
[----:B------:R-:W-:Y:S01]  /*8e40*/  IMAD R36, R36, UR14, RZ ;  /* 0x0000000e24247c24 */ /* 0x000fe2000f8e02ff */
[----:B------:R-:W-:Y:S02]  /*8e50*/  MOV R15, R11 ;  /* 0x0000000b000f7202 */ /* 0x000fe40000000f00 */
[----:B---3--:R-:W-:Y:S02]  /*8e60*/  MOV R16, UR5 ;  /* 0x0000000500107c02 */ /* 0x008fe40008000f00 */
[----:B------:R-:W-:Y:S01]  /*8e70*/  MOV R7, UR5 ;  /* 0x0000000500077c02 */ /* 0x000fe20008000f00 */
[----:B------:R-:W-:-:S04]  /*8e80*/  IMAD.WIDE.U32 R14, R29, UR14, R14 ;  /* 0x0000000e1d0e7c25 */ /* 0x000fc8000f8e000e */
[----:B------:R-:W-:Y:S01]  /*8e90*/  FFMA.FTZ R16, R63, R16, UR13 ;  /* 0x0000000d3f107e23 */ /* 0x000fe20008010010 */
[----:B------:R-:W-:Y:S02]  /*8ea0*/  IMAD R29, R29, UR15, R36 ;  /* 0x0000000f1d1d7c24 */ /* 0x000fe4000f8e0224 */
[----:B------:R-:W-:Y:S01]  /*8eb0*/  FFMA.FTZ R7, R62, R7, UR13 ;  /* 0x0000000d3e077e23 */ /* 0x000fe20008010007 */
[----:B------:R-:W-:Y:S01]  /*8ec0*/  ULDC.64 UR14, c[0x0][0x210] ;  /* 0x00008400000e7ab9 */ /* 0x000fe20000000a00 */
[----:B------:R-:W-:Y:S01]  /*8ed0*/  FFMA.FTZ R16, R3, R12, -R16 ;  /* 0x0000000c03107223 */ /* 0x000fe20000010810 */
[----:B------:R-:W-:Y:S01]  /*8ee0*/  LEA R12, P0, R14, UR14, 0x2 ;  /* 0x0000000e0e0c7c11 */ /* 0x000fe2000f8010ff */
[----:B------:R-:W-:Y:S01]  /*8ef0*/  FFMA.FTZ R7, R6, R13, -R7 ;  /* 0x0000000d06077223 */ /* 0x000fe20000010807 */
[----:B------:R-:W-:Y:S01]  /*8f00*/  IADD3 R29, R15, R29, RZ ;  /* 0x0000001d0f1d7210 */ /* 0x000fe20007ffe0ff */
[----:B------:R-:W-:Y:S02]  /*8f10*/  FMUL.FTZ R16, R16, UR26 ;  /* 0x0000001a10107c20 */ /* 0x000fe40008410000 */
[----:B------:R-:W-:Y:S01]  /*8f20*/  FMUL.FTZ R17, R7, UR26 ;  /* 0x0000001a07117c20 */ /* 0x000fe20008410000 */
[----:B------:R-:W-:-:S05]  /*8f30*/  LEA.HI.X R13, R14, UR15, R29, 0x2, P0 ;  /* 0x0000000f0e0d7c11 */ /* 0x000fca00080f141d */
[----:B------:R4:W-:Y:S02]  /*8f40*/  STG.E.64 desc[UR22][R12.64], R16 ;  /* 0x000000100c007986 */ /* 0x0009e4000c101b16 */
.L_x_2576:
[----:B------:R-:W-:Y:S05]  /*8f50*/  BSYNC B0 ;  /* 0x0000000000007941 */ /* 0x000fea0003800000 */
.L_x_2575:
[C---:B------:R-:W-:Y:S02]  /*8f60*/  IADD3 R29, R2.reuse, 0xd0, RZ ;  /* 0x000000d0021d7810 */ /* 0x040fe40007ffe0ff */
[C---:B------:R-:W-:Y:S02]  /*8f70*/  IADD3 R28, R2.reuse, 0xe0, RZ ;  /* 0x000000e0021c7810 */ /* 0x040fe40007ffe0ff */
[C---:B------:R-:W-:Y:S02]  /*8f80*/  IADD3 R7, R2.reuse, 0xf0, RZ ;  /* 0x000000f002077810 */ /* 0x040fe40007ffe0ff */
[C---:B012---:R-:W-:Y:S02]  /*8f90*/  IADD3 R34, R2.reuse, 0xf0, RZ ;  /* 0x000000f002227810 */ /* 0x047fe40007ffe0ff */
        /* <DEDUP_REMOVED lines=24> */
[----:B----4-:R-:W-:Y:S01]  /*9120*/  FFMA.FTZ R12, R61, R3, R4 ;  /* 0x000000033d0c7223 */ /* 0x010fe20000010004 */
[----:B------:R-:W-:-:S03]  /*9130*/  FFMA.FTZ R13, R60, R6, R5 ;  /* 0x000000063c0d7223 */ /* 0x000fc60000010005 */
[----:B------:R-:W-:Y:S01]  /*9140*/  FMUL.FTZ R14, R12, -1.4426950216293334961 ;  /* 0xbfb8aa3b0c0e7820 */ /* 0x000fe20000410000 */
[----:B---3--:R-:W-:-:S05]  /*9150*/  FMUL.FTZ R16, R13, -1.4426950216293334961 ;  /* 0xbfb8aa3b0d107820 */ /* 0x008fca0000410000 */
[----:B------:R-:W0:Y:S08]  /*9160*/  MUFU.EX2 R14, R14 ;  /* 0x0000000e000e7308 */ /* 0x000e300000000800 */
[----:B------:R-:W1:Y:S01]  /*9170*/  MUFU.EX2 R16, R16 ;  /* 0x0000001000107308 */ /* 0x000e620000000800 */
[----:B0-----:R-:W-:-:S07]  /*9180*/  FADD.FTZ R15, R14, 1 ;  /* 0x3f8000000e0f7421 */ /* 0x001fce0000010000 */
[----:B------:R-:W0:Y:S01]  /*9190*/  MUFU.RCP R15, R15 ;  /* 0x0000000f000f7308 */ /* 0x000e220000001000 */
[----:B-1----:R-:W-:-:S07]  /*91a0*/  FADD.FTZ R17, R16, 1 ;  /* 0x3f80000010117421 */ /* 0x002fce0000010000 */
[----:B------:R-:W1:Y:S01]  /*91b0*/  MUFU.RCP R30, R17 ;  /* 0x00000011001e7308 */ /* 0x000e620000001000 */
[----:B0----5:R-:W-:Y:S01]  /*91c0*/  FADD.FTZ R31, -R15, 1 ;  /* 0x3f8000000f1f7421 */ /* 0x021fe20000010100 */
[----:B------:R-:W-:-:S03]  /*91d0*/  FMUL.FTZ R18, R18, R15 ;  /* 0x0000000f12127220 */ /* 0x000fc60000410000 */
[----:B------:R-:W-:Y:S01]  /*91e0*/  FFMA.FTZ R31, R12, R31, 1 ;  /* 0x3f8000000c1f7423 */ /* 0x000fe2000001001f */
[----:B-1----:R-:W-:Y:S01]  /*91f0*/  FADD.FTZ R32, -R30, 1 ;  /* 0x3f8000001e207421 */ /* 0x002fe20000010100 */
[----:B------:R-:W-:Y:S02]  /*9200*/  FMUL.FTZ R19, R19, R30 ;  /* 0x0000001e13137220 */ /* 0x000fe40000410000 */
[----:B------:R-:W-:Y:S01]  /*9210*/  FMUL.FTZ R18, R18, R31 ;  /* 0x0000001f12127220 */ /* 0x000fe20000410000 */
[----:B------:R-:W-:-:S04]  /*9220*/  FFMA.FTZ R32, R13, R32, 1 ;  /* 0x3f8000000d207423 */ /* 0x000fc80000010020 */
[----:B------:R-:W-:-:S07]  /*9230*/  FMUL.FTZ R19, R19, R32 ;  /* 0x0000002013137220 */ /* 0x000fce0000410000 */
.L_x_2577:
[----:B------:R-:W-:Y:S04]  /*9240*/  BSSY B0, `(.L_x_2578) ;  /* 0x0000015000007945 */ /* 0x000fe80003800000 */
[----:B------:R-:W-:Y:S05]  /*9250*/  @P6 BRA `(.L_x_2579) ;  /* 0x00000000004c6947 */ /* 0x000fea0003800000 */
[----:B------:R-:W-:Y:S01]  /*9260*/  ULDC.64 UR6, c[0x0][0x288] ;  /* 0x0000a20000067ab9 */ /* 0x000fe20000000a00 */
[----:B----4-:R-:W-:Y:S01]  /*9270*/  MOV R12, R8 ;  /* 0x00000008000c7202 */ /* 0x010fe20000000f00 */
[----:B---3--:R-:W-:Y:S01]  /*9280*/  IMAD R16, R33, UR6, RZ ;  /* 0x0000000621107c24 */ /* 0x008fe2000f8e02ff */
[----:B------:R-:W-:Y:S02]  /*9290*/  MOV R13, R11 ;  /* 0x0000000b000d7202 */ /* 0x000fe40000000f00 */
[----:B------:R-:W-:Y:S02]  /*92a0*/  MOV R14, UR5 ;  /* 0x00000005000e7c02 */ /* 0x000fe40008000f00 */
        /* <DEDUP_REMOVED lines=14> */
.L_x_2579:
[----:B------:R-:W-:Y:S05]  /*9390*/  BSYNC B0 ;  /* 0x0000000000007941 */ /* 0x000fea0003800000 */
.L_x_2578:
[----:B------:R-:W-:Y:S05]  /*93a0*/  @!P5 BRA `(.L_x_2580) ;  /* 0x000000000048d947 */ /* 0x000fea0003800000 */
[----:B----4-:R-:W-:Y:S01]  /*93b0*/  FFMA.FTZ R12, R59, R3, R4 ;  /* 0x000000033b0c7223 */ /* 0x010fe20000010004 */
[----:B------:R-:W-:-:S03]  /*93c0*/  FFMA.FTZ R13, R58, R6, R5 ;  /* 0x000000063a0d7223 */ /* 0x000fc60000010005 */
[----:B0-----:R-:W-:Y:S01]  /*93d0*/  FMUL.FTZ R14, R12, -1.4426950216293334961 ;  /* 0xbfb8aa3b0c0e7820 */ /* 0x001fe20000410000 */
[----:B---3--:R-:W-:-:S05]  /*93e0*/  FMUL.FTZ R16, R13, -1.4426950216293334961 ;  /* 0xbfb8aa3b0d107820 */ /* 0x008fca0000410000 */
        /* <DEDUP_REMOVED lines=14> */
.L_x_2580:
[----:B------:R-:W-:Y:S04]  /*94d0*/  BSSY B0, `(.L_x_2581) ;  /* 0x0000015000007945 */ /* 0x000fe80003800000 */
[----:B------:R-:W-:Y:S05]  /*94e0*/  @P0 BRA `(.L_x_2582) ;  /* 0x00000000004c0947 */ /* 0x000fea0003800000 */
[----:B------:R-:W-:Y:S01]  /*94f0*/  ULDC.64 UR6, c[0x0][0x288] ;  /* 0x0000a20000067ab9 */ /* 0x000fe20000000a00 */
[----:B0-----:R-:W-:Y:S01]  /*9500*/  MOV R14, UR5 ;  /* 0x00000005000e7c02 */ /* 0x001fe20008000f00 */
[----:B------:R-:W-:Y:S01]  /*9510*/  IMAD R15, R38, UR6, RZ ;  /* 0x00000006260f7c24 */ /* 0x000fe2000f8e02ff */
[----:B----4-:R-:W-:Y:S02]  /*9520*/  MOV R12, R8 ;  /* 0x00000008000c7202 */ /* 0x010fe40000000f00 */
[----:B------:R-:W-:Y:S01]  /*9530*/  MOV R13, R11 ;  /* 0x0000000b000d7202 */ /* 0x000fe20000000f00 */
[----:B------:R-:W-:Y:S01]  /*9540*/  FFMA.FTZ R14, R59, R14, UR13 ;  /* 0x0000000d3b0e7e23 */ /* 0x000fe2000801000e */
[----:B------:R-:W-:Y:S01]  /*9550*/  MOV R19, UR5 ;  /* 0x0000000500137c02 */ /* 0x000fe20008000f00 */
[C---:B---3--:R-:W-:Y:S02]  /*9560*/  IMAD R17, R42.reuse, UR7, R15 ;  /* 0x000000072a117c24 */ /* 0x048fe4000f8e020f */
        /* <DEDUP_REMOVED lines=8> */
[----:B------:R-:W-:Y:S01]  /*95f0*/  FMUL.FTZ R25, R25, UR26 ;  /* 0x0000001a19197c20 */ /* 0x000fe20008410000 */
[----:B------:R-:W-:-:S05]  /*9600*/  LEA.HI.X R15, R12, UR7, R17, 0x2, P0 ;  /* 0x000000070c0f7c11 */ /* 0x000fca00080f1411 */
[----:B------:R1:W-:Y:S02]  /*9610*/  STG.E.64 desc[UR22][R14.64], R24 ;  /* 0x000000180e007986 */ /* 0x0003e4000c101b16 */
.L_x_2582:
[----:B------:R-:W-:Y:S05]  /*9620*/  BSYNC B0 ;  /* 0x0000000000007941 */ /* 0x000fea0003800000 */
.L_x_2581:
[----:B------:R-:W-:Y:S05]  /*9630*/  @!P5 BRA `(.L_x_2583) ;  /* 0x000000000048d947 */ /* 0x000fea0003800000 */
[----:B----4-:R-:W-:Y:S01]  /*9640*/  FFMA.FTZ R12, R57, R3, R4 ;  /* 0x00000003390c7223 */ /* 0x010fe20000010004 */
[----:B------:R-:W-:-:S03]  /*9650*/  FFMA.FTZ R13, R56, R6, R5 ;  /* 0x00000006380d7223 */ /* 0x000fc60000010005 */
[----:B01----:R-:W-:Y:S01]  /*9660*/  FMUL.FTZ R14, R12, -1.4426950216293334961 ;  /* 0xbfb8aa3b0c0e7820 */ /* 0x003fe20000410000 */
        /* <DEDUP_REMOVED lines=15> */
.L_x_2583:
[----:B------:R-:W-:Y:S04]  /*9760*/  BSSY B0, `(.L_x_2584) ;  /* 0x0000015000007945 */ /* 0x000fe80003800000 */
[----:B------:R-:W-:Y:S05]  /*9770*/  @P2 BRA `(.L_x_2585) ;  /* 0x00000000004c2947 */ /* 0x000fea0003800000 */
[----:B------:R-:W-:Y:S01]  /*9780*/  ULDC.64 UR6, c[0x0][0x288] ;  /* 0x0000a20000067ab9 */ /* 0x000fe20000000a00 */
[----:B----4-:R-:W-:Y:S01]  /*9790*/  MOV R12, R8 ;  /* 0x00000008000c7202 */ /* 0x010fe20000000f00 */
[----:B0--3--:R-:W-:Y:S01]  /*97a0*/  IMAD R16, R36, UR6, RZ ;  /* 0x0000000624107c24 */ /* 0x009fe2000f8e02ff */
[----:B------:R-:W-:Y:S02]  /*97b0*/  MOV R13, R11 ;  /* 0x0000000b000d7202 */ /* 0x000fe40000000f00 */
[----:B-1----:R-:W-:Y:S02]  /*97c0*/  MOV R14, UR5 ;  /* 0x00000005000e7c02 */ /* 0x002fe40008000f00 */
        /* <DEDUP_REMOVED lines=14> */
.L_x_2585:
[----:B------:R-:W-:Y:S05]  /*98b0*/  BSYNC B0 ;  /* 0x0000000000007941 */ /* 0x000fea0003800000 */
.L_x_2584:
[----:B------:R-:W-:Y:S05]  /*98c0*/  @!P5 BRA `(.L_x_2586) ;  /* 0x000000000048d947 */ /* 0x000fea0003800000 */
[----:B----4-:R-:W-:Y:S01]  /*98d0*/  FFMA.FTZ R12, R53, R3, R4 ;  /* 0x00000003350c7223 */ /* 0x010fe20000010004 */
[----:B------:R-:W-:-:S03]  /*98e0*/  FFMA.FTZ R13, R52, R6, R5 ;  /* 0x00000006340d7223 */ /* 0x000fc60000010005 */
[----:B012---:R-:W-:Y:S01]  /*98f0*/  FMUL.FTZ R14, R12, -1.4426950216293334961 ;  /* 0xbfb8aa3b0c0e7820 */ /* 0x007fe20000410000 */
        /* <DEDUP_REMOVED lines=15> */
.L_x_2586:
[----:B------:R-:W-:Y:S04]  /*99f0*/  BSSY B0, `(.L_x_2587) ;  /* 0x0000015000007945 */ /* 0x000fe80003800000 */
[----:B------:R-:W-:Y:S05]  /*9a00*/  @P3 BRA `(.L_x_2588) ;  /* 0x00000000004c3947 */ /* 0x000fea0003800000 */
[----:B------:R-:W-:Y:S01]  /*9a10*/  ULDC.64 UR6, c[0x0][0x288] ;  /* 0x0000a20000067ab9 */ /* 0x000fe20000000a00 */
[----:B----4-:R-:W-:Y:S01]  /*9a20*/  MOV R12, R8 ;  /* 0x00000008000c7202 */ /* 0x010fe20000000f00 */
[----:B0--3--:R-:W-:Y:S01]  /*9a30*/  IMAD R17, R35, UR6, RZ ;  /* 0x0000000623117c24 */ /* 0x009fe2000f8e02ff */
[----:B------:R-:W-:Y:S02]  /*9a40*/  MOV R13, R11 ;  /* 0x0000000b000d7202 */ /* 0x000fe40000000f00 */
[----:B------:R-:W-:Y:S01]  /*9a50*/  MOV R16, UR5 ;  /* 0x0000000500107c02 */ /* 0x000fe20008000f00 */
[C---:B------:R-:W-:Y:S01]  /*9a60*/  IMAD R17, R28.reuse, UR7, R17 ;  /* 0x000000071c117c24 */ /* 0x040fe2000f8e0211 */
[----:B------:R-:W-:Y:S01]  /*9a70*/  MOV R19, UR5 ;  /* 0x0000000500137c02 */ /* 0x000fe20008000f00 */
[----:B-12---:R-:W-:Y:S01]  /*9a80*/  IMAD.WIDE.U32 R14, R28, UR6, R12 ;  /* 0x000000061c0e7c25 */ /* 0x006fe2000f8e000c */
[----:B------:R-:W-:-:S03]  /*9a90*/  ULDC.64 UR6, c[0x0][0x210] ;  /* 0x0000840000067ab9 */ /* 0x000fc60000000a00 */
[----:B------:R-:W-:Y:S01]  /*9aa0*/  FFMA.FTZ R16, R53, R16, UR13 ;  /* 0x0000000d35107e23 */ /* 0x000fe20008010010 */
[----:B------:R-:W-:Y:S01]  /*9ab0*/  FFMA.FTZ R13, R52, R19, UR13 ;  /* 0x0000000d340d7e23 */ /* 0x000fe20008010013 */
[----:B------:R-:W-:Y:S02]  /*9ac0*/  IADD3 R15, R15, R17, RZ ;  /* 0x000000110f0f7210 */ /* 0x000fe40007ffe0ff */
[----:B------:R-:W-:Y:S01]  /*9ad0*/  FFMA.FTZ R16, R3, R20, -R16 ;  /* 0x0000001403107223 */ /* 0x000fe20000010810 */
[----:B------:R-:W-:Y:S01]  /*9ae0*/  LEA R12, P0, R14, UR6, 0x2 ;  /* 0x000000060e0c7c11 */ /* 0x000fe2000f8010ff */
[----:B------:R-:W-:Y:S02]  /*9af0*/  FFMA.FTZ R17, R6, R21, -R13 ;  /* 0x0000001506117223 */ /* 0x000fe4000001080d */
[----:B------:R-:W-:Y:S01]  /*9b00*/  FMUL.FTZ R16, R16, UR26 ;  /* 0x0000001a10107c20 */ /* 0x000fe20008410000 */
[----:B------:R-:W-:Y:S01]  /*9b10*/  LEA.HI.X R13, R14, UR7, R15, 0x2, P0 ;  /* 0x000000070e0d7c11 */ /* 0x000fe200080f140f */
[----:B------:R-:W-:-:S05]  /*9b20*/  FMUL.FTZ R17, R17, UR26 ;  /* 0x0000001a11117c20 */ /* 0x000fca0008410000 */
[----:B------:R0:W-:Y:S03]  /*9b30*/  STG.E.64 desc[UR22][R12.64], R16 ;  /* 0x000000100c007986 */ /* 0x0001e6000c101b16 */
.L_x_2588:
[----:B------:R-:W-:Y:S05]  /*9b40*/  BSYNC B0 ;  /* 0x0000000000007941 */ /* 0x000fea0003800000 */
.L_x_2587:
[----:B------:R-:W-:Y:S05]  /*9b50*/  @!P5 BRA `(.L_x_2589) ;  /* 0x000000000048d947 */ /* 0x000fea0003800000 */
[----:B------:R-:W-:Y:S01]  /*9b60*/  FFMA.FTZ R4, R55, R3, R4 ;  /* 0x0000000337047223 */ /* 0x000fe20000010004 */
[----:B------:R-:W-:-:S03]  /*9b70*/  FFMA.FTZ R5, R54, R6, R5 ;  /* 0x0000000636057223 */ /* 0x000fc60000010005 */
[----:B0---4-:R-:W-:Y:S01]  /*9b80*/  FMUL.FTZ R12, R4, -1.4426950216293334961 ;  /* 0xbfb8aa3b040c7820 */ /* 0x011fe20000410000 */
[----:B-12---:R-:W-:-:S05]  /*9b90*/  FMUL.FTZ R14, R5, -1.4426950216293334961 ;  /* 0xbfb8aa3b050e7820 */ /* 0x006fca0000410000 */
[----:B------:R-:W0:Y:S08]  /*9ba0*/  MUFU.EX2 R12, R12 ;  /* 0x0000000c000c7308 */ /* 0x000e300000000800 */
[----:B------:R-:W1:Y:S01]  /*9bb0*/  MUFU.EX2 R14, R14 ;  /* 0x0000000e000e7308 */ /* 0x000e620000000800 */
[----:B0-----:R-:W-:-:S07]  /*9bc0*/  FADD.FTZ R13, R12, 1 ;  /* 0x3f8000000c0d7421 */ /* 0x001fce0000010000 */
[----:B------:R-:W0:Y:S01]  /*9bd0*/  MUFU.RCP R13, R13 ;  /* 0x0000000d000d7308 */ /* 0x000e220000001000 */
[----:B-1----:R-:W-:-:S07]  /*9be0*/  FADD.FTZ R15, R14, 1 ;  /* 0x3f8000000e0f7421 */ /* 0x002fce0000010000 */
[----:B---3--:R-:W1:Y:S01]  /*9bf0*/  MUFU.RCP R16, R15 ;  /* 0x0000000f00107308 */ /* 0x008e620000001000 */
        /* <DEDUP_REMOVED lines=8> */
.L_x_2589:
[----:B------:R-:W-:Y:S04]  /*9c80*/  BSSY B0, `(.L_x_2590) ;  /* 0x0000014000007945 */ /* 0x000fe80003800000 */
[----:B------:R-:W-:Y:S05]  /*9c90*/  @P4 BRA `(.L_x_2591) ;  /* 0x0000000000484947 */ /* 0x000fea0003800000 */
[----:B------:R-:W-:Y:S01]  /*9ca0*/  ULDC.64 UR6, c[0x0][0x288] ;  /* 0x0000a20000067ab9 */ /* 0x000fe20000000a00 */
[----:B------:R-:W-:Y:S01]  /*9cb0*/  MOV R9, R11 ;  /* 0x0000000b00097202 */ /* 0x000fe20000000f00 */
[----:B------:R-:W-:Y:S01]  /*9cc0*/  IMAD R10, R34, UR6, RZ ;  /* 0x00000006220a7c24 */ /* 0x000fe2000f8e02ff */
        /* <DEDUP_REMOVED lines=15> */
.L_x_2591:
[----:B------:R-:W-:Y:S05]  /*9dc0*/  BSYNC B0 ;  /* 0x0000000000007941 */ /* 0x000fea0003800000 */
.L_x_2590:
        /* <DEDUP_REMOVED lines=9> */
.L_x_2509:
        /* <DEDUP_REMOVED lines=19> */
.L_x_2594:
[----:B------:R-:W-:Y:S05]  /*9f90*/  BSYNC B0 ;  /* 0x0000000000007941 */ /* 0x000fea0003800000 */
.L_x_2593:
        /* <DEDUP_REMOVED lines=11> */
.L_x_2596:
[----:B------:R-:W2:Y:S04]  /*a050*/  LDG.E.STRONG.GPU R5, desc[UR22][R2.64] ;  /* 0x0000001602057981 */ /* 0x000ea8000c1ef900 */
[----:B--2---:R-:W-:Y:S01]  /*a060*/  CCTL.IVALL ;  /* 0x00000000ff00798f */ /* 0x004fe20002000000 */
[----:B------:R-:W-:Y:S05]  /*a070*/  YIELD ;  /* 0x0000000000007946 */ /* 0x000fea0003800000 */
[----:B------:R-:W-:-:S13]  /*a080*/  ISETP.NE.AND P0, PT, R5, R4, PT ;  /* 0x000000040500720c */ /* 0x000fda0003f05270 */
[----:B------:R-:W-:Y:S05]  /*a090*/  @P0 BRA `(.L_x_2596) ;  /* 0xfffffffc00ec0947 */ /* 0x000fea000383ffff */
.L_x_2595:
        /* <DEDUP_REMOVED lines=19> */
[----:B---34-:R-:W1:Y:S01]  /*a1d0*/  LDC.64 R16, c[0x0][0x220] ;  /* 0x00008800ff107b82 */ /* 0x018e620000000a00 */
[----:B-----5:R-:W-:-:S02]  /*a1e0*/  SHF.L.U64.HI R31, R25, 0x2, R18 ;  /* 0x00000002191f7819 */ /* 0x020fc40000010212 */
[----:B------:R-:W-:-:S04]  /*a1f0*/  IADD3.X R5, RZ, R5, RZ, P0, !PT ;  /* 0x00000005ff057210 */ /* 0x000fc800007fe4ff */
[--C-:B------:R-:W-:Y:S02]  /*a200*/  SHF.R.S64 R27, R2, 0x1, R5.reuse ;  /* 0x00000001021b7819 */ /* 0x100fe40000001005 */
[----:B------:R-:W-:-:S04]  /*a210*/  SHF.R.S32.HI R2, RZ, 0x1, R5 ;  /* 0x00000001ff027819 */ /* 0x000fc80000011405 */
[----:B------:R-:W-:-:S07]  /*a220*/  SHF.L.U64.HI R29, R27, 0x2, R2 ;  /* 0x000000021b1d7819 */ /* 0x000fce0000010202 */
.L_x_2597:
        /* <DEDUP_REMOVED lines=25> */
.L_x_2598:
        /* <DEDUP_REMOVED lines=12> */
.L_x_5144:


//--------------------- .text._Z35group_norm_nhwc_bwd_one_pass_kernelI11Fp32IOBf16WLi512ELi96ELi768EEv26Group_norm_nhwc_bwd_params --------------------------
	.section	.text._Z35group_norm_nhwc_bwd_one_pass_kernelI11Fp32IOBf16WLi512ELi96ELi768EEv26Group_norm_nhwc_bwd_params,"ax",@progbits
	.align	128
        .global         _Z35group_norm_nhwc_bwd_one_pass_kernelI11Fp32IOBf16WLi512ELi96ELi768EEv26Group_norm_nhwc_bwd_params
        .type           _Z35group_norm_nhwc_bwd_one_pass_kernelI11Fp32IOBf16WLi512ELi96ELi768EEv26Group_norm_nhwc_bwd_params,@function
        .size           _Z35group_norm_nhwc_bwd_one_pass_kernelI11Fp32IOBf16WLi512ELi96ELi768EEv26Group_norm_nhwc_bwd_params,(.L_x_5145 - _Z35group_norm_nhwc_bwd_one_pass_kernelI11Fp32IOBf16WLi512ELi96ELi768EEv26Group_norm_nhwc_bwd_params)
        .other          _Z35group_norm_nhwc_bwd_one_pass_kernelI11Fp32IOBf16WLi512ELi96ELi768EEv26Group_norm_nhwc_bwd_params,@"STO_CUDA_ENTRY STV_DEFAULT"
_Z35group_norm_nhwc_bwd_one_pass_kernelI11Fp32IOBf16WLi512ELi96ELi768EEv26Group_norm_nhwc_bwd_params:
.text._Z35group_norm_nhwc_bwd_one_pass_kernelI11Fp32IOBf16WLi512ELi96ELi768EEv26Group_norm_nhwc_bwd_params:
        /* <DEDUP_REMOVED lines=59> */
.L_x_2746:
[----:B--2---:R-:W2:Y:S01]  /*03b0*/  LDL R6, [R1+0x200] ;  /* 0x0002000001067983 */ /* 0x004ea20000100800 */
[----:B------:R-:W-:Y:S01]  /*03c0*/  ULDC UR14, c[0x0][0x2a0] ;  /* 0x0000a800000e7ab9 */ /* 0x000fe20000000800 */
[----:B0-----:R-:W-:Y:S01]  /*03d0*/  IABS R5, UR8 ;  /* 0x0000000800057c13 */ /* 0x001fe20008000000 */
        /* <DEDUP_REMOVED lines=14> */
[----:B-1--4-:R-:W-:Y:S02]  /*04c0*/  SHF.R.S32.HI R20, RZ, 0x1f, R15 ;  /* 0x0000001fff147819 */ /* 0x012fe4000001140f */
[----:B------:R-:W-:-:S03]  /*04d0*/  IADD3 R21, R2, 0xc0, RZ ;  /* 0x000000c002157810 */ /* 0x000fc60007ffe0ff */
[----:B------:R-:W1:Y:S01]  /*04e0*/  @P1 LDC.64 R24, c[0x0][0x230] ;  /* 0x00008c00ff181b82 */ /* 0x000e620000000a00 */
[----:B------:R-:W-:Y:S01]  /*04f0*/  ISETP.GE.U32.AND P2, PT, R21, UR18, PT ;  /* 0x0000001215007c0c */ /* 0x000fe2000bf46070 */
[----:B---3--:R-:W3:Y:S01]  /*0500*/  I2F.RP R3, UR16 ;  /* 0x0000001000037d06 */ /* 0x008ee20008209400 */
[----:B-----5:R-:W-:-:S04]  /*0510*/  SHF.R.S32.HI R30, RZ, 0x1f, R21 ;  /* 0x0000001fff1e7819 */ /* 0x020fc80000011415 */
[----:B------:R-:W-:Y:S01]  /*0520*/  ISETP.GE.AND.EX P2, PT, R30, UR19, PT, P2 ;  /* 0x000000131e007c0c */ /* 0x000fe2000bf46320 */
[----:B------:R-:W4:Y:S03]  /*0530*/  @P1 LDC.64 R28, c[0x0][0x228] ;  /* 0x00008a00ff1c1b82 */ /* 0x000f260000000a00 */
        /* <DEDUP_REMOVED lines=41> */
[----:B------:R-:W-:-:S04]  /*07d0*/  IADD3 R6, P0, R6, UR17, RZ ;  /* 0x0000001106067c10 */ /* 0x000fc8000ff1e0ff */
[----:B------:R-:W-:Y:S01]  /*07e0*/  LEA.HI.X.SX32 R7, R4, R3, 0x1, P0 ;  /* 0x0000000304077211 */ /* 0x000fe200000f0eff */
[----:B------:R-:W-:Y:S01]  /*07f0*/  @P1 IMAD R4, R9, R10, RZ ;  /* 0x0000000a09041224 */ /* 0x000fe200078e02ff */
[----:B------:R-:W-:-:S03]  /*0800*/  MOV R3, UR14 ;  /* 0x0000000e00037c02 */ /* 0x000fc60008000f00 */
[C---:B------:R-:W-:Y:S02]  /*0810*/  @P1 IMAD R4, R2.reuse, R11, R4 ;  /* 0x0000000b02041224 */ /* 0x040fe400078e0204 */
[----:B------:R-:W-:Y:S01]  /*0820*/  IMAD.WIDE.U32 R6, R3, UR7, R6 ;  /* 0x0000000703067c25 */ /* 0x000fe2000f8e0006 */
[----:B------:R-:W-:Y:S02]  /*0830*/  IADD3 R3, R2, 0xd0, RZ ;  /* 0x000000d002037810 */ /* 0x000fe40007ffe0ff */
[----:B------:R-:W-:Y:S01]  /*0840*/  CS2R R36, SRZ ;  /* 0x0000000000247805 */ /* 0x000fe2000001ff00 */
[----:B------:R-:W-:Y:S01]  /*0850*/  ULDC.64 UR6, c[0x0][0x248] ;  /* 0x0000920000067ab9 */ /* 0x000fe20000000a00 */
        /* <DEDUP_REMOVED lines=403> */
[----:B------:R-:W-:Y:S02]  /*2190*/  SHF.R.S32.HI R27, RZ, 0x1f, R4 ;  /* 0x0000001fff1b7819 */ /* 0x000fe40000011404 */
[----:B------:R-:W-:Y:S02]  /*21a0*/  IADD3 R10, R2, 0x1e0, RZ ;  /* 0x000001e0020a7810 */ /* 0x000fe40007ffe0ff */
[----:B------:R-:W-:-:S02]  /*21b0*/  ISETP.GE.AND.EX P2, PT, R27, UR19, PT, P2 ;  /* 0x000000131b007c0c */ /* 0x000fc4000bf46320 */
[----:B------:R-:W-:Y:S02]  /*21c0*/  ISETP.GE.U32.AND P0, PT, R10, UR18, PT ;  /* 0x000000120a007c0c */ /* 0x000fe4000bf06070 */
[----:B------:R-:W-:Y:S02]  /*21d0*/  SHF.R.S32.HI R31, RZ, 0x1f, R10 ;  /* 0x0000001fff1f7819 */ /* 0x000fe4000001140a */
[----:B------:R-:W-:Y:S02]  /*21e0*/  ISETP.GT.U32.OR P2, PT, R0, 0x2ff, P2 ;  /* 0x000002ff0000780c */ /* 0x000fe40001744470 */
[----:B------:R-:W-:-:S04]  /*21f0*/  ISETP.GE.AND.EX P0, PT, R31, UR19, PT, P0 ;  /* 0x000000131f007c0c */ /* 0x000fc8000bf06300 */
[----:B------:R-:W-:-:S07]  /*2200*/  ISETP.GT.U32.OR P0, PT, R0, 0x2ff, P0 ;  /* 0x000002ff0000780c */ /* 0x000fce0000704470 */
[----:B------:R-:W2:Y:S08]  /*2210*/  @!P2 LDC.64 R14, c[0x0][0x288] ;  /* 0x0000a200ff0eab82 */ /* 0x000eb00000000a00 */
[----:B------:R-:W2:Y:S01]  /*2220*/  @!P0 LDC.64 R20, c[0x0][0x288] ;  /* 0x0000a200ff148b82 */ /* 0x000ea20000000a00 */
[-C--:B------:R-:W-:Y:S02]  /*2230*/  @!P2 MOV R26, R6.reuse ;  /* 0x00000006001aa202 */ /* 0x080fe40000000f00 */
[----:B-1----:R-:W-:-:S02]  /*2240*/  @!P0 MOV R12, R6 ;  /* 0x00000006000c8202 */ /* 0x002fc40000000f00 */
[-C--:B------:R-:W-:Y:S02]  /*2250*/  @!P0 MOV R13, R9.reuse ;  /* 0x00000009000d8202 */ /* 0x080fe40000000f00 */
[----:B0-----:R-:W-:Y:S01]  /*2260*/  @!P3 IADD3 R22, P6, R3, R22, RZ ;  /* 0x000000160316b210 */ /* 0x001fe20007fde0ff */
[----:B------:R-:W0:Y:S01]  /*2270*/  @!P2 LDC.64 R28, c[0x0][0x228] ;  /* 0x00008a00ff1cab82 */ /* 0x000e220000000a00 */
[----:B--2---:R-:W-:Y:S01]  /*2280*/  @!P2 IMAD R25, R27, R14, RZ ;  /* 0x0000000e1b19a224 */ /* 0x004fe200078e02ff */
[----:B------:R-:W-:-:S03]  /*2290*/  @!P2 MOV R27, R9 ;  /* 0x00000009001ba202 */ /* 0x000fc60000000f00 */
[C---:B------:R-:W-:Y:S02]  /*22a0*/  @!P2 IMAD R15, R4.reuse, R15, R25 ;  /* 0x0000000f040fa224 */ /* 0x040fe400078e0219 */
[----:B------:R-:W-:Y:S01]  /*22b0*/  @!P2 IMAD.WIDE.U32 R26, R4, R14, R26 ;  /* 0x0000000e041aa225 */ /* 0x000fe200078e001a */
[----:B------:R-:W1:Y:S03]  /*22c0*/  @!P2 LDC.64 R24, c[0x0][0x230] ;  /* 0x00008c00ff18ab82 */ /* 0x000e660000000a00 */
[-C--:B------:R-:W-:Y:S02]  /*22d0*/  @!P0 IMAD R14, R31, R20.reuse, RZ ;  /* 0x000000141f0e8224 */ /* 0x080fe400078e02ff */
[----:B------:R-:W-:-:S04]  /*22e0*/  @!P0 IMAD.WIDE.U32 R12, R10, R20, R12 ;  /* 0x000000140a0c8225 */ /* 0x000fc800078e000c */
[----:B------:R-:W-:Y:S01]  /*22f0*/  @!P0 IMAD R21, R10, R21, R14 ;  /* 0x000000150a158224 */ /* 0x000fe200078e020e */
[----:B------:R-:W-:-:S04]  /*2300*/  @!P3 IADD3.X R23, R5, R23, RZ, P6, !PT ;  /* 0x000000170517b210 */ /* 0x000fc800037fe4ff */
[----:B------:R-:W-:Y:S02]  /*2310*/  @!P0 IADD3 R10, R13, R21, RZ ;  /* 0x000000150d0a8210 */ /* 0x000fe40007ffe0ff */
[----:B------:R-:W-:Y:S02]  /*2320*/  CS2R R20, SRZ ;  /* 0x0000000000147805 */ /* 0x000fe4000001ff00 */
[----:B------:R-:W-:-:S04]  /*2330*/  @!P2 IADD3 R15, R27, R15, RZ ;  /* 0x0000000f1b0fa210 */ /* 0x000fc80007ffe0ff */
[----:B------:R-:W2:Y:S01]  /*2340*/  @!P3 LDG.E.64 R20, desc[UR22][R22.64] ;  /* 0x000000161614b981 */ /* 0x000ea2000c1e1b00 */
[C---:B------:R-:W-:Y:S02]  /*2350*/  @!P2 SHF.L.U32 R3, R26.reuse, 0x2, RZ ;  /* 0x000000021a03a819 */ /* 0x040fe400000006ff */
[----:B------:R-:W-:Y:S02]  /*2360*/  @!P2 SHF.L.U64.HI R26, R26, 0x2, R15 ;  /* 0x000000021a1aa819 */ /* 0x000fe4000001020f */
[C---:B-1----:R-:W-:Y:S01]  /*2370*/  @!P2 IADD3 R24, P6, R3.reuse, R24, RZ ;  /* 0x000000180318a210 */ /* 0x042fe20007fde0ff */
[----:B------:R-:W1:Y:S03]  /*2380*/  @!P0 LDC.64 R14, c[0x0][0x228] ;  /* 0x00008a00ff0e8b82 */ /* 0x000e660000000a00 */
[----:B------:R-:W-:Y:S02]  /*2390*/  @!P2 IADD3.X R25, R26, R25, RZ, P6, !PT ;  /* 0x000000191a19a210 */ /* 0x000fe400037fe4ff */
[----:B0-----:R-:W-:-:S04]  /*23a0*/  @!P2 IADD3 R28, P6, R3, R28, RZ ;  /* 0x0000001c031ca210 */ /* 0x001fc80007fde0ff */
[----:B------:R-:W-:Y:S02]  /*23b0*/  @!P2 IADD3.X R29, R26, R29, RZ, P6, !PT ;  /* 0x0000001d1a1da210 */ /* 0x000fe400037fe4ff */
[----:B------:R-:W-:-:S06]  /*23c0*/  CS2R R26, SRZ ;  /* 0x00000000001a7805 */ /* 0x000fcc000001ff00 */
[----:B------:R-:W2:Y:S04]  /*23d0*/  @!P2 LDG.E.64 R26, desc[UR22][R28.64] ;  /* 0x000000161c1aa981 */ /* 0x000ea8000c1e1b00 */
[----:B----4-:R-:W-:Y:S04]  /*23e0*/  STL.64 [R1+0xa0], R32 ;  /* 0x0000a02001007387 */ /* 0x010fe80000100a00 */
[----:B---3--:R-:W-:Y:S04]  /*23f0*/  STL.64 [R1+0x1d8], R16 ;  /* 0x0001d81001007387 */ /* 0x008fe80000100a00 */
[----:B------:R0:W-:Y:S02]  /*2400*/  STL.64 [R1+0x190], R34 ;  /* 0x0001902201007387 */ /* 0x0001e40000100a00 */
[----:B0-----:R-:W-:-:S06]  /*2410*/  CS2R R34, SRZ ;  /* 0x0000000000227805 */ /* 0x001fcc000001ff00 */
[----:B------:R-:W3:Y:S01]  /*2420*/  @!P2 LDG.E.64 R34, desc[UR22][R24.64] ;  /* 0x000000161822a981 */ /* 0x000ee2000c1e1b00 */
[----:B------:R-:W-:-:S04]  /*2430*/  IADD3 R11, R2, 0x160, RZ ;  /* 0x00000160020b7810 */ /* 0x000fc80007ffe0ff */
[----:B------:R-:W-:Y:S02]  /*2440*/  ISETP.GE.U32.AND P4, PT, R11, UR18, PT ;  /* 0x000000120b007c0c */ /* 0x000fe4000bf86070 */
[----:B------:R-:W-:-:S04]  /*2450*/  SHF.R.S32.HI R30, RZ, 0x1f, R11 ;  /* 0x0000001fff1e7819 */ /* 0x000fc8000001140b */
[----:B------:R-:W-:-:S04]  /*2460*/  ISETP.GE.AND.EX P4, PT, R30, UR19, PT, P4 ;  /* 0x000000131e007c0c */ /* 0x000fc8000bf86340 */
[----:B------:R-:W-:-:S13]  /*2470*/  ISETP.GT.U32.OR P4, PT, R0, 0x2ff, P4 ;  /* 0x000002ff0000780c */ /* 0x000fda0002784470 */
[----:B------:R-:W0:Y:S01]  /*2480*/  @!P4 LDC.64 R4, c[0x0][0x288] ;  /* 0x0000a200ff04cb82 */ /* 0x000e220000000a00 */
[C---:B------:R-:W-:Y:S02]  /*2490*/  @!P0 SHF.L.U32 R3, R12.reuse, 0x2, RZ ;  /* 0x000000020c038819 */ /* 0x040fe400000006ff */
[----:B------:R-:W-:Y:S02]  /*24a0*/  @!P0 SHF.L.U64.HI R10, R12, 0x2, R10 ;  /* 0x000000020c0a8819 */ /* 0x000fe4000001020a */
[----:B------:R-:W-:Y:S02]  /*24b0*/  CS2R R36, SRZ ;  /* 0x0000000000247805 */ /* 0x000fe4000001ff00 */
[----:B------:R-:W-:Y:S01]  /*24c0*/  IADD3 R31, R2, 0x10, RZ ;  /* 0x00000010021f7810 */ /* 0x000fe20007ffe0ff */
[----:B------:R-:W4:Y:S01]  /*24d0*/  @!P4 LDC.64 R18, c[0x0][0x230] ;  /* 0x00008c00ff12cb82 */ /* 0x000f220000000a00 */
[----:B0-----:R-:W-:-:S04]  /*24e0*/  @!P4 IMAD R13, R30, R4, RZ ;  /* 0x000000041e0dc224 */ /* 0x001fc800078e02ff */
[----:B------:R-:W-:-:S03]  /*24f0*/  @!P4 IMAD R5, R11, R5, R13 ;  /* 0x000000050b05c224 */ /* 0x000fc600078e020d */
[----:B------:R-:W0:Y:S01]  /*2500*/  @!P0 LDC.64 R12, c[0x0][0x230] ;  /* 0x00008c00ff0c8b82 */ /* 0x000e220000000a00 */
[----:B--2---:R2:W-:Y:S01]  /*2510*/  STL.64 [R1+0x98], R20 ;  /* 0x0000981401007387 */ /* 0x0045e20000100a00 */
[----:B------:R-:W-:-:S06]  /*2520*/  @!P4 MOV R22, R6 ;  /* 0x000000060016c202 */ /* 0x000fcc0000000f00 */
[----:B--2---:R-:W2:Y:S01]  /*2530*/  @!P4 LDC.64 R20, c[0x0][0x228] ;  /* 0x00008a00ff14cb82 */ /* 0x004ea20000000a00 */
[----:B------:R-:W-:-:S03]  /*2540*/  @!P4 MOV R23, R9 ;  /* 0x000000090017c202 */ /* 0x000fc60000000f00 */
[----:B------:R-:W-:Y:S01]  /*2550*/  @!P4 IMAD.WIDE.U32 R22, R11, R4, R22 ;  /* 0x000000040b16c225 */ /* 0x000fe200078e0016 */
[C---:B-1----:R-:W-:Y:S02]  /*2560*/  @!P0 IADD3 R14, P6, R3.reuse, R14, RZ ;  /* 0x0000000e030e8210 */ /* 0x042fe40007fde0ff */
[----:B0-----:R-:W-:Y:S02]  /*2570*/  @!P0 IADD3 R12, P2, R3, R12, RZ ;  /* 0x0000000c030c8210 */ /* 0x001fe40007f5e0ff */
[----:B------:R-:W-:Y:S02]  /*2580*/  @!P4 IADD3 R11, R23, R5, RZ ;  /* 0x00000005170bc210 */ /* 0x000fe40007ffe0ff */
[----:B------:R-:W-:Y:S02]  /*2590*/  @!P4 SHF.L.U32 R3, R22, 0x2, RZ ;  /* 0x000000021603c819 */ /* 0x000fe400000006ff */
[C---:B------:R-:W-:Y:S01]  /*25a0*/  @!P0 IADD3.X R13, R10.reuse, R13, RZ, P2, !PT ;  /* 0x0000000d0a0d8210 */ /* 0x040fe200017fe4ff */
[----:B------:R-:W-:Y:S01]  /*25b0*/  STL.64 [R1+0x90], R26 ;  /* 0x0000901a01007387 */ /* 0x000fe20000100a00 */
[----:B------:R-:W-:-:S02]  /*25c0*/  @!P0 IADD3.X R15, R10, R15, RZ, P6, !PT ;  /* 0x0000000f0a0f8210 */ /* 0x000fc400037fe4ff */
[----:B------:R-:W-:Y:S01]  /*25d0*/  @!P4 SHF.L.U64.HI R11, R22, 0x2, R11 ;  /* 0x00000002160bc819 */ /* 0x000fe2000001020b */
[----:B------:R0:W4:Y:S01]  /*25e0*/  @!P0 LDG.E.64 R36, desc[UR22][R12.64] ;  /* 0x000000160c248981 */ /* 0x000122000c1e1b00 */
[----:B--2---:R-:W-:-:S04]  /*25f0*/  @!P4 IADD3 R20, P6, R3, R20, RZ ;  /* 0x000000140314c210 */ /* 0x004fc80007fde0ff */
[----:B------:R-:W-:Y:S02]  /*2600*/  @!P4 IADD3.X R21, R11, R21, RZ, P6, !PT ;  /* 0x000000150b15c210 */ /* 0x000fe400037fe4ff */
[----:B0-----:R-:W-:-:S06]  /*2610*/  CS2R R12, SRZ ;  /* 0x00000000000c7805 */ /* 0x001fcc000001ff00 */
[----:B------:R-:W2:Y:S04]  /*2620*/  @!P4 LDG.E.64 R12, desc[UR22][R20.64] ;  /* 0x00000016140cc981 */ /* 0x000ea8000c1e1b00 */
[----:B---3--:R0:W-:Y:S02]  /*2630*/  STL.64 [R1+0x1f0], R34 ;  /* 0x0001f02201007387 */ /* 0x0081e40000100a00 */
[----:B0-----:R-:W-:-:S06]  /*2640*/  CS2R R34, SRZ ;  /* 0x0000000000227805 */ /* 0x001fcc000001ff00 */
[----:B------:R-:W3:Y:S01]  /*2650*/  @!P0 LDG.E.64 R34, desc[UR22][R14.64] ;  /* 0x000000160e228981 */ /* 0x000ee2000c1e1b00 */
[----:B------:R-:W-:Y:S02]  /*2660*/  SHF.R.S32.HI R33, RZ, 0x1f, R31 ;  /* 0x0000001fff217819 */ /* 0x000fe4000001141f */
[----:B------:R-:W-:-:S04]  /*2670*/  ISETP.GE.U32.AND P5, PT, R31, UR18, PT ;  /* 0x000000121f007c0c */ /* 0x000fc8000bfa6070 */
[----:B------:R-:W-:-:S04]  /*2680*/  ISETP.GE.AND.EX P5, PT, R33, UR19, PT, P5 ;  /* 0x0000001321007c0c */ /* 0x000fc8000bfa6350 */
[----:B------:R-:W-:-:S13]  /*2690*/  ISETP.GT.U32.OR P5, PT, R0, 0x2ff, P5 ;  /* 0x000002ff0000780c */ /* 0x000fda0002fa4470 */
[----:B------:R-:W0:Y:S08]  /*26a0*/  @!P5 LDC.64 R16, c[0x0][0x288] ;  /* 0x0000a200ff10db82 */ /* 0x000e300000000a00 */
[----:B------:R-:W1:Y:S01]  /*26b0*/  @!P5 LDC.64 R24, c[0x0][0x230] ;  /* 0x00008c00ff18db82 */ /* 0x000e620000000a00 */
[----:B------:R-:W-:Y:S02]  /*26c0*/  @!P5 MOV R22, R6 ;  /* 0x000000060016d202 */ /* 0x000fe40000000f00 */
[----:B----4-:R-:W-:-:S02]  /*26d0*/  @!P4 IADD3 R18, P2, R3, R18, RZ ;  /* 0x000000120312c210 */ /* 0x010fc40007f5e0ff */
[----:B------:R-:W-:-:S03]  /*26e0*/  IADD3 R30, R2, 0x20, RZ ;  /* 0x00000020021e7810 */ /* 0x000fc60007ffe0ff */
[----:B------:R-:W4:Y:S01]  /*26f0*/  @!P5 LDC.64 R26, c[0x0][0x228] ;  /* 0x00008a00ff1adb82 */ /* 0x000f220000000a00 */
[----:B0-----:R-:W-:-:S04]  /*2700*/  @!P5 IMAD R23, R33, R16, RZ ;  /* 0x000000102117d224 */ /* 0x001fc800078e02ff */
[----:B------:R-:W-:Y:S01]  /*2710*/  @!P5 IMAD R17, R31, R17, R23 ;  /* 0x000000111f11d224 */ /* 0x000fe200078e0217 */
[----:B------:R-:W-:-:S03]  /*2720*/  @!P5 MOV R23, R9 ;  /* 0x000000090017d202 */ /* 0x000fc60000000f00 */
[----:B------:R-:W-:-:S05]  /*2730*/  @!P5 IMAD.WIDE.U32 R22, R31, R16, R22 ;  /* 0x000000101f16d225 */ /* 0x000fca00078e0016 */
[----:B------:R-:W-:Y:S02]  /*2740*/  @!P5 IADD3 R17, R23, R17, RZ ;  /* 0x000000111711d210 */ /* 0x000fe40007ffe0ff */
[C---:B------:R-:W-:Y:S02]  /*2750*/  @!P5 SHF.L.U32 R3, R22.reuse, 0x2, RZ ;  /* 0x000000021603d819 */ /* 0x040fe400000006ff */
[----:B------:R-:W-:Y:S02]  /*2760*/  @!P5 SHF.L.U64.HI R17, R22, 0x2, R17 ;  /* 0x000000021611d819 */ /* 0x000fe40000010211 */
[----:B-1----:R-:W-:Y:S02]  /*2770*/  @!P5 IADD3 R24, P6, R3, R24, RZ ;  /* 0x000000180318d210 */ /* 0x002fe40007fde0ff */
[----:B------:R-:W-:Y:S02]  /*2780*/  @!P4 IADD3.X R19, R11, R19, RZ, P2, !PT ;  /* 0x000000130b13c210 */ /* 0x000fe400017fe4ff */
[----:B------:R-:W-:-:S02]  /*2790*/  @!P5 IADD3.X R25, R17, R25, RZ, P6, !PT ;  /* 0x000000191119d210 */ /* 0x000fc400037fe4ff */
[----:B------:R-:W-:Y:S02]  /*27a0*/  SHF.R.S32.HI R32, RZ, 0x1f, R30 ;  /* 0x0000001fff207819 */ /* 0x000fe4000001141e */
[----:B------:R-:W-:-:S04]  /*27b0*/  ISETP.GE.U32.AND P3, PT, R30, UR18, PT ;  /* 0x000000121e007c0c */ /* 0x000fc8000bf66070 */
[----:B------:R-:W-:Y:S01]  /*27c0*/  ISETP.GE.AND.EX P3, PT, R32, UR19, PT, P3 ;  /* 0x0000001320007c0c */ /* 0x000fe2000bf66330 */
[----:B---3--:R0:W-:Y:S04]  /*27d0*/  STL.64 [R1+0x88], R34 ;  /* 0x0000882201007387 */ /* 0x0081e80000100a00 */
[----:B--2---:R-:W-:Y:S04]  /*27e0*/  STL.64 [R1+0x80], R12 ;  /* 0x0000800c01007387 */ /* 0x004fe80000100a00 */
[----:B------:R1:W-:Y:S01]  /*27f0*/  STL.64 [R1+0x1f8], R36 ;  /* 0x0001f82401007387 */ /* 0x0003e20000100a00 */
[----:B0-----:R-:W-:-:S06]  /*2800*/  CS2R R34, SRZ ;  /* 0x0000000000227805 */ /* 0x001fcc000001ff00 */
[----:B------:R-:W2:Y:S01]  /*2810*/  @!P4 LDG.E.64 R34, desc[UR22][R18.64] ;  /* 0x000000161222c981 */ /* 0x000ea2000c1e1b00 */
[----:B-1----:R-:W-:-:S06]  /*2820*/  CS2R R36, SRZ ;  /* 0x0000000000247805 */ /* 0x002fcc000001ff00 */
[----:B------:R0:W3:Y:S01]  /*2830*/  @!P5 LDG.E.64 R36, desc[UR22][R24.64] ;  /* 0x000000161824d981 */ /* 0x0000e2000c1e1b00 */
[----:B------:R-:W-:Y:S02]  /*2840*/  ISETP.GT.U32.OR P3, PT, R0, 0x2ff, P3 ;  /* 0x000002ff0000780c */ /* 0x000fe40001f64470 */
[----:B------:R-:W-:-:S11]  /*2850*/  IADD3 R31, R2, 0x30, RZ ;  /* 0x00000030021f7810 */ /* 0x000fd60007ffe0ff */
[----:B------:R-:W1:Y:S01]  /*2860*/  @!P3 LDC.64 R4, c[0x0][0x288] ;  /* 0x0000a200ff04bb82 */ /* 0x000e620000000a00 */
[----:B------:R-:W-:Y:S02]  /*2870*/  SHF.R.S32.HI R33, RZ, 0x1f, R31 ;  /* 0x0000001fff217819 */ /* 0x000fe4000001141f */
[----:B------:R-:W-:-:S04]  /*2880*/  ISETP.GE.U32.AND P2, PT, R31, UR18, PT ;  /* 0x000000121f007c0c */ /* 0x000fc8000bf46070 */
[----:B------:R-:W-:Y:S01]  /*2890*/  ISETP.GE.AND.EX P2, PT, R33, UR19, PT, P2 ;  /* 0x0000001321007c0c */ /* 0x000fe2000bf46320 */
[----:B------:R-:W0:Y:S03]  /*28a0*/  @!P3 LDC.64 R10, c[0x0][0x228] ;  /* 0x00008a00ff0abb82 */ /* 0x000e260000000a00 */
[----:B------:R-:W-:Y:S02]  /*28b0*/  ISETP.GT.U32.OR P2, PT, R0, 0x2ff, P2 ;  /* 0x000002ff0000780c */ /* 0x000fe40001744470 */
[----:B----4-:R-:W-:Y:S02]  /*28c0*/  @!P5 IADD3 R26, P6, R3, R26, RZ ;  /* 0x0000001a031ad210 */ /* 0x010fe40007fde0ff */
[----:B------:R-:W-:Y:S02]  /*28d0*/  @!P3 MOV R28, R6 ;  /* 0x00000006001cb202 */ /* 0x000fe40000000f00 */
[----:B------:R-:W-:-:S02]  /*28e0*/  @!P3 MOV R29, R9 ;  /* 0x00000009001db202 */ /* 0x000fc40000000f00 */
[----:B------:R-:W-:Y:S02]  /*28f0*/  @!P5 IADD3.X R27, R17, R27, RZ, P6, !PT ;  /* 0x0000001b111bd210 */ /* 0x000fe400037fe4ff */
[----:B------:R-:W4:Y:S01]  /*2900*/  @!P3 LDC.64 R16, c[0x0][0x230] ;  /* 0x00008c00ff10bb82 */ /* 0x000f220000000a00 */
[-C--:B-1----:R-:W-:Y:S02]  /*2910*/  @!P3 IMAD R3, R32, R4.reuse, RZ ;  /* 0x000000042003b224 */ /* 0x082fe400078e02ff */
[----:B------:R-:W-:-:S04]  /*2920*/  @!P3 IMAD.WIDE.U32 R28, R30, R4, R28 ;  /* 0x000000041e1cb225 */ /* 0x000fc800078e001c */
[----:B------:R-:W-:Y:S02]  /*2930*/  @!P3 IMAD R3, R30, R5, R3 ;  /* 0x000000051e03b224 */ /* 0x000fe400078e0203 */
[----:B------:R-:W1:Y:S01]  /*2940*/  @!P2 LDC.64 R4, c[0x0][0x288] ;  /* 0x0000a200ff04ab82 */ /* 0x000e620000000a00 */
[----:B------:R-:W-:Y:S02]  /*2950*/  @!P3 SHF.L.U32 R22, R28, 0x2, RZ ;  /* 0x000000021c16b819 */ /* 0x000fe400000006ff */
[----:B------:R-:W-:-:S04]  /*2960*/  @!P3 IADD3 R3, R29, R3, RZ ;  /* 0x000000031d03b210 */ /* 0x000fc80007ffe0ff */
[----:B------:R-:W-:Y:S02]  /*2970*/  @!P3 SHF.L.U64.HI R3, R28, 0x2, R3 ;  /* 0x000000021c03b819 */ /* 0x000fe40000010203 */
[----:B----4-:R-:W-:Y:S02]  /*2980*/  @!P3 IADD3 R14, P6, R22, R16, RZ ;  /* 0x00000010160eb210 */ /* 0x010fe40007fde0ff */
[C---:B------:R-:W-:Y:S02]  /*2990*/  IADD3 R30, R2.reuse, 0x40, RZ ;  /* 0x00000040021e7810 */ /* 0x040fe40007ffe0ff */
[----:B------:R-:W-:Y:S02]  /*29a0*/  @!P3 IADD3.X R15, R3, R17, RZ, P6, !PT ;  /* 0x00000011030fb210 */ /* 0x000fe400037fe4ff */
[----:B------:R-:W-:Y:S02]  /*29b0*/  IADD3 R32, R2, 0x50, RZ ;  /* 0x0000005002207810 */ /* 0x000fe40007ffe0ff */
[----:B0-----:R-:W-:-:S02]  /*29c0*/  CS2R R24, SRZ ;  /* 0x0000000000187805 */ /* 0x001fc4000001ff00 */
[----:B------:R-:W-:Y:S01]  /*29d0*/  @!P3 IADD3 R18, P6, R22, R10, RZ ;  /* 0x0000000a1612b210 */ /* 0x000fe20007fde0ff */
[----:B------:R-:W0:Y:S01]  /*29e0*/  @!P2 LDC.64 R16, c[0x0][0x230] ;  /* 0x00008c00ff10ab82 */ /* 0x000e220000000a00 */
[----:B-1----:R-:W-:Y:S01]  /*29f0*/  @!P2 IMAD R12, R33, R4, RZ ;  /* 0x00000004210ca224 */ /* 0x002fe200078e02ff */
[----:B------:R-:W-:Y:S01]  /*2a00*/  @!P2 MOV R13, R9 ;  /* 0x00000009000da202 */ /* 0x000fe20000000f00 */
[----:B------:R-:W4:Y:S02]  /*2a10*/  @!P5 LDG.E.64 R24, desc[UR22][R26.64] ;  /* 0x000000161a18d981 */ /* 0x000f24000c1e1b00 */
[----:B------:R-:W-:Y:S01]  /*2a20*/  @!P2 IMAD R10, R31, R5, R12 ;  /* 0x000000051f0aa224 */ /* 0x000fe200078e020c */
[----:B------:R-:W-:Y:S02]  /*2a30*/  @!P2 MOV R12, R6 ;  /* 0x00000006000ca202 */ /* 0x000fe40000000f00 */
[----:B------:R-:W1:Y:S01]  /*2a40*/  @!P2 LDC.64 R22, c[0x0][0x228] ;  /* 0x00008a00ff16ab82 */ /* 0x000e620000000a00 */
[----:B------:R-:W-:-:S02]  /*2a50*/  SHF.R.S32.HI R29, RZ, 0x1f, R30 ;  /* 0x0000001fff1d7819 */ /* 0x000fc4000001141e */
[----:B------:R-:W-:Y:S02]  /*2a60*/  ISETP.GE.U32.AND P0, PT, R30, UR18, PT ;  /* 0x000000121e007c0c */ /* 0x000fe4000bf06070 */
[----:B------:R-:W-:Y:S02]  /*2a70*/  SHF.R.S32.HI R28, RZ, 0x1f, R32 ;  /* 0x0000001fff1c7819 */ /* 0x000fe40000011420 */
[----:B------:R-:W-:Y:S01]  /*2a80*/  ISETP.GE.U32.AND P4, PT, R32, UR18, PT ;  /* 0x0000001220007c0c */ /* 0x000fe2000bf86070 */
[----:B------:R-:W-:Y:S01]  /*2a90*/  @!P2 IMAD.WIDE.U32 R12, R31, R4, R12 ;  /* 0x000000041f0ca225 */ /* 0x000fe200078e000c */
[----:B------:R-:W-:Y:S02]  /*2aa0*/  ISETP.GE.AND.EX P0, PT, R29, UR19, PT, P0 ;  /* 0x000000131d007c0c */ /* 0x000fe4000bf06300 */
[----:B------:R-:W-:Y:S02]  /*2ab0*/  ISETP.GE.AND.EX P4, PT, R28, UR19, PT, P4 ;  /* 0x000000131c007c0c */ /* 0x000fe4000bf86340 */
[----:B------:R-:W-:-:S02]  /*2ac0*/  ISETP.GT.U32.OR P0, PT, R0, 0x2ff, P0 ;  /* 0x000002ff0000780c */ /* 0x000fc40000704470 */
[----:B------:R-:W-:Y:S02]  /*2ad0*/  ISETP.GT.U32.OR P4, PT, R0, 0x2ff, P4 ;  /* 0x000002ff0000780c */ /* 0x000fe40002784470 */
[----:B------:R-:W-:Y:S02]  /*2ae0*/  @!P2 IADD3 R10, R13, R10, RZ ;  /* 0x0000000a0d0aa210 */ /* 0x000fe40007ffe0ff */
[----:B------:R-:W-:Y:S02]  /*2af0*/  @!P3 IADD3.X R19, R3, R11, RZ, P6, !PT ;  /* 0x0000000b0313b210 */ /* 0x000fe400037fe4ff */
[C---:B------:R-:W-:Y:S02]  /*2b00*/  @!P2 SHF.L.U64.HI R3, R12.reuse, 0x2, R10 ;  /* 0x000000020c03a819 */ /* 0x040fe4000001020a */
[----:B------:R-:W-:Y:S02]  /*2b10*/  CS2R R10, SRZ ;  /* 0x00000000000a7805 */ /* 0x000fe4000001ff00 */
[----:B------:R-:W-:Y:S01]  /*2b20*/  @!P2 SHF.L.U32 R20, R12, 0x2, RZ ;  /* 0x000000020c14a819 */ /* 0x000fe200000006ff */
[----:B------:R-:W1:Y:S03]  /*2b30*/  @!P0 LDC.64 R4, c[0x0][0x288] ;  /* 0x0000a200ff048b82 */ /* 0x000e660000000a00 */
[----:B------:R1:W4:Y:S05]  /*2b40*/  @!P3 LDG.E.64 R10, desc[UR22][R14.64] ;  /* 0x000000160e0ab981 */ /* 0x00032a000c1e1b00 */
[----:B------:R-:W2:Y:S01]  /*2b50*/  @!P4 LDC.64 R12, c[0x0][0x288] ;  /* 0x0000a200ff0ccb82 */ /* 0x000ea20000000a00 */
[----:B0-----:R-:W-:-:S04]  /*2b60*/  @!P2 IADD3 R16, P6, R20, R16, RZ ;  /* 0x000000101410a210 */ /* 0x001fc80007fde0ff */
[----:B------:R-:W-:Y:S01]  /*2b70*/  @!P2 IADD3.X R17, R3, R17, RZ, P6, !PT ;  /* 0x000000110311a210 */ /* 0x000fe200037fe4ff */
[----:B-1----:R-:W-:Y:S01]  /*2b80*/  @!P0 IMAD R14, R29, R4, RZ ;  /* 0x000000041d0e8224 */ /* 0x002fe200078e02ff */
[----:B------:R-:W-:Y:S01]  /*2b90*/  CS2R R26, SRZ ;  /* 0x00000000001a7805 */ /* 0x000fe2000001ff00 */
[----:B---3--:R-:W-:Y:S04]  /*2ba0*/  STL.64 [R1+0x210], R36 ;  /* 0x0002102401007387 */ /* 0x008fe80000100a00 */
[----:B--2---:R0:W-:Y:S02]  /*2bb0*/  STL.64 [R1+0xf0], R34 ;  /* 0x0000f02201007387 */ /* 0x0041e40000100a00 */
[----:B0-----:R-:W-:-:S06]  /*2bc0*/  CS2R R34, SRZ ;  /* 0x0000000000227805 */ /* 0x001fcc000001ff00 */
[----:B------:R0:W2:Y:S01]  /*2bd0*/  @!P3 LDG.E.64 R34, desc[UR22][R18.64] ;  /* 0x000000161222b981 */ /* 0x0000a2000c1e1b00 */
[----:B------:R-:W-:Y:S01]  /*2be0*/  @!P2 IADD3 R22, P3, R20, R22, RZ ;  /* 0x000000161416a210 */ /* 0x000fe20007f7e0ff */
[----:B------:R-:W-:Y:S01]  /*2bf0*/  @!P4 IMAD R20, R28, R12, RZ ;  /* 0x0000000c1c14c224 */ /* 0x000fe200078e02ff */
[----:B------:R-:W-:-:S06]  /*2c00*/  CS2R R28, SRZ ;  /* 0x00000000001c7805 */ /* 0x000fcc000001ff00 */
[----:B------:R1:W3:Y:S01]  /*2c10*/  @!P2 LDG.E.64 R28, desc[UR22][R16.64] ;  /* 0x00000016101ca981 */ /* 0x0002e2000c1e1b00 */
[----:B------:R-:W-:-:S05]  /*2c20*/  @!P2 IADD3.X R23, R3, R23, RZ, P3, !PT ;  /* 0x000000170317a210 */ /* 0x000fca0001ffe4ff */
[----:B------:R1:W3:Y:S01]  /*2c30*/  @!P2 LDG.E.64 R26, desc[UR22][R22.64] ;  /* 0x00000016161aa981 */ /* 0x0002e2000c1e1b00 */
[----:B------:R-:W-:Y:S02]  /*2c40*/  IADD3 R33, R2, 0x60, RZ ;  /* 0x0000006002217810 */ /* 0x000fe40007ffe0ff */
[----:B0-----:R-:W-:Y:S01]  /*2c50*/  @!P0 MOV R18, R6 ;  /* 0x0000000600128202 */ /* 0x001fe20000000f00 */
[----:B------:R-:W-:Y:S01]  /*2c60*/  @!P0 IMAD R5, R30, R5, R14 ;  /* 0x000000051e058224 */ /* 0x000fe200078e020e */
[----:B------:R-:W-:Y:S01]  /*2c70*/  ISETP.GE.U32.AND P5, PT, R33, UR18, PT ;  /* 0x0000001221007c0c */ /* 0x000fe2000bfa6070 */
[----:B------:R-:W0:Y:S01]  /*2c80*/  @!P0 LDC.64 R14, c[0x0][0x230] ;  /* 0x00008c00ff0e8b82 */ /* 0x000e220000000a00 */
[----:B------:R-:W-:-:S03]  /*2c90*/  @!P0 MOV R19, R9 ;  /* 0x0000000900138202 */ /* 0x000fc60000000f00 */
[----:B------:R-:W-:-:S04]  /*2ca0*/  @!P0 IMAD.WIDE.U32 R18, R30, R4, R18 ;  /* 0x000000041e128225 */ /* 0x000fc800078e0012 */
[----:B-1----:R-:W1:Y:S01]  /*2cb0*/  @!P4 LDC.64 R16, c[0x0][0x228] ;  /* 0x00008a00ff10cb82 */ /* 0x002e620000000a00 */
[----:B------:R-:W-:-:S07]  /*2cc0*/  @!P0 IADD3 R3, R19, R5, RZ ;  /* 0x0000000513038210 */ /* 0x000fce0007ffe0ff */
[----:B------:R-:W1:Y:S01]  /*2cd0*/  @!P0 LDC.64 R4, c[0x0][0x228] ;  /* 0x00008a00ff048b82 */ /* 0x000e620000000a00 */
[C---:B------:R-:W-:Y:S02]  /*2ce0*/  @!P0 SHF.L.U32 R21, R18.reuse, 0x2, RZ ;  /* 0x0000000212158819 */ /* 0x040fe400000006ff */
[----:B------:R-:W-:-:S05]  /*2cf0*/  @!P0 SHF.L.U64.HI R3, R18, 0x2, R3 ;  /* 0x0000000212038819 */ /* 0x000fca0000010203 */
[----:B------:R-:W1:Y:S01]  /*2d00*/  @!P4 LDC.64 R18, c[0x0][0x230] ;  /* 0x00008c00ff12cb82 */ /* 0x000e620000000a00 */
[----:B------:R-:W-:Y:S02]  /*2d10*/  @!P4 MOV R22, R6 ;  /* 0x000000060016c202 */ /* 0x000fe40000000f00 */
[----:B------:R-:W-:Y:S01]  /*2d20*/  @!P4 MOV R23, R9 ;  /* 0x000000090017c202 */ /* 0x000fe20000000f00 */
[----:B----4-:R-:W-:Y:S04]  /*2d30*/  STL.64 [R1+0x218], R10 ;  /* 0x0002180a01007387 */ /* 0x010fe80000100a00 */
[----:B------:R4:W-:Y:S02]  /*2d40*/  STL.64 [R1+0x68], R24 ;  /* 0x0000681801007387 */ /* 0x0009e40000100a00 */
[----:B----4-:R-:W-:-:S04]  /*2d50*/  SHF.R.S32.HI R24, RZ, 0x1f, R33 ;  /* 0x0000001fff187819 */ /* 0x010fc80000011421 */
[----:B------:R-:W-:-:S04]  /*2d60*/  ISETP.GE.AND.EX P5, PT, R24, UR19, PT, P5 ;  /* 0x0000001318007c0c */ /* 0x000fc8000bfa6350 */
[----:B------:R-:W-:-:S13]  /*2d70*/  ISETP.GT.U32.OR P5, PT, R0, 0x2ff, P5 ;  /* 0x000002ff0000780c */ /* 0x000fda0002fa4470 */
[----:B------:R-:W4:Y:S01]  /*2d80*/  @!P5 LDC.64 R30, c[0x0][0x288] ;  /* 0x0000a200ff1edb82 */ /* 0x000f220000000a00 */
[C---:B------:R-:W-:Y:S02]  /*2d90*/  @!P4 IMAD R20, R32.reuse, R13, R20 ;  /* 0x0000000d2014c224 */ /* 0x040fe400078e0214 */
[----:B------:R-:W-:-:S05]  /*2da0*/  @!P4 IMAD.WIDE.U32 R12, R32, R12, R22 ;  /* 0x0000000c200cc225 */ /* 0x000fca00078e0016 */
[----:B------:R-:W-:Y:S01]  /*2db0*/  @!P4 IADD3 R20, R13, R20, RZ ;  /* 0x000000140d14c210 */ /* 0x000fe20007ffe0ff */
[----:B------:R-:W1:Y:S01]  /*2dc0*/  @!P5 LDC.64 R22, c[0x0][0x230] ;  /* 0x00008c00ff16db82 */ /* 0x000e620000000a00 */
[----:B----4-:R-:W-:Y:S01]  /*2dd0*/  @!P5 IMAD R32, R24, R30, RZ ;  /* 0x0000001e1820d224 */ /* 0x010fe200078e02ff */
[----:B------:R-:W-:-:S03]  /*2de0*/  @!P4 SHF.L.U32 R24, R12, 0x2, RZ ;  /* 0x000000020c18c819 */ /* 0x000fc600000006ff */
[----:B------:R-:W-:Y:S01]  /*2df0*/  @!P5 IMAD R32, R33, R31, R32 ;  /* 0x0000001f2120d224 */ /* 0x000fe200078e0220 */
[----:B--2---:R2:W-:Y:S02]  /*2e00*/  STL.64 [R1+0x78], R34 ;  /* 0x0000782201007387 */ /* 0x0045e40000100a00 */
[----:B--2---:R-:W-:-:S04]  /*2e10*/  IADD3 R35, R2, 0x70, RZ ;  /* 0x0000007002237810 */ /* 0x004fc80007ffe0ff */
[----:B------:R-:W-:Y:S02]  /*2e20*/  SHF.R.S32.HI R11, RZ, 0x1f, R35 ;  /* 0x0000001fff0b7819 */ /* 0x000fe40000011423 */
[----:B------:R-:W-:-:S04]  /*2e30*/  ISETP.GE.U32.AND P6, PT, R35, UR18, PT ;  /* 0x0000001223007c0c */ /* 0x000fc8000bfc6070 */
[----:B------:R-:W-:-:S04]  /*2e40*/  ISETP.GE.AND.EX P3, PT, R11, UR19, PT, P6 ;  /* 0x000000130b007c0c */ /* 0x000fc8000bf66360 */
[----:B------:R-:W-:Y:S01]  /*2e50*/  ISETP.GT.U32.OR P3, PT, R0, 0x2ff, P3 ;  /* 0x000002ff0000780c */ /* 0x000fe20001f64470 */
[----:B---3--:R2:W-:Y:S01]  /*2e60*/  STL.64 [R1+0x18], R28 ;  /* 0x0000181c01007387 */ /* 0x0085e20000100a00 */
[----:B------:R-:W-:Y:S02]  /*2e70*/  IADD3 R34, R2, 0x80, RZ ;  /* 0x0000008002227810 */ /* 0x000fe40007ffe0ff */
[----:B0-----:R-:W-:Y:S02]  /*2e80*/  @!P0 IADD3 R14, P6, R21, R14, RZ ;  /* 0x0000000e150e8210 */ /* 0x001fe40007fde0ff */
[----:B------:R-:W-:Y:S02]  /*2e90*/  SHF.R.S32.HI R10, RZ, 0x1f, R34 ;  /* 0x0000001fff0a7819 */ /* 0x000fe40000011422 */
[----:B------:R-:W-:-:S05]  /*2ea0*/  ISETP.GE.U32.AND P2, PT, R34, UR18, PT ;  /* 0x0000001222007c0c */ /* 0x000fca000bf46070 */
[----:B--2---:R-:W0:Y:S01]  /*2eb0*/  @!P3 LDC.64 R28, c[0x0][0x288] ;  /* 0x0000a200ff1cbb82 */ /* 0x004e220000000a00 */
[----:B------:R-:W-:Y:S02]  /*2ec0*/  @!P0 IADD3.X R15, R3, R15, RZ, P6, !PT ;  /* 0x0000000f030f8210 */ /* 0x000fe400037fe4ff */
[----:B-1----:R-:W-:Y:S02]  /*2ed0*/  @!P0 IADD3 R4, P6, R21, R4, RZ ;  /* 0x0000000415048210 */ /* 0x002fe40007fde0ff */
[----:B------:R-:W-:Y:S02]  /*2ee0*/  ISETP.GE.AND.EX P2, PT, R10, UR19, PT, P2 ;  /* 0x000000130a007c0c */ /* 0x000fe4000bf46320 */
[----:B------:R-:W-:Y:S02]  /*2ef0*/  @!P0 IADD3.X R5, R3, R5, RZ, P6, !PT ;  /* 0x0000000503058210 */ /* 0x000fe400037fe4ff */
[----:B------:R-:W-:Y:S02]  /*2f00*/  ISETP.GT.U32.OR P2, PT, R0, 0x2ff, P2 ;  /* 0x000002ff0000780c */ /* 0x000fe40001744470 */
[----:B------:R-:W-:Y:S01]  /*2f10*/  @!P4 SHF.L.U64.HI R3, R12, 0x2, R20 ;  /* 0x000000020c03c819 */ /* 0x000fe20000010214 */
[----:B------:R1:W-:Y:S01]  /*2f20*/  STL.64 [R1+0x70], R26 ;  /* 0x0000701a01007387 */ /* 0x0003e20000100a00 */
[----:B------:R-:W-:Y:S01]  /*2f30*/  @!P5 MOV R20, R6 ;  /* 0x000000060014d202 */ /* 0x000fe20000000f00 */
[----:B------:R-:W2:Y:S01]  /*2f40*/  @!P3 LDC.64 R12, c[0x0][0x230] ;  /* 0x00008c00ff0cbb82 */ /* 0x000ea20000000a00 */
[----:B------:R-:W-:-:S02]  /*2f50*/  @!P5 MOV R21, R9 ;  /* 0x000000090015d202 */ /* 0x000fc40000000f00 */
[----:B------:R-:W-:Y:S01]  /*2f60*/  @!P4 IADD3 R18, P6, R24, R18, RZ ;  /* 0x000000121812c210 */ /* 0x000fe20007fde0ff */
[----:B------:R-:W-:-:S04]  /*2f70*/  @!P5 IMAD.WIDE.U32 R30, R33, R30, R20 ;  /* 0x0000001e211ed225 */ /* 0x000fc800078e0014 */
[----:B-1----:R-:W1:Y:S01]  /*2f80*/  @!P5 LDC.64 R26, c[0x0][0x228] ;  /* 0x00008a00ff1adb82 */ /* 0x002e620000000a00 */
[----:B------:R-:W-:Y:S02]  /*2f90*/  @!P4 IADD3.X R19, R3, R19, RZ, P6, !PT ;  /* 0x000000130313c210 */ /* 0x000fe400037fe4ff */
[----:B------:R-:W-:Y:S02]  /*2fa0*/  @!P4 IADD3 R16, P6, R24, R16, RZ ;  /* 0x000000101810c210 */ /* 0x000fe40007fde0ff */
[----:B------:R-:W-:Y:S01]  /*2fb0*/  @!P5 IADD3 R33, R31, R32, RZ ;  /* 0x000000201f21d210 */ /* 0x000fe20007ffe0ff */
[----:B0-----:R-:W-:Y:S02]  /*2fc0*/  @!P3 IMAD R31, R11, R28, RZ ;  /* 0x0000001c0b1fb224 */ /* 0x001fe400078e02ff */
[----:B------:R-:W0:Y:S01]  /*2fd0*/  @!P2 LDC.64 R20, c[0x0][0x288] ;  /* 0x0000a200ff14ab82 */ /* 0x000e220000000a00 */
[----:B------:R-:W-:Y:S01]  /*2fe0*/  @!P4 IADD3.X R17, R3, R17, RZ, P6, !PT ;  /* 0x000000110311c210 */ /* 0x000fe200037fe4ff */
[----:B------:R-:W-:Y:S01]  /*2ff0*/  @!P3 IMAD R29, R35, R29, R31 ;  /* 0x0000001d231db224 */ /* 0x000fe200078e021f */
[----:B------:R-:W-:-:S02]  /*3000*/  @!P5 SHF.L.U32 R32, R30, 0x2, RZ ;  /* 0x000000021e20d819 */ /* 0x000fc400000006ff */
[----:B------:R-:W-:Y:S02]  /*3010*/  @!P5 SHF.L.U64.HI R3, R30, 0x2, R33 ;  /* 0x000000021e03d819 */ /* 0x000fe40000010221 */
[----:B------:R-:W-:Y:S01]  /*3020*/  @!P3 MOV R30, R6 ;  /* 0x00000006001eb202 */ /* 0x000fe20000000f00 */
[----:B------:R-:W3:Y:S01]  /*3030*/  @!P3 LDC.64 R24, c[0x0][0x228] ;  /* 0x00008a00ff18bb82 */ /* 0x000ee20000000a00 */
[----:B------:R-:W-:Y:S02]  /*3040*/  @!P3 MOV R31, R9 ;  /* 0x00000009001fb202 */ /* 0x000fe40000000f00 */
[----:B------:R-:W-:Y:S01]  /*3050*/  @!P5 IADD3 R22, P6, R32, R22, RZ ;  /* 0x000000162016d210 */ /* 0x000fe20007fde0ff */
[----:B------:R-:W-:-:S03]  /*3060*/  @!P3 IMAD.WIDE.U32 R30, R35, R28, R30 ;  /* 0x0000001c231eb225 */ /* 0x000fc600078e001e */
[----:B------:R-:W-:Y:S02]  /*3070*/  @!P5 IADD3.X R23, R3, R23, RZ, P6, !PT ;  /* 0x000000170317d210 */ /* 0x000fe400037fe4ff */
[----:B-1----:R-:W-:Y:S02]  /*3080*/  @!P5 IADD3 R26, P6, R32, R26, RZ ;  /* 0x0000001a201ad210 */ /* 0x002fe40007fde0ff */
[----:B------:R-:W-:Y:S02]  /*3090*/  @!P3 IADD3 R29, R31, R29, RZ ;  /* 0x0000001d1f1db210 */ /* 0x000fe40007ffe0ff */
[C---:B------:R-:W-:Y:S02]  /*30a0*/  @!P3 SHF.L.U32 R31, R30.reuse, 0x2, RZ ;  /* 0x000000021e1fb819 */ /* 0x040fe400000006ff */
[----:B------:R-:W-:Y:S02]  /*30b0*/  @!P5 IADD3.X R27, R3, R27, RZ, P6, !PT ;  /* 0x0000001b031bd210 */ /* 0x000fe400037fe4ff */
[----:B------:R-:W-:-:S02]  /*30c0*/  @!P3 SHF.L.U64.HI R30, R30, 0x2, R29 ;  /* 0x000000021e1eb819 */ /* 0x000fc4000001021d */
[----:B--2---:R-:W-:Y:S01]  /*30d0*/  @!P3 IADD3 R28, P6, R31, R12, RZ ;  /* 0x0000000c1f1cb210 */ /* 0x004fe20007fde0ff */
[----:B0-----:R-:W-:Y:S01]  /*30e0*/  @!P2 IMAD R3, R10, R20, RZ ;  /* 0x000000140a03a224 */ /* 0x001fe200078e02ff */
[----:B------:R-:W-:Y:S02]  /*30f0*/  CS2R R10, SRZ ;  /* 0x00000000000a7805 */ /* 0x000fe4000001ff00 */
[----:B------:R-:W-:Y:S02]  /*3100*/  @!P3 IADD3.X R29, R30, R13, RZ, P6, !PT ;  /* 0x0000000d1e1db210 */ /* 0x000fe400037fe4ff */
[----:B------:R-:W-:Y:S02]  /*3110*/  CS2R R12, SRZ ;  /* 0x00000000000c7805 */ /* 0x000fe4000001ff00 */
[----:B------:R-:W2:Y:S04]  /*3120*/  @!P0 LDG.E.64 R10, desc[UR22][R4.64] ;  /* 0x00000016040a8981 */ /* 0x000ea8000c1e1b00 */
[----:B------:R-:W4:Y:S04]  /*3130*/  @!P0 LDG.E.64 R12, desc[UR22][R14.64] ;  /* 0x000000160e0c8981 */ /* 0x000f28000c1e1b00 */
[----:B----4-:R-:W-:Y:S04]  /*3140*/  STL.64 [R1+0x220], R12 ;  /* 0x0002200c01007387 */ /* 0x010fe80000100a00 */
[----:B--2---:R0:W-:Y:S02]  /*3150*/  STL.64 [R1+0x60], R10 ;  /* 0x0000600a01007387 */ /* 0x0041e40000100a00 */
[----:B0-----:R-:W-:-:S06]  /*3160*/  CS2R R10, SRZ ;  /* 0x00000000000a7805 */ /* 0x001fcc000001ff00 */
[----:B------:R0:W2:Y:S01]  /*3170*/  @!P4 LDG.E.64 R10, desc[UR22][R16.64] ;  /* 0x00000016100ac981 */ /* 0x0000a2000c1e1b00 */
[----:B------:R-:W-:-:S06]  /*3180*/  CS2R R12, SRZ ;  /* 0x00000000000c7805 */ /* 0x000fcc000001ff00 */
[----:B------:R-:W4:Y:S01]  /*3190*/  @!P4 LDG.E.64 R12, desc[UR22][R18.64] ;  /* 0x00000016120cc981 */ /* 0x000f22000c1e1b00 */
[----:B------:R-:W-:Y:S02]  /*31a0*/  CS2R R4, SRZ ;  /* 0x0000000000047805 */ /* 0x000fe4000001ff00 */
[----:B---3--:R-:W-:Y:S01]  /*31b0*/  @!P3 IADD3 R24, P6, R31, R24, RZ ;  /* 0x000000181f18b210 */ /* 0x008fe20007fde0ff */
[----:B0-----:R-:W0:Y:S03]  /*31c0*/  @!P2 LDC.64 R16, c[0x0][0x230] ;  /* 0x00008c00ff10ab82 */ /* 0x001e260000000a00 */
[----:B------:R-:W3:Y:S04]  /*31d0*/  @!P5 LDG.E.64 R4, desc[UR22][R26.64] ;  /* 0x000000161a04d981 */ /* 0x000ee8000c1e1b00 */
[----:B--2---:R1:W-:Y:S02]  /*31e0*/  STL.64 [R1+0x58], R10 ;  /* 0x0000580a01007387 */ /* 0x0043e40000100a00 */
[----:B-1----:R-:W-:-:S06]  /*31f0*/  CS2R R10, SRZ ;  /* 0x00000000000a7805 */ /* 0x002fcc000001ff00 */
[----:B------:R1:W2:Y:S04]  /*3200*/  @!P5 LDG.E.64 R10, desc[UR22][R22.64] ;  /* 0x00000016160ad981 */ /* 0x0002a8000c1e1b00 */
[----:B----4-:R-:W-:Y:S01]  /*3210*/  STL.64 [R1+0x28], R12 ;  /* 0x0000280c01007387 */ /* 0x010fe20000100a00 */
[----:B------:R-:W-:Y:S02]  /*3220*/  @!P3 IADD3.X R25, R30, R25, RZ, P6, !PT ;  /* 0x000000191e19b210 */ /* 0x000fe400037fe4ff */
[----:B-1----:R-:W-:-:S06]  /*3230*/  CS2R R22, SRZ ;  /* 0x0000000000167805 */ /* 0x002fcc000001ff00 */
[----:B------:R-:W4:Y:S01]  /*3240*/  @!P3 LDG.E.64 R22, desc[UR22][R24.64] ;  /* 0x000000161816b981 */ /* 0x000f22000c1e1b00 */
[----:B------:R-:W-:-:S04]  /*3250*/  IADD3 R33, R2, 0x90, RZ ;  /* 0x0000009002217810 */ /* 0x000fc80007ffe0ff */
[----:B------:R-:W-:Y:S02]  /*3260*/  SHF.R.S32.HI R15, RZ, 0x1f, R33 ;  /* 0x0000001fff0f7819 */ /* 0x000fe40000011421 */
[----:B------:R-:W-:-:S04]  /*3270*/  ISETP.GE.U32.AND P0, PT, R33, UR18, PT ;  /* 0x0000001221007c0c */ /* 0x000fc8000bf06070 */
[----:B------:R-:W-:-:S04]  /*3280*/  ISETP.GE.AND.EX P0, PT, R15, UR19, PT, P0 ;  /* 0x000000130f007c0c */ /* 0x000fc8000bf06300 */
[----:B------:R-:W-:Y:S01]  /*3290*/  ISETP.GT.U32.OR P0, PT, R0, 0x2ff, P0 ;  /* 0x000002ff0000780c */ /* 0x000fe20000704470 */
[----:B--2---:R1:W-:Y:S02]  /*32a0*/  STL.64 [R1+0x30], R10 ;  /* 0x0000300a01007387 */ /* 0x0043e40000100a00 */
[----:B-1----:R-:W-:-:S06]  /*32b0*/  CS2R R10, SRZ ;  /* 0x00000000000a7805 */ /* 0x002fcc000001ff00 */
[----:B------:R1:W2:Y:S01]  /*32c0*/  @!P3 LDG.E.64 R10, desc[UR22][R28.64] ;  /* 0x000000161c0ab981 */ /* 0x0002a2000c1e1b00 */
[----:B------:R-:W-:Y:S02]  /*32d0*/  IADD3 R36, R2, 0xa0, RZ ;  /* 0x000000a002247810 */ /* 0x000fe40007ffe0ff */
[----:B------:R-:W-:Y:S02]  /*32e0*/  @!P2 MOV R30, R6 ;  /* 0x00000006001ea202 */ /* 0x000fe40000000f00 */
[----:B------:R-:W-:Y:S01]  /*32f0*/  @!P2 MOV R31, R9 ;  /* 0x00000009001fa202 */ /* 0x000fe20000000f00 */
[----:B---3--:R3:W-:Y:S01]  /*3300*/  STL.64 [R1+0x10], R4 ;  /* 0x0000100401007387 */ /* 0x0087e20000100a00 */
[----:B------:R-:W-:Y:S02]  /*3310*/  SHF.R.S32.HI R32, RZ, 0x1f, R36 ;  /* 0x0000001fff207819 */ /* 0x000fe40000011424 */
[----:B------:R-:W-:Y:S01]  /*3320*/  ISETP.GE.U32.AND P4, PT, R36, UR18, PT ;  /* 0x0000001224007c0c */ /* 0x000fe2000bf86070 */
[----:B------:R-:W-:Y:S01]  /*3330*/  @!P2 IMAD R3, R34, R21, R3 ;  /* 0x000000152203a224 */ /* 0x000fe200078e0203 */
[----:B------:R-:W-:Y:S01]  /*3340*/  IADD3 R12, R2, 0xb0, RZ ;  /* 0x000000b0020c7810 */ /* 0x000fe20007ffe0ff */
[----:B------:R-:W-:Y:S01]  /*3350*/  @!P2 IMAD.WIDE.U32 R30, R34, R20, R30 ;  /* 0x00000014221ea225 */ /* 0x000fe200078e001e */
[----:B------:R-:W-:Y:S01]  /*3360*/  ISETP.GE.AND.EX P5, PT, R32, UR19, PT, P4 ;  /* 0x0000001320007c0c */ /* 0x000fe2000bfa6340 */
[----:B------:R-:W4:Y:S08]  /*3370*/  @!P2 LDC.64 R20, c[0x0][0x228] ;  /* 0x00008a00ff14ab82 */ /* 0x000f300000000a00 */
[----:B---3--:R-:W3:Y:S01]  /*3380*/  @!P0 LDC.64 R4, c[0x0][0x288] ;  /* 0x0000a200ff048b82 */ /* 0x008ee20000000a00 */
[----:B------:R-:W-:-:S02]  /*3390*/  ISETP.GT.U32.OR P5, PT, R0, 0x2ff, P5 ;  /* 0x000002ff0000780c */ /* 0x000fc40002fa4470 */
[----:B------:R-:W-:Y:S02]  /*33a0*/  SHF.R.S32.HI R13, RZ, 0x1f, R12 ;  /* 0x0000001fff0d7819 */ /* 0x000fe4000001140c */
[----:B------:R-:W-:Y:S02]  /*33b0*/  ISETP.GE.U32.AND P4, PT, R12, UR18, PT ;  /* 0x000000120c007c0c */ /* 0x000fe4000bf86070 */
[----:B------:R-:W-:Y:S01]  /*33c0*/  @!P2 IADD3 R14, R31, R3, RZ ;  /* 0x000000031f0ea210 */ /* 0x000fe20007ffe0ff */
[----:B-1----:R-:W1:Y:S01]  /*33d0*/  @!P0 LDC.64 R28, c[0x0][0x230] ;  /* 0x00008c00ff1c8b82 */ /* 0x002e620000000a00 */
[C---:B------:R-:W-:Y:S02]  /*33e0*/  @!P2 SHF.L.U32 R3, R30.reuse, 0x2, RZ ;  /* 0x000000021e03a819 */ /* 0x040fe400000006ff */
[----:B------:R-:W-:Y:S02]  /*33f0*/  ISETP.GE.AND.EX P4, PT, R13, UR19, PT, P4 ;  /* 0x000000130d007c0c */ /* 0x000fe4000bf86340 */
[----:B------:R-:W-:-:S03]  /*3400*/  @!P2 SHF.L.U64.HI R30, R30, 0x2, R14 ;  /* 0x000000021e1ea819 */ /* 0x000fc6000001020e */
[----:B------:R-:W1:Y:S01]  /*3410*/  @!P5 LDC.64 R18, c[0x0][0x288] ;  /* 0x0000a200ff12db82 */ /* 0x000e620000000a00 */
[----:B------:R-:W-:Y:S02]  /*3420*/  ISETP.GT.U32.OR P4, PT, R0, 0x2ff, P4 ;  /* 0x000002ff0000780c */ /* 0x000fe40002784470 */
[----:B0-----:R-:W-:Y:S01]  /*3430*/  @!P2 IADD3 R16, P6, R3, R16, RZ ;  /* 0x000000100310a210 */ /* 0x001fe20007fde0ff */
[----:B---3--:R-:W-:-:S03]  /*3440*/  @!P0 IMAD R14, R15, R4, RZ ;  /* 0x000000040f0e8224 */ /* 0x008fc600078e02ff */
[----:B------:R-:W-:Y:S01]  /*3450*/  @!P2 IADD3.X R17, R30, R17, RZ, P6, !PT ;  /* 0x000000111e11a210 */ /* 0x000fe200037fe4ff */
[----:B------:R-:W-:Y:S01]  /*3460*/  UIMAD.WIDE UR6, UR8, 0x8, UR6 ;  /* 0x00000008080678a5 */ /* 0x000fe2000f8e0206 */
[----:B----4-:R-:W-:Y:S01]  /*3470*/  @!P2 IADD3 R20, P6, R3, R20, RZ ;  /* 0x000000140314a210 */ /* 0x010fe20007fde0ff */
[----:B------:R-:W-:Y:S01]  /*3480*/  @!P0 IMAD R3, R33, R5, R14 ;  /* 0x0000000521038224 */ /* 0x000fe200078e020e */
[----:B------:R-:W-:-:S03]  /*3490*/  @!P0 MOV R14, R6 ;  /* 0x00000006000e8202 */ /* 0x000fc60000000f00 */
[----:B------:R-:W0:Y:S01]  /*34a0*/  @!P4 LDC.64 R26, c[0x0][0x288] ;  /* 0x0000a200ff1acb82 */ /* 0x000e220000000a00 */
[----:B------:R-:W-:-:S03]  /*34b0*/  @!P0 MOV R15, R9 ;  /* 0x00000009000f8202 */ /* 0x000fc60000000f00 */
[----:B------:R-:W-:-:S04]  /*34c0*/  @!P0 IMAD.WIDE.U32 R4, R33, R4, R14 ;  /* 0x0000000421048225 */ /* 0x000fc800078e000e */
[----:B------:R-:W3:Y:S01]  /*34d0*/  @!P5 LDC.64 R24, c[0x0][0x230] ;  /* 0x00008c00ff18db82 */ /* 0x000ee20000000a00 */
[----:B------:R-:W-:Y:S01]  /*34e0*/  @!P0 IADD3 R3, R5, R3, RZ ;  /* 0x0000000305038210 */ /* 0x000fe20007ffe0ff */
[----:B-1----:R-:W-:Y:S01]  /*34f0*/  @!P5 IMAD R15, R32, R18, RZ ;  /* 0x00000012200fd224 */ /* 0x002fe200078e02ff */
[C---:B------:R-:W-:Y:S02]  /*3500*/  @!P0 SHF.L.U32 R14, R4.reuse, 0x2, RZ ;  /* 0x00000002040e8819 */ /* 0x040fe400000006ff */
[----:B------:R-:W-:Y:S02]  /*3510*/  @!P0 SHF.L.U64.HI R3, R4, 0x2, R3 ;  /* 0x0000000204038819 */ /* 0x000fe40000010203 */
[----:B------:R-:W-:Y:S02]  /*3520*/  @!P5 MOV R4, R6 ;  /* 0x000000060004d202 */ /* 0x000fe40000000f00 */
[----:B------:R-:W-:Y:S01]  /*3530*/  @!P5 MOV R5, R9 ;  /* 0x000000090005d202 */ /* 0x000fe20000000f00 */
[----:B------:R-:W-:Y:S01]  /*3540*/  @!P5 IMAD R15, R36, R19, R15 ;  /* 0x00000013240fd224 */ /* 0x000fe200078e020f */
[----:B------:R-:W-:-:S02]  /*3550*/  @!P2 IADD3.X R21, R30, R21, RZ, P6, !PT ;  /* 0x000000151e15a210 */ /* 0x000fc400037fe4ff */
[----:B------:R-:W-:Y:S01]  /*3560*/  @!P0 IADD3 R28, P6, R14, R28, RZ ;  /* 0x0000001c0e1c8210 */ /* 0x000fe20007fde0ff */
[----:B------:R-:W-:Y:S01]  /*3570*/  @!P5 IMAD.WIDE.U32 R18, R36, R18, R4 ;  /* 0x000000122412d225 */ /* 0x000fe200078e0004 */
[----:B------:R-:W1:Y:S01]  /*3580*/  @!P5 LDC.64 R30, c[0x0][0x228] ;  /* 0x00008a00ff1edb82 */ /* 0x000e620000000a00 */
[----:B------:R-:W-:Y:S02]  /*3590*/  MOV R34, UR6 ;  /* 0x0000000600227c02 */ /* 0x000fe40008000f00 */
[----:B------:R-:W-:Y:S02]  /*35a0*/  MOV R35, UR7 ;  /* 0x0000000700237c02 */ /* 0x000fe40008000f00 */
[----:B------:R-:W-:Y:S02]  /*35b0*/  @!P0 IADD3.X R29, R3, R29, RZ, P6, !PT ;  /* 0x0000001d031d8210 */ /* 0x000fe400037fe4ff */
[----:B------:R-:W-:Y:S01]  /*35c0*/  @!P5 IADD3 R19, R19, R15, RZ ;  /* 0x0000000f1313d210 */ /* 0x000fe20007ffe0ff */
[----:B------:R4:W3:Y:S02]  /*35d0*/  LDG.E.64 R4, desc[UR22][R34.64] ;  /* 0x0000001622047981 */ /* 0x0008e4000c1e1b00 */
[----:B----4-:R-:W-:Y:S01]  /*35e0*/  @!P5 SHF.L.U32 R34, R18, 0x2, RZ ;  /* 0x000000021222d819 */ /* 0x010fe200000006ff */
[----:B0-----:R-:W-:-:S04]  /*35f0*/  @!P4 IMAD R35, R13, R26, RZ ;  /* 0x0000001a0d23c224 */ /* 0x001fc800078e02ff */
[----:B------:R-:W-:Y:S01]  /*3600*/  @!P4 IMAD R35, R12, R27, R35 ;  /* 0x0000001b0c23c224 */ /* 0x000fe200078e0223 */
[----:B--2---:R0:W-:Y:S04]  /*3610*/  STL.64 [R1+0x38], R10 ;  /* 0x0000380a01007387 */ /* 0x0041e80000100a00 */
[----:B------:R2:W-:Y:S04]  /*3620*/  STL.64 [R1+0x8], R22 ;  /* 0x0000081601007387 */ /* 0x0005e80000100a00 */
[----:B------:R-:W4:Y:S01]  /*3630*/  LDL.LU.64 R36, [R1+0x40] ;  /* 0x0000400001247983 */ /* 0x000f220000300a00 */
[----:B0-----:R-:W-:Y:S01]  /*3640*/  IADD3 R11, R2, 0x1f0, RZ ;  /* 0x000001f0020b7810 */ /* 0x001fe20007ffe0ff */
[----:B--2---:R-:W0:Y:S03]  /*3650*/  @!P0 LDC.64 R22, c[0x0][0x228] ;  /* 0x00008a00ff168b82 */ /* 0x004e260000000a00 */
[----:B------:R-:W-:-:S02]  /*3660*/  ISETP.GE.U32.AND P3, PT, R11, UR18, PT ;  /* 0x000000120b007c0c */ /* 0x000fc4000bf66070 */
[----:B------:R-:W-:-:S04]  /*3670*/  SHF.R.S32.HI R10, RZ, 0x1f, R11 ;  /* 0x0000001fff0a7819 */ /* 0x000fc8000001140b */
[----:B------:R-:W-:-:S04]  /*3680*/  ISETP.GE.AND.EX P3, PT, R10, UR19, PT, P3 ;  /* 0x000000130a007c0c */ /* 0x000fc8000bf66330 */
[----:B------:R-:W-:-:S13]  /*3690*/  ISETP.GT.U32.OR P3, PT, R0, 0x2ff, P3 ;  /* 0x000002ff0000780c */ /* 0x000fda0001f64470 */
[----:B------:R-:W2:Y:S01]  /*36a0*/  @!P3 LDC.64 R32, c[0x0][0x288] ;  /* 0x0000a200ff20bb82 */ /* 0x000ea20000000a00 */
[----:B0-----:R-:W-:-:S04]  /*36b0*/  @!P0 IADD3 R14, P6, R14, R22, RZ ;  /* 0x000000160e0e8210 */ /* 0x001fc80007fde0ff */
[----:B------:R-:W-:Y:S02]  /*36c0*/  @!P0 IADD3.X R15, R3, R23, RZ, P6, !PT ;  /* 0x00000017030f8210 */ /* 0x000fe400037fe4ff */
[----:B------:R-:W-:Y:S01]  /*36d0*/  @!P5 SHF.L.U64.HI R3, R18, 0x2, R19 ;  /* 0x000000021203d819 */ /* 0x000fe20000010213 */
[----:B------:R-:W0:Y:S01]  /*36e0*/  @!P4 LDC.64 R22, c[0x0][0x228] ;  /* 0x00008a00ff16cb82 */ /* 0x000e220000000a00 */
[----:B------:R-:W-:Y:S02]  /*36f0*/  @!P4 MOV R18, R6 ;  /* 0x000000060012c202 */ /* 0x000fe40000000f00 */
[----:B------:R-:W-:-:S03]  /*3700*/  @!P4 MOV R19, R9 ;  /* 0x000000090013c202 */ /* 0x000fc60000000f00 */
[----:B------:R-:W-:-:S03]  /*3710*/  @!P4 IMAD.WIDE.U32 R26, R12, R26, R18 ;  /* 0x0000001a0c1ac225 */ /* 0x000fc600078e0012 */
[----:B------:R-:W0:Y:S01]  /*3720*/  @!P4 LDC.64 R18, c[0x0][0x230] ;  /* 0x00008c00ff12cb82 */ /* 0x000e220000000a00 */
[----:B---3--:R-:W-:-:S04]  /*3730*/  @!P5 IADD3 R24, P6, R34, R24, RZ ;  /* 0x000000182218d210 */ /* 0x008fc80007fde0ff */
[----:B------:R-:W-:Y:S02]  /*3740*/  @!P5 IADD3.X R25, R3, R25, RZ, P6, !PT ;  /* 0x000000190319d210 */ /* 0x000fe400037fe4ff */
[----:B-1----:R-:W-:Y:S01]  /*3750*/  @!P5 IADD3 R30, P6, R34, R30, RZ ;  /* 0x0000001e221ed210 */ /* 0x002fe20007fde0ff */
[----:B--2---:R-:W-:Y:S01]  /*3760*/  @!P3 IMAD R34, R10, R32, RZ ;  /* 0x000000200a22b224 */ /* 0x004fe200078e02ff */
[----:B------:R-:W-:Y:S02]  /*3770*/  @!P4 IADD3 R27, R27, R35, RZ ;  /* 0x000000231b1bc210 */ /* 0x000fe40007ffe0ff */
[----:B------:R-:W-:Y:S02]  /*3780*/  CS2R R12, SRZ ;  /* 0x00000000000c7805 */ /* 0x000fe4000001ff00 */
[----:B------:R-:W-:Y:S01]  /*3790*/  @!P5 IADD3.X R31, R3, R31, RZ, P6, !PT ;  /* 0x0000001f031fd210 */ /* 0x000fe200037fe4ff */
[----:B------:R-:W-:Y:S01]  /*37a0*/  @!P3 IMAD R33, R11, R33, R34 ;  /* 0x000000210b21b224 */ /* 0x000fe200078e0222 */
[----:B------:R-:W-:-:S02]  /*37b0*/  CS2R R34, SRZ ;  /* 0x0000000000227805 */ /* 0x000fc4000001ff00 */
[C---:B------:R-:W-:Y:S02]  /*37c0*/  @!P4 SHF.L.U32 R10, R26.reuse, 0x2, RZ ;  /* 0x000000021a0ac819 */ /* 0x040fe400000006ff */
[----:B------:R-:W-:Y:S01]  /*37d0*/  @!P4 SHF.L.U64.HI R3, R26, 0x2, R27 ;  /* 0x000000021a03c819 */ /* 0x000fe2000001021b */
[----:B------:R1:W2:Y:S01]  /*37e0*/  @!P2 LDG.E.64 R12, desc[UR22][R16.64] ;  /* 0x00000016100ca981 */ /* 0x0002a2000c1e1b00 */
[----:B------:R-:W-:Y:S02]  /*37f0*/  @!P3 MOV R26, R6 ;  /* 0x00000006001ab202 */ /* 0x000fe40000000f00 */
[----:B------:R-:W-:Y:S01]  /*3800*/  @!P3 MOV R27, R9 ;  /* 0x00000009001bb202 */ /* 0x000fe20000000f00 */
[----:B------:R3:W5:Y:S01]  /*3810*/  @!P2 LDG.E.64 R34, desc[UR22][R20.64] ;  /* 0x000000161422a981 */ /* 0x000762000c1e1b00 */
[C---:B0-----:R-:W-:Y:S02]  /*3820*/  @!P4 IADD3 R22, P6, R10.reuse, R22, RZ ;  /* 0x000000160a16c210 */ /* 0x041fe40007fde0ff */
[----:B------:R-:W-:Y:S01]  /*3830*/  @!P4 IADD3 R18, P2, R10, R18, RZ ;  /* 0x000000120a12c210 */ /* 0x000fe20007f5e0ff */
[----:B------:R-:W-:Y:S01]  /*3840*/  @!P3 IMAD.WIDE.U32 R26, R11, R32, R26 ;  /* 0x000000200b1ab225 */ /* 0x000fe200078e001a */
[----:B------:R-:W-:Y:S01]  /*3850*/  CS2R R10, SRZ ;  /* 0x00000000000a7805 */ /* 0x000fe2000001ff00 */
[----:B-1----:R-:W0:Y:S05]  /*3860*/  @!P3 LDC.64 R16, c[0x0][0x230] ;  /* 0x00008c00ff10bb82 */ /* 0x002e2a0000000a00 */
[----:B------:R1:W4:Y:S03]  /*3870*/  @!P0 LDG.E.64 R10, desc[UR22][R28.64] ;  /* 0x000000161c0a8981 */ /* 0x000326000c1e1b00 */
[----:B---3--:R-:W3:Y:S01]  /*3880*/  @!P3 LDC.64 R20, c[0x0][0x228] ;  /* 0x00008a00ff14bb82 */ /* 0x008ee20000000a00 */
[----:B------:R-:W-:-:S02]  /*3890*/  @!P4 IADD3.X R19, R3, R19, RZ, P2, !PT ;  /* 0x000000130313c210 */ /* 0x000fc400017fe4ff */
[----:B------:R-:W-:Y:S02]  /*38a0*/  @!P4 IADD3.X R23, R3, R23, RZ, P6, !PT ;  /* 0x000000170317c210 */ /* 0x000fe400037fe4ff */
[----:B------:R-:W-:Y:S02]  /*38b0*/  @!P3 IADD3 R3, R27, R33, RZ ;  /* 0x000000211b03b210 */ /* 0x000fe40007ffe0ff */
[----:B-1----:R-:W-:Y:S02]  /*38c0*/  CS2R R28, SRZ ;  /* 0x00000000001c7805 */ /* 0x002fe4000001ff00 */
[C---:B------:R-:W-:Y:S02]  /*38d0*/  @!P3 SHF.L.U64.HI R3, R26.reuse, 0x2, R3 ;  /* 0x000000021a03b819 */ /* 0x040fe40000010203 */
[----:B------:R-:W-:Y:S02]  /*38e0*/  @!P3 SHF.L.U32 R26, R26, 0x2, RZ ;  /* 0x000000021a1ab819 */ /* 0x000fe400000006ff */
[----:B------:R1:W5:Y:S02]  /*38f0*/  @!P0 LDG.E.64 R28, desc[UR22][R14.64] ;  /* 0x000000160e1c8981 */ /* 0x000364000c1e1b00 */
[----:B0-----:R-:W-:-:S02]  /*3900*/  @!P3 IADD3 R16, P0, R26, R16, RZ ;  /* 0x000000101a10b210 */ /* 0x001fc40007f1e0ff */
[----:B---3--:R-:W-:Y:S01]  /*3910*/  @!P3 IADD3 R20, P2, R26, R20, RZ ;  /* 0x000000141a14b210 */ /* 0x008fe20007f5e0ff */
[----:B--2---:R0:W-:Y:S04]  /*3920*/  STL.64 [R1+0x20], R12 ;  /* 0x0000200c01007387 */ /* 0x0041e80000100a00 */
[----:B0-----:R-:W5:Y:S04]  /*3930*/  LDL.LU.64 R12, [R1+0x220] ;  /* 0x00022000010c7983 */ /* 0x001f680000300a00 */
[----:B----4-:R0:W-:Y:S04]  /*3940*/  STL.64 [R1+0x48], R10 ;  /* 0x0000480a01007387 */ /* 0x0101e80000100a00 */
[----:B0-----:R-:W5:Y:S04]  /*3950*/  LDL.LU.64 R10, [R1+0x218] ;  /* 0x00021800010a7983 */ /* 0x001f680000300a00 */
[----:B------:R-:W2:Y:S01]  /*3960*/  LDL.LU.64 R26, [R1+0x50] ;  /* 0x00005000011a7983 */ /* 0x000ea20000300a00 */
[----:B-1----:R-:W-:-:S02]  /*3970*/  CS2R R14, SRZ ;  /* 0x00000000000e7805 */ /* 0x002fc4000001ff00 */
[----:B------:R-:W-:-:S06]  /*3980*/  CS2R R32, SRZ ;  /* 0x0000000000207805 */ /* 0x000fcc000001ff00 */
[----:B------:R0:W5:Y:S02]  /*3990*/  @P1 LDG.E.64 R32, desc[UR22][R36.64] ;  /* 0x0000001624201981 */ /* 0x000164000c1e1b00 */
[----:B0-----:R-:W-:-:S06]  /*39a0*/  CS2R R36, SRZ ;  /* 0x0000000000247805 */ /* 0x001fcc000001ff00 */
[----:B------:R-:W3:Y:S04]  /*39b0*/  @!P5 LDG.E.64 R36, desc[UR22][R24.64] ;  /* 0x000000161824d981 */ /* 0x000ee8000c1e1b00 */
[----:B--2---:R0:W2:Y:S02]  /*39c0*/  @P1 LDG.E.64 R14, desc[UR22][R26.64] ;  /* 0x000000161a0e1981 */ /* 0x0040a4000c1e1b00 */
[----:B0-----:R-:W-:-:S06]  /*39d0*/  CS2R R26, SRZ ;  /* 0x00000000001a7805 */ /* 0x001fcc000001ff00 */
[----:B------:R0:W5:Y:S02]  /*39e0*/  @!P5 LDG.E.64 R26, desc[UR22][R30.64] ;  /* 0x000000161e1ad981 */ /* 0x000164000c1e1b00 */
[----:B0-----:R-:W-:-:S06]  /*39f0*/  CS2R R30, SRZ ;  /* 0x00000000001e7805 */ /* 0x001fcc000001ff00 */
[----:B------:R0:W4:Y:S04]  /*3a00*/  @!P4 LDG.E.64 R30, desc[UR22][R18.64] ;  /* 0x00000016121ec981 */ /* 0x000128000c1e1b00 */
[----:B---3--:R1:W-:Y:S01]  /*3a10*/  STL.64 [R1], R36 ;  /* 0x0000002401007387 */ /* 0x0083e20000100a00 */
[----:B------:R-:W-:-:S03]  /*3a20*/  @!P3 IADD3.X R17, R3, R17, RZ, P0, !PT ;  /* 0x000000110311b210 */ /* 0x000fc600007fe4ff */
[----:B-1----:R-:W5:Y:S01]  /*3a30*/  LDL.LU.64 R36, [R1+0x210] ;  /* 0x0002100001247983 */ /* 0x002f620000300a00 */
[----:B------:R-:W-:Y:S02]  /*3a40*/  CS2R R24, SRZ ;  /* 0x0000000000187805 */ /* 0x000fe4000001ff00 */
[----:B0-----:R-:W-:Y:S02]  /*3a50*/  CS2R R18, SRZ ;  /* 0x0000000000127805 */ /* 0x001fe4000001ff00 */
[----:B------:R-:W-:Y:S02]  /*3a60*/  @!P3 IADD3.X R21, R3, R21, RZ, P2, !PT ;  /* 0x000000150315b210 */ /* 0x000fe400017fe4ff */
[----:B------:R-:W5:Y:S04]  /*3a70*/  @!P4 LDG.E.64 R24, desc[UR22][R22.64] ;  /* 0x000000161618c981 */ /* 0x000f68000c1e1b00 */
[----:B------:R-:W5:Y:S01]  /*3a80*/  @!P3 LDG.E.64 R18, desc[UR22][R20.64] ;  /* 0x000000161412b981 */ /* 0x000f62000c1e1b00 */
[----:B------:R-:W-:-:S13]  /*3a90*/  R2UR UR6, R4 ;  /* 0x00000000040672ca */ /* 0x000fda00000e0000 */
[----:B------:R-:W-:Y:S01]  /*3aa0*/  MOV R3, UR6 ;  /* 0x0000000600037c02 */ /* 0x000fe20008000f00 */
[----:B----4-:R0:W-:Y:S02]  /*3ab0*/  STL.64 [R1+0x40], R30 ;  /* 0x0000401e01007387 */ /* 0x0101e40000100a00 */
[----:B0-----:R-:W-:-:S06]  /*3ac0*/  CS2R R30, SRZ ;  /* 0x00000000001e7805 */ /* 0x001fcc000001ff00 */
[----:B------:R0:W3:Y:S01]  /*3ad0*/  @!P3 LDG.E.64 R30, desc[UR22][R16.64] ;  /* 0x00000016101eb981 */ /* 0x0000e2000c1e1b00 */
[----:B------:R-:W-:-:S05]  /*3ae0*/  FFMA.FTZ R3, -R3, UR6, R5 ;  /* 0x0000000603037c23 */ /* 0x000fca0008010105 */
[----:B------:R-:W-:-:S13]  /*3af0*/  FSETP.GTU.FTZ.AND P0, PT, R3, RZ, PT ;  /* 0x000000ff0300720b */ /* 0x000fda0003f1c000 */
[----:B------:R-:W-:Y:S01]  /*3b00*/  VOTEU.ANY UP0, P0 ;  /* 0x00000000003f7886 */ /* 0x000fe20000000100 */
[----:B------:R-:W-:-:S04]  /*3b10*/  PLOP3.LUT P0, PT, PT, PT, UP0, 0x80, 0x0 ;  /* 0x000000000000781c */ /* 0x000fc80003f0f008 */
[----:B------:R-:W-:-:S09]  /*3b20*/  @UP0 ULDC UR5, c[0x0][0x250] ;  /* 0x0000940000050ab9 */ /* 0x000fd20000000800 */
[----:B------:R-:W-:-:S06]  /*3b30*/  @P0 FADD.FTZ R3, R3, UR5 ;  /* 0x0000000503030e21 */ /* 0x000fcc0008010000 */
[----:B------:R-:W1:Y:S01]  /*3b40*/  @P0 MUFU.RSQ R3, R3 ;  /* 0x0000000300030308 */ /* 0x000e620000001400 */
[----:B------:R-:W-:Y:S01]  /*3b50*/  UMOV UR26, 0x3f800000 ;  /* 0x3f800000001a7882 */ /* 0x000fe20000000000 */
[----:B------:R-:W-:Y:S01]  /*3b60*/  BSSY B0, `(.L_x_2600) ;  /* 0x000001d000007945 */ /* 0x000fe20003800000 */
[----:B-1----:R-:W-:Y:S02]  /*3b70*/  @P0 R2UR UR5, R3 ;  /* 0x00000000030502ca */ /* 0x002fe400000e0000 */
[----:B------:R-:W-:Y:S01]  /*3b80*/  ISETP.GT.U32.AND P0, PT, R0, 0x2ff, PT ;  /* 0x000002ff0000780c */ /* 0x000fe20003f04070 */
[----:B------:R-:W-:Y:S01]  /*3b90*/  HFMA2.MMA R3, -RZ, RZ, 0, 0 ;  /* 0x00000000ff037435 */ /* 0x000fe200000001ff */
[----:B------:R-:W-:Y:S01]  /*3ba0*/  ISETP.NE.AND P5, PT, RZ, UR25, PT ;  /* 0x00000019ff007c0c */ /* 0x000fe2000bfa5270 */
[----:B--2---:R-:W-:Y:S01]  /*3bb0*/  FADD.FTZ R14, R14, -UR6 ;  /* 0x800000060e0e7e21 */ /* 0x004fe20008010000 */
[----:B------:R-:W-:Y:S01]  /*3bc0*/  FADD.FTZ R15, R15, -UR6 ;  /* 0x800000060f0f7e21 */ /* 0x000fe20008010000 */
[----:B------:R-:W-:-:S02]  /*3bd0*/  CS2R R4, SRZ ;  /* 0x0000000000047805 */ /* 0x000fc4000001ff00 */
[----:B0-----:R-:W-:-:S04]  /*3be0*/  MOV R16, RZ ;  /* 0x000000ff00107202 */ /* 0x001fc80000000f00 */
[----:B------:R-:W-:Y:S01]  /*3bf0*/  @UP0 UMOV UR26, UR5 ;  /* 0x00000005001a0c82 */ /* 0x000fe20008000000 */
[----:B---3--:R0:W-:Y:S01]  /*3c00*/  STL.64 [R1+0x50], R30 ;  /* 0x0000501e01007387 */ /* 0x0081e20000100a00 */
[----:B------:R-:W-:Y:S05]  /*3c10*/  @P0 BRA `(.L_x_2601) ;  /* 0x0000000000440947 */ /* 0x000fea0003800000 */
[----:B0-----:R-:W2:Y:S01]  /*3c20*/  LDL R31, [R1+0x200] ;  /* 0x00020000011f7983 */ /* 0x001ea20000100800 */
        /* <DEDUP_REMOVED lines=16> */
.L_x_2601:
[----:B------:R-:W-:Y:S05]  /*3d30*/  BSYNC B0 ;  /* 0x0000000000007941 */ /* 0x000fea0003800000 */
.L_x_2600:
[----:B0-----:R-:W-:Y:S01]  /*3d40*/  FMUL.FTZ R31, R14, UR26 ;  /* 0x0000001a0e1f7c20 */ /* 0x001fe20008410000 */
        /* <DEDUP_REMOVED lines=24> */
.L_x_2602:
[----:B------:R-:W-:Y:S01]  /*3ed0*/  FADD.FTZ R36, R36, -UR6 ;  /* 0x8000000624247e21 */ /* 0x000fe20008010000 */
[----:B------:R-:W0:Y:S01]  /*3ee0*/  LDL R30, [R1+0x68] ;  /* 0x00006800011e7983 */ /* 0x000e220000100800 */
[----:B------:R-:W-:Y:S01]  /*3ef0*/  FADD.FTZ R37, R37, -UR6 ;  /* 0x8000000625257e21 */ /* 0x000fe20008010000 */
[----:B------:R-:W-:Y:S01]  /*3f00*/  FMUL.FTZ R15, R20, R3 ;  /* 0x00000003140f7220 */ /* 0x000fe20000410000 */
[----:B------:R-:W-:Y:S01]  /*3f10*/  FMUL.FTZ R23, R36, UR26 ;  /* 0x0000001a24177c20 */ /* 0x000fe20008410000 */
[----:B------:R-:W-:Y:S01]  /*3f20*/  FMUL.FTZ R21, R17, R16 ;  /* 0x0000001011157220 */ /* 0x000fe20000410000 */
[----:B------:R-:W2:Y:S01]  /*3f30*/  LDL R36, [R1+0x6c] ;  /* 0x00006c0001247983 */ /* 0x000ea20000100800 */
[----:B------:R-:W-:Y:S01]  /*3f40*/  FMUL.FTZ R37, R37, UR26 ;  /* 0x0000001a25257c20 */ /* 0x000fe20008410000 */
[----:B------:R-:W-:Y:S01]  /*3f50*/  FFMA.FTZ R14, R31, R15, RZ ;  /* 0x0000000f1f0e7223 */ /* 0x000fe200000100ff */
[----:B------:R-:W-:Y:S01]  /*3f60*/  FADD.FTZ R15, RZ, R15 ;  /* 0x0000000fff0f7221 */ /* 0x000fe20000010000 */
[----:B------:R1:W-:Y:S02]  /*3f70*/  STL [R1+0x1a8], R23 ;  /* 0x0001a81701007387 */ /* 0x0003e40000100800 */
[----:B------:R-:W-:Y:S01]  /*3f80*/  FFMA.FTZ R14, R22, R21, R14 ;  /* 0x00000015160e7223 */ /* 0x000fe2000001000e */
[----:B------:R-:W-:Y:S01]  /*3f90*/  FADD.FTZ R15, R21, R15 ;  /* 0x0000000f150f7221 */ /* 0x000fe20000010000 */
[----:B------:R1:W-:Y:S01]  /*3fa0*/  STL [R1+0x1b8], R37 ;  /* 0x0001b82501007387 */ /* 0x0003e20000100800 */
[----:B0-----:R-:W-:-:S02]  /*3fb0*/  MOV R22, R30 ;  /* 0x0000001e00167202 */ /* 0x001fc40000000f00 */
[----:B--2---:R-:W-:Y:S01]  /*3fc0*/  MOV R21, R36 ;  /* 0x0000002400157202 */ /* 0x004fe20000000f00 */
[----:B-1----:R-:W-:Y:S06]  /*3fd0*/  @!P5 BRA `(.L_x_2603) ;  /* 0x000000000048d947 */ /* 0x002fec0003800000 */
        /* <DEDUP_REMOVED lines=18> */
.L_x_2603:
[----:B------:R0:W-:Y:S01]  /*4100*/  STL [R1+0x208], R0 ;  /* 0x0002080001007387 */ /* 0x0001e20000100800 */
[----:B------:R-:W-:Y:S01]  /*4110*/  MOV R23, R31 ;  /* 0x0000001f00177202 */ /* 0x000fe20000000f00 */
[----:B------:R-:W-:Y:S02]  /*4120*/  FADD.FTZ R30, RZ, R20 ;  /* 0x00000014ff1e7221 */ /* 0x000fe40000010000 */
[----:B------:R-:W2:Y:S04]  /*4130*/  LDL R36, [R1+0x78] ;  /* 0x0000780001247983 */ /* 0x000ea80000100800 */
[----:B0-----:R-:W3:Y:S01]  /*4140*/  LDL R0, [R1+0x1a8] ;  /* 0x0001a80001007983 */ /* 0x001ee20000100800 */
[----:B------:R-:W-:Y:S01]  /*4150*/  FFMA.FTZ R23, R23, R20, RZ ;  /* 0x0000001417177223 */ /* 0x000fe200000100ff */
[----:B------:R-:W-:Y:S01]  /*4160*/  FMUL.FTZ R20, R22, R3 ;  /* 0x0000000316147220 */ /* 0x000fe20000410000 */
[----:B------:R-:W-:Y:S01]  /*4170*/  FADD.FTZ R30, R30, R22 ;  /* 0x000000161e1e7221 */ /* 0x000fe20000010000 */
[----:B------:R-:W4:Y:S01]  /*4180*/  LDL R31, [R1+0x7c] ;  /* 0x00007c00011f7983 */ /* 0x000f220000100800 */
[----:B---3--:R-:W-:-:S03]  /*4190*/  FFMA.FTZ R23, R0, R22, R23 ;  /* 0x0000001600177223 */ /* 0x008fc60000010017 */
[----:B------:R-:W3:Y:S01]  /*41a0*/  LDL R22, [R1+0x19c] ;  /* 0x00019c0001167983 */ /* 0x000ee20000100800 */
[----:B------:R-:W-:Y:S01]  /*41b0*/  FFMA.FTZ R14, R0, R20, R14 ;  /* 0x00000014000e7223 */ /* 0x000fe2000001000e */
[----:B------:R-:W-:Y:S01]  /*41c0*/  FADD.FTZ R15, R15, R20 ;  /* 0x000000140f0f7221 */ /* 0x000fe20000010000 */
[----:B------:R-:W-:Y:S01]  /*41d0*/  FADD.FTZ R10, R10, -UR6 ;  /* 0x800000060a0a7e21 */ /* 0x000fe20008010000 */
[----:B------:R-:W-:Y:S01]  /*41e0*/  FADD.FTZ R11, R11, -UR6 ;  /* 0x800000060b0b7e21 */ /* 0x000fe20008010000 */
[----:B------:R0:W5:Y:S01]  /*41f0*/  LDL.LU R0, [R1+0x208] ;  /* 0x0002080001007983 */ /* 0x0001620000300800 */
[----:B---3--:R-:W-:Y:S01]  /*4200*/  FFMA.FTZ R20, R22, R17, RZ ;  /* 0x0000001116147223 */ /* 0x008fe200000100ff */
[----:B------:R-:W-:Y:S01]  /*4210*/  FADD.FTZ R22, RZ, R17 ;  /* 0x00000011ff167221 */ /* 0x000fe20000010000 */
[----:B------:R-:W-:Y:S02]  /*4220*/  FMUL.FTZ R17, R21, R16 ;  /* 0x0000001015117220 */ /* 0x000fe40000410000 */
[C---:B------:R-:W-:Y:S01]  /*4230*/  FFMA.FTZ R20, R37.reuse, R21, R20 ;  /* 0x0000001525147223 */ /* 0x040fe20000010014 */
[----:B------:R-:W-:Y:S01]  /*4240*/  FADD.FTZ R22, R22, R21 ;  /* 0x0000001516167221 */ /* 0x000fe20000010000 */
[----:B------:R-:W-:Y:S01]  /*4250*/  FFMA.FTZ R14, R37, R17, R14 ;  /* 0x00000011250e7223 */ /* 0x000fe2000001000e */
[----:B------:R-:W-:Y:S01]  /*4260*/  FMUL.FTZ R37, R10, UR26 ;  /* 0x0000001a0a257c20 */ /* 0x000fe20008410000 */
[----:B------:R-:W-:-:S04]  /*4270*/  FMUL.FTZ R21, R11, UR26 ;  /* 0x0000001a0b157c20 */ /* 0x000fc80008410000 */
[----:B------:R0:W-:Y:S04]  /*4280*/  STL [R1+0x1a0], R37 ;  /* 0x0001a02501007387 */ /* 0x0001e80000100800 */
[----:B------:R0:W-:Y:S01]  /*4290*/  STL [R1+0x1b0], R21 ;  /* 0x0001b01501007387 */ /* 0x0001e20000100800 */
[----:B------:R-:W-:Y:S01]  /*42a0*/  FADD.FTZ R15, R17, R15 ;  /* 0x0000000f110f7221 */ /* 0x000fe20000010000 */
[----:B--2---:R-:W-:Y:S02]  /*42b0*/  MOV R10, R36 ;  /* 0x00000024000a7202 */ /* 0x004fe40000000f00 */
[----:B----4-:R-:W-:Y:S01]  /*42c0*/  MOV R11, R31 ;  /* 0x0000001f000b7202 */ /* 0x010fe20000000f00 */
        /* <DEDUP_REMOVED lines=19> */
.L_x_2604:
[----:B-----5:R1:W-:Y:S04]  /*4400*/  STL [R1+0x208], R0 ;  /* 0x0002080001007387 */ /* 0x0203e80000100800 */
[----:B-1----:R-:W2:Y:S01]  /*4410*/  LDL R0, [R1+0x1a0] ;  /* 0x0001a00001007983 */ /* 0x002ea20000100800 */
[----:B------:R-:W-:-:S03]  /*4420*/  FMUL.FTZ R17, R10, R3 ;  /* 0x000000030a117220 */ /* 0x000fc60000410000 */
[----:B0-----:R-:W3:Y:S01]  /*4430*/  LDL.LU R37, [R1+0x18] ;  /* 0x0000180001257983 */ /* 0x001ee20000300800 */
        /* <DEDUP_REMOVED lines=42> */
.L_x_2605:
[----:B------:R-:W2:Y:S04]  /*46e0*/  LDL R31, [R1+0x60] ;  /* 0x00006000011f7983 */ /* 0x000ea80000100800 */
[----:B------:R-:W3:Y:S01]  /*46f0*/  LDL R21, [R1+0x64] ;  /* 0x0000640001157983 */ /* 0x000ee20000100800 */
[----:B------:R-:W-:Y:S01]  /*4700*/  FMUL.FTZ R17, R10, R3 ;  /* 0x000000030a117220 */ /* 0x000fe20000410000 */
[----:B------:R-:W-:Y:S01]  /*4710*/  FADD.FTZ R30, R30, R10 ;  /* 0x0000000a1e1e7221 */ /* 0x000fe20000010000 */
[----:B------:R-:W-:Y:S01]  /*4720*/  FFMA.FTZ R23, R37, R10, R23 ;  /* 0x0000000a25177223 */ /* 0x000fe20000010017 */
[----:B------:R-:W-:Y:S01]  /*4730*/  FMUL.FTZ R10, R11, R16 ;  /* 0x000000100b0a7220 */ /* 0x000fe20000410000 */
[----:B------:R-:W-:Y:S01]  /*4740*/  FFMA.FTZ R14, R37, R17, R14 ;  /* 0x00000011250e7223 */ /* 0x000fe2000001000e */
[----:B------:R-:W-:Y:S01]  /*4750*/  FADD.FTZ R12, R12, -UR6 ;  /* 0x800000060c0c7e21 */ /* 0x000fe20008010000 */
[----:B------:R-:W-:Y:S01]  /*4760*/  FADD.FTZ R13, R13, -UR6 ;  /* 0x800000060d0d7e21 */ /* 0x000fe20008010000 */
[C---:B------:R-:W-:Y:S01]  /*4770*/  FFMA.FTZ R20, R36.reuse, R11, R20 ;  /* 0x0000000b24147223 */ /* 0x040fe20000010014 */
[----:B------:R-:W-:Y:S01]  /*4780*/  FFMA.FTZ R14, R36, R10, R14 ;  /* 0x0000000a240e7223 */ /* 0x000fe2000001000e */
[----:B0-----:R-:W-:Y:S01]  /*4790*/  FMUL.FTZ R37, R12, UR26 ;  /* 0x0000001a0c257c20 */ /* 0x001fe20008410000 */
[----:B------:R-:W-:Y:S01]  /*47a0*/  FMUL.FTZ R36, R13, UR26 ;  /* 0x0000001a0d247c20 */ /* 0x000fe20008410000 */
[----:B------:R-:W-:Y:S01]  /*47b0*/  FADD.FTZ R15, R15, R17 ;  /* 0x000000110f0f7221 */ /* 0x000fe20000010000 */
[----:B------:R-:W-:-:S02]  /*47c0*/  FADD.FTZ R22, R22, R11 ;  /* 0x0000000b16167221 */ /* 0x000fc40000010000 */
[----:B------:R0:W-:Y:S01]  /*47d0*/  STL [R1+0x1ac], R37 ;  /* 0x0001ac2501007387 */ /* 0x0001e20000100800 */
[----:B------:R-:W-:-:S03]  /*47e0*/  FADD.FTZ R15, R10, R15 ;  /* 0x0000000f0a0f7221 */ /* 0x000fc60000010000 */
[----:B------:R0:W-:Y:S01]  /*47f0*/  STL [R1+0x1bc], R36 ;  /* 0x0001bc2401007387 */ /* 0x0001e20000100800 */
[----:B--2---:R-:W-:Y:S02]  /*4800*/  MOV R10, R31 ;  /* 0x0000001f000a7202 */ /* 0x004fe40000000f00 */
[----:B---3--:R-:W-:Y:S01]  /*4810*/  MOV R11, R21 ;  /* 0x00000015000b7202 */ /* 0x008fe20000000f00 */
        /* <DEDUP_REMOVED lines=19> */
.L_x_2606:
[----:B------:R-:W2:Y:S04]  /*4950*/  LDL.LU R31, [R1+0x28] ;  /* 0x00002800011f7983 */ /* 0x000ea80000300800 */
[----:B------:R-:W3:Y:S04]  /*4960*/  LDL.LU R21, [R1+0x2c] ;  /* 0x00002c0001157983 */ /* 0x000ee80000300800 */
[----:B------:R-:W4:Y:S04]  /*4970*/  LDL R13, [R1+0x58] ;  /* 0x00005800010d7983 */ /* 0x000f280000100800 */
[----:B------:R-:W4:Y:S01]  /*4980*/  LDL R17, [R1+0x5c] ;  /* 0x00005c0001117983 */ /* 0x000f220000100800 */
        /* <DEDUP_REMOVED lines=12> */
[----:B------:R-:W-:Y:S01]  /*4a50*/  FMUL.FTZ R37, R10, UR26 ;  /* 0x0000001a0a257c20 */ /* 0x000fe20008410000 */
[----:B------:R-:W-:Y:S01]  /*4a60*/  FMUL.FTZ R36, R11, UR26 ;  /* 0x0000001a0b247c20 */ /* 0x000fe20008410000 */
[----:B----4-:R-:W-:-:S03]  /*4a70*/  MOV R10, R13 ;  /* 0x0000000d000a7202 */ /* 0x010fc60000000f00 */
[----:B------:R0:W-:Y:S01]  /*4a80*/  STL [R1+0x2c], R37 ;  /* 0x00002c2501007387 */ /* 0x0001e20000100800 */
[----:B------:R-:W-:-:S03]  /*4a90*/  MOV R11, R17 ;  /* 0x00000011000b7202 */ /* 0x000fc60000000f00 */
        /* <DEDUP_REMOVED lines=20> */
.L_x_2607:
        /* <DEDUP_REMOVED lines=41> */
.L_x_2608:
        /* <DEDUP_REMOVED lines=41> */
.L_x_2609:
        /* <DEDUP_REMOVED lines=14> */
[----:B-1----:R-:W-:Y:S01]  /*51e0*/  FMUL.FTZ R31, R10, UR26 ;  /* 0x0000001a0a1f7c20 */ /* 0x002fe20008410000 */
        /* <DEDUP_REMOVED lines=24> */
.L_x_2610:
        /* <DEDUP_REMOVED lines=39> */
.L_x_2611:
[----:B------:R-:W2:Y:S04]  /*55e0*/  LDL.LU R17, [R1] ;  /* 0x0000000001117983 */ /* 0x000ea80000300800 */
        /* <DEDUP_REMOVED lines=38> */
.L_x_2612:
        /* <DEDUP_REMOVED lines=15> */
[----:B0-----:R-:W-:Y:S01]  /*5940*/  FMUL.FTZ R37, R10, UR26 ;  /* 0x0000001a0a257c20 */ /* 0x001fe20008410000 */
        /* <DEDUP_REMOVED lines=23> */
.L_x_2613:
[----:B-1----:R-:W2:Y:S04]  /*5ac0*/  LDL.LU R31, [R1+0xa8] ;  /* 0x0000a800011f7983 */ /* 0x002ea80000300800 */
[----:B------:R-:W3:Y:S04]  /*5ad0*/  LDL.LU R21, [R1+0xac] ;  /* 0x0000ac0001157983 */ /* 0x000ee80000300800 */
[----:B------:R-:W4:Y:S04]  /*5ae0*/  LDL R13, [R1+0xd8] ;  /* 0x0000d800010d7983 */ /* 0x000f280000100800 */
[----:B------:R-:W4:Y:S01]  /*5af0*/  LDL R17, [R1+0xdc] ;  /* 0x0000dc0001117983 */ /* 0x000f220000100800 */
        /* <DEDUP_REMOVED lines=37> */
.L_x_2614:
[----:B------:R-:W2:Y:S04]  /*5d50*/  LDL.LU R31, [R1+0xb0] ;  /* 0x0000b000011f7983 */ /* 0x000ea80000300800 */
        /* <DEDUP_REMOVED lines=40> */
.L_x_2615:
        /* <DEDUP_REMOVED lines=41> */
.L_x_2616:
        /* <DEDUP_REMOVED lines=41> */
.L_x_2617:
        /* <DEDUP_REMOVED lines=41> */
.L_x_2618:
        /* <DEDUP_REMOVED lines=41> */
.L_x_2619:
        /* <DEDUP_REMOVED lines=41> */
.L_x_2620:
        /* <DEDUP_REMOVED lines=41> */
.L_x_2621:
        /* <DEDUP_REMOVED lines=41> */
.L_x_2622:
        /* <DEDUP_REMOVED lines=41> */
.L_x_2623:
        /* <DEDUP_REMOVED lines=41> */
.L_x_2624:
        /* <DEDUP_REMOVED lines=41> */
.L_x_2625:
        /* <DEDUP_REMOVED lines=41> */
.L_x_2626:
        /* <DEDUP_REMOVED lines=41> */
.L_x_2627:
        /* <DEDUP_REMOVED lines=41> */
.L_x_2628:
        /* <DEDUP_REMOVED lines=41> */
.L_x_2629:
[----:B0-----:R-:W2:Y:S01]  /*83c0*/  LDL.LU R13, [R1+0x1dc] ;  /* 0x0001dc00010d7983 */ /* 0x001ea20000300800 */
[----:B------:R-:W-:Y:S01]  /*83d0*/  FADD.FTZ R36, R30, R12 ;  /* 0x0000000c1e247221 */ /* 0x000fe20000010000 */
[----:B------:R-:W-:Y:S02]  /*83e0*/  FFMA.FTZ R31, R37, R12, R23 ;  /* 0x0000000c251f7223 */ /* 0x000fe40000010017 */
[----:B------:R-:W3:Y:S04]  /*83f0*/  LDL R21, [R1+0x98] ;  /* 0x0000980001157983 */ /* 0x000ee80000100800 */
[----:B------:R-:W4:Y:S01]  /*8400*/  LDL R17, [R1+0x9c] ;  /* 0x00009c0001117983 */ /* 0x000f220000100800 */
[----:B------:R-:W-:-:S03]  /*8410*/  FMUL.FTZ R11, R12, R3 ;  /* 0x000000030c0b7220 */ /* 0x000fc60000410000 */
[----:B------:R-:W4:Y:S04]  /*8420*/  LDL.LU R30, [R1+0x1d8] ;  /* 0x0001d800011e7983 */ /* 0x000f280000300800 */
[----:B------:R-:W2:Y:S01]  /*8430*/  LDL R23, [R1+0x18c] ;  /* 0x00018c0001177983 */ /* 0x000ea20000100800 */
[----:B------:R-:W-:Y:S01]  /*8440*/  FFMA.FTZ R14, R37, R11, R14 ;  /* 0x0000000b250e7223 */ /* 0x000fe2000001000e */
[----:B------:R-:W-:Y:S01]  /*8450*/  FADD.FTZ R15, R15, R11 ;  /* 0x0000000b0f0f7221 */ /* 0x000fe20000010000 */
[----:B------:R-:W-:Y:S01]  /*8460*/  FMUL.FTZ R11, R10, R16 ;  /* 0x000000100a0b7220 */ /* 0x000fe20000410000 */
[----:B------:R-:W-:-:S03]  /*8470*/  FADD.FTZ R37, R22, R10 ;  /* 0x0000000a16257221 */ /* 0x000fc60000010000 */
[----:B------:R-:W-:Y:S01]  /*8480*/  FADD.FTZ R15, R11, R15 ;  /* 0x0000000f0b0f7221 */ /* 0x000fe20000010000 */
[C---:B--2---:R-:W-:Y:S01]  /*8490*/  FFMA.FTZ R10, R23.reuse, R10, R20 ;  /* 0x0000000a170a7223 */ /* 0x044fe20000010014 */
[----:B------:R-:W-:Y:S01]  /*84a0*/  FFMA.FTZ R14, R23, R11, R14 ;  /* 0x0000000b170e7223 */ /* 0x000fe2000001000e */
[----:B------:R-:W-:Y:S01]  /*84b0*/  FADD.FTZ R11, R13, -UR6 ;  /* 0x800000060d0b7e21 */ /* 0x000fe20008010000 */
[----:B---3--:R-:W-:Y:S02]  /*84c0*/  MOV R23, R21 ;  /* 0x0000001500177202 */ /* 0x008fe40000000f00 */
[----:B------:R0:W-:Y:S01]  /*84d0*/  STL [R1], R10 ;  /* 0x0000000a01007387 */ /* 0x0001e20000100800 */
[----:B----4-:R-:W-:Y:S01]  /*84e0*/  MOV R20, R17 ;  /* 0x0000001100147202 */ /* 0x010fe20000000f00 */
[----:B0-----:R-:W-:Y:S01]  /*84f0*/  FADD.FTZ R10, R30, -UR6 ;  /* 0x800000061e0a7e21 */ /* 0x001fe20008010000 */
        /* <DEDUP_REMOVED lines=23> */
.L_x_2630:
[----:B------:R-:W-:Y:S01]  /*8670*/  MOV R11, R13 ;  /* 0x0000000d000b7202 */ /* 0x000fe20000000f00 */
[----:B------:R-:W2:Y:S04]  /*8680*/  LDL.LU R22, [R1+0x1f0] ;  /* 0x0001f00001167983 */ /* 0x000ea80000300800 */
[----:B0-----:R-:W3:Y:S04]  /*8690*/  LDL.LU R13, [R1+0x1f4] ;  /* 0x0001f400010d7983 */ /* 0x001ee80000300800 */
[----:B------:R-:W4:Y:S04]  /*86a0*/  LDL R21, [R1+0x90] ;  /* 0x0000900001157983 */ /* 0x000f280000100800 */
[----:B------:R-:W4:Y:S01]  /*86b0*/  LDL R17, [R1+0x94] ;  /* 0x0000940001117983 */ /* 0x000f220000100800 */
[----:B------:R-:W-:Y:S01]  /*86c0*/  FMUL.FTZ R10, R23, R3 ;  /* 0x00000003170a7220 */ /* 0x000fe20000410000 */
[----:B------:R-:W-:-:S03]  /*86d0*/  FMUL.FTZ R12, R20, R16 ;  /* 0x00000010140c7220 */ /* 0x000fc60000410000 */
[----:B------:R-:W-:Y:S01]  /*86e0*/  FFMA.FTZ R14, R11, R10, R14 ;  /* 0x0000000a0b0e7223 */ /* 0x000fe2000001000e */
[----:B------:R-:W-:-:S03]  /*86f0*/  FADD.FTZ R11, R15, R10 ;  /* 0x0000000a0f0b7221 */ /* 0x000fc60000010000 */
        /* <DEDUP_REMOVED lines=29> */
.L_x_2631:
[----:B------:R-:W2:Y:S04]  /*88d0*/  LDL R13, [R1+0x88] ;  /* 0x00008800010d7983 */ /* 0x000ea80000100800 */
[----:B------:R-:W3:Y:S04]  /*88e0*/  LDL.LU R21, [R1+0x1f8] ;  /* 0x0001f80001157983 */ /* 0x000ee80000300800 */
[----:B------:R-:W4:Y:S01]  /*88f0*/  LDL.LU R15, [R1+0x1fc] ;  /* 0x0001fc00010f7983 */ /* 0x000f220000300800 */
        /* <DEDUP_REMOVED lines=9> */
[----:B0-----:R-:W-:Y:S01]  /*8990*/  FMUL.FTZ R30, R15, UR26 ;  /* 0x0000001a0f1e7c20 */ /* 0x001fe20008410000 */
[----:B------:R0:W5:Y:S01]  /*89a0*/  LDL R22, [R1+0x8c] ;  /* 0x00008c0001167983 */ /* 0x0001620000100800 */
[----:B------:R-:W-:Y:S01]  /*89b0*/  MOV R21, R17 ;  /* 0x0000001100157202 */ /* 0x000fe20000000f00 */
[----:B------:R-:W-:-:S05]  /*89c0*/  FMUL.FTZ R13, R13, UR26 ;  /* 0x0000001a0d0d7c20 */ /* 0x000fca0008410000 */
[----:B------:R0:W-:Y:S04]  /*89d0*/  STL [R1+0x20], R13 ;  /* 0x0000200d01007387 */ /* 0x0001e80000100800 */
[----:B------:R0:W-:Y:S01]  /*89e0*/  STL [R1+0x1c], R30 ;  /* 0x00001c1e01007387 */ /* 0x0001e20000100800 */
[----:B------:R-:W-:Y:S05]  /*89f0*/  @!P5 BRA `(.L_x_2632) ;  /* 0x000000000050d947 */ /* 0x000fea0003800000 */
[----:B-----5:R-:W2:Y:S01]  /*8a00*/  LDL R22, [R1+0x8c] ;  /* 0x00008c0001167983 */ /* 0x020ea20000100800 */
[----:B0-----:R-:W-:Y:S01]  /*8a10*/  FFMA.FTZ R13, R13, R3, R4 ;  /* 0x000000030d0d7223 */ /* 0x001fe20000010004 */
[----:B------:R-:W-:-:S03]  /*8a20*/  MOV R21, R17 ;  /* 0x0000001100157202 */ /* 0x000fc60000000f00 */
        /* <DEDUP_REMOVED lines=15> */
[----:B--2---:R-:W-:-:S04]  /*8b20*/  FMUL.FTZ R15, R22, R15 ;  /* 0x0000000f160f7220 */ /* 0x004fc80000410000 */
[----:B------:R-:W-:-:S07]  /*8b30*/  FMUL.FTZ R22, R15, R17 ;  /* 0x000000110f167220 */ /* 0x000fce0000410000 */
.L_x_2632:
[----:B-----5:R1:W-:Y:S04]  /*8b40*/  STL [R1+0x208], R0 ;  /* 0x0002080001007387 */ /* 0x0203e80000100800 */
[----:B-1----:R-:W2:Y:S04]  /*8b50*/  LDL R0, [R1+0x20] ;  /* 0x0000200001007983 */ /* 0x002ea80000100800 */
[----:B------:R-:W3:Y:S04]  /*8b60*/  LDL.LU R17, [R1+0x50] ;  /* 0x0000500001117983 */ /* 0x000ee80000300800 */
[----:B------:R-:W4:Y:S01]  /*8b70*/  LDL.LU R15, [R1+0x54] ;  /* 0x00005400010f7983 */ /* 0x000f220000300800 */
[----:B0-----:R-:W-:-:S04]  /*8b80*/  FMUL.FTZ R13, R21, R3 ;  /* 0x00000003150d7220 */ /* 0x001fc80000410000 */
[----:B------:R-:W-:Y:S01]  /*8b90*/  FADD.FTZ R11, R11, R13 ;  /* 0x0000000d0b0b7221 */ /* 0x000fe20000010000 */
[----:B--2---:R-:W-:Y:S01]  /*8ba0*/  FFMA.FTZ R10, R0, R13, R10 ;  /* 0x0000000d000a7223 */ /* 0x004fe2000001000a */
[----:B------:R-:W-:Y:S01]  /*8bb0*/  FMUL.FTZ R13, R22, R16 ;  /* 0x00000010160d7220 */ /* 0x000fe20000410000 */
[----:B------:R0:W5:Y:S03]  /*8bc0*/  LDL.LU R0, [R1+0x208] ;  /* 0x0002080001007983 */ /* 0x0001660000300800 */
[----:B------:R-:W-:Y:S01]  /*8bd0*/  FFMA.FTZ R10, R30, R13, R10 ;  /* 0x0000000d1e0a7223 */ /* 0x000fe2000001000a */
[----:B------:R-:W-:Y:S01]  /*8be0*/  FADD.FTZ R11, R13, R11 ;  /* 0x0000000b0d0b7221 */ /* 0x000fe20000010000 */
        /* <DEDUP_REMOVED lines=27> */
.L_x_2633:
[----:B0-----:R-:W2:Y:S04]  /*8da0*/  LDL R30, [R1+0x18] ;  /* 0x00001800011e7983 */ /* 0x001ea80000100800 */
[----:B------:R0:W-:Y:S04]  /*8db0*/  STL [R1+0x21c], R7 ;  /* 0x00021c0701007387 */ /* 0x0001e80000100800 */
[----:B------:R1:W-:Y:S04]  /*8dc0*/  STL [R1+0x218], R6 ;  /* 0x0002180601007387 */ /* 0x0003e80000100800 */
[----:B------:R-:W-:Y:S04]  /*8dd0*/  STL [R1+0x214], R5 ;  /* 0x0002140501007387 */ /* 0x000fe80000100800 */
[----:B------:R-:W-:Y:S04]  /*8de0*/  STL [R1+0x210], R4 ;  /* 0x0002100401007387 */ /* 0x000fe80000100800 */
[----:B------:R3:W-:Y:S01]  /*8df0*/  STL [R1+0x208], R2 ;  /* 0x0002080201007387 */ /* 0x0007e20000100800 */
[----:B0-----:R-:W0:Y:S01]  /*8e00*/  S2R R7, SR_LANEID ;  /* 0x0000000000077919 */ /* 0x001e220000000000 */
[----:B------:R-:W-:-:S02]  /*8e10*/  FMUL.FTZ R17, R13, R3 ;  /* 0x000000030d117220 */ /* 0x000fc40000410000 */
[----:B-1----:R-:W4:Y:S04]  /*8e20*/  LDL R6, [R1+0x24] ;  /* 0x0000240001067983 */ /* 0x002f280000100800 */
[----:B---3--:R-:W3:Y:S01]  /*8e30*/  LDL R2, [R1+0x4] ;  /* 0x0000040001027983 */ /* 0x008ee20000100800 */
[----:B------:R-:W-:-:S03]  /*8e40*/  FADD.FTZ R11, R11, R17 ;  /* 0x000000110b0b7221 */ /* 0x000fc60000010000 */
[----:B------:R-:W4:Y:S04]  /*8e50*/  LDL R5, [R1+0x28] ;  /* 0x0000280001057983 */ /* 0x000f280000100800 */
[----:B------:R-:W4:Y:S01]  /*8e60*/  LDL R4, [R1+0x20] ;  /* 0x0000200001047983 */ /* 0x000f220000100800 */
[----:B0-----:R-:W-:Y:S01]  /*8e70*/  ISETP.GT.AND P0, PT, R7, 0x1e, PT ;  /* 0x0000001e0700780c */ /* 0x001fe20003f04270 */
[----:B--2---:R-:W-:Y:S01]  /*8e80*/  FFMA.FTZ R10, R30, R17, R10 ;  /* 0x000000111e0a7223 */ /* 0x004fe2000001000a */
[----:B------:R-:W-:-:S04]  /*8e90*/  FMUL.FTZ R17, R15, R16 ;  /* 0x000000100f117220 */ /* 0x000fc80000410000 */
[----:B------:R-:W-:-:S05]  /*8ea0*/  FADD.FTZ R11, R17, R11 ;  /* 0x0000000b110b7221 */ /* 0x000fca0000010000 */
[----:B------:R-:W0:Y:S01]  /*8eb0*/  SHFL.DOWN PT, R30, R11, 0x1, 0x1f ;  /* 0x08201f000b1e7f89 */ /* 0x000e2200000e0000 */
[----:B---3--:R-:W-:-:S05]  /*8ec0*/  FFMA.FTZ R10, R2, R17, R10 ;  /* 0x00000011020a7223 */ /* 0x008fca000001000a */
[----:B------:R-:W1:Y:S01]  /*8ed0*/  SHFL.DOWN PT, R17, R10, 0x1, 0x1f ;  /* 0x08201f000a117f89 */ /* 0x000e6200000e0000 */
[----:B0-----:R-:W-:-:S05]  /*8ee0*/  @!P0 FADD.FTZ R11, R11, R30 ;  /* 0x0000001e0b0b8221 */ /* 0x001fca0000010000 */
[----:B------:R-:W0:Y:S01]  /*8ef0*/  SHFL.DOWN PT, R30, R11, 0x2, 0x1f ;  /* 0x08401f000b1e7f89 */ /* 0x000e2200000e0000 */
[----:B-1----:R-:W-:-:S05]  /*8f00*/  @!P0 FADD.FTZ R10, R10, R17 ;  /* 0x000000110a0a8221 */ /* 0x002fca0000010000 */
        /* <DEDUP_REMOVED lines=8> */
[----:B-1----:R-:W-:-:S05]  /*8f90*/  @!P0 FADD.FTZ R10, R10, R17 ;  /* 0x000000110a0a8221 */ /* 0x002fca0000010000 */
[----:B------:R-:W0:Y:S01]  /*8fa0*/  SHFL.DOWN PT, R30, R10, 0x8, 0x1f ;  /* 0x09001f000a1e7f89 */ /* 0x000e2200000e0000 */
[----:B------:R-:W-:-:S03]  /*8fb0*/  ISETP.GT.AND P0, PT, R7, 0x17, PT ;  /* 0x000000170700780c */ /* 0x000fc60003f04270 */
[----:B------:R1:W5:Y:S10]  /*8fc0*/  LDL.LU R7, [R1+0x21c] ;  /* 0x00021c0001077983 */ /* 0x0003740000300800 */
[----:B0-----:R-:W-:-:S02]  /*8fd0*/  @!P0 FADD.FTZ R10, R10, R30 ;  /* 0x0000001e0a0a8221 */ /* 0x001fc40000010000 */
[----:B------:R-:W2:Y:S01]  /*8fe0*/  LDL R30, [R1+0xa8] ;  /* 0x0000a800011e7983 */ /* 0x000ea20000100800 */
[----:B------:R-:W-:Y:S01]  /*8ff0*/  FADD.FTZ R36, R36, R23 ;  /* 0x0000001724247221 */ /* 0x000fe20000010000 */
[----:B--2---:R-:W-:Y:S01]  /*9000*/  FFMA.FTZ R23, R30, R23, R31 ;  /* 0x000000171e177223 */ /* 0x004fe2000001001f */
[----:B------:R-:W-:Y:S01]  /*9010*/  FADD.FTZ R30, R37, R20 ;  /* 0x00000014251e7221 */ /* 0x000fe20000010000 */
[----:B------:R-:W2:Y:S04]  /*9020*/  LDL R31, [R1+0xb4] ;  /* 0x0000b400011f7983 */ /* 0x000ea80000100800 */
[----:B------:R-:W2:Y:S01]  /*9030*/  LDL.LU R37, [R1] ;  /* 0x0000000001257983 */ /* 0x000ea20000300800 */
[----:B----4-:R-:W-:Y:S01]  /*9040*/  FFMA.FTZ R23, R6, R12, R23 ;  /* 0x0000000c06177223 */ /* 0x010fe20000010017 */
[----:B------:R-:W-:-:S02]  /*9050*/  FADD.FTZ R36, R36, R12 ;  /* 0x0000000c24247221 */ /* 0x000fc40000010000 */
[----:B------:R1:W5:Y:S01]  /*9060*/  LDL.LU R6, [R1+0x218] ;  /* 0x0002180001067983 */ /* 0x0003620000300800 */
[----:B------:R-:W-:-:S03]  /*9070*/  FADD.FTZ R30, R30, R14 ;  /* 0x0000000e1e1e7221 */ /* 0x000fc60000010000 */
[----:B------:R-:W3:Y:S01]  /*9080*/  LDL R12, [R1+0x18] ;  /* 0x00001800010c7983 */ /* 0x000ee20000100800 */
[----:B--2---:R-:W-:-:S04]  /*9090*/  FFMA.FTZ R31, R31, R20, R37 ;  /* 0x000000141f1f7223 */ /* 0x004fc80000010025 */
[----:B------:R-:W-:Y:S02]  /*90a0*/  FFMA.FTZ R31, R5, R14, R31 ;  /* 0x0000000e051f7223 */ /* 0x000fe4000001001f */
[----:B------:R1:W5:Y:S04]  /*90b0*/  LDL.LU R5, [R1+0x214] ;  /* 0x0002140001057983 */ /* 0x0003680000300800 */
[----:B------:R-:W2:Y:S01]  /*90c0*/  LDL R14, [R1+0x1c] ;  /* 0x00001c00010e7983 */ /* 0x000ea20000100800 */
[----:B------:R-:W-:Y:S01]  /*90d0*/  FFMA.FTZ R23, R4, R21, R23 ;  /* 0x0000001504177223 */ /* 0x000fe20000010017 */
[----:B------:R-:W-:Y:S02]  /*90e0*/  FADD.FTZ R36, R36, R21 ;  /* 0x0000001524247221 */ /* 0x000fe40000010000 */
[----:B------:R1:W5:Y:S04]  /*90f0*/  LDL.LU R4, [R1+0x210] ;  /* 0x0002100001047983 */ /* 0x0003680000300800 */
[----:B------:R-:W4:Y:S01]  /*9100*/  LDL R21, [R1+0x204] ;  /* 0x0002040001157983 */ /* 0x000f220000100800 */
[----:B---3--:R-:W-:-:S03]  /*9110*/  FFMA.FTZ R12, R12, R13, R23 ;  /* 0x0000000d0c0c7223 */ /* 0x008fc60000010017 */
[----:B------:R-:W0:Y:S01]  /*9120*/  SHFL.DOWN PT, R17, R11, 0x8, 0x1f ;  /* 0x09001f000b117f89 */ /* 0x000e2200000e0000 */
[----:B------:R-:W3:Y:S01]  /*9130*/  S2R R37, SR_LANEID ;  /* 0x0000000000257919 */ /* 0x000ee20000000000 */
[----:B------:R-:W1:Y:S01]  /*9140*/  S2UR UR7, SR_CgaCtaId ;  /* 0x00000000000779c3 */ /* 0x000e620000008800 */
[----:B0-----:R-:W-:Y:S02]  /*9150*/  @!P0 FADD.FTZ R11, R11, R17 ;  /* 0x000000110b0b8221 */ /* 0x001fe40000010000 */
[----:B------:R-:W0:Y:S01]  /*9160*/  SHFL.DOWN PT, R17, R10, 0x10, 0x1f ;  /* 0x0a001f000a117f89 */ /* 0x000e2200000e0000 */
[----:B--2---:R-:W-:Y:S01]  /*9170*/  FFMA.FTZ R31, R14, R22, R31 ;  /* 0x000000160e1f7223 */ /* 0x004fe2000001001f */
[----:B------:R-:W-:-:S03]  /*9180*/  FADD.FTZ R14, R36, R13 ;  /* 0x0000000d240e7221 */ /* 0x000fc60000010000 */
[----:B------:R-:W-:Y:S02]  /*9190*/  FFMA.FTZ R13, R2, R15, R31 ;  /* 0x0000000f020d7223 */ /* 0x000fe4000001001f */
[----:B------:R2:W5:Y:S04]  /*91a0*/  LDL.LU R2, [R1+0x208] ;  /* 0x0002080001027983 */ /* 0x0005680000300800 */
[----:B------:R-:W4:Y:S01]  /*91b0*/  SHFL.DOWN PT, R20, R11, 0x10, 0x1f ;  /* 0x0a001f000b147f89 */ /* 0x000f2200000e0000 */
[----:B---3--:R-:W-:Y:S01]  /*91c0*/  ISETP.GT.AND P0, PT, R37, 0xf, PT ;  /* 0x0000000f2500780c */ /* 0x008fe20003f04270 */
[----:B------:R-:W-:Y:S02]  /*91d0*/  UMOV UR6, 0x400 ;  /* 0x0000040000067882 */ /* 0x000fe40000000000 */
[----:B------:R-:W-:Y:S01]  /*91e0*/  UIADD3 UR5, UR6, 0xf0, URZ ;  /* 0x000000f006057890 */ /* 0x000fe2000fffe03f */
[----:B-----5:R-:W-:Y:S01]  /*91f0*/  ISETP.NE.AND P2, PT, R0, RZ, PT ;  /* 0x000000ff0000720c */ /* 0x020fe20003f45270 */
[----:B------:R-:W-:-:S02]  /*9200*/  FADD.FTZ R30, R30, R22 ;  /* 0x000000161e1e7221 */ /* 0x000fc40000010000 */
[----:B-1----:R-:W-:-:S06]  /*9210*/  ULEA UR5, UR7, UR5, 0x18 ;  /* 0x0000000507057291 */ /* 0x002fcc000f8ec03f */
[----:B0-----:R-:W-:Y:S01]  /*9220*/  @!P0 FADD.FTZ R10, R10, R17 ;  /* 0x000000110a0a8221 */ /* 0x001fe20000010000 */
[----:B------:R-:W-:Y:S01]  /*9230*/  FADD.FTZ R15, R30, R15 ;  /* 0x0000000f1e0f7221 */ /* 0x000fe20000010000 */
[----:B------:R-:W-:Y:S01]  /*9240*/  LEA R17, R0, UR5, 0x4 ;  /* 0x0000000500117c11 */ /* 0x000fe2000f8e20ff */
[----:B----4-:R-:W-:Y:S01]  /*9250*/  @!P0 FADD.FTZ R11, R11, R20 ;  /* 0x000000140b0b8221 */ /* 0x010fe20000010000 */
[----:B------:R-:W-:-:S03]  /*9260*/  ISETP.NE.AND P0, PT, R37, RZ, PT ;  /* 0x000000ff2500720c */ /* 0x000fc60003f05270 */
[----:B------:R2:W-:Y:S01]  /*9270*/  STS.128 [R17], R12 ;  /* 0x0000000c11007388 */ /* 0x0005e20000000c00 */
[----:B------:R-:W-:Y:S01]  /*9280*/  BSSY B0, `(.L_x_2634) ;  /* 0x0000040000007945 */ /* 0x000fe20003800000 */
[----:B------:R-:W-:-:S08]  /*9290*/  ISETP.GT.U32.AND P3, PT, R0, 0x2f, PT ;  /* 0x0000002f0000780c */ /* 0x000fd00003f64070 */
[----:B------:R2:W-:Y:S01]  /*92a0*/  @!P0 STS.64 [R21+0x18], R10 ;  /* 0x0000180a15008388 */ /* 0x0005e20000000a00 */
[----:B------:R-:W-:Y:S06]  /*92b0*/  BAR.SYNC.DEFER_BLOCKING 0x0 ;  /* 0x0000000000007b1d */ /* 0x000fec0000010000 */
[----:B------:R-:W-:Y:S05]  /*92c0*/  @P2 BRA `(.L_x_2635) ;  /* 0x0000000000ec2947 */ /* 0x000fea0003800000 */
[----:B------:R-:W-:-:S09]  /*92d0*/  ULEA UR5, UR7, UR6, 0x18 ;  /* 0x0000000607057291 */ /* 0x000fd2000f8ec03f */
[----:B--2---:R-:W0:Y:S02]  /*92e0*/  LDS.128 R20, [UR5+0x20] ;  /* 0x00002005ff147984 */ /* 0x004e240008000c00 */
        /* <DEDUP_REMOVED lines=57> */
.L_x_2635:
[----:B------:R-:W-:Y:S05]  /*9680*/  BSYNC B0 ;  /* 0x0000000000007941 */ /* 0x000fea0003800000 */
.L_x_2634:
[----:B------:R-:W-:Y:S06]  /*9690*/  BAR.SYNC.DEFER_BLOCKING 0x0 ;  /* 0x0000000000007b1d */ /* 0x000fec0000010000 */
[----:B------:R-:W-:Y:S04]  /*96a0*/  BSSY B0, `(.L_x_2636) ;  /* 0x000004d000007945 */ /* 0x000fe80003800000 */
[----:B------:R-:W-:Y:S05]  /*96b0*/  @P3 BRA `(.L_x_2637) ;  /* 0x00000004002c3947 */ /* 0x000fea0003800000 */
[----:B--2---:R-:W0:Y:S02]  /*96c0*/  LDS.128 R20, [R17+0x300] ;  /* 0x0003000011147984 */ /* 0x004e240000000c00 */
        /* <DEDUP_REMOVED lines=74> */
.L_x_2637:
[----:B------:R-:W-:Y:S05]  /*9b70*/  BSYNC B0 ;  /* 0x0000000000007941 */ /* 0x000fea0003800000 */
.L_x_2636:
[----:B--2---:R-:W0:Y:S01]  /*9b80*/  LDC.64 R20, c[0x0][0x268] ;  /* 0x00009a00ff147b82 */ /* 0x004e220000000a00 */
        /* <DEDUP_REMOVED lines=18> */
.L_x_2639:
[----:B------:R-:W-:Y:S05]  /*9cb0*/  BSYNC B0 ;  /* 0x0000000000007941 */ /* 0x000fea0003800000 */
.L_x_2638:
        /* <DEDUP_REMOVED lines=16> */
[----:B0-----:R-:W0:Y:S01]  /*9dc0*/  S2R R14, SR_LANEID ;  /* 0x00000000000e7919 */ /* 0x001e220000000000 */
[----:B------:R-:W-:Y:S02]  /*9dd0*/  UIMAD UR16, UR24, UR14, UR13 ;  /* 0x0000000e181072a4 */ /* 0x000fe4000f8e020d */
[----:B------:R-:W-:Y:S02]  /*9de0*/  ULOP3.LUT UP0, URZ, UR4, 0x2, URZ, 0xc0, !UPT ;  /* 0x00000002043f7892 */ /* 0x000fe4000f80c03f */
[----:B------:R-:W-:Y:S01]  /*9df0*/  UIMAD.WIDE.U32 UR16, UR16, 0x8, UR6 ;  /* 0x00000008101078a5 */ /* 0x000fe2000f8e0006 */
[----:B------:R-:W-:Y:S02]  /*9e00*/  UMOV UR5, 0x1 ;  /* 0x0000000100057882 */ /* 0x000fe40000000000 */
[----:B------:R-:W-:-:S03]  /*9e10*/  USEL UR5, UR5, 0xffffffff, !UP0 ;  /* 0xffffffff05057887 */ /* 0x000fc6000c000000 */
[----:B------:R-:W-:Y:S01]  /*9e20*/  MOV R12, UR16 ;  /* 0x00000010000c7c02 */ /* 0x000fe20008000f00 */
[----:B------:R-:W-:Y:S01]  /*9e30*/  VOTEU.ANY UR16, UPT, PT ;  /* 0x0000000000107886 */ /* 0x000fe200038e0100 */
[----:B------:R-:W-:Y:S01]  /*9e40*/  MOV R13, UR17 ;  /* 0x00000011000d7c02 */ /* 0x000fe20008000f00 */
[----:B------:R-:W-:Y:S02]  /*9e50*/  UFLO.U32 UR17, UR16 ;  /* 0x00000010001172bd */ /* 0x000fe400080e0000 */
[----:B------:R-:W-:Y:S02]  /*9e60*/  UPOPC UR16, UR16 ;  /* 0x00000010001072bf */ /* 0x000fe40008000000 */
[----:B------:R1:W-:Y:S02]  /*9e70*/  STG.E.64 desc[UR22][R12.64], R10 ;  /* 0x0000000a0c007986 */ /* 0x0003e4000c101b16 */
[----:B------:R-:W-:Y:S01]  /*9e80*/  UIMAD UR5, UR5, UR16, URZ ;  /* 0x00000010050572a4 */ /* 0x000fe2000f8e023f */
[----:B0-----:R-:W-:-:S05]  /*9e90*/  ISETP.EQ.U32.AND P0, PT, R14, UR17, PT ;  /* 0x000000110e007c0c */ /* 0x001fca000bf02070 */
[----:B------:R-:W-:Y:S02]  /*9ea0*/  MOV R14, UR5 ;  /* 0x00000005000e7c02 */ /* 0x000fe40008000f00 */
[----:B-1----:R-:W-:Y:S02]  /*9eb0*/  MOV R12, UR18 ;  /* 0x00000012000c7c02 */ /* 0x002fe40008000f00 */
        /* <DEDUP_REMOVED lines=9> */
.L_x_2642:
[----:B------:R-:W-:Y:S02]  /*9f50*/  MOV R12, UR18 ;  /* 0x00000012000c7c02 */ /* 0x000fe40008000f00 */
[----:B------:R-:W-:-:S05]  /*9f60*/  MOV R13, UR19 ;  /* 0x00000013000d7c02 */ /* 0x000fca0008000f00 */
[----:B------:R-:W2:Y:S04]  /*9f70*/  LDG.E.STRONG.GPU R12, desc[UR22][R12.64] ;  /* 0x000000160c0c7981 */ /* 0x000ea8000c1ef900 */
[----:B--2---:R-:W-:Y:S01]  /*9f80*/  CCTL.IVALL ;  /* 0x00000000ff00798f */ /* 0x004fe20002000000 */
[----:B------:R-:W-:Y:S05]  /*9f90*/  YIELD ;  /* 0x0000000000007946 */ /* 0x000fea0003800000 */
[----:B------:R-:W-:-:S13]  /*9fa0*/  ISETP.NE.AND P0, PT, R12, R14, PT ;  /* 0x0000000e0c00720c */ /* 0x000fda0003f05270 */
[----:B------:R-:W-:Y:S05]  /*9fb0*/  @P0 BRA `(.L_x_2642) ;  /* 0xfffffffc00e40947 */ /* 0x000fea000383ffff */
.L_x_2641:
        /* <DEDUP_REMOVED lines=19> */
.L_x_2646:
[----:B0-----:R-:W0:Y:S02]  /*a0f0*/  S2R R12, SR_CTAID.X ;  /* 0x00000000000c7919 */ /* 0x001e240000002500 */
        /* <DEDUP_REMOVED lines=164> */
.L_x_2645:
        /* <DEDUP_REMOVED lines=87> */
.L_x_2647:
[----:B------:R-:W-:-:S13]  /*b0b0*/  ISETP.NE.OR P0, PT, RZ, UR16, P0 ;  /* 0x00000010ff007c0c */ /* 0x000fda0008705670 */
[----:B------:R-:W-:Y:S05]  /*b0c0*/  @!P0 BRA `(.L_x_2643) ;  /* 0x0000000000b08947 */ /* 0x000fea0003800000 */
.L_x_2644:
[----:B0-----:R-:W0:Y:S02]  /*b0d0*/  S2R R12, SR_CTAID.X ;  /* 0x00000000000c7919 */ /* 0x001e240000002500 */
        /* <DEDUP_REMOVED lines=43> */
.L_x_2643:
[----:B------:R-:W-:-:S06]  /*b390*/  ULOP3.LUT UP0, UR15, UR15, 0x3, URZ, 0xc0, !UPT ;  /* 0x000000030f0f7892 */ /* 0x000fcc000f80c03f */
[----:B------:R-:W-:-:S13]  /*b3a0*/  PLOP3.LUT P0, PT, PT, PT, UP0, 0x80, 0x0 ;  /* 0x000000000000781c */ /* 0x000fda0003f0f008 */
[----:B------:R-:W-:Y:S05]  /*b3b0*/  @!P0 BRA `(.L_x_2640) ;  /* 0x0000000000948947 */ /* 0x000fea0003800000 */
[----:B0-----:R-:W0:Y:S01]  /*b3c0*/  S2R R14, SR_CTAID.X ;  /* 0x00000000000e7919 */ /* 0x001e220000002500 */
        /* <DEDUP_REMOVED lines=8> */
[----:B--2---:R-:W-:Y:S01]  /*b450*/  FADD.FTZ R10, R10, R12 ;  /* 0x0000000c0a0a7221 */ /* 0x004fe20000010000 */
[----:B------:R-:W-:-:S07]  /*b460*/  FADD.FTZ R11, R11, R13 ;  /* 0x0000000d0b0b7221 */ /* 0x000fce0000010000 */
.L_x_2649:
[----:B------:R-:W-:Y:S05]  /*b470*/  BSYNC B0 ;  /* 0x0000000000007941 */ /* 0x000fea0003800000 */
.L_x_2648:
        /* <DEDUP_REMOVED lines=13> */
[----:B--2---:R-:W-:Y:S01]  /*b550*/  @!P3 FADD.FTZ R10, R10, R12 ;  /* 0x0000000c0a0ab221 */ /* 0x004fe20000010000 */
        /* <DEDUP_REMOVED lines=11> */
.L_x_2640:
        /* <DEDUP_REMOVED lines=32> */
.L_x_2650:
        /* <DEDUP_REMOVED lines=22> */
.L_x_2652:
[----:B------:R-:W-:Y:S05]  /*b970*/  BSYNC B0 ;  /* 0x0000000000007941 */ /* 0x000fea0003800000 */
.L_x_2651:
        /* <DEDUP_REMOVED lines=32> */
.L_x_2653:
[----:B------:R-:W-:Y:S04]  /*bb80*/  BSSY B0, `(.L_x_2654) ;  /* 0x0000015000007945 */ /* 0x000fe80003800000 */
[----:B------:R-:W-:Y:S05]  /*bb90*/  @P0 BRA `(.L_x_2655) ;  /* 0x00000000004c0947 */ /* 0x000fea0003800000 */
[----:B------:R-:W-:Y:S01]  /*bba0*/  MOV R10, UR5 ;  /* 0x00000005000a7c02 */ /* 0x000fe20008000f00 */
[----:B------:R-:W-:Y:S01]  /*bbb0*/  ULDC.64 UR14, c[0x0][0x288] ;  /* 0x0000a200000e7ab9 */ /* 0x000fe20000000a00 */
[----:B------:R-:W-:-:S03]  /*bbc0*/  MOV R12, R6 ;  /* 0x00000006000c7202 */ /* 0x000fc60000000f00 */
[----:B------:R-:W-:-:S04]  /*bbd0*/  FFMA.FTZ R10, R21, R10, UR13 ;  /* 0x0000000d150a7e23 */ /* 0x000fc8000801000a */
[----:B0-----:R-:W-:Y:S01]  /*bbe0*/  FFMA.FTZ R14, R3, R14, -R10 ;  /* 0x0000000e030e7223 */ /* 0x001fe2000001080a */
[----:B------:R-:W-:-:S05]  /*bbf0*/  MOV R10, UR5 ;  /* 0x00000005000a7c02 */ /* 0x000fca0008000f00 */
[----:B------:R-:W-:-:S04]  /*bc00*/  FFMA.FTZ R10, R20, R10, UR13 ;  /* 0x0000000d140a7e23 */ /* 0x000fc8000801000a */
        /* <DEDUP_REMOVED lines=12> */
.L_x_2655:
[----:B------:R-:W-:Y:S05]  /*bcd0*/  BSYNC B0 ;  /* 0x0000000000007941 */ /* 0x000fea0003800000 */
.L_x_2654:
[----:B------:R2:W5:Y:S04]  /*bce0*/  LDL R31, [R1+0x1a0] ;  /* 0x0001a000011f7983 */ /* 0x0005680000100800 */
[----:B0-----:R2:W5:Y:S04]  /*bcf0*/  LDL R15, [R1+0x78] ;  /* 0x00007800010f7983 */ /* 0x0015680000100800 */
[----:B------:R2:W5:Y:S04]  /*bd00*/  LDL R30, [R1+0x1b0] ;  /* 0x0001b000011e7983 */ /* 0x0005680000100800 */
[----:B------:R2:W5:Y:S01]  /*bd10*/  LDL R14, [R1+0x7c] ;  /* 0x00007c00010e7983 */ /* 0x0005620000100800 */
[----:B------:R-:W-:-:S02]  /*bd20*/  IADD3 R22, R2, 0x20, RZ ;  /* 0x0000002002167810 */ /* 0x000fc40007ffe0ff */
[C---:B------:R-:W-:Y:S02]  /*bd30*/  IADD3 R17, R2.reuse, 0x30, RZ ;  /* 0x0000003002117810 */ /* 0x040fe40007ffe0ff */
[C---:B------:R-:W-:Y:S02]  /*bd40*/  IADD3 R20, R2.reuse, 0x30, RZ ;  /* 0x0000003002147810 */ /* 0x040fe40007ffe0ff */
[----:B-1----:R-:W-:Y:S02]  /*bd50*/  IADD3 R13, R2, 0x20, RZ ;  /* 0x00000020020d7810 */ /* 0x002fe40007ffe0ff */
        /* <DEDUP_REMOVED lines=33> */
.L_x_2656:
[----:B------:R-:W-:Y:S04]  /*bf70*/  BSSY B0, `(.L_x_2657) ;  /* 0x0000015000007945 */ /* 0x000fe80003800000 */
[----:B------:R-:W-:Y:S05]  /*bf80*/  @P2 BRA `(.L_x_2658) ;  /* 0x00000000004c2947 */ /* 0x000fea0003800000 */
[----:B------:R-:W-:Y:S01]  /*bf90*/  MOV R10, UR5 ;  /* 0x00000005000a7c02 */ /* 0x000fe20008000f00 */
[----:B------:R-:W-:Y:S01]  /*bfa0*/  ULDC.64 UR14, c[0x0][0x288] ;  /* 0x0000a200000e7ab9 */ /* 0x000fe20000000a00 */
[----:B------:R-:W-:-:S03]  /*bfb0*/  MOV R12, R6 ;  /* 0x00000006000c7202 */ /* 0x000fc60000000f00 */
[----:B-----5:R-:W-:-:S04]  /*bfc0*/  FFMA.FTZ R10, R31, R10, UR13 ;  /* 0x0000000d1f0a7e23 */ /* 0x020fc8000801000a */
        /* <DEDUP_REMOVED lines=15> */
.L_x_2658:
[----:B------:R-:W-:Y:S05]  /*c0c0*/  BSYNC B0 ;  /* 0x0000000000007941 */ /* 0x000fea0003800000 */
.L_x_2657:
        /* <DEDUP_REMOVED lines=25> */
.L_x_2659:
[----:B------:R-:W-:Y:S04]  /*c260*/  BSSY B0, `(.L_x_2660) ;  /* 0x0000019000007945 */ /* 0x000fe80003800000 */
[----:B------:R-:W-:Y:S05]  /*c270*/  @P3 BRA `(.L_x_2661) ;  /* 0x00000000005c3947 */ /* 0x000fea0003800000 */
[----:B0----5:R-:W3:Y:S01]  /*c280*/  LDL.LU R14, [R1+0x1a4] ;  /* 0x0001a400010e7983 */ /* 0x021ee20000300800 */
[----:B-12---:R-:W-:Y:S01]  /*c290*/  MOV R10, UR5 ;  /* 0x00000005000a7c02 */ /* 0x006fe20008000f00 */
[----:B------:R-:W-:Y:S02]  /*c2a0*/  ULDC.64 UR14, c[0x0][0x288] ;  /* 0x0000a200000e7ab9 */ /* 0x000fe40000000a00 */
[----:B------:R-:W2:Y:S04]  /*c2b0*/  LDL.LU R13, [R1+0x70] ;  /* 0x00007000010d7983 */ /* 0x000ea80000300800 */
[----:B------:R-:W4:Y:S04]  /*c2c0*/  LDL.LU R12, [R1+0x1b4] ;  /* 0x0001b400010c7983 */ /* 0x000f280000300800 */
[----:B------:R-:W4:Y:S01]  /*c2d0*/  LDL.LU R11, [R1+0x74] ;  /* 0x00007400010b7983 */ /* 0x000f220000300800 */
[----:B---3--:R-:W-:-:S04]  /*c2e0*/  FFMA.FTZ R10, R14, R10, UR13 ;  /* 0x0000000d0e0a7e23 */ /* 0x008fc8000801000a */
[----:B--2---:R-:W-:Y:S01]  /*c2f0*/  FFMA.FTZ R14, R3, R13, -R10 ;  /* 0x0000000d030e7223 */ /* 0x004fe2000001080a */
[----:B------:R-:W-:Y:S02]  /*c300*/  MOV R10, UR5 ;  /* 0x00000005000a7c02 */ /* 0x000fe40008000f00 */
[----:B------:R-:W-:-:S03]  /*c310*/  MOV R13, R9 ;  /* 0x00000009000d7202 */ /* 0x000fc60000000f00 */
[----:B----4-:R-:W-:Y:S01]  /*c320*/  FFMA.FTZ R10, R12, R10, UR13 ;  /* 0x0000000d0c0a7e23 */ /* 0x010fe2000801000a */
        /* <DEDUP_REMOVED lines=12> */
.L_x_2661:
[----:B------:R-:W-:Y:S05]  /*c3f0*/  BSYNC B0 ;  /* 0x0000000000007941 */ /* 0x000fea0003800000 */
.L_x_2660:
[----:B-----5:R4:W5:Y:S04]  /*c400*/  LDL R31, [R1+0x1ac] ;  /* 0x0001ac00011f7983 */ /* 0x0209680000100800 */
[----:B0-----:R4:W5:Y:S04]  /*c410*/  LDL R14, [R1+0x60] ;  /* 0x00006000010e7983 */ /* 0x0019680000100800 */
[----:B------:R4:W5:Y:S04]  /*c420*/  LDL R30, [R1+0x1bc] ;  /* 0x0001bc00011e7983 */ /* 0x0009680000100800 */
[----:B------:R4:W5:Y:S01]  /*c430*/  LDL R15, [R1+0x64] ;  /* 0x00006400010f7983 */ /* 0x0009620000100800 */
[----:B------:R-:W-:-:S02]  /*c440*/  IADD3 R17, R2, 0x60, RZ ;  /* 0x0000006002117810 */ /* 0x000fc40007ffe0ff */
[C---:B------:R-:W-:Y:S02]  /*c450*/  IADD3 R20, R2.reuse, 0x60, RZ ;  /* 0x0000006002147810 */ /* 0x040fe40007ffe0ff */
[C---:B------:R-:W-:Y:S02]  /*c460*/  IADD3 R22, R2.reuse, 0x50, RZ ;  /* 0x0000005002167810 */ /* 0x040fe40007ffe0ff */
[----:B-1-3--:R-:W-:Y:S02]  /*c470*/  IADD3 R13, R2, 0x40, RZ ;  /* 0x00000040020d7810 */ /* 0x00afe40007ffe0ff */
        /* <DEDUP_REMOVED lines=15> */
[----:B--2--5:R-:W-:-:S04]  /*c570*/  FFMA.FTZ R10, R31, R3, R4 ;  /* 0x000000031f0a7223 */ /* 0x024fc80000010004 */
        /* <DEDUP_REMOVED lines=19> */
.L_x_2662:
[----:B------:R-:W-:Y:S04]  /*c6b0*/  BSSY B0, `(.L_x_2663) ;  /* 0x0000015000007945 */ /* 0x000fe80003800000 */
[----:B------:R-:W-:Y:S05]  /*c6c0*/  @P6 BRA `(.L_x_2664) ;  /* 0x00000000004c6947 */ /* 0x000fea0003800000 */
[----:B--2---:R-:W-:Y:S01]  /*c6d0*/  MOV R10, UR5 ;  /* 0x00000005000a7c02 */ /* 0x004fe20008000f00 */
        /* <DEDUP_REMOVED lines=18> */
.L_x_2664:
[----:B------:R-:W-:Y:S05]  /*c800*/  BSYNC B0 ;  /* 0x0000000000007941 */ /* 0x000fea0003800000 */
.L_x_2663:
[----:B------:R-:W-:Y:S05]  /*c810*/  @!P5 BRA `(.L_x_2665) ;  /* 0x000000000060d947 */ /* 0x000fea0003800000 */
[----:B-12---:R-:W2:Y:S04]  /*c820*/  LDL R10, [R1+0x2c] ;  /* 0x00002c00010a7983 */ /* 0x006ea80000100800 */
        /* <DEDUP_REMOVED lines=23> */
.L_x_2665:
[----:B------:R-:W-:Y:S04]  /*c9a0*/  BSSY B0, `(.L_x_2666) ;  /* 0x0000019000007945 */ /* 0x000fe80003800000 */
[----:B------:R-:W-:Y:S05]  /*c9b0*/  @P0 BRA `(.L_x_2667) ;  /* 0x00000000005c0947 */ /* 0x000fea0003800000 */
[----:B0----5:R-:W4:Y:S01]  /*c9c0*/  LDL.LU R14, [R1+0x2c] ;  /* 0x00002c00010e7983 */ /* 0x021f220000300800 */
[----:B-123--:R-:W-:Y:S01]  /*c9d0*/  MOV R10, UR5 ;  /* 0x00000005000a7c02 */ /* 0x00efe20008000f00 */
[----:B------:R-:W-:Y:S02]  /*c9e0*/  ULDC.64 UR14, c[0x0][0x288] ;  /* 0x0000a200000e7ab9 */ /* 0x000fe40000000a00 */
[----:B------:R-:W2:Y:S04]  /*c9f0*/  LDL.LU R13, [R1+0x58] ;  /* 0x00005800010d7983 */ /* 0x000ea80000300800 */
[----:B------:R-:W3:Y:S04]  /*ca00*/  LDL.LU R12, [R1+0x1c0] ;  /* 0x0001c000010c7983 */ /* 0x000ee80000300800 */
[----:B------:R-:W3:Y:S01]  /*ca10*/  LDL.LU R11, [R1+0x5c] ;  /* 0x00005c00010b7983 */ /* 0x000ee20000300800 */
[----:B----4-:R-:W-:-:S04]  /*ca20*/  FFMA.FTZ R10, R14, R10, UR13 ;  /* 0x0000000d0e0a7e23 */ /* 0x010fc8000801000a */
[----:B--2---:R-:W-:Y:S01]  /*ca30*/  FFMA.FTZ R14, R3, R13, -R10 ;  /* 0x0000000d030e7223 */ /* 0x004fe2000001080a */
[----:B------:R-:W-:Y:S02]  /*ca40*/  MOV R10, UR5 ;  /* 0x00000005000a7c02 */ /* 0x000fe40008000f00 */
[----:B------:R-:W-:-:S03]  /*ca50*/  MOV R13, R9 ;  /* 0x00000009000d7202 */ /* 0x000fc60000000f00 */
[----:B---3--:R-:W-:Y:S01]  /*ca60*/  FFMA.FTZ R10, R12, R10, UR13 ;  /* 0x0000000d0c0a7e23 */ /* 0x008fe2000801000a */
        /* <DEDUP_REMOVED lines=12> */
.L_x_2667:
[----:B------:R-:W-:Y:S05]  /*cb30*/  BSYNC B0 ;  /* 0x0000000000007941 */ /* 0x000fea0003800000 */
.L_x_2666:
[----:B------:R-:W-:Y:S05]  /*cb40*/  @!P5 BRA `(.L_x_2668) ;  /* 0x000000000060d947 */ /* 0x000fea0003800000 */
[----:B-1234-:R-:W2:Y:S04]  /*cb50*/  LDL R10, [R1+0x30] ;  /* 0x00003000010a7983 */ /* 0x01eea80000100800 */
        /* <DEDUP_REMOVED lines=23> */
.L_x_2668:
[----:B------:R-:W-:Y:S04]  /*ccd0*/  BSSY B0, `(.L_x_2669) ;  /* 0x0000019000007945 */ /* 0x000fe80003800000 */
[----:B------:R-:W-:Y:S05]  /*cce0*/  @P2 BRA `(.L_x_2670) ;  /* 0x00000000005c2947 */ /* 0x000fea0003800000 */
[----:B0----5:R-:W2:Y:S02]  /*ccf0*/  LDL.LU R14, [R1+0x30] ;  /* 0x00003000010e7983 */ /* 0x021ea40000300800 */
[----:B-1234-:R-:W-:Y:S01]  /*cd00*/  MOV R10, UR5 ;  /* 0x00000005000a7c02 */ /* 0x01efe20008000f00 */
[----:B------:R-:W-:Y:S01]  /*cd10*/  ULDC.64 UR14, c[0x0][0x288] ;  /* 0x0000a200000e7ab9 */ /* 0x000fe20000000a00 */
[----:B------:R-:W2:Y:S04]  /*cd20*/  LDL.LU R13, [R1+0x10] ;  /* 0x00001000010d7983 */ /* 0x000ea80000300800 */
[----:B------:R-:W3:Y:S04]  /*cd30*/  LDL.LU R12, [R1+0x34] ;  /* 0x00003400010c7983 */ /* 0x000ee80000300800 */
[----:B------:R-:W4:Y:S01]  /*cd40*/  LDL.LU R11, [R1+0x14] ;  /* 0x00001400010b7983 */ /* 0x000f220000300800 */
[----:B------:R-:W-:-:S04]  /*cd50*/  FFMA.FTZ R10, R14, R10, UR13 ;  /* 0x0000000d0e0a7e23 */ /* 0x000fc8000801000a */
[----:B--2---:R-:W-:Y:S01]  /*cd60*/  FFMA.FTZ R14, R3, R13, -R10 ;  /* 0x0000000d030e7223 */ /* 0x004fe2000001080a */
[----:B------:R-:W-:Y:S02]  /*cd70*/  MOV R10, UR5 ;  /* 0x00000005000a7c02 */ /* 0x000fe40008000f00 */
[----:B------:R-:W-:-:S03]  /*cd80*/  MOV R13, R9 ;  /* 0x00000009000d7202 */ /* 0x000fc60000000f00 */
[----:B---3--:R-:W-:Y:S01]  /*cd90*/  FFMA.FTZ R10, R12, R10, UR13 ;  /* 0x0000000d0c0a7e23 */ /* 0x008fe2000801000a */
[----:B------:R-:W-:-:S03]  /*cda0*/  MOV R12, R6 ;  /* 0x00000006000c7202 */ /* 0x000fc60000000f00 */
[----:B----4-:R-:W-:Y:S01]  /*cdb0*/  FFMA.FTZ R15, R16, R11, -R10 ;  /* 0x0000000b100f7223 */ /* 0x010fe2000001080a */
        /* <DEDUP_REMOVED lines=10> */
.L_x_2670:
[----:B------:R-:W-:Y:S05]  /*ce60*/  BSYNC B0 ;  /* 0x0000000000007941 */ /* 0x000fea0003800000 */
.L_x_2669:
        /* <DEDUP_REMOVED lines=10> */
[----:B------:R-:W-:Y:S02]  /*cf10*/  SHF.R.S32.HI R14, RZ, 0x1f, R14 ;  /* 0x0000001fff0e7819 */ /* 0x000fe4000001140e */
        /* <DEDUP_REMOVED lines=18> */
[----:B-1234-:R-:W-:Y:S01]  /*d040*/  IADD3 R10, R2, 0xd0, RZ ;  /* 0x000000d0020a7810 */ /* 0x01efe20007ffe0ff */
[----:B0-----:R-:W-:Y:S08]  /*d050*/  @!P5 BRA `(.L_x_2671) ;  /* 0x000000000058d947 */ /* 0x001ff00003800000 */
[----:B------:R-:W2:Y:S04]  /*d060*/  LDL R11, [R1+0x38] ;  /* 0x00003800010b7983 */ /* 0x000ea80000100800 */
[----:B------:R-:W3:Y:S01]  /*d070*/  LDL.LU R13, [R1+0x8] ;  /* 0x00000800010d7983 */ /* 0x000ee20000300800 */
        /* <DEDUP_REMOVED lines=14> */
[----:B------:R-:W0:Y:S02]  /*d160*/  MUFU.RCP R12, R12 ;  /* 0x0000000c000c7308 */ /* 0x000e240000001000 */
[----:B0----5:R-:W-:Y:S01]  /*d170*/  FMUL.FTZ R13, R15, R12 ;  /* 0x0000000c0f0d7220 */ /* 0x021fe20000410000 */
[----:B------:R-:W-:-:S04]  /*d180*/  FADD.FTZ R12, -R12, 1 ;  /* 0x3f8000000c0c7421 */ /* 0x000fc80000010100 */
[----:B------:R-:W-:-:S04]  /*d190*/  FFMA.FTZ R12, R11, R12, 1 ;  /* 0x3f8000000b0c7423 */ /* 0x000fc8000001000c */
[----:B------:R-:W-:-:S05]  /*d1a0*/  FMUL.FTZ R15, R13, R12 ;  /* 0x0000000c0d0f7220 */ /* 0x000fca0000410000 */
[----:B------:R0:W-:Y:S02]  /*d1b0*/  STL [R1+0xc], R15 ;  /* 0x00000c0f01007387 */ /* 0x0001e40000100800 */
.L_x_2671:
[----:B------:R-:W-:Y:S04]  /*d1c0*/  BSSY B0, `(.L_x_2672) ;  /* 0x0000017000007945 */ /* 0x000fe80003800000 */
[----:B------:R-:W-:Y:S05]  /*d1d0*/  @P3 BRA `(.L_x_2673) ;  /* 0x0000000000543947 */ /* 0x000fea0003800000 */
[----:B------:R-:W2:Y:S01]  /*d1e0*/  LDL.LU R13, [R1+0x38] ;  /* 0x00003800010d7983 */ /* 0x000ea20000300800 */
[----:B------:R-:W-:Y:S01]  /*d1f0*/  MOV R11, UR5 ;  /* 0x00000005000b7c02 */ /* 0x000fe20008000f00 */
[----:B------:R-:W-:Y:S02]  /*d200*/  ULDC.64 UR14, c[0x0][0x288] ;  /* 0x0000a200000e7ab9 */ /* 0x000fe40000000a00 */
[----:B------:R-:W3:Y:S02]  /*d210*/  LDL.LU R12, [R1+0x8] ;  /* 0x00000800010c7983 */ /* 0x000ee40000300800 */
[----:B--2---:R-:W-:-:S04]  /*d220*/  FFMA.FTZ R11, R13, R11, UR13 ;  /* 0x0000000d0d0b7e23 */ /* 0x004fc8000801000b */
[----:B---3--:R-:W-:Y:S01]  /*d230*/  FFMA.FTZ R11, R3, R12, -R11 ;  /* 0x0000000c030b7223 */ /* 0x008fe2000001080b */
[----:B------:R-:W-:-:S05]  /*d240*/  MOV R12, UR5 ;  /* 0x00000005000c7c02 */ /* 0x000fca0008000f00 */
[----:B------:R-:W-:-:S04]  /*d250*/  FFMA.FTZ R12, R17, R12, UR13 ;  /* 0x0000000d110c7e23 */ /* 0x000fc8000801000c */
[----:B-----5:R-:W-:Y:S01]  /*d260*/  FFMA.FTZ R17, R16, R15, -R12 ;  /* 0x0000000f10117223 */ /* 0x020fe2000001080c */
[----:B------:R-:W-:Y:S01]  /*d270*/  IMAD R12, R14, UR14, RZ ;  /* 0x0000000e0e0c7c24 */ /* 0x000fe2000f8e02ff */
[----:B------:R-:W-:Y:S02]  /*d280*/  MOV R14, R6 ;  /* 0x00000006000e7202 */ /* 0x000fe40000000f00 */
[----:B0-----:R-:W-:Y:S01]  /*d290*/  MOV R15, R9 ;  /* 0x00000009000f7202 */ /* 0x001fe20000000f00 */
        /* <DEDUP_REMOVED lines=9> */
.L_x_2673:
[----:B------:R-:W-:Y:S05]  /*d330*/  BSYNC B0 ;  /* 0x0000000000007941 */ /* 0x000fea0003800000 */
.L_x_2672:
[----:B------:R-:W-:Y:S05]  /*d340*/  @!P5 BRA `(.L_x_2674) ;  /* 0x000000000050d947 */ /* 0x000fea0003800000 */
[----:B------:R-:W2:Y:S04]  /*d350*/  LDL R11, [R1+0x3c] ;  /* 0x00003c00010b7983 */ /* 0x000ea80000100800 */
[----:B-1----:R-:W3:Y:S01]  /*d360*/  LDL R13, [R1+0x1c8] ;  /* 0x0001c800010d7983 */ /* 0x002ee20000100800 */
        /* <DEDUP_REMOVED lines=18> */
.L_x_2674:
[----:B------:R-:W-:Y:S04]  /*d490*/  BSSY B0, `(.L_x_2675) ;  /* 0x0000017000007945 */ /* 0x000fe80003800000 */
[----:B------:R-:W-:Y:S05]  /*d4a0*/  @P4 BRA `(.L_x_2676) ;  /* 0x0000000000544947 */ /* 0x000fea0003800000 */
[----:B-1----:R-:W2:Y:S01]  /*d4b0*/  LDL.LU R13, [R1+0x3c] ;  /* 0x00003c00010d7983 */ /* 0x002ea20000300800 */
[----:B------:R-:W-:Y:S01]  /*d4c0*/  MOV R11, UR5 ;  /* 0x00000005000b7c02 */ /* 0x000fe20008000f00 */
[----:B------:R-:W-:Y:S02]  /*d4d0*/  ULDC.64 UR14, c[0x0][0x288] ;  /* 0x0000a200000e7ab9 */ /* 0x000fe40000000a00 */
[----:B------:R-:W3:Y:S01]  /*d4e0*/  LDL.LU R12, [R1+0x1c8] ;  /* 0x0001c800010c7983 */ /* 0x000ee20000300800 */
[----:B------:R-:W-:Y:S02]  /*d4f0*/  MOV R14, R6 ;  /* 0x00000006000e7202 */ /* 0x000fe40000000f00 */
[----:B0----5:R-:W-:-:S03]  /*d500*/  MOV R15, R9 ;  /* 0x00000009000f7202 */ /* 0x021fc60000000f00 */
[----:B------:R-:W-:-:S04]  /*d510*/  IMAD.WIDE.U32 R14, R33, UR14, R14 ;  /* 0x0000000e210e7c25 */ /* 0x000fc8000f8e000e */
[----:B--2---:R-:W-:-:S04]  /*d520*/  FFMA.FTZ R11, R13, R11, UR13 ;  /* 0x0000000d0d0b7e23 */ /* 0x004fc8000801000b */
[----:B------:R-:W-:Y:S01]  /*d530*/  FFMA.FTZ R34, R3, R34, -R11 ;  /* 0x0000002203227223 */ /* 0x000fe2000001080b */
[----:B------:R-:W-:-:S05]  /*d540*/  MOV R11, UR5 ;  /* 0x00000005000b7c02 */ /* 0x000fca0008000f00 */
[----:B---3--:R-:W-:-:S04]  /*d550*/  FFMA.FTZ R11, R12, R11, UR13 ;  /* 0x0000000d0c0b7e23 */ /* 0x008fc8000801000b */
[----:B------:R-:W-:Y:S01]  /*d560*/  FFMA.FTZ R35, R16, R35, -R11 ;  /* 0x0000002310237223 */ /* 0x000fe2000001080b */
        /* <DEDUP_REMOVED lines=9> */
.L_x_2676:
[----:B------:R-:W-:Y:S05]  /*d600*/  BSYNC B0 ;  /* 0x0000000000007941 */ /* 0x000fea0003800000 */
.L_x_2675:
[----:B------:R-:W-:Y:S05]  /*d610*/  @!P5 BRA `(.L_x_2677) ;  /* 0x000000000050d947 */ /* 0x000fea0003800000 */
[----:B------:R-:W3:Y:S04]  /*d620*/  LDL R11, [R1+0x48] ;  /* 0x00004800010b7983 */ /* 0x000ee80000100800 */
[----:B-12---:R-:W2:Y:S01]  /*d630*/  LDL R13, [R1+0x1cc] ;  /* 0x0001cc00010d7983 */ /* 0x006ea20000100800 */
[----:B---3--:R-:W-:-:S04]  /*d640*/  FFMA.FTZ R11, R11, R3, R4 ;  /* 0x000000030b0b7223 */ /* 0x008fc80000010004 */
[----:B------:R-:W-:-:S06]  /*d650*/  FMUL.FTZ R12, R11, -1.4426950216293334961 ;  /* 0xbfb8aa3b0b0c7820 */ /* 0x000fcc0000410000 */
[----:B------:R-:W1:Y:S02]  /*d660*/  MUFU.EX2 R12, R12 ;  /* 0x0000000c000c7308 */ /* 0x000e640000000800 */
[----:B-1----:R-:W-:-:S06]  /*d670*/  FADD.FTZ R12, R12, 1 ;  /* 0x3f8000000c0c7421 */ /* 0x002fcc0000010000 */
[----:B------:R-:W1:Y:S02]  /*d680*/  MUFU.RCP R12, R12 ;  /* 0x0000000c000c7308 */ /* 0x000e640000001000 */
[----:B-1----:R-:W-:Y:S01]  /*d690*/  FMUL.FTZ R28, R28, R12 ;  /* 0x0000000c1c1c7220 */ /* 0x002fe20000410000 */
[----:B------:R-:W-:-:S04]  /*d6a0*/  FADD.FTZ R12, -R12, 1 ;  /* 0x3f8000000c0c7421 */ /* 0x000fc80000010100 */
[----:B------:R-:W-:Y:S01]  /*d6b0*/  FFMA.FTZ R12, R11, R12, 1 ;  /* 0x3f8000000b0c7423 */ /* 0x000fe2000001000c */
[----:B--2---:R-:W-:-:S03]  /*d6c0*/  FFMA.FTZ R11, R13, R16, R5 ;  /* 0x000000100d0b7223 */ /* 0x004fc60000010005 */
        /* <DEDUP_REMOVED lines=9> */
.L_x_2677:
[----:B------:R-:W-:Y:S04]  /*d760*/  BSSY B0, `(.L_x_2678) ;  /* 0x0000017000007945 */ /* 0x000fe80003800000 */
[----:B------:R-:W-:Y:S05]  /*d770*/  @P6 BRA `(.L_x_2679) ;  /* 0x0000000000546947 */ /* 0x000fea0003800000 */
[----:B-12---:R-:W2:Y:S01]  /*d780*/  LDL.LU R13, [R1+0x48] ;  /* 0x00004800010d7983 */ /* 0x006ea20000300800 */
        /* <DEDUP_REMOVED lines=20> */
.L_x_2679:
[----:B------:R-:W-:Y:S05]  /*d8d0*/  BSYNC B0 ;  /* 0x0000000000007941 */ /* 0x000fea0003800000 */
.L_x_2678:
[----:B------:R-:W-:Y:S05]  /*d8e0*/  @!P5 BRA `(.L_x_2680) ;  /* 0x000000000050d947 */ /* 0x000fea0003800000 */
[----:B------:R-:W4:Y:S04]  /*d8f0*/  LDL R11, [R1+0x4c] ;  /* 0x00004c00010b7983 */ /* 0x000f280000100800 */
[----:B-123--:R-:W2:Y:S01]  /*d900*/  LDL R13, [R1+0x1d0] ;  /* 0x0001d000010d7983 */ /* 0x00eea20000100800 */
[----:B----4-:R-:W-:-:S04]  /*d910*/  FFMA.FTZ R11, R11, R3, R4 ;  /* 0x000000030b0b7223 */ /* 0x010fc80000010004 */
        /* <DEDUP_REMOVED lines=17> */
.L_x_2680:
[----:B------:R-:W-:Y:S04]  /*da30*/  BSSY B0, `(.L_x_2681) ;  /* 0x0000017000007945 */ /* 0x000fe80003800000 */
[----:B------:R-:W-:Y:S05]  /*da40*/  @P0 BRA `(.L_x_2682) ;  /* 0x0000000000540947 */ /* 0x000fea0003800000 */
[----:B-123--:R-:W2:Y:S01]  /*da50*/  LDL.LU R13, [R1+0x4c] ;  /* 0x00004c00010d7983 */ /* 0x00eea20000300800 */
        /* <DEDUP_REMOVED lines=20> */
.L_x_2682:
[----:B------:R-:W-:Y:S05]  /*dba0*/  BSYNC B0 ;  /* 0x0000000000007941 */ /* 0x000fea0003800000 */
.L_x_2681:
[----:B------:R-:W-:Y:S05]  /*dbb0*/  @!P5 BRA `(.L_x_2683) ;  /* 0x000000000050d947 */ /* 0x000fea0003800000 */
[----:B------:R-:W2:Y:S04]  /*dbc0*/  LDL R11, [R1+0x40] ;  /* 0x00004000010b7983 */ /* 0x000ea80000100800 */
[----:B-1234-:R-:W2:Y:S01]  /*dbd0*/  LDL R13, [R1+0x44] ;  /* 0x00004400010d7983 */ /* 0x01eea20000100800 */
        /* <DEDUP_REMOVED lines=18> */
.L_x_2683:
[----:B------:R-:W-:Y:S04]  /*dd00*/  BSSY B0, `(.L_x_2684) ;  /* 0x0000017000007945 */ /* 0x000fe80003800000 */
[----:B------:R-:W-:Y:S05]  /*dd10*/  @P2 BRA `(.L_x_2685) ;  /* 0x0000000000542947 */ /* 0x000fea0003800000 */
[----:B-1234-:R-:W2:Y:S01]  /*dd20*/  LDL.LU R13, [R1+0x40] ;  /* 0x00004000010d7983 */ /* 0x01eea20000300800 */
        /* <DEDUP_REMOVED lines=20> */
.L_x_2685:
[----:B------:R-:W-:Y:S05]  /*de70*/  BSYNC B0 ;  /* 0x0000000000007941 */ /* 0x000fea0003800000 */
.L_x_2684:
[----:B------:R0:W5:Y:S04]  /*de80*/  LDL R31, [R1+0xac] ;  /* 0x0000ac00011f7983 */ /* 0x0001680000100800 */
[----:B------:R0:W5:Y:S04]  /*de90*/  LDL R29, [R1+0xd8] ;  /* 0x0000d800011d7983 */ /* 0x0001680000100800 */
[----:B------:R0:W5:Y:S04]  /*dea0*/  LDL R30, [R1+0x1d4] ;  /* 0x0001d400011e7983 */ /* 0x0001680000100800 */
[----:B------:R0:W5:Y:S01]  /*deb0*/  LDL R28, [R1+0xdc] ;  /* 0x0000dc00011c7983 */ /* 0x0001620000100800 */
[----:B------:R-:W-:-:S02]  /*dec0*/  IADD3 R11, R2, 0xe0, RZ ;  /* 0x000000e0020b7810 */ /* 0x000fc40007ffe0ff */
[C---:B01234-:R-:W-:Y:S02]  /*ded0*/  IADD3 R12, R2.reuse, 0xf0, RZ ;  /* 0x000000f0020c7810 */ /* 0x05ffe40007ffe0ff */
        /* <DEDUP_REMOVED lines=9> */
[----:B-----5:R-:W-:Y:S02]  /*df70*/  SHF.R.S32.HI R15, RZ, 0x1f, R12 ;  /* 0x0000001fff0f7819 */ /* 0x020fe4000001140c */
        /* <DEDUP_REMOVED lines=34> */
.L_x_2686:
[----:B------:R-:W-:Y:S04]  /*e1a0*/  BSSY B0, `(.L_x_2687) ;  /* 0x0000015000007945 */ /* 0x000fe80003800000 */
[----:B------:R-:W-:Y:S05]  /*e1b0*/  @P6 BRA `(.L_x_2688) ;  /* 0x00000000004c6947 */ /* 0x000fea0003800000 */
[----:B------:R-:W-:Y:S01]  /*e1c0*/  MOV R23, UR5 ;  /* 0x0000000500177c02 */ /* 0x000fe20008000f00 */
[----:B------:R-:W-:Y:S01]  /*e1d0*/  ULDC.64 UR14, c[0x0][0x288] ;  /* 0x0000a200000e7ab9 */ /* 0x000fe20000000a00 */
[----:B------:R-:W-:Y:S01]  /*e1e0*/  MOV R26, R6 ;  /* 0x00000006001a7202 */ /* 0x000fe20000000f00 */
[----:B------:R-:W-:Y:S01]  /*e1f0*/  IMAD R22, R22, UR14, RZ ;  /* 0x0000000e16167c24 */ /* 0x000fe2000f8e02ff */
[----:B------:R-:W-:Y:S01]  /*e200*/  MOV R27, R9 ;  /* 0x00000009001b7202 */ /* 0x000fe20000000f00 */
[----:B------:R-:W-:Y:S02]  /*e210*/  FFMA.FTZ R23, R31, R23, UR13 ;  /* 0x0000000d1f177e23 */ /* 0x000fe40008010017 */
[----:B------:R-:W-:Y:S02]  /*e220*/  IMAD R22, R21, UR15, R22 ;  /* 0x0000000f15167c24 */ /* 0x000fe4000f8e0216 */
[----:B0-----:R-:W-:Y:S01]  /*e230*/  FFMA.FTZ R29, R3, R29, -R23 ;  /* 0x0000001d031d7223 */ /* 0x001fe20000010817 */
[----:B------:R-:W-:Y:S01]  /*e240*/  MOV R23, UR5 ;  /* 0x0000000500177c02 */ /* 0x000fe20008000f00 */
[----:B------:R-:W-:Y:S01]  /*e250*/  IMAD.WIDE.U32 R26, R21, UR14, R26 ;  /* 0x0000000e151a7c25 */ /* 0x000fe2000f8e001a */
[----:B------:R-:W-:-:S03]  /*e260*/  ULDC.64 UR14, c[0x0][0x210] ;  /* 0x00008400000e7ab9 */ /* 0x000fc60000000a00 */
[----:B------:R-:W-:Y:S01]  /*e270*/  FFMA.FTZ R23, R30, R23, UR13 ;  /* 0x0000000d1e177e23 */ /* 0x000fe20008010017 */
[----:B------:R-:W-:Y:S02]  /*e280*/  IADD3 R21, R27, R22, RZ ;  /* 0x000000161b157210 */ /* 0x000fe40007ffe0ff */
[----:B------:R-:W-:Y:S01]  /*e290*/  LEA R22, P6, R26, UR14, 0x2 ;  /* 0x0000000e1a167c11 */ /* 0x000fe2000f8c10ff */
[----:B------:R-:W-:-:S03]  /*e2a0*/  FFMA.FTZ R28, R16, R28, -R23 ;  /* 0x0000001c101c7223 */ /* 0x000fc60000010817 */
[----:B------:R-:W-:Y:S01]  /*e2b0*/  LEA.HI.X R23, R26, UR15, R21, 0x2, P6 ;  /* 0x0000000f1a177c11 */ /* 0x000fe2000b0f1415 */
[----:B------:R-:W-:Y:S01]  /*e2c0*/  FMUL.FTZ R26, R29, UR26 ;  /* 0x0000001a1d1a7c20 */ /* 0x000fe20008410000 */
[----:B------:R-:W-:-:S05]  /*e2d0*/  FMUL.FTZ R27, R28, UR26 ;  /* 0x0000001a1c1b7c20 */ /* 0x000fca0008410000 */
[----:B------:R1:W-:Y:S02]  /*e2e0*/  STG.E.64 desc[UR22][R22.64], R26 ;  /* 0x0000001a16007986 */ /* 0x0003e4000c101b16 */
.L_x_2688:
[----:B------:R-:W-:Y:S05]  /*e2f0*/  BSYNC B0 ;  /* 0x0000000000007941 */ /* 0x000fea0003800000 */
.L_x_2687:
        /* <DEDUP_REMOVED lines=25> */
.L_x_2689:
        /* <DEDUP_REMOVED lines=25> */
.L_x_2691:
[----:B------:R-:W-:Y:S05]  /*e620*/  BSYNC B0 ;  /* 0x0000000000007941 */ /* 0x000fea0003800000 */
.L_x_2690:
        /* <DEDUP_REMOVED lines=25> */
.L_x_2692:
[----:B------:R-:W-:Y:S04]  /*e7c0*/  BSSY B0, `(.L_x_2693) ;  /* 0x0000019000007945 */ /* 0x000fe80003800000 */
[----:B------:R-:W-:Y:S05]  /*e7d0*/  @P2 BRA `(.L_x_2694) ;  /* 0x00000000005c2947 */ /* 0x000fea0003800000 */
[----:B------:R-:W5:Y:S01]  /*e7e0*/  LDL.LU R24, [R1+0xb8] ;  /* 0x0000b80001187983 */ /* 0x000f620000300800 */
[----:B----4-:R-:W-:Y:S01]  /*e7f0*/  MOV R10, UR5 ;  /* 0x00000005000a7c02 */ /* 0x010fe20008000f00 */
[----:B------:R-:W-:Y:S02]  /*e800*/  ULDC.64 UR14, c[0x0][0x288] ;  /* 0x0000a200000e7ab9 */ /* 0x000fe40000000a00 */
[----:B-1-3--:R-:W3:Y:S04]  /*e810*/  LDL.LU R23, [R1+0xf8] ;  /* 0x0000f80001177983 */ /* 0x00aee80000300800 */
[----:B------:R-:W4:Y:S04]  /*e820*/  LDL.LU R22, [R1+0x1e4] ;  /* 0x0001e40001167983 */ /* 0x000f280000300800 */
[----:B--2---:R-:W2:Y:S01]  /*e830*/  LDL.LU R21, [R1+0xfc] ;  /* 0x0000fc0001157983 */ /* 0x004ea20000300800 */
[----:B-----5:R-:W-:-:S04]  /*e840*/  FFMA.FTZ R10, R24, R10, UR13 ;  /* 0x0000000d180a7e23 */ /* 0x020fc8000801000a */
[----:B---3--:R-:W-:Y:S01]  /*e850*/  FFMA.FTZ R24, R3, R23, -R10 ;  /* 0x0000001703187223 */ /* 0x008fe2000001080a */
[----:B------:R-:W-:Y:S02]  /*e860*/  MOV R10, UR5 ;  /* 0x00000005000a7c02 */ /* 0x000fe40008000f00 */
[----:B------:R-:W-:-:S03]  /*e870*/  MOV R23, R9 ;  /* 0x0000000900177202 */ /* 0x000fc60000000f00 */
[----:B----4-:R-:W-:Y:S01]  /*e880*/  FFMA.FTZ R10, R22, R10, UR13 ;  /* 0x0000000d160a7e23 */ /* 0x010fe2000801000a */
[----:B------:R-:W-:-:S03]  /*e890*/  MOV R22, R6 ;  /* 0x0000000600167202 */ /* 0x000fc60000000f00 */
[----:B--2---:R-:W-:Y:S01]  /*e8a0*/  FFMA.FTZ R21, R16, R21, -R10 ;  /* 0x0000001510157223 */ /* 0x004fe2000001080a */
        /* <DEDUP_REMOVED lines=10> */
.L_x_2694:
[----:B------:R-:W-:Y:S05]  /*e950*/  BSYNC B0 ;  /* 0x0000000000007941 */ /* 0x000fea0003800000 */
.L_x_2693:
[----:B------:R-:W-:Y:S05]  /*e960*/  @!P5 BRA `(.L_x_2695) ;  /* 0x000000000060d947 */ /* 0x000fea0003800000 */
[----:B-1--4-:R-:W4:Y:S04]  /*e970*/  LDL R10, [R1+0xbc] ;  /* 0x0000bc00010a7983 */ /* 0x012f280000100800 */
[----:B------:R-:W5:Y:S04]  /*e980*/  LDL.LU R14, [R1+0x108] ;  /* 0x00010800010e7983 */ /* 0x000f680000300800 */
[----:B---3--:R-:W3:Y:S04]  /*e990*/  LDL R22, [R1+0xd4] ;  /* 0x0000d40001167983 */ /* 0x008ee80000100800 */
[----:B--2---:R-:W2:Y:S01]  /*e9a0*/  LDL.LU R21, [R1+0x10c] ;  /* 0x00010c0001157983 */ /* 0x004ea20000300800 */
[----:B----4-:R-:W-:-:S04]  /*e9b0*/  FFMA.FTZ R10, R10, R3, R4 ;  /* 0x000000030a0a7223 */ /* 0x010fc80000010004 */
[----:B------:R-:W-:-:S06]  /*e9c0*/  FMUL.FTZ R11, R10, -1.4426950216293334961 ;  /* 0xbfb8aa3b0a0b7820 */ /* 0x000fcc0000410000 */
        /* <DEDUP_REMOVED lines=18> */
.L_x_2695:
        /* <DEDUP_REMOVED lines=13> */
[----:B----4-:R-:W-:-:S04]  /*ebc0*/  FFMA.FTZ R10, R14, R10, UR13 ;  /* 0x0000000d0e0a7e23 */ /* 0x010fc8000801000a */
[----:B-----5:R-:W-:Y:S01]  /*ebd0*/  FFMA.FTZ R21, R16, R11, -R10 ;  /* 0x0000000b10157223 */ /* 0x020fe2000001080a */
        /* <DEDUP_REMOVED lines=10> */
.L_x_2697:
[----:B------:R-:W-:Y:S05]  /*ec80*/  BSYNC B0 ;  /* 0x0000000000007941 */ /* 0x000fea0003800000 */
.L_x_2696:
[----:B------:R-:W-:Y:S05]  /*ec90*/  @!P5 BRA `(.L_x_2698) ;  /* 0x000000000060d947 */ /* 0x000fea0003800000 */
[----:B-1--4-:R-:W4:Y:S04]  /*eca0*/  LDL R10, [R1+0xd0] ;  /* 0x0000d000010a7983 */ /* 0x012f280000100800 */
[----:B------:R-:W5:Y:S04]  /*ecb0*/  LDL.LU R12, [R1+0xc8] ;  /* 0x0000c800010c7983 */ /* 0x000f680000300800 */
[----:B------:R-:W2:Y:S04]  /*ecc0*/  LDL R15, [R1+0xe0] ;  /* 0x0000e000010f7983 */ /* 0x000ea80000100800 */
[----:B------:R-:W3:Y:S01]  /*ecd0*/  LDL.LU R14, [R1+0xcc] ;  /* 0x0000cc00010e7983 */ /* 0x000ee20000300800 */
        /* <DEDUP_REMOVED lines=8> */
[----:B--2---:R-:W-:-:S03]  /*ed60*/  FFMA.FTZ R10, R15, R16, R5 ;  /* 0x000000100f0a7223 */ /* 0x004fc60000010005 */
[----:B------:R-:W-:Y:S01]  /*ed70*/  FMUL.FTZ R12, R12, R11 ;  /* 0x0000000b0c0c7220 */ /* 0x000fe20000410000 */
[----:B------:R-:W-:-:S04]  /*ed80*/  FMUL.FTZ R11, R10, -1.4426950216293334961 ;  /* 0xbfb8aa3b0a0b7820 */ /* 0x000fc80000410000 */
[----:B------:R3:W-:Y:S02]  /*ed90*/  STL [R1+0xc8], R12 ;  /* 0x0000c80c01007387 */ /* 0x0007e40000100800 */
[----:B------:R-:W1:Y:S02]  /*eda0*/  MUFU.EX2 R11, R11 ;  /* 0x0000000b000b7308 */ /* 0x000e640000000800 */
[----:B-1----:R-:W-:-:S06]  /*edb0*/  FADD.FTZ R11, R11, 1 ;  /* 0x3f8000000b0b7421 */ /* 0x002fcc0000010000 */
[----:B------:R-:W3:Y:S02]  /*edc0*/  MUFU.RCP R11, R11 ;  /* 0x0000000b000b7308 */ /* 0x000ee40000001000 */
[----:B---3--:R-:W-:Y:S01]  /*edd0*/  FMUL.FTZ R12, R14, R11 ;  /* 0x0000000b0e0c7220 */ /* 0x008fe20000410000 */
[----:B------:R-:W-:-:S04]  /*ede0*/  FADD.FTZ R11, -R11, 1 ;  /* 0x3f8000000b0b7421 */ /* 0x000fc80000010100 */
[----:B------:R-:W-:-:S04]  /*edf0*/  FFMA.FTZ R11, R10, R11, 1 ;  /* 0x3f8000000a0b7423 */ /* 0x000fc8000001000b */
[----:B------:R-:W-:-:S05]  /*ee00*/  FMUL.FTZ R10, R12, R11 ;  /* 0x0000000b0c0a7220 */ /* 0x000fca0000410000 */
[----:B------:R1:W-:Y:S02]  /*ee10*/  STL [R1+0xcc], R10 ;  /* 0x0000cc0a01007387 */ /* 0x0003e40000100800 */
.L_x_2698:
[----:B------:R-:W-:Y:S04]  /*ee20*/  BSSY B0, `(.L_x_2699) ;  /* 0x0000019000007945 */ /* 0x000fe80003800000 */
[----:B------:R-:W-:Y:S05]  /*ee30*/  @P4 BRA `(.L_x_2700) ;  /* 0x00000000005c4947 */ /* 0x000fea0003800000 */
[----:B-1----:R-:W5:Y:S01]  /*ee40*/  LDL.LU R15, [R1+0xd0] ;  /* 0x0000d000010f7983 */ /* 0x002f620000300800 */
[----:B----4-:R-:W-:Y:S01]  /*ee50*/  MOV R10, UR5 ;  /* 0x00000005000a7c02 */ /* 0x010fe20008000f00 */
[----:B------:R-:W-:Y:S02]  /*ee60*/  ULDC.64 UR14, c[0x0][0x288] ;  /* 0x0000a200000e7ab9 */ /* 0x000fe40000000a00 */
[----:B------:R-:W4:Y:S04]  /*ee70*/  LDL.LU R14, [R1+0xc8] ;  /* 0x0000c800010e7983 */ /* 0x000f280000300800 */
[----:B------:R-:W2:Y:S04]  /*ee80*/  LDL.LU R12, [R1+0xe0] ;  /* 0x0000e000010c7983 */ /* 0x000ea80000300800 */
[----:B------:R-:W3:Y:S01]  /*ee90*/  LDL.LU R11, [R1+0xcc] ;  /* 0x0000cc00010b7983 */ /* 0x000ee20000300800 */
[----:B------:R-:W-:-:S04]  /*eea0*/  IMAD R17, R17, UR14, RZ ;  /* 0x0000000e11117c24 */ /* 0x000fc8000f8e02ff */
[----:B------:R-:W-:Y:S02]  /*eeb0*/  IMAD R17, R13, UR15, R17 ;  /* 0x0000000f0d117c24 */ /* 0x000fe4000f8e0211 */
[----:B-----5:R-:W-:-:S04]  /*eec0*/  FFMA.FTZ R10, R15, R10, UR13 ;  /* 0x0000000d0f0a7e23 */ /* 0x020fc8000801000a */
[----:B----4-:R-:W-:Y:S01]  /*eed0*/  FFMA.FTZ R14, R3, R14, -R10 ;  /* 0x0000000e030e7223 */ /* 0x010fe2000001080a */
[----:B------:R-:W-:-:S05]  /*eee0*/  MOV R10, UR5 ;  /* 0x00000005000a7c02 */ /* 0x000fca0008000f00 */
[----:B--2---:R-:W-:-:S04]  /*eef0*/  FFMA.FTZ R10, R12, R10, UR13 ;  /* 0x0000000d0c0a7e23 */ /* 0x004fc8000801000a */
[----:B---3--:R-:W-:Y:S01]  /*ef00*/  FFMA.FTZ R15, R16, R11, -R10 ;  /* 0x0000000b100f7223 */ /* 0x008fe2000001080a */
        /* <DEDUP_REMOVED lines=10> */
.L_x_2700:
[----:B------:R-:W-:Y:S05]  /*efb0*/  BSYNC B0 ;  /* 0x0000000000007941 */ /* 0x000fea0003800000 */
.L_x_2699:
[----:B------:R1:W5:Y:S04]  /*efc0*/  LDL R31, [R1+0xe4] ;  /* 0x0000e400011f7983 */ /* 0x0003680000100800 */
[----:B0-----:R0:W5:Y:S04]  /*efd0*/  LDL R28, [R1+0x120] ;  /* 0x00012000011c7983 */ /* 0x0011680000100800 */
[----:B------:R0:W5:Y:S04]  /*efe0*/  LDL R30, [R1+0x1e8] ;  /* 0x0001e800011e7983 */ /* 0x0001680000100800 */
[----:B------:R0:W5:Y:S01]  /*eff0*/  LDL R29, [R1+0x124] ;  /* 0x00012400011d7983 */ /* 0x0001620000100800 */
[----:B-1--4-:R-:W-:-:S02]  /*f000*/  IADD3 R10, R2, 0x130, RZ ;  /* 0x00000130020a7810 */ /* 0x012fc40007ffe0ff */
[C---:B------:R-:W-:Y:S02]  /*f010*/  IADD3 R11, R2.reuse, 0x140, RZ ;  /* 0x00000140020b7810 */ /* 0x040fe40007ffe0ff */
[----:B------:R-:W-:Y:S02]  /*f020*/  IADD3 R12, R2, 0x150, RZ ;  /* 0x00000150020c7810 */ /* 0x000fe40007ffe0ff */
[----:B------:R-:W-:Y:S02]  /*f030*/  ISETP.GE.U32.AND P6, PT, R20, UR6, PT ;  /* 0x0000000614007c0c */ /* 0x000fe4000bfc6070 */
[----:B------:R-:W-:Y:S02]  /*f040*/  ISETP.GE.U32.AND P0, PT, R25, UR6, PT ;  /* 0x0000000619007c0c */ /* 0x000fe4000bf06070 */
[----:B------:R-:W-:Y:S02]  /*f050*/  ISETP.GE.U32.AND P2, PT, R10, UR6, PT ;  /* 0x000000060a007c0c */ /* 0x000fe4000bf46070 */
[----:B------:R-:W-:-:S02]  /*f060*/  ISETP.GE.U32.AND P3, PT, R11, UR6, PT ;  /* 0x000000060b007c0c */ /* 0x000fc4000bf66070 */
[----:B------:R-:W-:Y:S02]  /*f070*/  ISETP.GE.U32.AND P4, PT, R12, UR6, PT ;  /* 0x000000060c007c0c */ /* 0x000fe4000bf86070 */
[----:B--2---:R-:W-:Y:S02]  /*f080*/  SHF.R.S32.HI R21, RZ, 0x1f, R20 ;  /* 0x0000001fff157819 */ /* 0x004fe40000011414 */
[----:B---3--:R-:W-:Y:S02]  /*f090*/  SHF.R.S32.HI R26, RZ, 0x1f, R25 ;  /* 0x0000001fff1a7819 */ /* 0x008fe40000011419 */
        /* <DEDUP_REMOVED lines=36> */
.L_x_2701:
        /* <DEDUP_REMOVED lines=21> */
.L_x_2703:
[----:B------:R-:W-:Y:S05]  /*f430*/  BSYNC B0 ;  /* 0x0000000000007941 */ /* 0x000fea0003800000 */
.L_x_2702:
[----:B------:R-:W-:Y:S05]  /*f440*/  @!P5 BRA `(.L_x_2704) ;  /* 0x000000000060d947 */ /* 0x000fea0003800000 */
[----:B-1----:R-:W2:Y:S04]  /*f450*/  LDL R20, [R1+0x100] ;  /* 0x0001000001147983 */ /* 0x002ea80000100800 */
[----:B0----5:R-:W3:Y:S04]  /*f460*/  LDL.LU R28, [R1+0x128] ;  /* 0x00012800011c7983 */ /* 0x021ee80000300800 */
[----:B------:R-:W4:Y:S04]  /*f470*/  LDL R27, [R1+0x11c] ;  /* 0x00011c00011b7983 */ /* 0x000f280000100800 */
        /* <DEDUP_REMOVED lines=21> */
.L_x_2704:
[----:B------:R-:W-:Y:S04]  /*f5d0*/  BSSY B0, `(.L_x_2705) ;  /* 0x0000019000007945 */ /* 0x000fe80003800000 */
[----:B------:R-:W-:Y:S05]  /*f5e0*/  @P0 BRA `(.L_x_2706) ;  /* 0x00000000005c0947 */ /* 0x000fea0003800000 */
[----:B------:R-:W3:Y:S01]  /*f5f0*/  LDL.LU R27, [R1+0x100] ;  /* 0x00010000011b7983 */ /* 0x000ee20000300800 */
[----:B-12---:R-:W-:Y:S01]  /*f600*/  MOV R20, UR5 ;  /* 0x0000000500147c02 */ /* 0x006fe20008000f00 */
[----:B------:R-:W-:Y:S02]  /*f610*/  ULDC.64 UR14, c[0x0][0x288] ;  /* 0x0000a200000e7ab9 */ /* 0x000fe40000000a00 */
[----:B------:R-:W0:Y:S04]  /*f620*/  LDL.LU R23, [R1+0x128] ;  /* 0x0001280001177983 */ /* 0x000e280000300800 */
[----:B------:R-:W2:Y:S04]  /*f630*/  LDL.LU R22, [R1+0x11c] ;  /* 0x00011c0001167983 */ /* 0x000ea80000300800 */
[----:B------:R-:W4:Y:S01]  /*f640*/  LDL.LU R21, [R1+0x12c] ;  /* 0x00012c0001157983 */ /* 0x000f220000300800 */
[----:B---3--:R-:W-:-:S04]  /*f650*/  FFMA.FTZ R20, R27, R20, UR13 ;  /* 0x0000000d1b147e23 */ /* 0x008fc80008010014 */
[----:B0----5:R-:W-:Y:S01]  /*f660*/  FFMA.FTZ R28, R3, R23, -R20 ;  /* 0x00000017031c7223 */ /* 0x021fe20000010814 */
[----:B------:R-:W-:Y:S02]  /*f670*/  MOV R20, UR5 ;  /* 0x0000000500147c02 */ /* 0x000fe40008000f00 */
[----:B------:R-:W-:-:S03]  /*f680*/  MOV R23, R9 ;  /* 0x0000000900177202 */ /* 0x000fc60000000f00 */
[----:B--2---:R-:W-:Y:S01]  /*f690*/  FFMA.FTZ R20, R22, R20, UR13 ;  /* 0x0000000d16147e23 */ /* 0x004fe20008010014 */
        /* <DEDUP_REMOVED lines=12> */
.L_x_2706:
[----:B------:R-:W-:Y:S05]  /*f760*/  BSYNC B0 ;  /* 0x0000000000007941 */ /* 0x000fea0003800000 */
.L_x_2705:
[----:B------:R-:W-:Y:S05]  /*f770*/  @!P5 BRA `(.L_x_2707) ;  /* 0x000000000060d947 */ /* 0x000fea0003800000 */
[----:B-123--:R-:W2:Y:S04]  /*f780*/  LDL R20, [R1+0x104] ;  /* 0x0001040001147983 */ /* 0x00eea80000100800 */
[----:B------:R-:W3:Y:S04]  /*f790*/  LDL.LU R26, [R1+0x140] ;  /* 0x00014000011a7983 */ /* 0x000ee80000300800 */
        /* <DEDUP_REMOVED lines=22> */
.L_x_2707:
[----:B------:R-:W-:Y:S04]  /*f900*/  BSSY B0, `(.L_x_2708) ;  /* 0x0000019000007945 */ /* 0x000fe80003800000 */
[----:B------:R-:W-:Y:S05]  /*f910*/  @P2 BRA `(.L_x_2709) ;  /* 0x00000000005c2947 */ /* 0x000fea0003800000 */
[----:B------:R-:W2:Y:S02]  /*f920*/  LDL.LU R25, [R1+0x104] ;  /* 0x0001040001197983 */ /* 0x000ea40000300800 */
[----:B-1234-:R-:W-:Y:S01]  /*f930*/  MOV R20, UR5 ;  /* 0x0000000500147c02 */ /* 0x01efe20008000f00 */
[----:B------:R-:W-:Y:S01]  /*f940*/  ULDC.64 UR14, c[0x0][0x288] ;  /* 0x0000a200000e7ab9 */ /* 0x000fe20000000a00 */
[----:B------:R-:W2:Y:S04]  /*f950*/  LDL.LU R23, [R1+0x140] ;  /* 0x0001400001177983 */ /* 0x000ea80000300800 */
[----:B------:R-:W3:Y:S04]  /*f960*/  LDL.LU R22, [R1+0x13c] ;  /* 0x00013c0001167983 */ /* 0x000ee80000300800 */
[----:B------:R-:W4:Y:S01]  /*f970*/  LDL.LU R21, [R1+0x144] ;  /* 0x0001440001157983 */ /* 0x000f220000300800 */
[----:B------:R-:W-:-:S04]  /*f980*/  IMAD R13, R13, UR14, RZ ;  /* 0x0000000e0d0d7c24 */ /* 0x000fc8000f8e02ff */
[----:B------:R-:W-:Y:S02]  /*f990*/  IMAD R13, R10, UR15, R13 ;  /* 0x0000000f0a0d7c24 */ /* 0x000fe4000f8e020d */
[----:B------:R-:W-:-:S04]  /*f9a0*/  FFMA.FTZ R20, R25, R20, UR13 ;  /* 0x0000000d19147e23 */ /* 0x000fc80008010014 */
[----:B--2---:R-:W-:Y:S01]  /*f9b0*/  FFMA.FTZ R26, R3, R23, -R20 ;  /* 0x00000017031a7223 */ /* 0x004fe20000010814 */
[----:B------:R-:W-:-:S05]  /*f9c0*/  MOV R20, UR5 ;  /* 0x0000000500147c02 */ /* 0x000fca0008000f00 */
[----:B---3--:R-:W-:-:S04]  /*f9d0*/  FFMA.FTZ R20, R22, R20, UR13 ;  /* 0x0000000d16147e23 */ /* 0x008fc80008010014 */
[----:B----4-:R-:W-:Y:S01]  /*f9e0*/  FFMA.FTZ R25, R16, R21, -R20 ;  /* 0x0000001510197223 */ /* 0x010fe20000010814 */
        /* <DEDUP_REMOVED lines=10> */
.L_x_2709:
[----:B------:R-:W-:Y:S05]  /*fa90*/  BSYNC B0 ;  /* 0x0000000000007941 */ /* 0x000fea0003800000 */
.L_x_2708:
[----:B------:R-:W-:Y:S05]  /*faa0*/  @!P5 BRA `(.L_x_2710) ;  /* 0x000000000060d947 */ /* 0x000fea0003800000 */
[----:B------:R-:W2:Y:S04]  /*fab0*/  LDL R10, [R1+0x118] ;  /* 0x00011800010a7983 */ /* 0x000ea80000100800 */
[----:B-1-3--:R-:W3:Y:S04]  /*fac0*/  LDL.LU R23, [R1+0x160] ;  /* 0x0001600001177983 */ /* 0x00aee80000300800 */
[----:B------:R-:W3:Y:S04]  /*fad0*/  LDL R22, [R1+0x180] ;  /* 0x0001800001167983 */ /* 0x000ee80000100800 */
[----:B------:R-:W3:Y:S01]  /*fae0*/  LDL.LU R21, [R1+0x164] ;  /* 0x0001640001157983 */ /* 0x000ee20000300800 */
[----:B--2---:R-:W-:-:S04]  /*faf0*/  FFMA.FTZ R13, R10, R3, R4 ;  /* 0x000000030a0d7223 */ /* 0x004fc80000010004 */
[----:B------:R-:W-:-:S06]  /*fb00*/  FMUL.FTZ R10, R13, -1.4426950216293334961 ;  /* 0xbfb8aa3b0d0a7820 */ /* 0x000fcc0000410000 */
[----:B------:R-:W1:Y:S02]  /*fb10*/  MUFU.EX2 R10, R10 ;  /* 0x0000000a000a7308 */ /* 0x000e640000000800 */
[----:B-1----:R-:W-:-:S06]  /*fb20*/  FADD.FTZ R10, R10, 1 ;  /* 0x3f8000000a0a7421 */ /* 0x002fcc0000010000 */
[----:B----4-:R-:W3:Y:S02]  /*fb30*/  MUFU.RCP R20, R10 ;  /* 0x0000000a00147308 */ /* 0x010ee40000001000 */
        /* <DEDUP_REMOVED lines=15> */
.L_x_2710:
[----:B------:R-:W-:Y:S04]  /*fc30*/  BSSY B0, `(.L_x_2711) ;  /* 0x0000019000007945 */ /* 0x000fe80003800000 */
[----:B------:R-:W-:Y:S05]  /*fc40*/  @P3 BRA `(.L_x_2712) ;  /* 0x00000000005c3947 */ /* 0x000fea0003800000 */
[----:B-1-3--:R-:W3:Y:S01]  /*fc50*/  LDL.LU R22, [R1+0x118] ;  /* 0x0001180001167983 */ /* 0x00aee20000300800 */
[----:B------:R-:W-:Y:S01]  /*fc60*/  MOV R10, UR5 ;  /* 0x00000005000a7c02 */ /* 0x000fe20008000f00 */
[----:B------:R-:W-:Y:S02]  /*fc70*/  ULDC.64 UR14, c[0x0][0x288] ;  /* 0x0000a200000e7ab9 */ /* 0x000fe40000000a00 */
[----:B------:R-:W3:Y:S04]  /*fc80*/  LDL.LU R21, [R1+0x160] ;  /* 0x0001600001157983 */ /* 0x000ee80000300800 */
[----:B--2-4-:R-:W2:Y:S04]  /*fc90*/  LDL.LU R20, [R1+0x180] ;  /* 0x0001800001147983 */ /* 0x014ea80000300800 */
[----:B------:R-:W4:Y:S01]  /*fca0*/  LDL.LU R13, [R1+0x164] ;  /* 0x00016400010d7983 */ /* 0x000f220000300800 */
[----:B---3--:R-:W-:-:S04]  /*fcb0*/  FFMA.FTZ R10, R22, R10, UR13 ;  /* 0x0000000d160a7e23 */ /* 0x008fc8000801000a */
[----:B------:R-:W-:Y:S01]  /*fcc0*/  FFMA.FTZ R22, R3, R21, -R10 ;  /* 0x0000001503167223 */ /* 0x000fe2000001080a */
        /* <DEDUP_REMOVED lines=15> */
.L_x_2712:
[----:B------:R-:W-:Y:S05]  /*fdc0*/  BSYNC B0 ;  /* 0x0000000000007941 */ /* 0x000fea0003800000 */
.L_x_2711:
[----:B------:R-:W-:Y:S05]  /*fdd0*/  @!P5 BRA `(.L_x_2713) ;  /* 0x000000000060d947 */ /* 0x000fea0003800000 */
[----:B-1----:R-:W2:Y:S04]  /*fde0*/  LDL R10, [R1+0x138] ;  /* 0x00013800010a7983 */ /* 0x002ea80000100800 */
[----:B------:R-:W2:Y:S04]  /*fdf0*/  LDL.LU R13, [R1+0x148] ;  /* 0x00014800010d7983 */ /* 0x000ea80000300800 */
[----:B--234-:R-:W2:Y:S04]  /*fe00*/  LDL R20, [R1+0x158] ;  /* 0x0001580001147983 */ /* 0x01cea80000100800 */
[----:B------:R-:W3:Y:S01]  /*fe10*/  LDL.LU R14, [R1+0x14c] ;  /* 0x00014c00010e7983 */ /* 0x000ee20000300800 */
        /* <DEDUP_REMOVED lines=20> */
.L_x_2713:
[----:B------:R-:W-:Y:S04]  /*ff60*/  BSSY B0, `(.L_x_2714) ;  /* 0x0000019000007945 */ /* 0x000fe80003800000 */
[----:B------:R-:W-:Y:S05]  /*ff70*/  @P4 BRA `(.L_x_2715) ;  /* 0x00000000005c4947 */ /* 0x000fea0003800000 */
[----:B-1234-:R-:W2:Y:S01]  /*ff80*/  LDL.LU R20, [R1+0x138] ;  /* 0x0001380001147983 */ /* 0x01eea20000300800 */
[----:B------:R-:W-:Y:S01]  /*ff90*/  MOV R10, UR5 ;  /* 0x00000005000a7c02 */ /* 0x000fe20008000f00 */
[----:B------:R-:W-:Y:S02]  /*ffa0*/  ULDC.64 UR14, c[0x0][0x288] ;  /* 0x0000a200000e7ab9 */ /* 0x000fe40000000a00 */
[----:B------:R-:W3:Y:S04]  /*ffb0*/  LDL.LU R14, [R1+0x148] ;  /* 0x00014800010e7983 */ /* 0x000ee80000300800 */
[----:B------:R-:W4:Y:S04]  /*ffc0*/  LDL.LU R13, [R1+0x158] ;  /* 0x00015800010d7983 */ /* 0x000f280000300800 */
[----:B------:R-:W4:Y:S01]  /*ffd0*/  LDL.LU R11, [R1+0x14c] ;  /* 0x00014c00010b7983 */ /* 0x000f220000300800 */
[----:B------:R-:W-:-:S04]  /*ffe0*/  IMAD R15, R15, UR14, RZ ;  /* 0x0000000e0f0f7c24 */ /* 0x000fc8000f8e02ff */
[----:B------:R-:W-:Y:S02]  /*fff0*/  IMAD R15, R12, UR15, R15 ;  /* 0x0000000f0c0f7c24 */ /* 0x000fe4000f8e020f */
[----:B--2---:R-:W-:-:S04]  /*10000*/  FFMA.FTZ R10, R20, R10, UR13 ;  /* 0x0000000d140a7e23 */ /* 0x004fc8000801000a */
[----:B---3--:R-:W-:Y:S01]  /*10010*/  FFMA.FTZ R20, R3, R14, -R10 ;  /* 0x0000000e03147223 */ /* 0x008fe2000001080a */
[----:B------:R-:W-:-:S05]  /*10020*/  MOV R10, UR5 ;  /* 0x00000005000a7c02 */ /* 0x000fca0008000f00 */
[----:B----4-:R-:W-:-:S04]  /*10030*/  FFMA.FTZ R10, R13, R10, UR13 ;  /* 0x0000000d0d0a7e23 */ /* 0x010fc8000801000a */
        /* <DEDUP_REMOVED lines=11> */
.L_x_2715:
[----:B------:R-:W-:Y:S05]  /*100f0*/  BSYNC B0 ;  /* 0x0000000000007941 */ /* 0x000fea0003800000 */
.L_x_2714:
[----:B-----5:R0:W5:Y:S04]  /*10100*/  LDL R31, [R1+0xf0] ;  /* 0x0000f000011f7983 */ /* 0x0201680000100800 */
[----:B-1-3--:R1:W5:Y:S04]  /*10110*/  LDL R23, [R1+0x80] ;  /* 0x0000800001177983 */ /* 0x00a3680000100800 */
[----:B------:R1:W5:Y:S04]  /*10120*/  LDL R26, [R1+0x184] ;  /* 0x00018400011a7983 */ /* 0x0003680000100800 */
[----:B------:R1:W5:Y:S01]  /*10130*/  LDL R25, [R1+0x84] ;  /* 0x0000840001197983 */ /* 0x0003620000100800 */
[----:B------:R-:W-:-:S02]  /*10140*/  IADD3 R10, R2, 0x180, RZ ;  /* 0x00000180020a7810 */ /* 0x000fc40007ffe0ff */
[C---:B------:R-:W-:Y:S02]  /*10150*/  IADD3 R11, R2.reuse, 0x190, RZ ;  /* 0x00000190020b7810 */ /* 0x040fe40007ffe0ff */
[C---:B------:R-:W-:Y:S02]  /*10160*/  IADD3 R12, R2.reuse, 0x1a0, RZ ;  /* 0x000001a0020c7810 */ /* 0x040fe40007ffe0ff */
        /* <DEDUP_REMOVED lines=25> */
[C---:B------:R-:W-:Y:S02]  /*10300*/  IADD3 R13, R2.reuse, 0x1b0, RZ ;  /* 0x000001b0020d7810 */ /* 0x040fe40007ffe0ff */
[----:B------:R-:W-:Y:S01]  /*10310*/  IADD3 R22, R2, 0x1c0, RZ ;  /* 0x000001c002167810 */ /* 0x000fe20007ffe0ff */
[----:B-1----:R-:W-:Y:S08]  /*10320*/  @!P5 BRA `(.L_x_2716) ;  /* 0x000000000050d947 */ /* 0x002ff00003800000 */
[----:B-----5:R-:W-:-:S04]  /*10330*/  FFMA.FTZ R14, R31, R3, R4 ;  /* 0x000000031f0e7223 */ /* 0x020fc80000010004 */
[----:B------:R-:W-:-:S06]  /*10340*/  FMUL.FTZ R15, R14, -1.4426950216293334961 ;  /* 0xbfb8aa3b0e0f7820 */ /* 0x000fcc0000410000 */
[----:B------:R-:W0:Y:S02]  /*10350*/  MUFU.EX2 R15, R15 ;  /* 0x0000000f000f7308 */ /* 0x000e240000000800 */
[----:B0-----:R-:W-:-:S06]  /*10360*/  FADD.FTZ R15, R15, 1 ;  /* 0x3f8000000f0f7421 */ /* 0x001fcc0000010000 */
[----:B------:R-:W2:Y:S02]  /*10370*/  MUFU.RCP R15, R15 ;  /* 0x0000000f000f7308 */ /* 0x000ea40000001000 */
[----:B--2-4-:R-:W-:Y:S01]  /*10380*/  FMUL.FTZ R20, R23, R15 ;  /* 0x0000000f17147220 */ /* 0x014fe20000410000 */
        /* <DEDUP_REMOVED lines=14> */
.L_x_2716:
        /* <DEDUP_REMOVED lines=8> */
[----:B------:R-:W-:Y:S01]  /*104f0*/  FFMA.FTZ R14, R26, R14, UR13 ;  /* 0x0000000d1a0e7e23 */ /* 0x000fe2000801000e */
[----:B------:R-:W-:-:S03]  /*10500*/  IMAD R26, R21, UR14, RZ ;  /* 0x0000000e151a7c24 */ /* 0x000fc6000f8e02ff */
[----:B------:R-:W-:Y:S01]  /*10510*/  FFMA.FTZ R25, R16, R25, -R14 ;  /* 0x0000001910197223 */ /* 0x000fe2000001080e */
[----:B------:R-:W-:Y:S01]  /*10520*/  MOV R14, R6 ;  /* 0x00000006000e7202 */ /* 0x000fe20000000f00 */
[----:B------:R-:W-:-:S04]  /*10530*/  IMAD R26, R17, UR15, R26 ;  /* 0x0000000f111a7c24 */ /* 0x000fc8000f8e021a */
[----:B--2-4-:R-:W-:Y:S01]  /*10540*/  IMAD.WIDE.U32 R20, R17, UR14, R14 ;  /* 0x0000000e11147c25 */ /* 0x014fe2000f8e000e */
[----:B------:R-:W-:-:S04]  /*10550*/  ULDC.64 UR14, c[0x0][0x210] ;  /* 0x00008400000e7ab9 */ /* 0x000fc80000000a00 */
[----:B------:R-:W-:Y:S01]  /*10560*/  IADD3 R26, R21, R26, RZ ;  /* 0x0000001a151a7210 */ /* 0x000fe20007ffe0ff */
[----:B------:R-:W-:Y:S01]  /*10570*/  FMUL.FTZ R21, R25, UR26 ;  /* 0x0000001a19157c20 */ /* 0x000fe20008410000 */
[----:B------:R-:W-:-:S04]  /*10580*/  LEA R14, P6, R20, UR14, 0x2 ;  /* 0x0000000e140e7c11 */ /* 0x000fc8000f8c10ff */
[----:B------:R-:W-:Y:S01]  /*10590*/  LEA.HI.X R15, R20, UR15, R26, 0x2, P6 ;  /* 0x0000000f140f7c11 */ /* 0x000fe2000b0f141a */
[----:B------:R-:W-:-:S05]  /*105a0*/  FMUL.FTZ R20, R23, UR26 ;  /* 0x0000001a17147c20 */ /* 0x000fca0008410000 */
[----:B------:R1:W-:Y:S03]  /*105b0*/  STG.E.64 desc[UR22][R14.64], R20 ;  /* 0x000000140e007986 */ /* 0x0003e6000c101b16 */
.L_x_2718:
[----:B------:R-:W-:Y:S05]  /*105c0*/  BSYNC B0 ;  /* 0x0000000000007941 */ /* 0x000fea0003800000 */
.L_x_2717:
[----:B------:R-:W-:Y:S05]  /*105d0*/  @!P5 BRA `(.L_x_2719) ;  /* 0x000000000060d947 */ /* 0x000fea0003800000 */
[----:B-1----:R-:W3:Y:S04]  /*105e0*/  LDL R14, [R1+0xf4] ;  /* 0x0000f400010e7983 */ /* 0x002ee80000100800 */
[----:B------:R-:W3:Y:S04]  /*105f0*/  LDL.LU R17, [R1+0xc0] ;  /* 0x0000c00001117983 */ /* 0x000ee80000300800 */
[----:B------:R-:W3:Y:S04]  /*10600*/  LDL R21, [R1+0x16c] ;  /* 0x00016c0001157983 */ /* 0x000ee80000100800 */
[----:B--2-4-:R-:W2:Y:S01]  /*10610*/  LDL.LU R20, [R1+0xc4] ;  /* 0x0000c40001147983 */ /* 0x014ea20000300800 */
        /* <DEDUP_REMOVED lines=20> */
.L_x_2719:
[----:B------:R-:W-:Y:S04]  /*10760*/  BSSY B0, `(.L_x_2720) ;  /* 0x0000019000007945 */ /* 0x000fe80003800000 */
[----:B------:R-:W-:Y:S05]  /*10770*/  @P0 BRA `(.L_x_2721) ;  /* 0x00000000005c0947 */ /* 0x000fea0003800000 */
[----:B-1----:R-:W2:Y:S01]  /*10780*/  LDL.LU R21, [R1+0xf4] ;  /* 0x0000f40001157983 */ /* 0x002ea20000300800 */
[----:B---3--:R-:W-:Y:S01]  /*10790*/  MOV R14, UR5 ;  /* 0x00000005000e7c02 */ /* 0x008fe20008000f00 */
[----:B------:R-:W-:Y:S02]  /*107a0*/  ULDC.64 UR14, c[0x0][0x288] ;  /* 0x0000a200000e7ab9 */ /* 0x000fe40000000a00 */
[----:B--2-4-:R-:W2:Y:S04]  /*107b0*/  LDL.LU R20, [R1+0xc0] ;  /* 0x0000c00001147983 */ /* 0x014ea80000300800 */
[----:B------:R-:W3:Y:S04]  /*107c0*/  LDL.LU R17, [R1+0x16c] ;  /* 0x00016c0001117983 */ /* 0x000ee80000300800 */
[----:B------:R-:W4:Y:S01]  /*107d0*/  LDL.LU R15, [R1+0xc4] ;  /* 0x0000c400010f7983 */ /* 0x000f220000300800 */
[----:B------:R-:W-:Y:S01]  /*107e0*/  FFMA.FTZ R14, R21, R14, UR13 ;  /* 0x0000000d150e7e23 */ /* 0x000fe2000801000e */
[----:B------:R-:W-:-:S03]  /*107f0*/  MOV R21, UR5 ;  /* 0x0000000500157c02 */ /* 0x000fc60008000f00 */
[----:B--2---:R-:W-:Y:S01]  /*10800*/  FFMA.FTZ R20, R3, R20, -R14 ;  /* 0x0000001403147223 */ /* 0x004fe2000001080e */
[----:B------:R-:W-:Y:S01]  /*10810*/  MOV R14, R6 ;  /* 0x00000006000e7202 */ /* 0x000fe20000000f00 */
[----:B---3--:R-:W-:Y:S01]  /*10820*/  FFMA.FTZ R21, R17, R21, UR13 ;  /* 0x0000000d11157e23 */ /* 0x008fe20008010015 */
[----:B------:R-:W-:Y:S02]  /*10830*/  IMAD R17, R30, UR14, RZ ;  /* 0x0000000e1e117c24 */ /* 0x000fe4000f8e02ff */
[----:B------:R-:W-:Y:S01]  /*10840*/  FMUL.FTZ R20, R20, UR26 ;  /* 0x0000001a14147c20 */ /* 0x000fe20008410000 */
[----:B----4-:R-:W-:Y:S01]  /*10850*/  FFMA.FTZ R21, R16, R15, -R21 ;  /* 0x0000000f10157223 */ /* 0x010fe20000010815 */
[----:B------:R-:W-:Y:S01]  /*10860*/  MOV R15, R9 ;  /* 0x00000009000f7202 */ /* 0x000fe20000000f00 */
[C---:B------:R-:W-:Y:S02]  /*10870*/  IMAD R17, R24.reuse, UR15, R17 ;  /* 0x0000000f18117c24 */ /* 0x040fe4000f8e0211 */
[----:B------:R-:W-:Y:S01]  /*10880*/  FMUL.FTZ R21, R21, UR26 ;  /* 0x0000001a15157c20 */ /* 0x000fe20008410000 */
[----:B0----5:R-:W-:Y:S01]  /*10890*/  IMAD.WIDE.U32 R24, R24, UR14, R14 ;  /* 0x0000000e18187c25 */ /* 0x021fe2000f8e000e */
[----:B------:R-:W-:-:S04]  /*108a0*/  ULDC.64 UR14, c[0x0][0x210] ;  /* 0x00008400000e7ab9 */ /* 0x000fc80000000a00 */
[----:B------:R-:W-:Y:S02]  /*108b0*/  IADD3 R17, R25, R17, RZ ;  /* 0x0000001119117210 */ /* 0x000fe40007ffe0ff */
[----:B------:R-:W-:-:S04]  /*108c0*/  LEA R14, P0, R24, UR14, 0x2 ;  /* 0x0000000e180e7c11 */ /* 0x000fc8000f8010ff */
[----:B------:R-:W-:-:S05]  /*108d0*/  LEA.HI.X R15, R24, UR15, R17, 0x2, P0 ;  /* 0x0000000f180f7c11 */ /* 0x000fca00080f1411 */
[----:B------:R0:W-:Y:S04]  /*108e0*/  STG.E.64 desc[UR22][R14.64], R20 ;  /* 0x000000140e007986 */ /* 0x0001e8000c101b16 */
.L_x_2721:
[----:B------:R-:W-:Y:S05]  /*108f0*/  BSYNC B0 ;  /* 0x0000000000007941 */ /* 0x000fea0003800000 */
.L_x_2720:
[----:B------:R-:W-:Y:S05]  /*10900*/  @!P5 BRA `(.L_x_2722) ;  /* 0x000000000060d947 */ /* 0x000fea0003800000 */
[----:B01----:R-:W2:Y:S04]  /*10910*/  LDL R15, [R1+0x168] ;  /* 0x00016800010f7983 */ /* 0x003ea80000100800 */
[----:B---3--:R-:W3:Y:S04]  /*10920*/  LDL R14, [R1+0x170] ;  /* 0x00017000010e7983 */ /* 0x008ee80000100800 */
[----:B------:R-:W4:Y:S04]  /*10930*/  LDL.LU R21, [R1+0x150] ;  /* 0x0001500001157983 */ /* 0x000f280000300800 */
[----:B-----5:R-:W4:Y:S01]  /*10940*/  LDL.LU R23, [R1+0x154] ;  /* 0x0001540001177983 */ /* 0x020f220000300800 */
[----:B--2---:R-:W-:Y:S01]  /*10950*/  FFMA.FTZ R17, R15, R3, R4 ;  /* 0x000000030f117223 */ /* 0x004fe20000010004 */
[----:B---3--:R-:W-:-:S03]  /*10960*/  FFMA.FTZ R15, R14, R16, R5 ;  /* 0x000000100e0f7223 */ /* 0x008fc60000010005 */
[----:B----4-:R-:W-:Y:S01]  /*10970*/  FMUL.FTZ R20, R17, -1.4426950216293334961 ;  /* 0xbfb8aa3b11147820 */ /* 0x010fe20000410000 */
        /* <DEDUP_REMOVED lines=11> */
[----:B------:R-:W-:-:S04]  /*10a30*/  FADD.FTZ R14, -R14, 1 ;  /* 0x3f8000000e0e7421 */ /* 0x000fc80000010100 */
[----:B------:R-:W-:Y:S01]  /*10a40*/  FFMA.FTZ R14, R15, R14, 1 ;  /* 0x3f8000000f0e7423 */ /* 0x000fe2000001000e */
[----:B------:R-:W-:-:S03]  /*10a50*/  FMUL.FTZ R15, R21, R20 ;  /* 0x00000014150f7220 */ /* 0x000fc60000410000 */
[----:B------:R-:W-:-:S05]  /*10a60*/  FMUL.FTZ R14, R23, R14 ;  /* 0x0000000e170e7220 */ /* 0x000fca0000410000 */
[----:B------:R0:W-:Y:S04]  /*10a70*/  STL [R1+0x154], R14 ;  /* 0x0001540e01007387 */ /* 0x0001e80000100800 */
[----:B------:R0:W-:Y:S02]  /*10a80*/  STL [R1+0x150], R15 ;  /* 0x0001500f01007387 */ /* 0x0001e40000100800 */
.L_x_2722:
[----:B------:R-:W-:Y:S04]  /*10a90*/  BSSY B0, `(.L_x_2723) ;  /* 0x0000019000007945 */ /* 0x000fe80003800000 */
[----:B------:R-:W-:Y:S05]  /*10aa0*/  @P2 BRA `(.L_x_2724) ;  /* 0x00000000005c2947 */ /* 0x000fea0003800000 */
[----:B01----:R-:W2:Y:S01]  /*10ab0*/  LDL.LU R15, [R1+0x168] ;  /* 0x00016800010f7983 */ /* 0x003ea20000300800 */
[----:B------:R-:W-:Y:S01]  /*10ac0*/  MOV R17, UR5 ;  /* 0x0000000500117c02 */ /* 0x000fe20008000f00 */
[----:B------:R-:W-:Y:S02]  /*10ad0*/  ULDC.64 UR14, c[0x0][0x288] ;  /* 0x0000a200000e7ab9 */ /* 0x000fe40000000a00 */
[----:B---3--:R-:W3:Y:S04]  /*10ae0*/  LDL.LU R14, [R1+0x170] ;  /* 0x00017000010e7983 */ /* 0x008ee80000300800 */
[----:B------:R-:W3:Y:S04]  /*10af0*/  LDL.LU R24, [R1+0x150] ;  /* 0x0001500001187983 */ /* 0x000ee80000300800 */
[----:B-----5:R-:W3:Y:S01]  /*10b00*/  LDL.LU R23, [R1+0x154] ;  /* 0x0001540001177983 */ /* 0x020ee20000300800 */
[----:B------:R-:W-:Y:S01]  /*10b10*/  MOV R21, UR5 ;  /* 0x0000000500157c02 */ /* 0x000fe20008000f00 */
[----:B--2-4-:R-:W-:-:S02]  /*10b20*/  IMAD R20, R29, UR14, RZ ;  /* 0x0000000e1d147c24 */ /* 0x014fc4000f8e02ff */
[----:B------:R-:W-:Y:S01]  /*10b30*/  FFMA.FTZ R17, R15, R17, UR13 ;  /* 0x0000000d0f117e23 */ /* 0x000fe20008010011 */
[----:B------:R-:W-:Y:S01]  /*10b40*/  MOV R15, R9 ;  /* 0x00000009000f7202 */ /* 0x000fe20000000f00 */
[----:B---3--:R-:W-:Y:S01]  /*10b50*/  FFMA.FTZ R21, R14, R21, UR13 ;  /* 0x0000000d0e157e23 */ /* 0x008fe20008010015 */
[----:B------:R-:W-:Y:S01]  /*10b60*/  MOV R14, R6 ;  /* 0x00000006000e7202 */ /* 0x000fe20000000f00 */
[----:B------:R-:W-:-:S04]  /*10b70*/  FFMA.FTZ R17, R3, R24, -R17 ;  /* 0x0000001803117223 */ /* 0x000fc80000010811 */
        /* <DEDUP_REMOVED lines=10> */
.L_x_2724:
[----:B------:R-:W-:Y:S05]  /*10c20*/  BSYNC B0 ;  /* 0x0000000000007941 */ /* 0x000fea0003800000 */
.L_x_2723:
[----:B------:R-:W-:Y:S05]  /*10c30*/  @!P5 BRA `(.L_x_2725) ;  /* 0x000000000060d947 */ /* 0x000fea0003800000 */
[----:B01-3--:R-:W3:Y:S04]  /*10c40*/  LDL R14, [R1+0x17c] ;  /* 0x00017c00010e7983 */ /* 0x00bee80000100800 */
[----:B------:R-:W2:Y:S04]  /*10c50*/  LDL R10, [R1+0x174] ;  /* 0x00017400010a7983 */ /* 0x000ea80000100800 */
[----:B------:R-:W4:Y:S04]  /*10c60*/  LDL.LU R24, [R1+0x130] ;  /* 0x0001300001187983 */ /* 0x000f280000300800 */
[----:B-----5:R-:W4:Y:S01]  /*10c70*/  LDL.LU R23, [R1+0x134] ;  /* 0x0001340001177983 */ /* 0x020f220000300800 */
[----:B---3--:R-:W-:Y:S01]  /*10c80*/  FFMA.FTZ R14, R14, R16, R5 ;  /* 0x000000100e0e7223 */ /* 0x008fe20000010005 */
[----:B--2---:R-:W-:-:S03]  /*10c90*/  FFMA.FTZ R10, R10, R3, R4 ;  /* 0x000000030a0a7223 */ /* 0x004fc60000010004 */
        /* <DEDUP_REMOVED lines=18> */
.L_x_2725:
[----:B------:R-:W-:Y:S04]  /*10dc0*/  BSSY B0, `(.L_x_2726) ;  /* 0x0000019000007945 */ /* 0x000fe80003800000 */
[----:B------:R-:W-:Y:S05]  /*10dd0*/  @P3 BRA `(.L_x_2727) ;  /* 0x00000000005c3947 */ /* 0x000fea0003800000 */
[----:B01-3--:R-:W3:Y:S01]  /*10de0*/  LDL.LU R14, [R1+0x174] ;  /* 0x00017400010e7983 */ /* 0x00bee20000300800 */
[----:B--2-4-:R-:W-:Y:S01]  /*10df0*/  MOV R20, UR5 ;  /* 0x0000000500147c02 */ /* 0x014fe20008000f00 */
[----:B------:R-:W-:Y:S02]  /*10e00*/  ULDC.64 UR14, c[0x0][0x288] ;  /* 0x0000a200000e7ab9 */ /* 0x000fe40000000a00 */
[----:B------:R-:W2:Y:S04]  /*10e10*/  LDL.LU R24, [R1+0x17c] ;  /* 0x00017c0001187983 */ /* 0x000ea80000300800 */
[----:B-----5:R-:W4:Y:S04]  /*10e20*/  LDL.LU R23, [R1+0x130] ;  /* 0x0001300001177983 */ /* 0x020f280000300800 */
[----:B------:R-:W4:Y:S01]  /*10e30*/  LDL.LU R21, [R1+0x134] ;  /* 0x0001340001157983 */ /* 0x000f220000300800 */
[----:B------:R-:W-:Y:S01]  /*10e40*/  MOV R15, R9 ;  /* 0x00000009000f7202 */ /* 0x000fe20000000f00 */
[----:B------:R-:W-:Y:S01]  /*10e50*/  IMAD R17, R28, UR14, RZ ;  /* 0x0000000e1c117c24 */ /* 0x000fe2000f8e02ff */
[----:B------:R-:W-:-:S03]  /*10e60*/  MOV R10, UR5 ;  /* 0x00000005000a7c02 */ /* 0x000fc60008000f00 */
[----:B------:R-:W-:Y:S02]  /*10e70*/  IMAD R17, R11, UR15, R17 ;  /* 0x0000000f0b117c24 */ /* 0x000fe4000f8e0211 */
[----:B---3--:R-:W-:Y:S01]  /*10e80*/  FFMA.FTZ R20, R14, R20, UR13 ;  /* 0x0000000d0e147e23 */ /* 0x008fe20008010014 */
[----:B------:R-:W-:-:S05]  /*10e90*/  MOV R14, R6 ;  /* 0x00000006000e7202 */ /* 0x000fca0000000f00 */
[----:B------:R-:W-:-:S04]  /*10ea0*/  IMAD.WIDE.U32 R14, R11, UR14, R14 ;  /* 0x0000000e0b0e7c25 */ /* 0x000fc8000f8e000e */
[----:B--2---:R-:W-:Y:S01]  /*10eb0*/  FFMA.FTZ R11, R24, R10, UR13 ;  /* 0x0000000d180b7e23 */ /* 0x004fe2000801000a */
        /* <DEDUP_REMOVED lines=9> */
.L_x_2727:
[----:B------:R-:W-:Y:S05]  /*10f50*/  BSYNC B0 ;  /* 0x0000000000007941 */ /* 0x000fea0003800000 */
.L_x_2726:
[----:B------:R-:W-:Y:S05]  /*10f60*/  @!P5 BRA `(.L_x_2728) ;  /* 0x000000000060d947 */ /* 0x000fea0003800000 */
[----:B0-----:R-:W2:Y:S04]  /*10f70*/  LDL R11, [R1+0x188] ;  /* 0x00018800010b7983 */ /* 0x001ea80000100800 */
[----:B------:R-:W3:Y:S04]  /*10f80*/  LDL R10, [R1+0x178] ;  /* 0x00017800010a7983 */ /* 0x000ee80000100800 */
[----:B-----5:R-:W4:Y:S04]  /*10f90*/  LDL.LU R23, [R1+0x110] ;  /* 0x0001100001177983 */ /* 0x020f280000300800 */
[----:B-1----:R-:W4:Y:S01]  /*10fa0*/  LDL.LU R21, [R1+0x114] ;  /* 0x0001140001157983 */ /* 0x002f220000300800 */
        /* <DEDUP_REMOVED lines=8> */
[----:B------:R-:W4:Y:S08]  /*11030*/  MUFU.RCP R15, R15 ;  /* 0x0000000f000f7308 */ /* 0x000f300000001000 */
[----:B------:R-:W0:Y:S01]  /*11040*/  MUFU.RCP R14, R14 ;  /* 0x0000000e000e7308 */ /* 0x000e220000001000 */
[----:B----4-:R-:W-:Y:S01]  /*11050*/  FADD.FTZ R20, -R15, 1 ;  /* 0x3f8000000f147421 */ /* 0x010fe20000010100 */
[----:B------:R-:W-:-:S03]  /*11060*/  FMUL.FTZ R15, R21, R15 ;  /* 0x0000000f150f7220 */ /* 0x000fc60000410000 */
[----:B------:R-:W-:Y:S01]  /*11070*/  FFMA.FTZ R20, R11, R20, 1 ;  /* 0x3f8000000b147423 */ /* 0x000fe20000010014 */
[----:B0-----:R-:W-:Y:S01]  /*11080*/  FADD.FTZ R17, -R14, 1 ;  /* 0x3f8000000e117421 */ /* 0x001fe20000010100 */
[----:B------:R-:W-:-:S03]  /*11090*/  FMUL.FTZ R14, R23, R14 ;  /* 0x0000000e170e7220 */ /* 0x000fc60000410000 */
[----:B------:R-:W-:Y:S01]  /*110a0*/  FFMA.FTZ R17, R10, R17, 1 ;  /* 0x3f8000000a117423 */ /* 0x000fe20000010011 */
[----:B------:R-:W-:-:S03]  /*110b0*/  FMUL.FTZ R10, R15, R20 ;  /* 0x000000140f0a7220 */ /* 0x000fc60000410000 */
[----:B------:R-:W-:Y:S02]  /*110c0*/  FMUL.FTZ R11, R14, R17 ;  /* 0x000000110e0b7220 */ /* 0x000fe40000410000 */
[----:B------:R0:W-:Y:S04]  /*110d0*/  STL [R1+0x114], R10 ;  /* 0x0001140a01007387 */ /* 0x0001e80000100800 */
[----:B------:R0:W-:Y:S02]  /*110e0*/  STL [R1+0x110], R11 ;  /* 0x0001100b01007387 */ /* 0x0001e40000100800 */
.L_x_2728:
[----:B------:R-:W-:Y:S04]  /*110f0*/  BSSY B0, `(.L_x_2729) ;  /* 0x0000019000007945 */ /* 0x000fe80003800000 */
[----:B------:R-:W-:Y:S05]  /*11100*/  @P4 BRA `(.L_x_2730) ;  /* 0x00000000005c4947 */ /* 0x000fea0003800000 */
[----:B0-----:R-:W3:Y:S01]  /*11110*/  LDL.LU R10, [R1+0x178] ;  /* 0x00017800010a7983 */ /* 0x001ee20000300800 */
[----:B------:R-:W-:Y:S01]  /*11120*/  MOV R17, UR5 ;  /* 0x0000000500117c02 */ /* 0x000fe20008000f00 */
[----:B------:R-:W-:Y:S02]  /*11130*/  ULDC.64 UR14, c[0x0][0x288] ;  /* 0x0000a200000e7ab9 */ /* 0x000fe40000000a00 */
[----:B-----5:R-:W3:Y:S04]  /*11140*/  LDL.LU R23, [R1+0x188] ;  /* 0x0001880001177983 */ /* 0x020ee80000300800 */
[----:B-1----:R-:W3:Y:S04]  /*11150*/  LDL.LU R21, [R1+0x110] ;  /* 0x0001100001157983 */ /* 0x002ee80000300800 */
[----:B--2-4-:R-:W2:Y:S01]  /*11160*/  LDL.LU R20, [R1+0x114] ;  /* 0x0001140001147983 */ /* 0x014ea20000300800 */
[----:B------:R-:W-:Y:S01]  /*11170*/  MOV R11, R9 ;  /* 0x00000009000b7202 */ /* 0x000fe20000000f00 */
[----:B------:R-:W-:Y:S01]  /*11180*/  IMAD R15, R27, UR14, RZ ;  /* 0x0000000e1b0f7c24 */ /* 0x000fe2000f8e02ff */
[----:B---3--:R-:W-:-:S03]  /*11190*/  MOV R14, UR5 ;  /* 0x00000005000e7c02 */ /* 0x008fc60008000f00 */
[----:B------:R-:W-:Y:S02]  /*111a0*/  IMAD R15, R12, UR15, R15 ;  /* 0x0000000f0c0f7c24 */ /* 0x000fe4000f8e020f */
[----:B------:R-:W-:Y:S01]  /*111b0*/  FFMA.FTZ R17, R10, R17, UR13 ;  /* 0x0000000d0a117e23 */ /* 0x000fe20008010011 */
[----:B------:R-:W-:-:S05]  /*111c0*/  MOV R10, R6 ;  /* 0x00000006000a7202 */ /* 0x000fca0000000f00 */
[----:B------:R-:W-:-:S04]  /*111d0*/  IMAD.WIDE.U32 R10, R12, UR14, R10 ;  /* 0x0000000e0c0a7c25 */ /* 0x000fc8000f8e000a */
[----:B------:R-:W-:Y:S01]  /*111e0*/  FFMA.FTZ R12, R23, R14, UR13 ;  /* 0x0000000d170c7e23 */ /* 0x000fe2000801000e */
[----:B------:R-:W-:Y:S01]  /*111f0*/  ULDC.64 UR14, c[0x0][0x210] ;  /* 0x00008400000e7ab9 */ /* 0x000fe20000000a00 */
[----:B------:R-:W-:Y:S01]  /*11200*/  FFMA.FTZ R17, R3, R21, -R17 ;  /* 0x0000001503117223 */ /* 0x000fe20000010811 */
[----:B------:R-:W-:Y:S01]  /*11210*/  LEA R14, P0, R10, UR14, 0x2 ;  /* 0x0000000e0a0e7c11 */ /* 0x000fe2000f8010ff */
[----:B--2---:R-:W-:Y:S01]  /*11220*/  FFMA.FTZ R12, R16, R20, -R12 ;  /* 0x00000014100c7223 */ /* 0x004fe2000001080c */
[----:B------:R-:W-:Y:S01]  /*11230*/  IADD3 R15, R11, R15, RZ ;  /* 0x0000000f0b0f7210 */ /* 0x000fe20007ffe0ff */
[----:B------:R-:W-:Y:S02]  /*11240*/  FMUL.FTZ R20, R17, UR26 ;  /* 0x0000001a11147c20 */ /* 0x000fe40008410000 */
[----:B------:R-:W-:Y:S01]  /*11250*/  FMUL.FTZ R21, R12, UR26 ;  /* 0x0000001a0c157c20 */ /* 0x000fe20008410000 */
[----:B------:R-:W-:-:S05]  /*11260*/  LEA.HI.X R15, R10, UR15, R15, 0x2, P0 ;  /* 0x0000000f0a0f7c11 */ /* 0x000fca00080f140f */
[----:B------:R0:W-:Y:S02]  /*11270*/  STG.E.64 desc[UR22][R14.64], R20 ;  /* 0x000000140e007986 */ /* 0x0001e4000c101b16 */
.L_x_2730:
[----:B------:R-:W-:Y:S05]  /*11280*/  BSYNC B0 ;  /* 0x0000000000007941 */ /* 0x000fea0003800000 */
.L_x_2729:
        /* <DEDUP_REMOVED lines=33> */
[----:B---3-5:R-:W-:Y:S01]  /*114a0*/  FFMA.FTZ R14, R30, R16, R5 ;  /* 0x000000101e0e7223 */ /* 0x028fe20000010005 */
[----:B------:R-:W-:-:S03]  /*114b0*/  FFMA.FTZ R12, R31, R3, R4 ;  /* 0x000000031f0c7223 */ /* 0x000fc60000010004 */
[----:B--2-4-:R-:W-:Y:S01]  /*114c0*/  FMUL.FTZ R20, R14, -1.4426950216293334961 ;  /* 0xbfb8aa3b0e147820 */ /* 0x014fe20000410000 */
        /* <DEDUP_REMOVED lines=17> */
.L_x_2731:
[----:B------:R-:W-:Y:S04]  /*115e0*/  BSSY B0, `(.L_x_2732) ;  /* 0x0000015000007945 */ /* 0x000fe80003800000 */
[----:B------:R-:W-:Y:S05]  /*115f0*/  @P6 BRA `(.L_x_2733) ;  /* 0x00000000004c6947 */ /* 0x000fea0003800000 */
[----:B------:R-:W-:Y:S01]  /*11600*/  ULDC.64 UR6, c[0x0][0x288] ;  /* 0x0000a20000067ab9 */ /* 0x000fe20000000a00 */
[----:B------:R-:W-:Y:S01]  /*11610*/  MOV R21, UR5 ;  /* 0x0000000500157c02 */ /* 0x000fe20008000f00 */
[----:B--2-4-:R-:W-:Y:S01]  /*11620*/  IMAD R20, R32, UR6, RZ ;  /* 0x0000000620147c24 */ /* 0x014fe2000f8e02ff */
[----:B---3--:R-:W-:Y:S02]  /*11630*/  MOV R14, R6 ;  /* 0x00000006000e7202 */ /* 0x008fe40000000f00 */
[----:B------:R-:W-:Y:S01]  /*11640*/  MOV R15, R9 ;  /* 0x00000009000f7202 */ /* 0x000fe20000000f00 */
[----:B-----5:R-:W-:Y:S01]  /*11650*/  FFMA.FTZ R21, R31, R21, UR13 ;  /* 0x0000000d1f157e23 */ /* 0x020fe20008010015 */
        /* <DEDUP_REMOVED lines=13> */
.L_x_2733:
[----:B------:R-:W-:Y:S05]  /*11730*/  BSYNC B0 ;  /* 0x0000000000007941 */ /* 0x000fea0003800000 */
.L_x_2732:
[----:B------:R-:W-:Y:S05]  /*11740*/  @!P5 BRA `(.L_x_2734) ;  /* 0x000000000060d947 */ /* 0x000fea0003800000 */
[----:B-1----:R-:W2:Y:S04]  /*11750*/  LDL R13, [R1+0xb4] ;  /* 0x0000b400010d7983 */ /* 0x002ea80000100800 */
[----:B------:R-:W3:Y:S04]  /*11760*/  LDL R12, [R1+0xa8] ;  /* 0x0000a800010c7983 */ /* 0x000ee80000100800 */
[----:B0----5:R-:W4:Y:S04]  /*11770*/  LDL.LU R27, [R1+0x98] ;  /* 0x00009800011b7983 */ /* 0x021f280000300800 */
[----:B------:R-:W4:Y:S01]  /*11780*/  LDL.LU R23, [R1+0x9c] ;  /* 0x00009c0001177983 */ /* 0x000f220000300800 */
        /* <DEDUP_REMOVED lines=20> */
.L_x_2734:
[----:B------:R-:W-:Y:S04]  /*118d0*/  BSSY B0, `(.L_x_2735) ;  /* 0x0000019000007945 */ /* 0x000fe80003800000 */
[----:B------:R-:W-:Y:S05]  /*118e0*/  @P0 BRA `(.L_x_2736) ;  /* 0x00000000005c0947 */ /* 0x000fea0003800000 */
[----:B01----:R-:W3:Y:S01]  /*118f0*/  LDL.LU R12, [R1+0xa8] ;  /* 0x0000a800010c7983 */ /* 0x003ee20000300800 */
[----:B--2-4-:R-:W-:Y:S01]  /*11900*/  MOV R20, UR5 ;  /* 0x0000000500147c02 */ /* 0x014fe20008000f00 */
[----:B------:R-:W-:Y:S02]  /*11910*/  ULDC.64 UR6, c[0x0][0x288] ;  /* 0x0000a20000067ab9 */ /* 0x000fe40000000a00 */
[----:B------:R-:W2:Y:S04]  /*11920*/  LDL.LU R21, [R1+0xb4] ;  /* 0x0000b40001157983 */ /* 0x000ea80000300800 */
[----:B-----5:R-:W4:Y:S04]  /*11930*/  LDL.LU R27, [R1+0x98] ;  /* 0x00009800011b7983 */ /* 0x020f280000300800 */
[----:B------:R-:W4:Y:S01]  /*11940*/  LDL.LU R23, [R1+0x9c] ;  /* 0x00009c0001177983 */ /* 0x000f220000300800 */
[----:B------:R-:W-:Y:S01]  /*11950*/  MOV R13, R9 ;  /* 0x00000009000d7202 */ /* 0x000fe20000000f00 */
[----:B------:R-:W-:Y:S01]  /*11960*/  IMAD R15, R28, UR6, RZ ;  /* 0x000000061c0f7c24 */ /* 0x000fe2000f8e02ff */
[----:B---3--:R-:W-:-:S03]  /*11970*/  MOV R14, UR5 ;  /* 0x00000005000e7c02 */ /* 0x008fc60008000f00 */
[----:B------:R-:W-:Y:S02]  /*11980*/  IMAD R15, R22, UR7, R15 ;  /* 0x00000007160f7c24 */ /* 0x000fe4000f8e020f */
[----:B------:R-:W-:Y:S01]  /*11990*/  FFMA.FTZ R20, R12, R20, UR13 ;  /* 0x0000000d0c147e23 */ /* 0x000fe20008010014 */
[----:B------:R-:W-:Y:S01]  /*119a0*/  MOV R12, R6 ;  /* 0x00000006000c7202 */ /* 0x000fe20000000f00 */
[----:B--2---:R-:W-:-:S04]  /*119b0*/  FFMA.FTZ R21, R21, R14, UR13 ;  /* 0x0000000d15157e23 */ /* 0x004fc8000801000e */
[----:B------:R-:W-:Y:S01]  /*119c0*/  IMAD.WIDE.U32 R12, R22, UR6, R12 ;  /* 0x00000006160c7c25 */ /* 0x000fe2000f8e000c */
[----:B------:R-:W-:-:S03]  /*119d0*/  ULDC.64 UR6, c[0x0][0x210] ;  /* 0x0000840000067ab9 */ /* 0x000fc60000000a00 */
        /* <DEDUP_REMOVED lines=8> */
.L_x_2736:
[----:B------:R-:W-:Y:S05]  /*11a60*/  BSYNC B0 ;  /* 0x0000000000007941 */ /* 0x000fea0003800000 */
.L_x_2735:
[----:B------:R-:W-:Y:S05]  /*11a70*/  @!P5 BRA `(.L_x_2737) ;  /* 0x000000000060d947 */ /* 0x000fea0003800000 */
[----:B01----:R-:W2:Y:S04]  /*11a80*/  LDL R13, [R1+0x28] ;  /* 0x00002800010d7983 */ /* 0x003ea80000100800 */
[----:B------:R-:W3:Y:S04]  /*11a90*/  LDL R12, [R1+0x24] ;  /* 0x00002400010c7983 */ /* 0x000ee80000100800 */
[----:B------:R-:W4:Y:S04]  /*11aa0*/  LDL.LU R23, [R1+0x90] ;  /* 0x0000900001177983 */ /* 0x000f280000300800 */
        /* <DEDUP_REMOVED lines=21> */
.L_x_2737:
[----:B------:R-:W-:Y:S04]  /*11c00*/  BSSY B0, `(.L_x_2738) ;  /* 0x0000019000007945 */ /* 0x000fe80003800000 */
[----:B------:R-:W-:Y:S05]  /*11c10*/  @P2 BRA `(.L_x_2739) ;  /* 0x00000000005c2947 */ /* 0x000fea0003800000 */
[----:B01----:R-:W3:Y:S01]  /*11c20*/  LDL.LU R12, [R1+0x24] ;  /* 0x00002400010c7983 */ /* 0x003ee20000300800 */
[----:B--2-4-:R-:W-:Y:S01]  /*11c30*/  MOV R20, UR5 ;  /* 0x0000000500147c02 */ /* 0x014fe20008000f00 */
[----:B------:R-:W-:Y:S02]  /*11c40*/  ULDC.64 UR6, c[0x0][0x288] ;  /* 0x0000a20000067ab9 */ /* 0x000fe40000000a00 */
[----:B------:R-:W2:Y:S04]  /*11c50*/  LDL.LU R23, [R1+0x28] ;  /* 0x0000280001177983 */ /* 0x000ea80000300800 */
[----:B------:R-:W4:Y:S04]  /*11c60*/  LDL.LU R22, [R1+0x90] ;  /* 0x0000900001167983 */ /* 0x000f280000300800 */
[----:B------:R-:W4:Y:S01]  /*11c70*/  LDL.LU R21, [R1+0x94] ;  /* 0x0000940001157983 */ /* 0x000f220000300800 */
[----:B------:R-:W-:Y:S01]  /*11c80*/  MOV R13, R9 ;  /* 0x00000009000d7202 */ /* 0x000fe20000000f00 */
[----:B------:R-:W-:Y:S01]  /*11c90*/  IMAD R15, R26, UR6, RZ ;  /* 0x000000061a0f7c24 */ /* 0x000fe2000f8e02ff */
[----:B---3--:R-:W-:-:S03]  /*11ca0*/  MOV R14, UR5 ;  /* 0x00000005000e7c02 */ /* 0x008fc60008000f00 */
[----:B------:R-:W-:Y:S02]  /*11cb0*/  IMAD R15, R10, UR7, R15 ;  /* 0x000000070a0f7c24 */ /* 0x000fe4000f8e020f */
[----:B------:R-:W-:Y:S01]  /*11cc0*/  FFMA.FTZ R20, R12, R20, UR13 ;  /* 0x0000000d0c147e23 */ /* 0x000fe20008010014 */
        /* <DEDUP_REMOVED lines=12> */
.L_x_2739:
[----:B------:R-:W-:Y:S05]  /*11d90*/  BSYNC B0 ;  /* 0x0000000000007941 */ /* 0x000fea0003800000 */
.L_x_2738:
        /* <DEDUP_REMOVED lines=25> */
.L_x_2740:
[----:B------:R-:W-:Y:S04]  /*11f30*/  BSSY B0, `(.L_x_2741) ;  /* 0x0000019000007945 */ /* 0x000fe80003800000 */
[----:B------:R-:W-:Y:S05]  /*11f40*/  @P3 BRA `(.L_x_2742) ;  /* 0x00000000005c3947 */ /* 0x000fea0003800000 */
[----:B01----:R-:W3:Y:S01]  /*11f50*/  LDL.LU R12, [R1+0x20] ;  /* 0x00002000010c7983 */ /* 0x003ee20000300800 */
[----:B------:R-:W-:Y:S01]  /*11f60*/  MOV R15, UR5 ;  /* 0x00000005000f7c02 */ /* 0x000fe20008000f00 */
[----:B------:R-:W-:Y:S02]  /*11f70*/  ULDC.64 UR6, c[0x0][0x288] ;  /* 0x0000a20000067ab9 */ /* 0x000fe40000000a00 */
[----:B------:R-:W3:Y:S04]  /*11f80*/  LDL.LU R22, [R1+0x1c] ;  /* 0x00001c0001167983 */ /* 0x000ee80000300800 */
[----:B------:R-:W3:Y:S04]  /*11f90*/  LDL.LU R21, [R1+0x88] ;  /* 0x0000880001157983 */ /* 0x000ee80000300800 */
[----:B--2-4-:R-:W2:Y:S01]  /*11fa0*/  LDL.LU R20, [R1+0x8c] ;  /* 0x00008c0001147983 */ /* 0x014ea20000300800 */
[----:B------:R-:W-:Y:S01]  /*11fb0*/  MOV R13, R9 ;  /* 0x00000009000d7202 */ /* 0x000fe20000000f00 */
[----:B---3--:R-:W-:Y:S01]  /*11fc0*/  IMAD R14, R25, UR6, RZ ;  /* 0x00000006190e7c24 */ /* 0x008fe2000f8e02ff */
[----:B------:R-:W-:-:S03]  /*11fd0*/  MOV R10, UR5 ;  /* 0x00000005000a7c02 */ /* 0x000fc60008000f00 */
        /* <DEDUP_REMOVED lines=14> */
.L_x_2742:
[----:B------:R-:W-:Y:S05]  /*120c0*/  BSYNC B0 ;  /* 0x0000000000007941 */ /* 0x000fea0003800000 */
.L_x_2741:
[----:B------:R-:W-:Y:S05]  /*120d0*/  @!P5 BRA `(.L_x_2743) ;  /* 0x000000000050d947 */ /* 0x000fea0003800000 */
[----:B0-----:R-:W2:Y:S04]  /*120e0*/  LDL R11, [R1+0x18] ;  /* 0x00001800010b7983 */ /* 0x001ea80000100800 */
[----:B------:R-:W3:Y:S01]  /*120f0*/  LDL R10, [R1+0x4] ;  /* 0x00000400010a7983 */ /* 0x000ee20000100800 */
[----:B--2---:R-:W-:Y:S01]  /*12100*/  FFMA.FTZ R4, R11, R3, R4 ;  /* 0x000000030b047223 */ /* 0x004fe20000010004 */
[----:B---3--:R-:W-:-:S03]  /*12110*/  FFMA.FTZ R5, R10, R16, R5 ;  /* 0x000000100a057223 */ /* 0x008fc60000010005 */
[----:B------:R-:W-:Y:S01]  /*12120*/  FMUL.FTZ R11, R4, -1.4426950216293334961 ;  /* 0xbfb8aa3b040b7820 */ /* 0x000fe20000410000 */
[----:B------:R-:W-:-:S05]  /*12130*/  FMUL.FTZ R14, R5, -1.4426950216293334961 ;  /* 0xbfb8aa3b050e7820 */ /* 0x000fca0000410000 */
[----:B------:R-:W1:Y:S08]  /*12140*/  MUFU.EX2 R11, R11 ;  /* 0x0000000b000b7308 */ /* 0x000e700000000800 */
[----:B------:R-:W0:Y:S01]  /*12150*/  MUFU.EX2 R14, R14 ;  /* 0x0000000e000e7308 */ /* 0x000e220000000800 */
[----:B-1----:R-:W-:-:S07]  /*12160*/  FADD.FTZ R12, R11, 1 ;  /* 0x3f8000000b0c7421 */ /* 0x002fce0000010000 */
[----:B------:R-:W1:Y:S01]  /*12170*/  MUFU.RCP R13, R12 ;  /* 0x0000000c000d7308 */ /* 0x000e620000001000 */
[----:B0-----:R-:W-:-:S07]  /*12180*/  FADD.FTZ R15, R14, 1 ;  /* 0x3f8000000e0f7421 */ /* 0x001fce0000010000 */
[----:B----4-:R-:W0:Y:S01]  /*12190*/  MUFU.RCP R20, R15 ;  /* 0x0000000f00147308 */ /* 0x010e220000001000 */
        /* <DEDUP_REMOVED lines=8> */
.L_x_2743:
        /* <DEDUP_REMOVED lines=11> */
[----:B------:R-:W-:-:S04]  /*122d0*/  ULDC.64 UR6, c[0x0][0x210] ;  /* 0x0000840000067ab9 */ /* 0x000fc80000000a00 */
[----:B------:R-:W-:Y:S01]  /*122e0*/  IADD3 R17, R7, R17, RZ ;  /* 0x0000001107117210 */ /* 0x000fe20007ffe0ff */
[----:B--2---:R-:W-:Y:S01]  /*122f0*/  FFMA.FTZ R8, R11, R8, UR13 ;  /* 0x0000000d0b087e23 */ /* 0x004fe20008010008 */
[----:B---3--:R-:W-:-:S03]  /*12300*/  FFMA.FTZ R5, R5, R4, UR13 ;  /* 0x0000000d05057e23 */ /* 0x008fc60008010004 */
[----:B------:R-:W-:Y:S01]  /*12310*/  FFMA.FTZ R8, R3, R18, -R8 ;  /* 0x0000001203087223 */ /* 0x000fe20000010808 */
[----:B------:R-:W-:Y:S01]  /*12320*/  LEA R4, P0, R6, UR6, 0x2 ;  /* 0x0000000606047c11 */ /* 0x000fe2000f8010ff */
[----:B------:R-:W-:Y:S02]  /*12330*/  FFMA.FTZ R9, R16, R19, -R5 ;  /* 0x0000001310097223 */ /* 0x000fe40000010805 */
[----:B------:R-:W-:Y:S01]  /*12340*/  FMUL.FTZ R8, R8, UR26 ;  /* 0x0000001a08087c20 */ /* 0x000fe20008410000 */
[----:B------:R-:W-:Y:S01]  /*12350*/  LEA.HI.X R5, R6, UR7, R17, 0x2, P0 ;  /* 0x0000000706057c11 */ /* 0x000fe200080f1411 */
[----:B------:R-:W-:-:S05]  /*12360*/  FMUL.FTZ R9, R9, UR26 ;  /* 0x0000001a09097c20 */ /* 0x000fca0008410000 */
[----:B------:R0:W-:Y:S03]  /*12370*/  STG.E.64 desc[UR22][R4.64], R8 ;  /* 0x0000000804007986 */ /* 0x0001e6000c101b16 */
.L_x_2745:
[----:B------:R-:W-:Y:S05]  /*12380*/  BSYNC B0 ;  /* 0x0000000000007941 */ /* 0x000fea0003800000 */
.L_x_2744:
        /* <DEDUP_REMOVED lines=9> */
.L_x_2599:
        /* <DEDUP_REMOVED lines=19> */
.L_x_2748:
[----:B------:R-:W-:Y:S05]  /*12550*/  BSYNC B0 ;  /* 0x0000000000007941 */ /* 0x000fea0003800000 */
.L_x_2747:
        /* <DEDUP_REMOVED lines=11> */
.L_x_2750:
[----:B------:R-:W2:Y:S04]  /*12610*/  LDG.E.STRONG.GPU R5, desc[UR22][R2.64] ;  /* 0x0000001602057981 */ /* 0x000ea8000c1ef900 */
[----:B--2---:R-:W-:Y:S01]  /*12620*/  CCTL.IVALL ;  /* 0x00000000ff00798f */ /* 0x004fe20002000000 */
[----:B------:R-:W-:Y:S05]  /*12630*/  YIELD ;  /* 0x0000000000007946 */ /* 0x000fea0003800000 */
[----:B------:R-:W-:-:S13]  /*12640*/  ISETP.NE.AND P0, PT, R5, R4, PT ;  /* 0x000000040500720c */ /* 0x000fda0003f05270 */
[----:B------:R-:W-:Y:S05]  /*12650*/  @P0 BRA `(.L_x_2750) ;  /* 0xfffffffc00ec0947 */ /* 0x000fea000383ffff */
.L_x_2749:
        /* <DEDUP_REMOVED lines=17> */
[----:B-----5:R-:W-:Y:S02]  /*12770*/  SHF.L.U64.HI R31, R9, 0x2, R8 ;  /* 0x00000002091f7819 */ /* 0x020fe40000010208 */
[----:B------:R-:W-:Y:S01]  /*12780*/  LEA.HI R10, P0, R15, R10, RZ, 0x1 ;  /* 0x0000000a0f0a7211 */ /* 0x000fe200078108ff */
[----:B------:R-:W1:Y:S03]  /*12790*/  LDC.64 R6, c[0x0][0x220] ;  /* 0x00008800ff067b82 */ /* 0x000e660000000a00 */
[----:B------:R-:W-:-:S02]  /*127a0*/  IADD3.X R11, RZ, R15, RZ, P0, !PT ;  /* 0x0000000fff0b7210 */ /* 0x000fc400007fe4ff */
[----:B------:R-:W-:Y:S02]  /*127b0*/  MOV R15, R13 ;  /* 0x0000000d000f7202 */ /* 0x000fe40000000f00 */
[--C-:B------:R-:W-:Y:S02]  /*127c0*/  SHF.R.S64 R27, R10, 0x1, R11.reuse ;  /* 0x000000010a1b7819 */ /* 0x100fe4000000100b */
[----:B------:R-:W-:-:S04]  /*127d0*/  SHF.R.S32.HI R10, RZ, 0x1, R11 ;  /* 0x00000001ff0a7819 */ /* 0x000fc8000001140b */
[----:B------:R-:W-:-:S07]  /*127e0*/  SHF.L.U64.HI R29, R27, 0x2, R10 ;  /* 0x000000021b1d7819 */ /* 0x000fce000001020a */
.L_x_2751:
[----:B---3--:R-:W-:-:S04]  /*127f0*/  LEA R14, P0, R0, UR4, 0x2 ;  /* 0x00000004000e7c11 */ /* 0x008fc8000f8010ff */
[----:B------:R-:W-:Y:S02]  /*12800*/  LEA.HI.X R15, R0, UR5, R15, 0x2, P0 ;  /* 0x00000005000f7c11 */ /* 0x000fe400080f140f */
[-C--:B------:R-:W-:Y:S02]  /*12810*/  LEA R16, P0, R9, R14.reuse, 0x2 ;  /* 0x0000000e09107211 */ /* 0x080fe400078010ff */
[-C--:B----4-:R-:W-:Y:S01]  /*12820*/  LEA R20, P2, R27, R14.reuse, 0x2 ;  /* 0x0000000e1b147211 */ /* 0x090fe200078410ff */
        /* <DEDUP_REMOVED lines=21> */
.L_x_2752:
        /* <DEDUP_REMOVED lines=16> */
.L_x_5145:


//--------------------- .text._Z35group_norm_nhwc_bwd_one_pass_kernelI11Fp32IOFp16WLi64ELi96ELi768EEv26Group_norm_nhwc_bwd_params --------------------------
	.section	.text._Z35group_norm_nhwc_bwd_one_pass_kernelI11Fp32IOFp16WLi64ELi96ELi768EEv26Group_norm_nhwc_bwd_params,"ax",@progbits
	.align	128
        .global         _Z35group_norm_nhwc_bwd_one_pass_kernelI11Fp32IOFp16WLi64ELi96ELi768EEv26Group_norm_nhwc_bwd_params
        .type           _Z35group_norm_nhwc_bwd_one_pass_kernelI11Fp32IOFp16WLi64ELi96ELi768EEv26Group_norm_nhwc_bwd_params,@function
        .size           _Z35group_norm_nhwc_bwd_one_pass_kernelI11Fp32IOFp16WLi64ELi96ELi768EEv26Group_norm_nhwc_bwd_params,(.L_x_5146 - _Z35group_norm_nhwc_bwd_one_pass_kernelI11Fp32IOFp16WLi64ELi96ELi768EEv26Group_norm_nhwc_bwd_params)
        .other          _Z35group_norm_nhwc_bwd_one_pass_kernelI11Fp32IOFp16WLi64ELi96ELi768EEv26Group_norm_nhwc_bwd_params,@"STO_CUDA_ENTRY STV_DEFAULT"
_Z35group_norm_nhwc_bwd_one_pass_kernelI11Fp32IOFp16WLi64ELi96ELi768EEv26Group_norm_nhwc_bwd_params:
.text._Z35group_norm_nhwc_bwd_one_pass_kernelI11Fp32IOFp16WLi64ELi96ELi768EEv26Group_norm_nhwc_bwd_params:
        /* <DEDUP_REMOVED lines=48> */
.L_x_2788:
        /* <DEDUP_REMOVED lines=162> */
.L_x_2755:
[----:B------:R-:W-:Y:S05]  /*0d20*/  BSYNC B0 ;  /* 0x0000000000007941 */ /* 0x000fea0003800000 */
.L_x_2754:
        /* <DEDUP_REMOVED lines=29> */
.L_x_2756:
        /* <DEDUP_REMOVED lines=26> */
.L_x_2757:
        /* <DEDUP_REMOVED lines=31> */
.L_x_2758:
        /* <DEDUP_REMOVED lines=31> */
.L_x_2759:
        /* <DEDUP_REMOVED lines=123> */
.L_x_2761:
[----:B------:R-:W-:Y:S05]  /*1c30*/  BSYNC B0 ;  /* 0x0000000000007941 */ /* 0x000fea0003800000 */
.L_x_2760:
        /* <DEDUP_REMOVED lines=78> */
.L_x_2763:
[----:B------:R-:W-:Y:S05]  /*2120*/  BSYNC B0 ;  /* 0x0000000000007941 */ /* 0x000fea0003800000 */
.L_x_2762:
        /* <DEDUP_REMOVED lines=18> */
.L_x_2765:
[----:B------:R-:W-:Y:S05]  /*2250*/  BSYNC B0 ;  /* 0x0000000000007941 */ /* 0x000fea0003800000 */
.L_x_2764:
        /* <DEDUP_REMOVED lines=32> */
.L_x_2768:
[----:B--2---:R-:W2:Y:S04]  /*2460*/  LDG.E.STRONG.GPU R24, desc[UR8][R22.64] ;  /* 0x0000000816187981 */ /* 0x004ea8000c1ef900 */
[----:B--2---:R-:W-:Y:S01]  /*2470*/  CCTL.IVALL ;  /* 0x00000000ff00798f */ /* 0x004fe20002000000 */
[----:B------:R-:W-:Y:S05]  /*2480*/  YIELD ;  /* 0x0000000000007946 */ /* 0x000fea0003800000 */
[----:B------:R-:W-:-:S13]  /*2490*/  ISETP.NE.AND P0, PT, R24, R29, PT ;  /* 0x0000001d1800720c */ /* 0x000fda0003f05270 */
[----:B------:R-:W-:Y:S05]  /*24a0*/  @P0 BRA `(.L_x_2768) ;  /* 0xfffffffc00ec0947 */ /* 0x000fea000383ffff */
.L_x_2767:
        /* <DEDUP_REMOVED lines=17> */
.L_x_2772:
        /* <DEDUP_REMOVED lines=115> */
.L_x_2771:
        /* <DEDUP_REMOVED lines=61> */
.L_x_2773:
[----:B------:R-:W-:-:S13]  /*30c0*/  ISETP.NE.OR P0, PT, R33, RZ, P0 ;  /* 0x000000ff2100720c */ /* 0x000fda0000705670 */
[----:B------:R-:W-:Y:S05]  /*30d0*/  @!P0 BRA `(.L_x_2769) ;  /* 0x00000000007c8947 */ /* 0x000fea0003800000 */
.L_x_2770:
        /* <DEDUP_REMOVED lines=31> */
.L_x_2769:
        /* <DEDUP_REMOVED lines=11> */
.L_x_2775:
[----:B------:R-:W-:Y:S05]  /*3380*/  BSYNC B0 ;  /* 0x0000000000007941 */ /* 0x000fea0003800000 */
.L_x_2774:
        /* <DEDUP_REMOVED lines=16> */
.L_x_2766:
        /* <DEDUP_REMOVED lines=38> */
.L_x_2776:
        /* <DEDUP_REMOVED lines=19> */
.L_x_2778:
[----:B------:R-:W-:Y:S05]  /*3820*/  BSYNC B0 ;  /* 0x0000000000007941 */ /* 0x000fea0003800000 */
.L_x_2777:
        /* <DEDUP_REMOVED lines=19> */
.L_x_2779:
        /* <DEDUP_REMOVED lines=19> */
.L_x_2781:
[----:B------:R-:W-:Y:S05]  /*3a90*/  BSYNC B0 ;  /* 0x0000000000007941 */ /* 0x000fea0003800000 */
.L_x_2780:
        /* <DEDUP_REMOVED lines=19> */
.L_x_2782:
        /* <DEDUP_REMOVED lines=19> */
.L_x_2784:
[----:B------:R-:W-:Y:S05]  /*3d00*/  BSYNC B0 ;  /* 0x0000000000007941 */ /* 0x000fea0003800000 */
.L_x_2783:
        /* <DEDUP_REMOVED lines=19> */
.L_x_2785:
        /* <DEDUP_REMOVED lines=18> */
.L_x_2787:
[----:B------:R-:W-:Y:S05]  /*3f60*/  BSYNC B0 ;  /* 0x0000000000007941 */ /* 0x000fea0003800000 */
.L_x_2786:
[----:B------:R-:W5:Y:S01]  /*3f70*/  LDC R0, c[0x0][0x10] ;  /* 0x00000400ff007b82 */ /* 0x000f620000000800 */
[----:B------:R-:W-:Y:S02]  /*3f80*/  IADD3 R44, R44, 0x1, RZ ;  /* 0x000000012c2c7810 */ /* 0x000fe40007ffe0ff */
[----:B-----5:R-:W-:-:S04]  /*3f90*/  IADD3 R53, R0, R53, RZ ;  /* 0x0000003500357210 */ /* 0x020fc80007ffe0ff */
[----:B------:R-:W-:-:S13]  /*3fa0*/  ISETP.GE.AND P0, PT, R53, UR4, PT ;  /* 0x0000000435007c0c */ /* 0x000fda000bf06270 */
[----:B------:R-:W-:Y:S05]  /*3fb0*/  @!P0 BRA `(.L_x_2788) ;  /* 0xffffffc000d08947 */ /* 0x000fea000383ffff */
.L_x_2753:
        /* <DEDUP_REMOVED lines=19> */
.L_x_2790:
[----:B------:R-:W-:Y:S05]  /*40f0*/  BSYNC B0 ;  /* 0x0000000000007941 */ /* 0x000fea0003800000 */
.L_x_2789:
        /* <DEDUP_REMOVED lines=11> */
.L_x_2792:
[----:B------:R-:W4:Y:S04]  /*41b0*/  LDG.E.STRONG.GPU R5, desc[UR8][R2.64] ;  /* 0x0000000802057981 */ /* 0x000f28000c1ef900 */
[----:B----4-:R-:W-:Y:S01]  /*41c0*/  CCTL.IVALL ;  /* 0x00000000ff00798f */ /* 0x010fe20002000000 */
[----:B------:R-:W-:Y:S05]  /*41d0*/  YIELD ;  /* 0x0000000000007946 */ /* 0x000fea0003800000 */
[----:B------:R-:W-:-:S13]  /*41e0*/  ISETP.NE.AND P0, PT, R5, R0, PT ;  /* 0x000000000500720c */ /* 0x000fda0003f05270 */
[----:B------:R-:W-:Y:S05]  /*41f0*/  @P0 BRA `(.L_x_2792) ;  /* 0xfffffffc00ec0947 */ /* 0x000fea000383ffff */
.L_x_2791:
        /* <DEDUP_REMOVED lines=24> */
.L_x_2793:
        /* <DEDUP_REMOVED lines=25> */
.L_x_2794:
        /* <DEDUP_REMOVED lines=15> */
.L_x_5146:


//--------------------- .text._Z35group_norm_nhwc_bwd_one_pass_kernelI11Fp32IOFp16WLi128ELi96ELi768EEv26Group_norm_nhwc_bwd_params --------------------------
	.section	.text._Z35group_norm_nhwc_bwd_one_pass_kernelI11Fp32IOFp16WLi128ELi96ELi768EEv26Group_norm_nhwc_bwd_params,"ax",@progbits
	.align	128
        .global         _Z35group_norm_nhwc_bwd_one_pass_kernelI11Fp32IOFp16WLi128ELi96ELi768EEv26Group_norm_nhwc_bwd_params
        .type           _Z35group_norm_nhwc_bwd_one_pass_kernelI11Fp32IOFp16WLi128ELi96ELi768EEv26Group_norm_nhwc_bwd_params,@function
        .size           _Z35group_norm_nhwc_bwd_one_pass_kernelI11Fp32IOFp16WLi128ELi96ELi768EEv26Group_norm_nhwc_bwd_params,(.L_x_5147 - _Z35group_norm_nhwc_bwd_one_pass_kernelI11Fp32IOFp16WLi128ELi96ELi768EEv26Group_norm_nhwc_bwd_params)
        .other          _Z35group_norm_nhwc_bwd_one_pass_kernelI11Fp32IOFp16WLi128ELi96ELi768EEv26Group_norm_nhwc_bwd_params,@"STO_CUDA_ENTRY STV_DEFAULT"
_Z35group_norm_nhwc_bwd_one_pass_kernelI11Fp32IOFp16WLi128ELi96ELi768EEv26Group_norm_nhwc_bwd_params:
.text._Z35group_norm_nhwc_bwd_one_pass_kernelI11Fp32IOFp16WLi128ELi96ELi768EEv26Group_norm_nhwc_bwd_params:
        /* <DEDUP_REMOVED lines=53> */
.L_x_2846:
        /* <DEDUP_REMOVED lines=260> */
.L_x_2797:
[----:B------:R-:W-:Y:S05]  /*1390*/  BSYNC B0 ;  /* 0x0000000000007941 */ /* 0x000fea0003800000 */
.L_x_2796:
        /* <DEDUP_REMOVED lines=29> */
.L_x_2798:
        /* <DEDUP_REMOVED lines=26> */
.L_x_2799:
        /* <DEDUP_REMOVED lines=31> */
.L_x_2800:
        /* <DEDUP_REMOVED lines=31> */
.L_x_2801:
        /* <DEDUP_REMOVED lines=33> */
.L_x_2802:
        /* <DEDUP_REMOVED lines=37> */
.L_x_2803:
        /* <DEDUP_REMOVED lines=33> */
.L_x_2804:
        /* <DEDUP_REMOVED lines=31> */
.L_x_2805:
        /* <DEDUP_REMOVED lines=128> */
.L_x_2807:
[----:B------:R-:W-:Y:S05]  /*2b50*/  BSYNC B0 ;  /* 0x0000000000007941 */ /* 0x000fea0003800000 */
.L_x_2806:
        /* <DEDUP_REMOVED lines=78> */
.L_x_2809:
[----:B------:R-:W-:Y:S05]  /*3040*/  BSYNC B0 ;  /* 0x0000000000007941 */ /* 0x000fea0003800000 */
.L_x_2808:
        /* <DEDUP_REMOVED lines=20> */
.L_x_2811:
[----:B------:R-:W-:Y:S05]  /*3190*/  BSYNC B0 ;  /* 0x0000000000007941 */ /* 0x000fea0003800000 */
.L_x_2810:
        /* <DEDUP_REMOVED lines=34> */
.L_x_2814:
[----:B------:R-:W2:Y:S04]  /*33c0*/  LDG.E.STRONG.GPU R26, desc[UR14][R24.64] ;  /* 0x0000000e181a7981 */ /* 0x000ea8000c1ef900 */
[----:B--2---:R-:W-:Y:S01]  /*33d0*/  CCTL.IVALL ;  /* 0x00000000ff00798f */ /* 0x004fe20002000000 */
[----:B------:R-:W-:Y:S05]  /*33e0*/  YIELD ;  /* 0x0000000000007946 */ /* 0x000fea0003800000 */
[----:B------:R-:W-:-:S13]  /*33f0*/  ISETP.NE.AND P0, PT, R26, R29, PT ;  /* 0x0000001d1a00720c */ /* 0x000fda0003f05270 */
[----:B------:R-:W-:Y:S05]  /*3400*/  @P0 BRA `(.L_x_2814) ;  /* 0xfffffffc00ec0947 */ /* 0x000fea000383ffff */
.L_x_2813:
        /* <DEDUP_REMOVED lines=17> */
.L_x_2818:
        /* <DEDUP_REMOVED lines=115> */
.L_x_2817:
        /* <DEDUP_REMOVED lines=61> */
.L_x_2819:
[----:B------:R-:W-:-:S13]  /*4020*/  ISETP.NE.OR P0, PT, R35, RZ, P0 ;  /* 0x000000ff2300720c */ /* 0x000fda0000705670 */
[----:B------:R-:W-:Y:S05]  /*4030*/  @!P0 BRA `(.L_x_2815) ;  /* 0x00000000007c8947 */ /* 0x000fea0003800000 */
.L_x_2816:
        /* <DEDUP_REMOVED lines=31> */
.L_x_2815:
        /* <DEDUP_REMOVED lines=11> */
.L_x_2821:
[----:B------:R-:W-:Y:S05]  /*42e0*/  BSYNC B0 ;  /* 0x0000000000007941 */ /* 0x000fea0003800000 */
.L_x_2820:
        /* <DEDUP_REMOVED lines=16> */
.L_x_2812:
        /* <DEDUP_REMOVED lines=39> */
.L_x_2822:
        /* <DEDUP_REMOVED lines=19> */
.L_x_2824:
[----:B------:R-:W-:Y:S05]  /*4790*/  BSYNC B0 ;  /* 0x0000000000007941 */ /* 0x000fea0003800000 */
.L_x_2823:
        /* <DEDUP_REMOVED lines=19> */
.L_x_2825:
        /* <DEDUP_REMOVED lines=19> */
.L_x_2827:
[----:B------:R-:W-:Y:S05]  /*4a00*/  BSYNC B0 ;  /* 0x0000000000007941 */ /* 0x000fea0003800000 */
.L_x_2826:
        /* <DEDUP_REMOVED lines=19> */
.L_x_2828:
        /* <DEDUP_REMOVED lines=19> */
.L_x_2830:
[----:B------:R-:W-:Y:S05]  /*4c70*/  BSYNC B0 ;  /* 0x0000000000007941 */ /* 0x000fea0003800000 */
.L_x_2829:
        /* <DEDUP_REMOVED lines=37> */
.L_x_2831:
        /* <DEDUP_REMOVED lines=19> */
.L_x_2833:
[----:B------:R-:W-:Y:S05]  /*5000*/  BSYNC B0 ;  /* 0x0000000000007941 */ /* 0x000fea0003800000 */
.L_x_2832:
        /* <DEDUP_REMOVED lines=19> */
.L_x_2834:
        /* <DEDUP_REMOVED lines=19> */
.L_x_2836:
[----:B------:R-:W-:Y:S05]  /*5270*/  BSYNC B0 ;  /* 0x0000000000007941 */ /* 0x000fea0003800000 */
.L_x_2835:
        /* <DEDUP_REMOVED lines=19> */
.L_x_2837:
        /* <DEDUP_REMOVED lines=19> */
.L_x_2839:
[----:B------:R-:W-:Y:S05]  /*54e0*/  BSYNC B0 ;  /* 0x0000000000007941 */ /* 0x000fea0003800000 */
.L_x_2838:
        /* <DEDUP_REMOVED lines=19> */
.L_x_2840:
        /* <DEDUP_REMOVED lines=19> */
.L_x_2842:
[----:B------:R-:W-:Y:S05]  /*5750*/  BSYNC B0 ;  /* 0x0000000000007941 */ /* 0x000fea0003800000 */
.L_x_2841:
        /* <DEDUP_REMOVED lines=19> */
.L_x_2843:
        /* <DEDUP_REMOVED lines=18> */
.L_x_2845:
[----:B------:R-:W-:Y:S05]  /*59b0*/  BSYNC B0 ;  /* 0x0000000000007941 */ /* 0x000fea0003800000 */
.L_x_2844:
[----:B------:R-:W-:Y:S01]  /*59c0*/  ULDC UR11, c[0x0][0x10] ;  /* 0x00000400000b7ab9 */ /* 0x000fe20000000800 */
[----:B------:R-:W-:Y:S02]  /*59d0*/  UIADD3 UR4, UR4, 0x1, URZ ;  /* 0x0000000104047890 */ /* 0x000fe4000fffe03f */
[----:B------:R-:W-:-:S04]  /*59e0*/  UIADD3 UR6, UR11, UR6, URZ ;  /* 0x000000060b067290 */ /* 0x000fc8000fffe03f */
[----:B------:R-:W-:-:S06]  /*59f0*/  UISETP.GE.AND UP0, UPT, UR6, UR5, UPT ;  /* 0x000000050600728c */ /* 0x000fcc000bf06270 */
[----:B------:R-:W-:-:S13]  /*5a00*/  PLOP3.LUT P0, PT, PT, PT, UP0, 0x80, 0x0 ;  /* 0x000000000000781c */ /* 0x000fda0003f0f008 */
[----:B------:R-:W-:Y:S05]  /*5a10*/  @!P0 BRA `(.L_x_2846) ;  /* 0xffffffa8004c8947 */ /* 0x000fea000383ffff */
.L_x_2795:
        /* <DEDUP_REMOVED lines=19> */
.L_x_2848:
[----:B------:R-:W-:Y:S05]  /*5b50*/  BSYNC B0 ;  /* 0x0000000000007941 */ /* 0x000fea0003800000 */
.L_x_2847:
        /* <DEDUP_REMOVED lines=11> */
.L_x_2850:
[----:B------:R-:W3:Y:S04]  /*5c10*/  LDG.E.STRONG.GPU R5, desc[UR14][R2.64] ;  /* 0x0000000e02057981 */ /* 0x000ee8000c1ef900 */
[----:B---3--:R-:W-:Y:S01]  /*5c20*/  CCTL.IVALL ;  /* 0x00000000ff00798f */ /* 0x008fe20002000000 */
[----:B------:R-:W-:Y:S05]  /*5c30*/  YIELD ;  /* 0x0000000000007946 */ /* 0x000fea0003800000 */
[----:B------:R-:W-:-:S13]  /*5c40*/  ISETP.NE.AND P0, PT, R5, R0, PT ;  /* 0x000000000500720c */ /* 0x000fda0003f05270 */
[----:B------:R-:W-:Y:S05]  /*5c50*/  @P0 BRA `(.L_x_2850) ;  /* 0xfffffffc00ec0947 */ /* 0x000fea000383ffff */
.L_x_2849:
        /* <DEDUP_REMOVED lines=24> */
.L_x_2851:
        /* <DEDUP_REMOVED lines=17> */
[----:B--2---:R-:W-:Y:S02]  /*5ef0*/  F2FP.F16.F32.PACK_AB R19, R9, R0 ;  /* 0x000000000913723e */ /* 0x004fe400000000ff */
[----:B------:R-:W-:Y:S02]  /*5f00*/  SHF.R.S32.HI R0, RZ, 0x1f, R66 ;  /* 0x0000001fff007819 */ /* 0x000fe40000011442 */
[----:B----4-:R-:W-:Y:S01]  /*5f10*/  F2FP.F16.F32.PACK_AB R21, R13, R10 ;  /* 0x0000000a0d15723e */ /* 0x010fe200000000ff */
[----:B------:R4:W-:Y:S04]  /*5f20*/  STG.E desc[UR14][R2.64], R19 ;  /* 0x0000001302007986 */ /* 0x0009e8000c10190e */
[----:B------:R4:W-:Y:S01]  /*5f30*/  STG.E desc[UR14][R4.64], R21 ;  /* 0x0000001504007986 */ /* 0x0009e2000c10190e */
[----:B------:R-:W-:-:S13]  /*5f40*/  ISETP.GT.AND.EX P0, PT, R27, R0, PT, P0 ;  /* 0x000000001b00720c */ /* 0x000fda0003f04300 */
[----:B----4-:R-:W-:Y:S05]  /*5f50*/  @P0 BRA `(.L_x_2851) ;  /* 0xfffffffc00a00947 */ /* 0x010fea000383ffff */
[----:B------:R-:W-:Y:S05]  /*5f60*/  EXIT ;  /* 0x000000000000794d */ /* 0x000fea0003800000 */
.L_x_2852:
        /* <DEDUP_REMOVED lines=9> */
.L_x_5147:


//--------------------- .text._Z35group_norm_nhwc_bwd_one_pass_kernelI11Fp32IOFp16WLi256ELi96ELi768EEv26Group_norm_nhwc_bwd_params --------------------------
	.section	.text._Z35group_norm_nhwc_bwd_one_pass_kernelI11Fp32IOFp16WLi256ELi96ELi768EEv26Group_norm_nhwc_bwd_params,"ax",@progbits
	.align	128
        .global         _Z35group_norm_nhwc_bwd_one_pass_kernelI11Fp32IOFp16WLi256ELi96ELi768EEv26Group_norm_nhwc_bwd_params
        .type           _Z35group_norm_nhwc_bwd_one_pass_kernelI11Fp32IOFp16WLi256ELi96ELi768EEv26Group_norm_nhwc_bwd_params,@function
        .size           _Z35group_norm_nhwc_bwd_one_pass_kernelI11Fp32IOFp16WLi256ELi96ELi768EEv26Group_norm_nhwc_bwd_params,(.L_x_5148 - _Z35group_norm_nhwc_bwd_one_pass_kernelI11Fp32IOFp16WLi256ELi96ELi768EEv26Group_norm_nhwc_bwd_params)
        .other          _Z35group_norm_nhwc_bwd_one_pass_kernelI11Fp32IOFp16WLi256ELi96ELi768EEv26Group_norm_nhwc_bwd_params,@"STO_CUDA_ENTRY STV_DEFAULT"
_Z35group_norm_nhwc_bwd_one_pass_kernelI11Fp32IOFp16WLi256ELi96ELi768EEv26Group_norm_nhwc_bwd_params:
.text._Z35group_norm_nhwc_bwd_one_pass_kernelI11Fp32IOFp16WLi256ELi96ELi768EEv26Group_norm_nhwc_bwd_params:
        /* <DEDUP_REMOVED lines=53> */
.L_x_2936:
        /* <DEDUP_REMOVED lines=484> */
.L_x_2855:
[----:B------:R-:W-:Y:S05]  /*2190*/  BSYNC B0 ;  /* 0x0000000000007941 */ /* 0x000fea0003800000 */
.L_x_2854:
        /* <DEDUP_REMOVED lines=25> */
.L_x_2856:
        /* <DEDUP_REMOVED lines=38> */
.L_x_2857:
        /* <DEDUP_REMOVED lines=53> */
.L_x_2858:
        /* <DEDUP_REMOVED lines=48> */
.L_x_2859:
        /* <DEDUP_REMOVED lines=43> */
.L_x_2860:
        /* <DEDUP_REMOVED lines=36> */
.L_x_2861:
        /* <DEDUP_REMOVED lines=37> */
.L_x_2862:
        /* <DEDUP_REMOVED lines=36> */
.L_x_2863:
        /* <DEDUP_REMOVED lines=36> */
.L_x_2864:
        /* <DEDUP_REMOVED lines=35> */
.L_x_2865:
        /* <DEDUP_REMOVED lines=35> */
.L_x_2866:
        /* <DEDUP_REMOVED lines=35> */
.L_x_2867:
        /* <DEDUP_REMOVED lines=35> */
.L_x_2868:
        /* <DEDUP_REMOVED lines=33> */
.L_x_2869:
        /* <DEDUP_REMOVED lines=31> */
.L_x_2870:
        /* <DEDUP_REMOVED lines=31> */
.L_x_2871:
        /* <DEDUP_REMOVED lines=125> */
.L_x_2873:
[----:B------:R-:W-:Y:S05]  /*4e20*/  BSYNC B0 ;  /* 0x0000000000007941 */ /* 0x000fea0003800000 */
.L_x_2872:
        /* <DEDUP_REMOVED lines=78> */
.L_x_2875:
[----:B------:R-:W-:Y:S05]  /*5310*/  BSYNC B0 ;  /* 0x0000000000007941 */ /* 0x000fea0003800000 */
.L_x_2874:
        /* <DEDUP_REMOVED lines=20> */
.L_x_2877:
[----:B------:R-:W-:Y:S05]  /*5460*/  BSYNC B0 ;  /* 0x0000000000007941 */ /* 0x000fea0003800000 */
.L_x_2876:
        /* <DEDUP_REMOVED lines=40> */
.L_x_2880:
[----:B------:R-:W-:Y:S02]  /*56f0*/  MOV R28, UR18 ;  /* 0x00000012001c7c02 */ /* 0x000fe40008000f00 */
[----:B------:R-:W-:-:S05]  /*5700*/  MOV R29, UR19 ;  /* 0x00000013001d7c02 */ /* 0x000fca0008000f00 */
[----:B------:R-:W2:Y:S04]  /*5710*/  LDG.E.STRONG.GPU R28, desc[UR22][R28.64] ;  /* 0x000000161c1c7981 */ /* 0x000ea8000c1ef900 */
[----:B--2---:R-:W-:Y:S01]  /*5720*/  CCTL.IVALL ;  /* 0x00000000ff00798f */ /* 0x004fe20002000000 */
[----:B------:R-:W-:Y:S05]  /*5730*/  YIELD ;  /* 0x0000000000007946 */ /* 0x000fea0003800000 */
[----:B------:R-:W-:-:S13]  /*5740*/  ISETP.NE.AND P0, PT, R28, R7, PT ;  /* 0x000000071c00720c */ /* 0x000fda0003f05270 */
[----:B------:R-:W-:Y:S05]  /*5750*/  @P0 BRA `(.L_x_2880) ;  /* 0xfffffffc00e40947 */ /* 0x000fea000383ffff */
.L_x_2879:
        /* <DEDUP_REMOVED lines=19> */
.L_x_2884:
        /* <DEDUP_REMOVED lines=165> */
.L_x_2883:
        /* <DEDUP_REMOVED lines=87> */
.L_x_2885:
[----:B------:R-:W-:-:S13]  /*6850*/  ISETP.NE.OR P0, PT, RZ, UR16, P0 ;  /* 0x00000010ff007c0c */ /* 0x000fda0008705670 */
[----:B------:R-:W-:Y:S05]  /*6860*/  @!P0 BRA `(.L_x_2881) ;  /* 0x0000000000b08947 */ /* 0x000fea0003800000 */
.L_x_2882:
        /* <DEDUP_REMOVED lines=44> */
.L_x_2881:
        /* <DEDUP_REMOVED lines=14> */
.L_x_2887:
[----:B------:R-:W-:Y:S05]  /*6c10*/  BSYNC B0 ;  /* 0x0000000000007941 */ /* 0x000fea0003800000 */
.L_x_2886:
        /* <DEDUP_REMOVED lines=25> */
.L_x_2878:
        /* <DEDUP_REMOVED lines=32> */
.L_x_2888:
        /* <DEDUP_REMOVED lines=22> */
.L_x_2890:
[----:B------:R-:W-:Y:S05]  /*7110*/  BSYNC B0 ;  /* 0x0000000000007941 */ /* 0x000fea0003800000 */
.L_x_2889:
        /* <DEDUP_REMOVED lines=28> */
.L_x_2891:
        /* <DEDUP_REMOVED lines=21> */
.L_x_2893:
[----:B------:R-:W-:Y:S05]  /*7430*/  BSYNC B0 ;  /* 0x0000000000007941 */ /* 0x000fea0003800000 */
.L_x_2892:
        /* <DEDUP_REMOVED lines=47> */
.L_x_2894:
        /* <DEDUP_REMOVED lines=21> */
.L_x_2896:
[----:B------:R-:W-:Y:S05]  /*7880*/  BSYNC B0 ;  /* 0x0000000000007941 */ /* 0x000fea0003800000 */
.L_x_2895:
        /* <DEDUP_REMOVED lines=21> */
.L_x_2897:
        /* <DEDUP_REMOVED lines=23> */
.L_x_2899:
[----:B------:R-:W-:Y:S05]  /*7b50*/  BSYNC B0 ;  /* 0x0000000000007941 */ /* 0x000fea0003800000 */
.L_x_2898:
        /* <DEDUP_REMOVED lines=20> */
.L_x_2900:
        /* <DEDUP_REMOVED lines=22> */
.L_x_2902:
[----:B------:R-:W-:Y:S05]  /*7e00*/  BSYNC B0 ;  /* 0x0000000000007941 */ /* 0x000fea0003800000 */
.L_x_2901:
        /* <DEDUP_REMOVED lines=19> */
.L_x_2903:
        /* <DEDUP_REMOVED lines=21> */
.L_x_2905:
[----:B------:R-:W-:Y:S05]  /*8090*/  BSYNC B0 ;  /* 0x0000000000007941 */ /* 0x000fea0003800000 */
.L_x_2904:
        /* <DEDUP_REMOVED lines=46> */
.L_x_2906:
        /* <DEDUP_REMOVED lines=21> */
.L_x_2908:
[----:B------:R-:W-:Y:S05]  /*84d0*/  BSYNC B0 ;  /* 0x0000000000007941 */ /* 0x000fea0003800000 */
.L_x_2907:
        /* <DEDUP_REMOVED lines=20> */
.L_x_2909:
        /* <DEDUP_REMOVED lines=22> */
.L_x_2911:
[----:B------:R-:W-:Y:S05]  /*8780*/  BSYNC B0 ;  /* 0x0000000000007941 */ /* 0x000fea0003800000 */
.L_x_2910:
        /* <DEDUP_REMOVED lines=20> */
.L_x_2912:
        /* <DEDUP_REMOVED lines=22> */
.L_x_2914:
[----:B------:R-:W-:Y:S05]  /*8a30*/  BSYNC B0 ;  /* 0x0000000000007941 */ /* 0x000fea0003800000 */
.L_x_2913:
        /* <DEDUP_REMOVED lines=19> */
.L_x_2915:
        /* <DEDUP_REMOVED lines=21> */
.L_x_2917:
[----:B------:R-:W-:Y:S05]  /*8cc0*/  BSYNC B0 ;  /* 0x0000000000007941 */ /* 0x000fea0003800000 */
.L_x_2916:
        /* <DEDUP_REMOVED lines=19> */
.L_x_2918:
        /* <DEDUP_REMOVED lines=21> */
.L_x_2920:
[----:B------:R-:W-:Y:S05]  /*8f50*/  BSYNC B0 ;  /* 0x0000000000007941 */ /* 0x000fea0003800000 */
.L_x_2919:
        /* <DEDUP_REMOVED lines=46> */
.L_x_2921:
        /* <DEDUP_REMOVED lines=21> */
.L_x_2923:
[----:B------:R-:W-:Y:S05]  /*9390*/  BSYNC B0 ;  /* 0x0000000000007941 */ /* 0x000fea0003800000 */
.L_x_2922:
        /* <DEDUP_REMOVED lines=19> */
.L_x_2924:
        /* <DEDUP_REMOVED lines=21> */
.L_x_2926:
[----:B------:R-:W-:Y:S05]  /*9620*/  BSYNC B0 ;  /* 0x0000000000007941 */ /* 0x000fea0003800000 */
.L_x_2925:
        /* <DEDUP_REMOVED lines=19> */
.L_x_2927:
        /* <DEDUP_REMOVED lines=21> */
.L_x_2929:
[----:B------:R-:W-:Y:S05]  /*98b0*/  BSYNC B0 ;  /* 0x0000000000007941 */ /* 0x000fea0003800000 */
.L_x_2928:
        /* <DEDUP_REMOVED lines=19> */
.L_x_2930:
        /* <DEDUP_REMOVED lines=21> */
.L_x_2932:
[----:B------:R-:W-:Y:S05]  /*9b40*/  BSYNC B0 ;  /* 0x0000000000007941 */ /* 0x000fea0003800000 */
.L_x_2931:
        /* <DEDUP_REMOVED lines=19> */
.L_x_2933:
        /* <DEDUP_REMOVED lines=20> */
.L_x_2935:
[----:B------:R-:W-:Y:S05]  /*9dc0*/  BSYNC B0 ;  /* 0x0000000000007941 */ /* 0x000fea0003800000 */
.L_x_2934:
        /* <DEDUP_REMOVED lines=9> */
.L_x_2853:
        /* <DEDUP_REMOVED lines=19> */
.L_x_2938:
[----:B------:R-:W-:Y:S05]  /*9f90*/  BSYNC B0 ;  /* 0x0000000000007941 */ /* 0x000fea0003800000 */
.L_x_2937:
        /* <DEDUP_REMOVED lines=11> */
.L_x_2940:
[----:B------:R-:W2:Y:S04]  /*a050*/  LDG.E.STRONG.GPU R5, desc[UR22][R2.64] ;  /* 0x0000001602057981 */ /* 0x000ea8000c1ef900 */
[----:B--2---:R-:W-:Y:S01]  /*a060*/  CCTL.IVALL ;  /* 0x00000000ff00798f */ /* 0x004fe20002000000 */
[----:B------:R-:W-:Y:S05]  /*a070*/  YIELD ;  /* 0x0000000000007946 */ /* 0x000fea0003800000 */
[----:B------:R-:W-:-:S13]  /*a080*/  ISETP.NE.AND P0, PT, R5, R4, PT ;  /* 0x000000040500720c */ /* 0x000fda0003f05270 */
[----:B------:R-:W-:Y:S05]  /*a090*/  @P0 BRA `(.L_x_2940) ;  /* 0xfffffffc00ec0947 */ /* 0x000fea000383ffff */
.L_x_2939:
        /* <DEDUP_REMOVED lines=25> */
.L_x_2941:
        /* <DEDUP_REMOVED lines=25> */
.L_x_2942:
        /* <DEDUP_REMOVED lines=12> */
.L_x_5148:


//--------------------- .text._Z35group_norm_nhwc_bwd_one_pass_kernelI11Fp32IOFp16WLi512ELi96ELi768EEv26Group_norm_nhwc_bwd_params --------------------------
	.section	.text._Z35group_norm_nhwc_bwd_one_pass_kernelI11Fp32IOFp16WLi512ELi96ELi768EEv26Group_norm_nhwc_bwd_params,"ax",@progbits
	.align	128
        .global         _Z35group_norm_nhwc_bwd_one_pass_kernelI11Fp32IOFp16WLi512ELi96ELi768EEv26Group_norm_nhwc_bwd_params
        .type           _Z35group_norm_nhwc_bwd_one_pass_kernelI11Fp32IOFp16WLi512ELi96ELi768EEv26Group_norm_nhwc_bwd_params,@function
        .size           _Z35group_norm_nhwc_bwd_one_pass_kernelI11Fp32IOFp16WLi512ELi96ELi768EEv26Group_norm_nhwc_bwd_params,(.L_x_5149 - _Z35group_norm_nhwc_bwd_one_pass_kernelI11Fp32IOFp16WLi512ELi96ELi768EEv26Group_norm_nhwc_bwd_params)
        .other          _Z35group_norm_nhwc_bwd_one_pass_kernelI11Fp32IOFp16WLi512ELi96ELi768EEv26Group_norm_nhwc_bwd_params,@"STO_CUDA_ENTRY STV_DEFAULT"
_Z35group_norm_nhwc_bwd_one_pass_kernelI11Fp32IOFp16WLi512ELi96ELi768EEv26Group_norm_nhwc_bwd_params:
.text._Z35group_norm_nhwc_bwd_one_pass_kernelI11Fp32IOFp16WLi512ELi96ELi768EEv26Group_norm_nhwc_bwd_params:
        /* <DEDUP_REMOVED lines=59> */
.L_x_3090:
        /* <DEDUP_REMOVED lines=920> */
.L_x_2945:
[----:B------:R-:W-:Y:S05]  /*3d30*/  BSYNC B0 ;  /* 0x0000000000007941 */ /* 0x000fea0003800000 */
.L_x_2944:
        /* <DEDUP_REMOVED lines=25> */
.L_x_2946:
        /* <DEDUP_REMOVED lines=35> */
.L_x_2947:
        /* <DEDUP_REMOVED lines=48> */
.L_x_2948:
        /* <DEDUP_REMOVED lines=46> */
.L_x_2949:
        /* <DEDUP_REMOVED lines=39> */
.L_x_2950:
        /* <DEDUP_REMOVED lines=41> */
.L_x_2951:
        /* <DEDUP_REMOVED lines=41> */
.L_x_2952:
        /* <DEDUP_REMOVED lines=41> */
.L_x_2953:
        /* <DEDUP_REMOVED lines=39> */
.L_x_2954:
        /* <DEDUP_REMOVED lines=39> */
.L_x_2955:
        /* <DEDUP_REMOVED lines=39> */
.L_x_2956:
        /* <DEDUP_REMOVED lines=39> */
.L_x_2957:
        /* <DEDUP_REMOVED lines=41> */
.L_x_2958:
        /* <DEDUP_REMOVED lines=41> */
.L_x_2959:
        /* <DEDUP_REMOVED lines=41> */
.L_x_2960:
        /* <DEDUP_REMOVED lines=41> */
.L_x_2961:
        /* <DEDUP_REMOVED lines=41> */
.L_x_2962:
        /* <DEDUP_REMOVED lines=41> */
.L_x_2963:
        /* <DEDUP_REMOVED lines=41> */
.L_x_2964:
        /* <DEDUP_REMOVED lines=41> */
.L_x_2965:
        /* <DEDUP_REMOVED lines=41> */
.L_x_2966:
        /* <DEDUP_REMOVED lines=41> */
.L_x_2967:
        /* <DEDUP_REMOVED lines=41> */
.L_x_2968:
        /* <DEDUP_REMOVED lines=41> */
.L_x_2969:
        /* <DEDUP_REMOVED lines=41> */
.L_x_2970:
        /* <DEDUP_REMOVED lines=41> */
.L_x_2971:
        /* <DEDUP_REMOVED lines=41> */
.L_x_2972:
        /* <DEDUP_REMOVED lines=41> */
.L_x_2973:
        /* <DEDUP_REMOVED lines=43> */
.L_x_2974:
        /* <DEDUP_REMOVED lines=38> */
.L_x_2975:
        /* <DEDUP_REMOVED lines=39> */
.L_x_2976:
        /* <DEDUP_REMOVED lines=38> */
.L_x_2977:
        /* <DEDUP_REMOVED lines=142> */
.L_x_2979:
[----:B------:R-:W-:Y:S05]  /*9680*/  BSYNC B0 ;  /* 0x0000000000007941 */ /* 0x000fea0003800000 */
.L_x_2978:
        /* <DEDUP_REMOVED lines=78> */
.L_x_2981:
[----:B------:R-:W-:Y:S05]  /*9b70*/  BSYNC B0 ;  /* 0x0000000000007941 */ /* 0x000fea0003800000 */
.L_x_2980:
        /* <DEDUP_REMOVED lines=19> */
.L_x_2983:
[----:B------:R-:W-:Y:S05]  /*9cb0*/  BSYNC B0 ;  /* 0x0000000000007941 */ /* 0x000fea0003800000 */
.L_x_2982:
        /* <DEDUP_REMOVED lines=41> */
.L_x_2986:
[----:B------:R-:W-:Y:S02]  /*9f50*/  MOV R12, UR18 ;  /* 0x00000012000c7c02 */ /* 0x000fe40008000f00 */
[----:B------:R-:W-:-:S05]  /*9f60*/  MOV R13, UR19 ;  /* 0x00000013000d7c02 */ /* 0x000fca0008000f00 */
[----:B------:R-:W2:Y:S04]  /*9f70*/  LDG.E.STRONG.GPU R12, desc[UR22][R12.64] ;  /* 0x000000160c0c7981 */ /* 0x000ea8000c1ef900 */
[----:B--2---:R-:W-:Y:S01]  /*9f80*/  CCTL.IVALL ;  /* 0x00000000ff00798f */ /* 0x004fe20002000000 */
[----:B------:R-:W-:Y:S05]  /*9f90*/  YIELD ;  /* 0x0000000000007946 */ /* 0x000fea0003800000 */
[----:B------:R-:W-:-:S13]  /*9fa0*/  ISETP.NE.AND P0, PT, R12, R14, PT ;  /* 0x0000000e0c00720c */ /* 0x000fda0003f05270 */
[----:B------:R-:W-:Y:S05]  /*9fb0*/  @P0 BRA `(.L_x_2986) ;  /* 0xfffffffc00e40947 */ /* 0x000fea000383ffff */
.L_x_2985:
        /* <DEDUP_REMOVED lines=19> */
.L_x_2990:
        /* <DEDUP_REMOVED lines=165> */
.L_x_2989:
        /* <DEDUP_REMOVED lines=87> */
.L_x_2991:
[----:B------:R-:W-:-:S13]  /*b0b0*/  ISETP.NE.OR P0, PT, RZ, UR16, P0 ;  /* 0x00000010ff007c0c */ /* 0x000fda0008705670 */
[----:B------:R-:W-:Y:S05]  /*b0c0*/  @!P0 BRA `(.L_x_2987) ;  /* 0x0000000000b08947 */ /* 0x000fea0003800000 */
.L_x_2988:
        /* <DEDUP_REMOVED lines=44> */
.L_x_2987:
        /* <DEDUP_REMOVED lines=14> */
.L_x_2993:
[----:B------:R-:W-:Y:S05]  /*b470*/  BSYNC B0 ;  /* 0x0000000000007941 */ /* 0x000fea0003800000 */
.L_x_2992:
        /* <DEDUP_REMOVED lines=25> */
.L_x_2984:
        /* <DEDUP_REMOVED lines=32> */
.L_x_2994:
        /* <DEDUP_REMOVED lines=22> */
.L_x_2996:
[----:B------:R-:W-:Y:S05]  /*b970*/  BSYNC B0 ;  /* 0x0000000000007941 */ /* 0x000fea0003800000 */
.L_x_2995:
        /* <DEDUP_REMOVED lines=32> */
.L_x_2997:
        /* <DEDUP_REMOVED lines=21> */
.L_x_2999:
[----:B------:R-:W-:Y:S05]  /*bcd0*/  BSYNC B0 ;  /* 0x0000000000007941 */ /* 0x000fea0003800000 */
.L_x_2998:
        /* <DEDUP_REMOVED lines=41> */
.L_x_3000:
        /* <DEDUP_REMOVED lines=21> */
.L_x_3002:
[----:B------:R-:W-:Y:S05]  /*c0c0*/  BSYNC B0 ;  /* 0x0000000000007941 */ /* 0x000fea0003800000 */
.L_x_3001:
        /* <DEDUP_REMOVED lines=25> */
.L_x_3003:
        /* <DEDUP_REMOVED lines=25> */
.L_x_3005:
[----:B------:R-:W-:Y:S05]  /*c3f0*/  BSYNC B0 ;  /* 0x0000000000007941 */ /* 0x000fea0003800000 */
.L_x_3004:
        /* <DEDUP_REMOVED lines=43> */
.L_x_3006:
        /* <DEDUP_REMOVED lines=21> */
.L_x_3008:
[----:B------:R-:W-:Y:S05]  /*c800*/  BSYNC B0 ;  /* 0x0000000000007941 */ /* 0x000fea0003800000 */
.L_x_3007:
        /* <DEDUP_REMOVED lines=25> */
.L_x_3009:
        /* <DEDUP_REMOVED lines=25> */
.L_x_3011:
[----:B------:R-:W-:Y:S05]  /*cb30*/  BSYNC B0 ;  /* 0x0000000000007941 */ /* 0x000fea0003800000 */
.L_x_3010:
        /* <DEDUP_REMOVED lines=25> */
.L_x_3012:
        /* <DEDUP_REMOVED lines=25> */
.L_x_3014:
[----:B------:R-:W-:Y:S05]  /*ce60*/  BSYNC B0 ;  /* 0x0000000000007941 */ /* 0x000fea0003800000 */
.L_x_3013:
        /* <DEDUP_REMOVED lines=53> */
.L_x_3015:
        /* <DEDUP_REMOVED lines=23> */
.L_x_3017:
[----:B------:R-:W-:Y:S05]  /*d330*/  BSYNC B0 ;  /* 0x0000000000007941 */ /* 0x000fea0003800000 */
.L_x_3016:
        /* <DEDUP_REMOVED lines=21> */
.L_x_3018:
        /* <DEDUP_REMOVED lines=23> */
.L_x_3020:
[----:B------:R-:W-:Y:S05]  /*d600*/  BSYNC B0 ;  /* 0x0000000000007941 */ /* 0x000fea0003800000 */
.L_x_3019:
        /* <DEDUP_REMOVED lines=21> */
.L_x_3021:
        /* <DEDUP_REMOVED lines=23> */
.L_x_3023:
[----:B------:R-:W-:Y:S05]  /*d8d0*/  BSYNC B0 ;  /* 0x0000000000007941 */ /* 0x000fea0003800000 */
.L_x_3022:
        /* <DEDUP_REMOVED lines=21> */
.L_x_3024:
        /* <DEDUP_REMOVED lines=23> */
.L_x_3026:
[----:B------:R-:W-:Y:S05]  /*dba0*/  BSYNC B0 ;  /* 0x0000000000007941 */ /* 0x000fea0003800000 */
.L_x_3025:
        /* <DEDUP_REMOVED lines=21> */
.L_x_3027:
        /* <DEDUP_REMOVED lines=23> */
.L_x_3029:
[----:B------:R-:W-:Y:S05]  /*de70*/  BSYNC B0 ;  /* 0x0000000000007941 */ /* 0x000fea0003800000 */
.L_x_3028:
        /* <DEDUP_REMOVED lines=50> */
.L_x_3030:
        /* <DEDUP_REMOVED lines=21> */
.L_x_3032:
[----:B------:R-:W-:Y:S05]  /*e2f0*/  BSYNC B0 ;  /* 0x0000000000007941 */ /* 0x000fea0003800000 */
.L_x_3031:
        /* <DEDUP_REMOVED lines=25> */
.L_x_3033:
        /* <DEDUP_REMOVED lines=25> */
.L_x_3035:
[----:B------:R-:W-:Y:S05]  /*e620*/  BSYNC B0 ;  /* 0x0000000000007941 */ /* 0x000fea0003800000 */
.L_x_3034:
        /* <DEDUP_REMOVED lines=25> */
.L_x_3036:
        /* <DEDUP_REMOVED lines=25> */
.L_x_3038:
[----:B------:R-:W-:Y:S05]  /*e950*/  BSYNC B0 ;  /* 0x0000000000007941 */ /* 0x000fea0003800000 */
.L_x_3037:
        /* <DEDUP_REMOVED lines=25> */
.L_x_3039:
        /* <DEDUP_REMOVED lines=25> */
.L_x_3041:
[----:B------:R-:W-:Y:S05]  /*ec80*/  BSYNC B0 ;  /* 0x0000000000007941 */ /* 0x000fea0003800000 */
.L_x_3040:
        /* <DEDUP_REMOVED lines=25> */
.L_x_3042:
        /* <DEDUP_REMOVED lines=25> */
.L_x_3044:
[----:B------:R-:W-:Y:S05]  /*efb0*/  BSYNC B0 ;  /* 0x0000000000007941 */ /* 0x000fea0003800000 */
.L_x_3043:
        /* <DEDUP_REMOVED lines=50> */
.L_x_3045:
        /* <DEDUP_REMOVED lines=21> */
.L_x_3047:
[----:B------:R-:W-:Y:S05]  /*f430*/  BSYNC B0 ;  /* 0x0000000000007941 */ /* 0x000fea0003800000 */
.L_x_3046:
        /* <DEDUP_REMOVED lines=25> */
.L_x_3048:
        /* <DEDUP_REMOVED lines=25> */
.L_x_3050:
[----:B------:R-:W-:Y:S05]  /*f760*/  BSYNC B0 ;  /* 0x0000000000007941 */ /* 0x000fea0003800000 */
.L_x_3049:
        /* <DEDUP_REMOVED lines=25> */
.L_x_3051:
        /* <DEDUP_REMOVED lines=25> */
.L_x_3053:
[----:B------:R-:W-:Y:S05]  /*fa90*/  BSYNC B0 ;  /* 0x0000000000007941 */ /* 0x000fea0003800000 */
.L_x_3052:
        /* <DEDUP_REMOVED lines=25> */
.L_x_3054:
        /* <DEDUP_REMOVED lines=25> */
.L_x_3056:
[----:B------:R-:W-:Y:S05]  /*fdc0*/  BSYNC B0 ;  /* 0x0000000000007941 */ /* 0x000fea0003800000 */
.L_x_3055:
        /* <DEDUP_REMOVED lines=25> */
.L_x_3057:
        /* <DEDUP_REMOVED lines=25> */
.L_x_3059:
[----:B------:R-:W-:Y:S05]  /*100f0*/  BSYNC B0 ;  /* 0x0000000000007941 */ /* 0x000fea0003800000 */
.L_x_3058:
        /* <DEDUP_REMOVED lines=55> */
.L_x_3060:
        /* <DEDUP_REMOVED lines=21> */
.L_x_3062:
[----:B------:R-:W-:Y:S05]  /*105c0*/  BSYNC B0 ;  /* 0x0000000000007941 */ /* 0x000fea0003800000 */
.L_x_3061:
        /* <DEDUP_REMOVED lines=25> */
.L_x_3063:
        /* <DEDUP_REMOVED lines=25> */
.L_x_3065:
[----:B------:R-:W-:Y:S05]  /*108f0*/  BSYNC B0 ;  /* 0x0000000000007941 */ /* 0x000fea0003800000 */
.L_x_3064:
        /* <DEDUP_REMOVED lines=25> */
.L_x_3066:
        /* <DEDUP_REMOVED lines=25> */
.L_x_3068:
[----:B------:R-:W-:Y:S05]  /*10c20*/  BSYNC B0 ;  /* 0x0000000000007941 */ /* 0x000fea0003800000 */
.L_x_3067:
        /* <DEDUP_REMOVED lines=25> */
.L_x_3069:
        /* <DEDUP_REMOVED lines=25> */
.L_x_3071:
[----:B------:R-:W-:Y:S05]  /*10f50*/  BSYNC B0 ;  /* 0x0000000000007941 */ /* 0x000fea0003800000 */
.L_x_3070:
        /* <DEDUP_REMOVED lines=25> */
.L_x_3072:
        /* <DEDUP_REMOVED lines=25> */
.L_x_3074:
[----:B------:R-:W-:Y:S05]  /*11280*/  BSYNC B0 ;  /* 0x0000000000007941 */ /* 0x000fea0003800000 */
.L_x_3073:
        /* <DEDUP_REMOVED lines=53> */
.L_x_3075:
        /* <DEDUP_REMOVED lines=21> */
.L_x_3077:
[----:B------:R-:W-:Y:S05]  /*11730*/  BSYNC B0 ;  /* 0x0000000000007941 */ /* 0x000fea0003800000 */
.L_x_3076:
        /* <DEDUP_REMOVED lines=25> */
.L_x_3078:
        /* <DEDUP_REMOVED lines=25> */
.L_x_3080:
[----:B------:R-:W-:Y:S05]  /*11a60*/  BSYNC B0 ;  /* 0x0000000000007941 */ /* 0x000fea0003800000 */
.L_x_3079:
        /* <DEDUP_REMOVED lines=25> */
.L_x_3081:
        /* <DEDUP_REMOVED lines=25> */
.L_x_3083:
[----:B------:R-:W-:Y:S05]  /*11d90*/  BSYNC B0 ;  /* 0x0000000000007941 */ /* 0x000fea0003800000 */
.L_x_3082:
        /* <DEDUP_REMOVED lines=25> */
.L_x_3084:
        /* <DEDUP_REMOVED lines=25> */
.L_x_3086:
[----:B------:R-:W-:Y:S05]  /*120c0*/  BSYNC B0 ;  /* 0x0000000000007941 */ /* 0x000fea0003800000 */
.L_x_3085:
        /* <DEDUP_REMOVED lines=21> */
.L_x_3087:
        /* <DEDUP_REMOVED lines=22> */
.L_x_3089:
[----:B------:R-:W-:Y:S05]  /*12380*/  BSYNC B0 ;  /* 0x0000000000007941 */ /* 0x000fea0003800000 */
.L_x_3088:
        /* <DEDUP_REMOVED lines=9> */
.L_x_2943:
        /* <DEDUP_REMOVED lines=19> */
.L_x_3092:
[----:B------:R-:W-:Y:S05]  /*12550*/  BSYNC B0 ;  /* 0x0000000000007941 */ /* 0x000fea0003800000 */
.L_x_3091:
        /* <DEDUP_REMOVED lines=11> */
.L_x_3094:
[----:B------:R-:W2:Y:S04]  /*12610*/  LDG.E.STRONG.GPU R5, desc[UR22][R2.64] ;  /* 0x0000001602057981 */ /* 0x000ea8000c1ef900 */
[----:B--2---:R-:W-:Y:S01]  /*12620*/  CCTL.IVALL ;  /* 0x00000000ff00798f */ /* 0x004fe20002000000 */
[----:B------:R-:W-:Y:S05]  /*12630*/  YIELD ;  /* 0x0000000000007946 */ /* 0x000fea0003800000 */
[----:B------:R-:W-:-:S13]  /*12640*/  ISETP.NE.AND P0, PT, R5, R4, PT ;  /* 0x000000040500720c */ /* 0x000fda0003f05270 */
[----:B------:R-:W-:Y:S05]  /*12650*/  @P0 BRA `(.L_x_3094) ;  /* 0xfffffffc00ec0947 */ /* 0x000fea000383ffff */
.L_x_3093:
        /* <DEDUP_REMOVED lines=25> */
.L_x_3095:
        /* <DEDUP_REMOVED lines=25> */
.L_x_3096:
        /* <DEDUP_REMOVED lines=16> */
.L_x_5149:


//--------------------- .text._Z35group_norm_nhwc_fwd_one_pass_kernelI11Bf16IOFp32WLi64ELi96ELi768EEv26Group_norm_nhwc_fwd_params --------------------------
	.section	.text._Z35group_norm_nhwc_fwd_one_pass_kernelI11Bf16IOFp32WLi64ELi96ELi768EEv26Group_norm_nhwc_fwd_params,"ax",@progbits
	.align	128
        .global         _Z35group_norm_nhwc_fwd_one_pass_kernelI11Bf16IOFp32WLi64ELi96ELi768EEv26Group_norm_nhwc_fwd_params
        .type           _Z35group_norm_nhwc_fwd_one_pass_kernelI11Bf16IOFp32WLi64ELi96ELi768EEv26Group_norm_nhwc_fwd_params,@function
        .size           _Z35group_norm_nhwc_fwd_one_pass_kernelI11Bf16IOFp32WLi64ELi96ELi768EEv26Group_norm_nhwc_fwd_params,(.L_x_5150 - _Z35group_norm_nhwc_fwd_one_pass_kernelI11Bf16IOFp32WLi64ELi96ELi768EEv26Group_norm_nhwc_fwd_params)
        .other          _Z35group_norm_nhwc_fwd_one_pass_kernelI11Bf16IOFp32WLi64ELi96ELi768EEv26Group_norm_nhwc_fwd_params,@"STO_CUDA_ENTRY STV_DEFAULT"
_Z35group_norm_nhwc_fwd_one_pass_kernelI11Bf16IOFp32WLi64ELi96ELi768EEv26Group_norm_nhwc_fwd_params:
.text._Z35group_norm_nhwc_fwd_one_pass_kernelI11Bf16IOFp32WLi64ELi96ELi768EEv26Group_norm_nhwc_fwd_params:
[----:B------:R-:W-:Y:S01]  /*0000*/  LDC R1, c[0x0][0x28] ;  /* 0x00000a00ff017b82 */ /* 0x000fe20000000800 */
[----:B------:R-:W0:Y:S01]  /*0010*/  S2R R31, SR_CTAID.Y ;  /* 0x00000000001f7919 */ /* 0x000e220000002600 */
[----:B------:R-:W-:Y:S01]  /*0020*/  ULDC UR4, c[0x0][0x288] ;  /* 0x0000a20000047ab9 */ /* 0x000fe20000000800 */
[----:B------:R-:W-:Y:S02]  /*0030*/  ULDC UR5, c[0x0][0x258] ;  /* 0x0000960000057ab9 */ /* 0x000fe40000000800 */
[----:B------:R-:W-:-:S06]  /*0040*/  UIMAD UR4, UR4, UR5, URZ ;  /* 0x00000005040472a4 */ /* 0x000fcc000f8e023f */
[----:B0-----:R-:W-:-:S13]  /*0050*/  ISETP.GE.AND P0, PT, R31, UR4, PT ;  /* 0x000000041f007c0c */ /* 0x001fda000bf06270 */
[----:B------:R-:W-:Y:S05]  /*0060*/  @P0 EXIT ;  /* 0x000000000000094d */ /* 0x000fea0003800000 */
[----:B------:R-:W0:Y:S01]  /*0070*/  S2R R0, SR_TID.X ;  /* 0x0000000000007919 */ /* 0x000e220000002100 */
[----:B------:R-:W-:Y:S01]  /*0080*/  S2UR UR7, SR_CTAID.X ;  /* 0x00000000000779c3 */ /* 0x000fe20000002500 */
[----:B------:R-:W-:Y:S01]  /*0090*/  ULDC.64 UR8, c[0x0][0x278] ;  /* 0x00009e0000087ab9 */ /* 0x000fe20000000a00 */
[----:B------:R-:W-:Y:S01]  /*00a0*/  UMOV UR5, 0x400 ;  /* 0x0000040000057882 */ /* 0x000fe20000000000 */
[----:B------:R-:W-:Y:S01]  /*00b0*/  HFMA2.MMA R25, -RZ, RZ, 0, 0 ;  /* 0x00000000ff197435 */ /* 0x000fe200000001ff */
[----:B------:R-:W-:-:S04]  /*00c0*/  ULDC.U8 UR10, c[0x0][0x28c] ;  /* 0x0000a300000a7ab9 */ /* 0x000fc80000000000 */
[----:B------:R-:W1:Y:S08]  /*00d0*/  LDC R30, c[0x0][0x294] ;  /* 0x0000a500ff1e7b82 */ /* 0x000e700000000800 */
[----:B------:R-:W2:Y:S01]  /*00e0*/  S2UR UR6, SR_CgaCtaId ;  /* 0x00000000000679c3 */ /* 0x000ea20000008800 */
[----:B0-----:R-:W-:Y:S01]  /*00f0*/  IMAD.WIDE.U32 R2, R0, -0x55555555, RZ ;  /* 0xaaaaaaab00027825 */ /* 0x001fe200078e00ff */
[----:B------:R-:W-:-:S04]  /*0100*/  SHF.R.S32.HI R5, RZ, 0x1f, R0 ;  /* 0x0000001fff057819 */ /* 0x000fc80000011400 */
[----:B------:R-:W-:Y:S01]  /*0110*/  SHF.R.U32.HI R33, RZ, 0x5, R3 ;  /* 0x00000005ff217819 */ /* 0x000fe20000011603 */
[----:B------:R-:W0:Y:S01]  /*0120*/  S2R R2, SR_LANEID ;  /* 0x0000000000027919 */ /* 0x000e220000000000 */
[----:B------:R-:W-:Y:S01]  /*0130*/  LEA.HI R5, R5, R0, RZ, 0x5 ;  /* 0x0000000005057211 */ /* 0x000fe200078f28ff */
[----:B--2---:R-:W-:Y:S02]  /*0140*/  ULEA UR5, UR6, UR5, 0x18 ;  /* 0x0000000506057291 */ /* 0x004fe4000f8ec03f */
[----:B-1----:R-:W-:Y:S01]  /*0150*/  IMAD R30, R30, UR7, R33 ;  /* 0x000000071e1e7c24 */ /* 0x002fe2000f8e0221 */
[----:B------:R-:W-:Y:S01]  /*0160*/  SHF.R.S32.HI R5, RZ, 0x5, R5 ;  /* 0x00000005ff057819 */ /* 0x000fe20000011405 */
[----:B------:R-:W-:-:S03]  /*0170*/  IMAD R33, R33, -0x30, R0 ;  /* 0xffffffd021217824 */ /* 0x000fc600078e0200 */
[----:B------:R-:W-:Y:S02]  /*0180*/  ISETP.GE.U32.AND P0, PT, R30, UR8, PT ;  /* 0x000000081e007c0c */ /* 0x000fe4000bf06070 */
[----:B------:R-:W-:Y:S02]  /*0190*/  SHF.R.S32.HI R3, RZ, 0x1f, R30 ;  /* 0x0000001fff037819 */ /* 0x000fe4000001141e */
[----:B------:R-:W-:Y:S02]  /*01a0*/  SHF.L.U32 R33, R33, 0x1, RZ ;  /* 0x0000000121217819 */ /* 0x000fe400000006ff */
[----:B------:R-:W-:Y:S01]  /*01b0*/  ISETP.GE.AND.EX P0, PT, R3, UR9, PT, P0 ;  /* 0x0000000903007c0c */ /* 0x000fe2000bf06300 */
[----:B------:R-:W-:Y:S01]  /*01c0*/  ULDC.64 UR8, c[0x0][0x208] ;  /* 0x0000820000087ab9 */ /* 0x000fe20000000a00 */
[----:B------:R-:W-:Y:S02]  /*01d0*/  LEA R26, R5, UR5, 0x3 ;  /* 0x00000005051a7c11 */ /* 0x000fe4000f8e18ff */
[----:B------:R-:W-:-:S02]  /*01e0*/  ISETP.LT.U32.AND P0, PT, R0, 0x300, !P0 ;  /* 0x000003000000780c */ /* 0x000fc40004701070 */
[C---:B------:R-:W-:Y:S02]  /*01f0*/  IADD3 R29, R30.reuse, 0x10, RZ ;  /* 0x000000101e1d7810 */ /* 0x040fe40007ffe0ff */
[C---:B------:R-:W-:Y:S02]  /*0200*/  IADD3 R28, R30.reuse, 0x20, RZ ;  /* 0x000000201e1c7810 */ /* 0x040fe40007ffe0ff */
[----:B0-----:R-:W-:-:S07]  /*0210*/  IADD3 R27, R30, 0x30, RZ ;  /* 0x000000301e1b7810 */ /* 0x001fce0007ffe0ff */
.L_x_3118:
[----:B0-----:R-:W0:Y:S01]  /*0220*/  LDC R12, c[0x0][0x288] ;  /* 0x0000a200ff0c7b82 */ /* 0x001e220000000800 */
[----:B------:R-:W-:Y:S01]  /*0230*/  ULDC.64 UR14, c[0x0][0x278] ;  /* 0x00009e00000e7ab9 */ /* 0x000fe20000000a00 */
[----:B------:R-:W-:Y:S01]  /*0240*/  SHF.R.S32.HI R17, RZ, 0x1f, R29 ;  /* 0x0000001fff117819 */ /* 0x000fe2000001141d */
[----:B------:R-:W-:Y:S01]  /*0250*/  ULDC.64 UR12, c[0x0][0x280] ;  /* 0x0000a000000c7ab9 */ /* 0x000fe20000000a00 */
[----:B------:R-:W-:Y:S02]  /*0260*/  SHF.R.S32.HI R13, RZ, 0x1f, R33 ;  /* 0x0000001fff0d7819 */ /* 0x000fe40000011421 */
[----:B------:R-:W-:Y:S02]  /*0270*/  SHF.R.S32.HI R19, RZ, 0x1f, R27 ;  /* 0x0000001fff137819 */ /* 0x000fe4000001141b */
[----:B-12---:R-:W1:Y:S01]  /*0280*/  @P0 LDC.64 R10, c[0x0][0x270] ;  /* 0x00009c00ff0a0b82 */ /* 0x006e620000000a00 */
[----:B0-----:R-:W-:-:S04]  /*0290*/  IABS R7, R12 ;  /* 0x0000000c00077213 */ /* 0x001fc80000000000 */
[----:B------:R-:W0:Y:S01]  /*02a0*/  I2F.RP R6, R7 ;  /* 0x0000000700067306 */ /* 0x000e220000209400 */
[----:B-1----:R-:W-:-:S04]  /*02b0*/  @P0 IMAD R14, R3, R10, RZ ;  /* 0x0000000a030e0224 */ /* 0x002fc800078e02ff */
[----:B------:R-:W-:-:S03]  /*02c0*/  @P0 IMAD R21, R30, R11, R14 ;  /* 0x0000000b1e150224 */ /* 0x000fc600078e020e */
[----:B0-----:R-:W0:Y:S02]  /*02d0*/  MUFU.RCP R6, R6 ;  /* 0x0000000600067308 */ /* 0x001e240000001000 */
[----:B0-----:R-:W-:-:S06]  /*02e0*/  IADD3 R4, R6, 0xffffffe, RZ ;  /* 0x0ffffffe06047810 */ /* 0x001fcc0007ffe0ff */
[----:B------:R0:W1:Y:S02]  /*02f0*/  F2I.FTZ.U32.TRUNC.NTZ R5, R4 ;  /* 0x0000000400057305 */ /* 0x000064000021f000 */
[----:B0-----:R-:W-:Y:S02]  /*0300*/  MOV R4, RZ ;  /* 0x000000ff00047202 */ /* 0x001fe40000000f00 */
        /* <DEDUP_REMOVED lines=8> */
[----:B------:R-:W-:-:S05]  /*0390*/  IMAD R6, R7, R6, R8 ;  /* 0x0000000607067224 */ /* 0x000fca00078e0208 */
[----:B------:R-:W-:-:S13]  /*03a0*/  ISETP.GT.U32.AND P2, PT, R7, R6, PT ;  /* 0x000000060700720c */ /* 0x000fda0003f44070 */
[-C--:B------:R-:W-:Y:S02]  /*03b0*/  @!P2 IADD3 R6, R6, -R7.reuse, RZ ;  /* 0x800000070606a210 */ /* 0x080fe40007ffe0ff */
[----:B------:R-:W-:Y:S02]  /*03c0*/  @!P2 IADD3 R5, R5, 0x1, RZ ;  /* 0x000000010505a810 */ /* 0x000fe40007ffe0ff */
[----:B------:R-:W-:Y:S02]  /*03d0*/  ISETP.GE.U32.AND P1, PT, R6, R7, PT ;  /* 0x000000070600720c */ /* 0x000fe40003f26070 */
[----:B------:R-:W-:-:S11]  /*03e0*/  ISETP.NE.AND P2, PT, R12, RZ, PT ;  /* 0x000000ff0c00720c */ /* 0x000fd60003f45270 */
[----:B------:R-:W-:Y:S02]  /*03f0*/  @P1 IADD3 R5, R5, 0x1, RZ ;  /* 0x0000000105051810 */ /* 0x000fe40007ffe0ff */
[----:B------:R-:W-:Y:S02]  /*0400*/  ISETP.GE.U32.AND P1, PT, R29, UR14, PT ;  /* 0x0000000e1d007c0c */ /* 0x000fe4000bf26070 */
[----:B------:R-:W-:Y:S02]  /*0410*/  MOV R7, R5 ;  /* 0x0000000500077202 */ /* 0x000fe40000000f00 */
[----:B------:R-:W-:Y:S02]  /*0420*/  ISETP.GE.AND.EX P1, PT, R17, UR15, PT, P1 ;  /* 0x0000000f11007c0c */ /* 0x000fe4000bf26310 */
[----:B------:R-:W-:Y:S02]  /*0430*/  @!P3 IADD3 R7, -R7, RZ, RZ ;  /* 0x000000ff0707b210 */ /* 0x000fe40007ffe1ff */
[----:B------:R-:W-:-:S02]  /*0440*/  @!P2 LOP3.LUT R7, RZ, R12, RZ, 0x33, !PT ;  /* 0x0000000cff07a212 */ /* 0x000fc400078e33ff */
[----:B------:R-:W-:Y:S02]  /*0450*/  ISETP.GT.U32.OR P1, PT, R0, 0x2ff, P1 ;  /* 0x000002ff0000780c */ /* 0x000fe40000f24470 */
[----:B------:R-:W-:Y:S02]  /*0460*/  IADD3 R4, -R7, RZ, RZ ;  /* 0x000000ff07047210 */ /* 0x000fe40007ffe1ff */
[----:B------:R-:W-:Y:S02]  /*0470*/  ISETP.GE.U32.AND P3, PT, R27, UR14, PT ;  /* 0x0000000e1b007c0c */ /* 0x000fe4000bf66070 */
[----:B------:R-:W-:Y:S01]  /*0480*/  SHF.R.S32.HI R5, RZ, 0x1f, R28 ;  /* 0x0000001fff057819 */ /* 0x000fe2000001141c */
[----:B------:R-:W-:Y:S01]  /*0490*/  IMAD R4, R12, R4, R31 ;  /* 0x000000040c047224 */ /* 0x000fe200078e021f */
[----:B------:R-:W-:Y:S02]  /*04a0*/  ISETP.GE.U32.AND P2, PT, R28, UR14, PT ;  /* 0x0000000e1c007c0c */ /* 0x000fe4000bf46070 */
[----:B------:R-:W-:Y:S01]  /*04b0*/  SHF.R.S32.HI R6, RZ, 0x1f, R7 ;  /* 0x0000001fff067819 */ /* 0x000fe20000011407 */
[----:B------:R-:W-:Y:S01]  /*04c0*/  IMAD R4, R4, 0x60, RZ ;  /* 0x0000006004047824 */ /* 0x000fe200078e02ff */
[----:B------:R-:W-:Y:S01]  /*04d0*/  ISETP.GE.AND.EX P3, PT, R19, UR15, PT, P3 ;  /* 0x0000000f13007c0c */ /* 0x000fe2000bf66330 */
[----:B------:R-:W0:Y:S01]  /*04e0*/  @!P1 LDC.64 R8, c[0x0][0x270] ;  /* 0x00009c00ff089b82 */ /* 0x000e220000000a00 */
[----:B------:R-:W-:Y:S01]  /*04f0*/  ISETP.GE.AND.EX P2, PT, R5, UR15, PT, P2 ;  /* 0x0000000f05007c0c */ /* 0x000fe2000bf46320 */
[----:B------:R-:W-:Y:S01]  /*0500*/  IMAD R6, R6, UR12, RZ ;  /* 0x0000000c06067c24 */ /* 0x000fe2000f8e02ff */
[----:B------:R-:W-:-:S02]  /*0510*/  IADD3 R34, P4, R33, R4, RZ ;  /* 0x0000000421227210 */ /* 0x000fc40007f9e0ff */
[----:B------:R-:W-:Y:S01]  /*0520*/  ISETP.GT.U32.OR P3, PT, R0, 0x2ff, P3 ;  /* 0x000002ff0000780c */ /* 0x000fe20001f64470 */
[C---:B------:R-:W-:Y:S01]  /*0530*/  IMAD R37, R7.reuse, UR13, R6 ;  /* 0x0000000d07257c24 */ /* 0x040fe2000f8e0206 */
[----:B------:R-:W-:Y:S02]  /*0540*/  LEA.HI.X.SX32 R35, R4, R13, 0x1, P4 ;  /* 0x0000000d04237211 */ /* 0x000fe400020f0eff */
[----:B------:R-:W1:Y:S01]  /*0550*/  @P0 LDC.64 R12, c[0x0][0x220] ;  /* 0x00008800ff0c0b82 */ /* 0x000e620000000a00 */
[----:B------:R-:W-:Y:S01]  /*0560*/  ISETP.GT.U32.OR P2, PT, R0, 0x2ff, P2 ;  /* 0x000002ff0000780c */ /* 0x000fe20001744470 */
[----:B------:R-:W-:-:S05]  /*0570*/  IMAD.WIDE.U32 R34, R7, UR12, R34 ;  /* 0x0000000c07227c25 */ /* 0x000fca000f8e0022 */
[----:B------:R-:W-:Y:S01]  /*0580*/  IADD3 R37, R35, R37, RZ ;  /* 0x0000002523257210 */ /* 0x000fe20007ffe0ff */
[----:B------:R-:W2:Y:S01]  /*0590*/  @!P1 LDC.64 R6, c[0x0][0x220] ;  /* 0x00008800ff069b82 */ /* 0x000ea20000000a00 */
[-C--:B------:R-:W-:Y:S02]  /*05a0*/  @P0 MOV R36, R34.reuse ;  /* 0x0000002200240202 */ /* 0x080fe40000000f00 */
[----:B------:R-:W-:-:S03]  /*05b0*/  @!P1 MOV R20, R34 ;  /* 0x0000002200149202 */ /* 0x000fc60000000f00 */
[----:B------:R-:W-:Y:S02]  /*05c0*/  @P0 IMAD.WIDE.U32 R22, R30, R10, R36 ;  /* 0x0000000a1e160225 */ /* 0x000fe400078e0024 */
[----:B------:R-:W3:Y:S02]  /*05d0*/  @!P3 LDC.64 R10, c[0x0][0x270] ;  /* 0x00009c00ff0abb82 */ /* 0x000ee40000000a00 */
[----:B0-----:R-:W-:Y:S01]  /*05e0*/  @!P1 IMAD R16, R17, R8, RZ ;  /* 0x0000000811109224 */ /* 0x001fe200078e02ff */
[----:B------:R-:W-:Y:S02]  /*05f0*/  @P0 IADD3 R17, R23, R21, RZ ;  /* 0x0000001517110210 */ /* 0x000fe40007ffe0ff */
[----:B------:R-:W-:Y:S01]  /*0600*/  @!P1 MOV R21, R37 ;  /* 0x0000002500159202 */ /* 0x000fe20000000f00 */
[C---:B------:R-:W-:Y:S01]  /*0610*/  @!P1 IMAD R9, R29.reuse, R9, R16 ;  /* 0x000000091d099224 */ /* 0x040fe200078e0210 */
[----:B-1----:R-:W-:Y:S01]  /*0620*/  @P0 LEA R16, P4, R22, R12, 0x1 ;  /* 0x0000000c16100211 */ /* 0x002fe200078808ff */
[----:B------:R-:W0:Y:S01]  /*0630*/  @!P2 LDC.64 R14, c[0x0][0x270] ;  /* 0x00009c00ff0eab82 */ /* 0x000e220000000a00 */
[----:B------:R-:W-:-:S02]  /*0640*/  @!P1 IMAD.WIDE.U32 R20, R29, R8, R20 ;  /* 0x000000081d149225 */ /* 0x000fc400078e0014 */
[----:B------:R-:W-:-:S03]  /*0650*/  @P0 LEA.HI.X R17, R22, R13, R17, 0x1, P4 ;  /* 0x0000000d16110211 */ /* 0x000fc600020f0c11 */
[----:B------:R-:W-:Y:S02]  /*0660*/  @!P1 IADD3 R18, R21, R9, RZ ;  /* 0x0000000915129210 */ /* 0x000fe40007ffe0ff */
[----:B------:R-:W1:Y:S01]  /*0670*/  @!P2 LDC.64 R12, c[0x0][0x220] ;  /* 0x00008800ff0cab82 */ /* 0x000e620000000a00 */
[C---:B--2---:R-:W-:Y:S02]  /*0680*/  @!P1 LEA R22, P4, R20.reuse, R6, 0x1 ;  /* 0x0000000614169211 */ /* 0x044fe400078808ff */
[----:B------:R-:W-:Y:S02]  /*0690*/  MOV R6, RZ ;  /* 0x000000ff00067202 */ /* 0x000fe40000000f00 */
[----:B------:R-:W-:-:S03]  /*06a0*/  @!P1 LEA.HI.X R23, R20, R7, R18, 0x1, P4 ;  /* 0x0000000714179211 */ /* 0x000fc600020f0c12 */
[----:B------:R-:W2:Y:S01]  /*06b0*/  @!P3 LDC.64 R8, c[0x0][0x220] ;  /* 0x00008800ff08bb82 */ /* 0x000ea20000000a00 */
[----:B---3--:R-:W-:Y:S01]  /*06c0*/  @!P3 IMAD R20, R19, R10, RZ ;  /* 0x0000000a1314b224 */ /* 0x008fe200078e02ff */
[----:B------:R-:W-:Y:S01]  /*06d0*/  @!P2 MOV R18, R34 ;  /* 0x000000220012a202 */ /* 0x000fe20000000f00 */
[----:B------:R-:W3:Y:S01]  /*06e0*/  @!P1 LDG.E R6, desc[UR8][R22.64] ;  /* 0x0000000816069981 */ /* 0x000ee2000c1e1900 */
[----:B------:R-:W-:Y:S01]  /*06f0*/  @!P2 MOV R19, R37 ;  /* 0x000000250013a202 */ /* 0x000fe20000000f00 */
[----:B0-----:R-:W-:-:S04]  /*0700*/  @!P2 IMAD R5, R5, R14, RZ ;  /* 0x0000000e0505a224 */ /* 0x001fc800078e02ff */
[C---:B------:R-:W-:Y:S02]  /*0710*/  @!P2 IMAD R5, R28.reuse, R15, R5 ;  /* 0x0000000f1c05a224 */ /* 0x040fe400078e0205 */
[----:B------:R-:W-:Y:S01]  /*0720*/  @!P2 IMAD.WIDE.U32 R14, R28, R14, R18 ;  /* 0x0000000e1c0ea225 */ /* 0x000fe200078e0012 */
[----:B------:R-:W-:Y:S02]  /*0730*/  @!P3 MOV R18, R34 ;  /* 0x000000220012b202 */ /* 0x000fe40000000f00 */
[----:B------:R-:W-:Y:S01]  /*0740*/  @!P3 MOV R19, R37 ;  /* 0x000000250013b202 */ /* 0x000fe20000000f00 */
[----:B------:R-:W-:Y:S01]  /*0750*/  @!P3 IMAD R21, R27, R11, R20 ;  /* 0x0000000b1b15b224 */ /* 0x000fe200078e0214 */
[----:B------:R-:W-:Y:S02]  /*0760*/  MOV R24, RZ ;  /* 0x000000ff00187202 */ /* 0x000fe40000000f00 */
[----:B------:R-:W-:Y:S01]  /*0770*/  @!P2 IADD3 R7, R15, R5, RZ ;  /* 0x000000050f07a210 */ /* 0x000fe20007ffe0ff */
[----:B------:R-:W-:Y:S01]  /*0780*/  @!P3 IMAD.WIDE.U32 R10, R27, R10, R18 ;  /* 0x0000000a1b0ab225 */ /* 0x000fe200078e0012 */
[----:B-1----:R-:W-:-:S02]  /*0790*/  @!P2 LEA R12, P1, R14, R12, 0x1 ;  /* 0x0000000c0e0ca211 */ /* 0x002fc400078208ff */
[----:B------:R0:W4:Y:S02]  /*07a0*/  @P0 LDG.E R24, desc[UR8][R16.64] ;  /* 0x0000000810180981 */ /* 0x000124000c1e1900 */
[----:B------:R-:W-:Y:S02]  /*07b0*/  @!P3 IADD3 R5, R11, R21, RZ ;  /* 0x000000150b05b210 */ /* 0x000fe40007ffe0ff */
[----:B--2---:R-:W-:Y:S02]  /*07c0*/  @!P3 LEA R8, P4, R10, R8, 0x1 ;  /* 0x000000080a08b211 */ /* 0x004fe400078808ff */
[----:B------:R-:W-:Y:S02]  /*07d0*/  @!P2 LEA.HI.X R13, R14, R13, R7, 0x1, P1 ;  /* 0x0000000d0e0da211 */ /* 0x000fe400008f0c07 */
[----:B------:R-:W-:Y:S02]  /*07e0*/  MOV R7, RZ ;  /* 0x000000ff00077202 */ /* 0x000fe40000000f00 */
[----:B------:R-:W-:-:S02]  /*07f0*/  @!P3 LEA.HI.X R9, R10, R9, R5, 0x1, P4 ;  /* 0x000000090a09b211 */ /* 0x000fc400020f0c05 */
[----:B------:R-:W-:Y:S02]  /*0800*/  MOV R5, RZ ;  /* 0x000000ff00057202 */ /* 0x000fe40000000f00 */
[----:B------:R1:W2:Y:S04]  /*0810*/  @!P2 LDG.E R7, desc[UR8][R12.64] ;  /* 0x000000080c07a981 */ /* 0x0002a8000c1e1900 */
[----:B------:R5:W2:Y:S01]  /*0820*/  @!P3 LDG.E R5, desc[UR8][R8.64] ;  /* 0x000000080805b981 */ /* 0x000aa2000c1e1900 */
[C---:B------:R-:W-:Y:S02]  /*0830*/  ISETP.GT.AND P1, PT, R2.reuse, 0x1e, PT ;  /* 0x0000001e0200780c */ /* 0x040fe40003f24270 */
[----:B------:R-:W-:Y:S02]  /*0840*/  ISETP.NE.AND P3, PT, R2, RZ, PT ;  /* 0x000000ff0200720c */ /* 0x000fe40003f65270 */
[----:B------:R-:W-:Y:S01]  /*0850*/  ISETP.NE.AND P2, PT, R0, RZ, PT ;  /* 0x000000ff0000720c */ /* 0x000fe20003f45270 */
[----:B------:R-:W-:Y:S01]  /*0860*/  BSSY B0, `(.L_x_3097) ;  /* 0x000007b000007945 */ /* 0x000fe20003800000 */
[----:B---3--:R-:W-:-:S04]  /*0870*/  PRMT R10, R6, 0x7632, R10 ;  /* 0x00007632060a7816 */ /* 0x008fc8000000000a */
[----:B------:R-:W-:Y:S02]  /*0880*/  SHF.L.U32 R14, R10, 0x10, RZ ;  /* 0x000000100a0e7819 */ /* 0x000fe400000006ff */
[----:B------:R-:W-:-:S03]  /*0890*/  SHF.L.U32 R11, R6, 0x10, RZ ;  /* 0x00000010060b7819 */ /* 0x000fc600000006ff */
[----:B0-----:R-:W-:Y:S01]  /*08a0*/  FMUL.FTZ R16, R14, R14 ;  /* 0x0000000e0e107220 */ /* 0x001fe20000410000 */
[----:B----4-:R-:W-:-:S04]  /*08b0*/  PRMT R10, R24, 0x7632, R10 ;  /* 0x00007632180a7816 */ /* 0x010fc8000000000a */
[----:B------:R-:W-:Y:S01]  /*08c0*/  SHF.L.U32 R15, R10, 0x10, RZ ;  /* 0x000000100a0f7819 */ /* 0x000fe200000006ff */
[C---:B------:R-:W-:Y:S01]  /*08d0*/  FADD.FTZ R10, R11.reuse, R14 ;  /* 0x0000000e0b0a7221 */ /* 0x040fe20000010000 */
[----:B-1----:R-:W-:Y:S01]  /*08e0*/  SHF.L.U32 R12, R24, 0x10, RZ ;  /* 0x00000010180c7819 */ /* 0x002fe200000006ff */
[----:B------:R-:W-:Y:S02]  /*08f0*/  FFMA.FTZ R11, R11, R11, R16 ;  /* 0x0000000b0b0b7223 */ /* 0x000fe40000010010 */
[----:B-----5:R-:W-:Y:S01]  /*0900*/  FMUL.FTZ R9, R15, R15 ;  /* 0x0000000f0f097220 */ /* 0x020fe20000410000 */
[----:B--2---:R-:W-:Y:S01]  /*0910*/  PRMT R14, R7, 0x7632, R14 ;  /* 0x00007632070e7816 */ /* 0x004fe2000000000e */
[C---:B------:R-:W-:Y:S02]  /*0920*/  FADD.FTZ R15, R12.reuse, R15 ;  /* 0x0000000f0c0f7221 */ /* 0x040fe40000010000 */
[----:B------:R-:W-:Y:S01]  /*0930*/  FFMA.FTZ R9, R12, R12, R9 ;  /* 0x0000000c0c097223 */ /* 0x000fe20000010009 */
[----:B------:R-:W-:-:S02]  /*0940*/  PRMT R16, R5, 0x7632, R16 ;  /* 0x0000763205107816 */ /* 0x000fc40000000010 */
[----:B------:R-:W-:Y:S01]  /*0950*/  SHF.L.U32 R14, R14, 0x10, RZ ;  /* 0x000000100e0e7819 */ /* 0x000fe200000006ff */
[----:B------:R-:W-:Y:S01]  /*0960*/  FADD.FTZ R15, RZ, R15 ;  /* 0x0000000fff0f7221 */ /* 0x000fe20000010000 */
[----:B------:R-:W-:Y:S01]  /*0970*/  SHF.L.U32 R13, R7, 0x10, RZ ;  /* 0x00000010070d7819 */ /* 0x000fe200000006ff */
[----:B------:R-:W-:Y:S01]  /*0980*/  FADD.FTZ R12, RZ, R9 ;  /* 0x00000009ff0c7221 */ /* 0x000fe20000010000 */
[----:B------:R-:W-:Y:S01]  /*0990*/  SHF.L.U32 R19, R16, 0x10, RZ ;  /* 0x0000001010137819 */ /* 0x000fe200000006ff */
[----:B------:R-:W-:Y:S01]  /*09a0*/  FMUL.FTZ R16, R14, R14 ;  /* 0x0000000e0e107220 */ /* 0x000fe20000410000 */
[----:B------:R-:W-:Y:S01]  /*09b0*/  SHF.L.U32 R8, R5, 0x10, RZ ;  /* 0x0000001005087819 */ /* 0x000fe200000006ff */
[----:B------:R-:W-:Y:S01]  /*09c0*/  FADD.FTZ R17, R13, R14 ;  /* 0x0000000e0d117221 */ /* 0x000fe20000010000 */
[----:B------:R-:W-:Y:S01]  /*09d0*/  FADD.FTZ R10, R15, R10 ;  /* 0x0000000a0f0a7221 */ /* 0x000fe20000010000 */
[----:B------:R-:W-:Y:S01]  /*09e0*/  FFMA.FTZ R16, R13, R13, R16 ;  /* 0x0000000d0d107223 */ /* 0x000fe20000010010 */
[----:B------:R-:W-:Y:S01]  /*09f0*/  FMUL.FTZ R9, R19, R19 ;  /* 0x0000001313097220 */ /* 0x000fe20000410000 */
[----:B------:R-:W-:Y:S01]  /*0a00*/  FADD.FTZ R11, R12, R11 ;  /* 0x0000000b0c0b7221 */ /* 0x000fe20000010000 */
[----:B------:R-:W-:Y:S01]  /*0a10*/  FADD.FTZ R19, R8, R19 ;  /* 0x0000001308137221 */ /* 0x000fe20000010000 */
[----:B------:R-:W-:Y:S01]  /*0a20*/  FADD.FTZ R10, R10, R17 ;  /* 0x000000110a0a7221 */ /* 0x000fe20000010000 */
[----:B------:R-:W-:Y:S01]  /*0a30*/  FFMA.FTZ R8, R8, R8, R9 ;  /* 0x0000000808087223 */ /* 0x000fe20000010009 */
[----:B------:R-:W-:-:S02]  /*0a40*/  FADD.FTZ R11, R11, R16 ;  /* 0x000000100b0b7221 */ /* 0x000fc40000010000 */
[----:B------:R-:W-:Y:S02]  /*0a50*/  FADD.FTZ R10, R10, R19 ;  /* 0x000000130a0a7221 */ /* 0x000fe40000010000 */
[----:B------:R-:W-:-:S03]  /*0a60*/  FADD.FTZ R8, R11, R8 ;  /* 0x000000080b087221 */ /* 0x000fc60000010000 */
        /* <DEDUP_REMOVED lines=24> */
[----:B------:R-:W-:Y:S02]  /*0bf0*/  MOV R20, R10 ;  /* 0x0000000a00147202 */ /* 0x000fe40000000f00 */
[----:B------:R-:W-:-:S05]  /*0c00*/  MOV R21, R8 ;  /* 0x0000000800157202 */ /* 0x000fca0000000f00 */
[----:B------:R0:W-:Y:S01]  /*0c10*/  @!P3 STS.64 [R26+0x18], R20 ;  /* 0x000018141a00b388 */ /* 0x0001e20000000a00 */
[----:B------:R-:W-:Y:S06]  /*0c20*/  BAR.SYNC.DEFER_BLOCKING 0x0 ;  /* 0x0000000000007b1d */ /* 0x000fec0000010000 */
[----:B------:R-:W-:Y:S05]  /*0c30*/  @P2 BRA `(.L_x_3098) ;  /* 0x0000000000f42947 */ /* 0x000fea0003800000 */
[----:B------:R-:W1:Y:S01]  /*0c40*/  S2UR UR6, SR_CgaCtaId ;  /* 0x00000000000679c3 */ /* 0x000e620000008800 */
[----:B------:R-:W-:Y:S02]  /*0c50*/  UMOV UR5, 0x400 ;  /* 0x0000040000057882 */ /* 0x000fe40000000000 */
[----:B-1----:R-:W-:-:S09]  /*0c60*/  ULEA UR5, UR6, UR5, 0x18 ;  /* 0x0000000506057291 */ /* 0x002fd2000f8ec03f */
[----:B------:R-:W1:Y:S04]  /*0c70*/  LDS.128 R12, [UR5+0x20] ;  /* 0x00002005ff0c7984 */ /* 0x000e680008000c00 */
[----:B------:R-:W2:Y:S04]  /*0c80*/  LDS.128 R8, [UR5+0x30] ;  /* 0x00003005ff087984 */ /* 0x000ea80008000c00 */
[----:B------:R-:W3:Y:S01]  /*0c90*/  LDS.128 R16, [UR5+0x40] ;  /* 0x00004005ff107984 */ /* 0x000ee20008000c00 */
[----:B-1----:R-:W-:Y:S01]  /*0ca0*/  FADD.FTZ R23, R20, R12 ;  /* 0x0000000c14177221 */ /* 0x002fe20000010000 */
[----:B------:R-:W-:-:S03]  /*0cb0*/  FADD.FTZ R12, R21, R13 ;  /* 0x0000000d150c7221 */ /* 0x000fc60000010000 */
[----:B------:R-:W-:Y:S01]  /*0cc0*/  FADD.FTZ R13, R23, R14 ;  /* 0x0000000e170d7221 */ /* 0x000fe20000010000 */
[----:B------:R-:W-:Y:S01]  /*0cd0*/  FADD.FTZ R12, R12, R15 ;  /* 0x0000000f0c0c7221 */ /* 0x000fe20000010000 */
[----:B0-----:R-:W0:Y:S02]  /*0ce0*/  LDS.128 R20, [UR5+0x50] ;  /* 0x00005005ff147984 */ /* 0x001e240008000c00 */
        /* <DEDUP_REMOVED lines=36> */
[----:B------:R-:W-:Y:S01]  /*0f30*/  FADD.FTZ R18, R18, R13 ;  /* 0x0000000d12127221 */ /* 0x000fe20000010000 */
[----:B------:R-:W2:Y:S02]  /*0f40*/  LDS.64 R16, [UR5+0xd0] ;  /* 0x0000d005ff107984 */ /* 0x000ea40008000a00 */
        /* <DEDUP_REMOVED lines=12> */
.L_x_3098:
[----:B------:R-:W-:Y:S05]  /*1010*/  BSYNC B0 ;  /* 0x0000000000007941 */ /* 0x000fea0003800000 */
.L_x_3097:
[----:B------:R-:W1:Y:S01]  /*1020*/  LDC R18, c[0x0][0xc] ;  /* 0x00000300ff127b82 */ /* 0x000e620000000800 */
[----:B------:R-:W-:Y:S02]  /*1030*/  PRMT R16, R5, 0x7632, R16 ;  /* 0x0000763205107816 */ /* 0x000fe40000000010 */
[----:B-1----:R-:W-:-:S13]  /*1040*/  ISETP.GE.U32.AND P1, PT, R18, 0x2, PT ;  /* 0x000000021200780c */ /* 0x002fda0003f26070 */
[----:B------:R-:W-:Y:S05]  /*1050*/  @!P1 BRA `(.L_x_3099) ;  /* 0x0000000800709947 */ /* 0x000fea0003800000 */
[----:B------:R-:W-:Y:S05]  /*1060*/  @P2 BRA `(.L_x_3100) ;  /* 0x0000000000742947 */ /* 0x000fea0003800000 */
[----:B------:R-:W1:Y:S01]  /*1070*/  LDC R17, c[0x0][0x10] ;  /* 0x00000400ff117b82 */ /* 0x000e620000000800 */
[----:B------:R-:W2:Y:S01]  /*1080*/  S2R R14, SR_CTAID.Y ;  /* 0x00000000000e7919 */ /* 0x000ea20000002600 */
[C---:B------:R-:W-:Y:S02]  /*1090*/  LOP3.LUT R12, R25.reuse, 0x1, RZ, 0xc0, !PT ;  /* 0x00000001190c7812 */ /* 0x040fe400078ec0ff */
[----:B------:R-:W-:-:S04]  /*10a0*/  LOP3.LUT P1, RZ, R25, 0x2, RZ, 0xc0, !PT ;  /* 0x0000000219ff7812 */ /* 0x000fc8000782c0ff */
[----:B------:R-:W3:Y:S08]  /*10b0*/  LDC.64 R10, c[0x0][0x248] ;  /* 0x00009200ff0a7b82 */ /* 0x000ef00000000a00 */
[----:B------:R-:W4:Y:S01]  /*10c0*/  LDC.64 R8, c[0x0][0x240] ;  /* 0x00009000ff087b82 */ /* 0x000f220000000a00 */
[----:B-1----:R-:W-:-:S04]  /*10d0*/  IMAD R13, R12, R17, RZ ;  /* 0x000000110c0d7224 */ /* 0x002fc800078e02ff */
[----:B------:R-:W-:-:S05]  /*10e0*/  IMAD R12, R13, R18, RZ ;  /* 0x000000120d0c7224 */ /* 0x000fca00078e02ff */
[----:B------:R-:W-:Y:S01]  /*10f0*/  SHF.L.U32 R15, R12, 0x1, RZ ;  /* 0x000000010c0f7819 */ /* 0x000fe200000006ff */
[----:B--2---:R-:W-:Y:S01]  /*1100*/  IMAD R17, R17, UR7, R14 ;  /* 0x0000000711117c24 */ /* 0x004fe2000f8e020e */
[----:B------:R-:W-:-:S03]  /*1110*/  IADD3 R13, R13, R14, RZ ;  /* 0x0000000e0d0d7210 */ /* 0x000fc60007ffe0ff */
[----:B---3--:R-:W-:Y:S01]  /*1120*/  IMAD.WIDE R10, R15, 0x4, R10 ;  /* 0x000000040f0a7825 */ /* 0x008fe200078e020a */
[----:B------:R-:W-:-:S03]  /*1130*/  MOV R15, 0xffffffff ;  /* 0xffffffff000f7802 */ /* 0x000fc60000000f00 */
[----:B----4-:R-:W-:Y:S01]  /*1140*/  IMAD.WIDE.U32 R8, R13, 0x4, R8 ;  /* 0x000000040d087825 */ /* 0x010fe200078e0008 */
[----:B------:R-:W-:Y:S02]  /*1150*/  SEL R13, R18, RZ, !P1 ;  /* 0x000000ff120d7207 */ /* 0x000fe40004800000 */
[----:B------:R-:W-:Y:S01]  /*1160*/  SEL R15, R15, 0x1, P1 ;  /* 0x000000010f0f7807 */ /* 0x000fe20000800000 */
[----:B------:R-:W-:Y:S01]  /*1170*/  IMAD.WIDE.U32 R10, R17, 0x8, R10 ;  /* 0x00000008110a7825 */ /* 0x000fe200078e000a */
[----:B------:R-:W-:-:S04]  /*1180*/  ISETP.NE.AND P1, PT, R13, -0x1, PT ;  /* 0xffffffff0d00780c */ /* 0x000fc80003f25270 */
[----:B------:R1:W-:Y:S01]  /*1190*/  STG.E.64 desc[UR8][R10.64], R20 ;  /* 0x000000140a007986 */ /* 0x0003e2000c101b08 */
[----:B------:R-:W-:Y:S06]  /*11a0*/  MEMBAR.ALL.GPU ;  /* 0x0000000000007992 */ /* 0x000fec000000a000 */
[----:B------:R-:W-:-:S00]  /*11b0*/  ERRBAR ;  /* 0x00000000000079ab */ /* 0x000fc00000000000 */
[----:B------:R-:W-:Y:S06]  /*11c0*/  CGAERRBAR ;  /* 0x00000000000075ab */ /* 0x000fec0000000000 */
[----:B------:R1:W-:Y:S01]  /*11d0*/  REDG.E.ADD.S32.STRONG.GPU desc[UR8][R8.64], R15 ;  /* 0x0000000f0800798e */ /* 0x0003e2000c10e388 */
[----:B------:R-:W-:Y:S05]  /*11e0*/  @!P1 BRA `(.L_x_3100) ;  /* 0x0000000000149947 */ /* 0x000fea0003800000 */
.L_x_3101:
[----:B-1----:R-:W2:Y:S04]  /*11f0*/  LDG.E.STRONG.GPU R10, desc[UR8][R8.64] ;  /* 0x00000008080a7981 */ /* 0x002ea8000c1ef900 */
[----:B--2---:R-:W-:Y:S01]  /*1200*/  CCTL.IVALL ;  /* 0x00000000ff00798f */ /* 0x004fe20002000000 */
[----:B------:R-:W-:Y:S05]  /*1210*/  YIELD ;  /* 0x0000000000007946 */ /* 0x000fea0003800000 */
[----:B------:R-:W-:-:S13]  /*1220*/  ISETP.NE.AND P1, PT, R10, R13, PT ;  /* 0x0000000d0a00720c */ /* 0x000fda0003f25270 */
[----:B------:R-:W-:Y:S05]  /*1230*/  @P1 BRA `(.L_x_3101) ;  /* 0xfffffffc00ec1947 */ /* 0x000fea000383ffff */
.L_x_3100:
        /* <DEDUP_REMOVED lines=10> */
[----:B------:R-:W-:-:S07]  /*12e0*/  IADD3 R19, -R19, R18, RZ ;  /* 0x0000001213137210 */ /* 0x000fce0007ffe1ff */
.L_x_3103:
[----:B------:R-:W-:-:S13]  /*12f0*/  ISETP.EQ.OR P4, PT, R17, UR7, P2 ;  /* 0x0000000711007c0c */ /* 0x000fda0009782670 */
[----:B------:R-:W1:Y:S01]  /*1300*/  @!P4 LDC R10, c[0x0][0x10] ;  /* 0x00000400ff0acb82 */ /* 0x000e620000000800 */
[----:B------:R-:W2:Y:S01]  /*1310*/  @!P4 S2R R12, SR_CTAID.Y ;  /* 0x00000000000cc919 */ /* 0x000ea20000002600 */
[----:B------:R-:W-:-:S06]  /*1320*/  @!P4 LOP3.LUT R11, R25, 0x1, RZ, 0xc0, !PT ;  /* 0x00000001190bc812 */ /* 0x000fcc00078ec0ff */
[----:B------:R-:W3:Y:S01]  /*1330*/  @!P4 LDC.64 R8, c[0x0][0x248] ;  /* 0x00009200ff08cb82 */ /* 0x000ee20000000a00 */
[----:B-1----:R-:W-:-:S04]  /*1340*/  @!P4 IMAD R11, R11, R10, RZ ;  /* 0x0000000a0b0bc224 */ /* 0x002fc800078e02ff */
[----:B------:R-:W-:-:S05]  /*1350*/  @!P4 IMAD R11, R11, R18, RZ ;  /* 0x000000120b0bc224 */ /* 0x000fca00078e02ff */
[----:B------:R-:W-:-:S05]  /*1360*/  @!P4 SHF.L.U32 R11, R11, 0x1, RZ ;  /* 0x000000010b0bc819 */ /* 0x000fca00000006ff */
[----:B---3--:R-:W-:-:S04]  /*1370*/  @!P4 IMAD.WIDE R8, R11, 0x4, R8 ;  /* 0x000000040b08c825 */ /* 0x008fc800078e0208 */
[----:B--2---:R-:W-:-:S04]  /*1380*/  @!P4 IMAD R11, R10, R17, R12 ;  /* 0x000000110a0bc224 */ /* 0x004fc800078e020c */
[----:B------:R-:W-:-:S06]  /*1390*/  @!P4 IMAD.WIDE.U32 R8, R11, 0x8, R8 ;  /* 0x000000080b08c825 */ /* 0x000fcc00078e0008 */
[----:B------:R-:W0:Y:S01]  /*13a0*/  @!P4 LDG.E.64 R8, desc[UR8][R8.64] ;  /* 0x000000080808c981 */ /* 0x000e22000c1e1b00 */
[C---:B------:R-:W-:Y:S02]  /*13b0*/  IADD3 R10, R17.reuse, 0x1, RZ ;  /* 0x00000001110a7810 */ /* 0x040fe40007ffe0ff */
[----:B------:R-:W-:Y:S02]  /*13c0*/  IADD3 R13, R17, 0x2, RZ ;  /* 0x00000002110d7810 */ /* 0x000fe40007ffe0ff */
[----:B------:R-:W-:Y:S02]  /*13d0*/  ISETP.EQ.OR P5, PT, R10, UR7, P2 ;  /* 0x000000070a007c0c */ /* 0x000fe400097a2670 */
[----:B------:R-:W-:-:S11]  /*13e0*/  ISETP.EQ.OR P3, PT, R13, UR7, P2 ;  /* 0x000000070d007c0c */ /* 0x000fd60009762670 */
[----:B------:R-:W1:Y:S01]  /*13f0*/  @!P5 S2R R15, SR_CTAID.Y ;  /* 0x00000000000fd919 */ /* 0x000e620000002600 */
[----:B------:R-:W1:Y:S01]  /*1400*/  @!P5 LDC R23, c[0x0][0x10] ;  /* 0x00000400ff17db82 */ /* 0x000e620000000800 */
[----:B------:R-:W-:Y:S01]  /*1410*/  @!P5 LOP3.LUT R14, R25, 0x1, RZ, 0xc0, !PT ;  /* 0x00000001190ed812 */ /* 0x000fe200078ec0ff */
[----:B------:R-:W2:Y:S01]  /*1420*/  @!P3 S2R R12, SR_CTAID.Y ;  /* 0x00000000000cb919 */ /* 0x000ea20000002600 */
[----:B-1----:R-:W-:-:S05]  /*1430*/  @!P5 IMAD R15, R10, R23, R15 ;  /* 0x000000170a0fd224 */ /* 0x002fca00078e020f */
[----:B------:R-:W1:Y:S01]  /*1440*/  @!P5 LDC.64 R10, c[0x0][0x248] ;  /* 0x00009200ff0adb82 */ /* 0x000e620000000a00 */
[----:B------:R-:W-:-:S04]  /*1450*/  @!P5 IMAD R23, R14, R23, RZ ;  /* 0x000000170e17d224 */ /* 0x000fc800078e02ff */
[----:B------:R-:W-:-:S03]  /*1460*/  @!P5 IMAD R23, R23, R18, RZ ;  /* 0x000000121717d224 */ /* 0x000fc600078e02ff */
[----:B------:R-:W2:Y:S02]  /*1470*/  @!P3 LDC R14, c[0x0][0x10] ;  /* 0x00000400ff0ebb82 */ /* 0x000ea40000000800 */
[----:B------:R-:W-:-:S05]  /*1480*/  @!P5 SHF.L.U32 R23, R23, 0x1, RZ ;  /* 0x000000011717d819 */ /* 0x000fca00000006ff */
[----:B-1----:R-:W-:-:S04]  /*1490*/  @!P5 IMAD.WIDE R10, R23, 0x4, R10 ;  /* 0x00000004170ad825 */ /* 0x002fc800078e020a */
[----:B------:R-:W-:Y:S01]  /*14a0*/  @!P5 IMAD.WIDE.U32 R10, R15, 0x8, R10 ;  /* 0x000000080f0ad825 */ /* 0x000fe200078e000a */
[----:B------:R-:W-:-:S03]  /*14b0*/  @!P3 LOP3.LUT R15, R25, 0x1, RZ, 0xc0, !PT ;  /* 0x00000001190fb812 */ /* 0x000fc600078ec0ff */
[-C--:B--2---:R-:W-:Y:S02]  /*14c0*/  @!P3 IMAD R23, R13, R14.reuse, R12 ;  /* 0x0000000e0d17b224 */ /* 0x084fe400078e020c */
[----:B------:R-:W1:Y:S01]  /*14d0*/  @!P3 LDC.64 R12, c[0x0][0x248] ;  /* 0x00009200ff0cbb82 */ /* 0x000e620000000a00 */
[----:B------:R-:W-:Y:S01]  /*14e0*/  @!P3 IMAD R14, R15, R14, RZ ;  /* 0x0000000e0f0eb224 */ /* 0x000fe200078e02ff */
[----:B------:R-:W-:Y:S01]  /*14f0*/  IADD3 R15, R17, 0x3, RZ ;  /* 0x00000003110f7810 */ /* 0x000fe20007ffe0ff */
[----:B------:R-:W2:Y:S02]  /*1500*/  @!P5 LDG.E.64 R10, desc[UR8][R10.64] ;  /* 0x000000080a0ad981 */ /* 0x000ea4000c1e1b00 */
[----:B------:R-:W-:Y:S01]  /*1510*/  @!P3 IMAD R14, R14, R18, RZ ;  /* 0x000000120e0eb224 */ /* 0x000fe200078e02ff */
[----:B------:R-:W-:-:S04]  /*1520*/  ISETP.EQ.OR P1, PT, R15, UR7, P2 ;  /* 0x000000070f007c0c */ /* 0x000fc80009722670 */
[----:B------:R-:W-:-:S05]  /*1530*/  @!P3 SHF.L.U32 R14, R14, 0x1, RZ ;  /* 0x000000010e0eb819 */ /* 0x000fca00000006ff */
[----:B-1----:R-:W-:-:S04]  /*1540*/  @!P3 IMAD.WIDE R12, R14, 0x4, R12 ;  /* 0x000000040e0cb825 */ /* 0x002fc800078e020c */
[----:B------:R-:W1:Y:S01]  /*1550*/  @!P1 S2R R14, SR_CTAID.Y ;  /* 0x00000000000e9919 */ /* 0x000e620000002600 */
[----:B------:R-:W-:Y:S01]  /*1560*/  @!P3 IMAD.WIDE.U32 R22, R23, 0x8, R12 ;  /* 0x000000081716b825 */ /* 0x000fe200078e000c */
[----:B------:R-:W-:Y:S01]  /*1570*/  @!P1 LOP3.LUT R13, R25, 0x1, RZ, 0xc0, !PT ;  /* 0x00000001190d9812 */ /* 0x000fe200078ec0ff */
[----:B------:R-:W1:Y:S02]  /*1580*/  @!P1 LDC R12, c[0x0][0x10] ;  /* 0x00000400ff0c9b82 */ /* 0x000e640000000800 */
[-C--:B-1----:R-:W-:Y:S02]  /*1590*/  @!P1 IMAD R15, R15, R12.reuse, R14 ;  /* 0x0000000c0f0f9224 */ /* 0x082fe400078e020e */
[----:B0-----:R-:W-:Y:S01]  /*15a0*/  @!P4 FADD.FTZ R20, R20, R8 ;  /* 0x000000081414c221 */ /* 0x001fe20000010000 */
[----:B------:R-:W-:-:S03]  /*15b0*/  @!P1 IMAD R8, R13, R12, RZ ;  /* 0x0000000c0d089224 */ /* 0x000fc600078e02ff */
[----:B------:R-:W0:Y:S01]  /*15c0*/  @!P1 LDC.64 R12, c[0x0][0x248] ;  /* 0x00009200ff0c9b82 */ /* 0x000e220000000a00 */
[----:B------:R-:W-:-:S05]  /*15d0*/  @!P1 IMAD R8, R8, R18, RZ ;  /* 0x0000001208089224 */ /* 0x000fca00078e02ff */
[----:B------:R-:W-:-:S05]  /*15e0*/  @!P1 SHF.L.U32 R8, R8, 0x1, RZ ;  /* 0x0000000108089819 */ /* 0x000fca00000006ff */
[----:B0-----:R-:W-:-:S04]  /*15f0*/  @!P1 IMAD.WIDE R12, R8, 0x4, R12 ;  /* 0x00000004080c9825 */ /* 0x001fc800078e020c */
[----:B------:R-:W-:Y:S02]  /*1600*/  @!P1 IMAD.WIDE.U32 R14, R15, 0x8, R12 ;  /* 0x000000080f0e9825 */ /* 0x000fe400078e000c */
[----:B------:R-:W3:Y:S04]  /*1610*/  @!P3 LDG.E.64 R12, desc[UR8][R22.64] ;  /* 0x00000008160cb981 */ /* 0x000ee8000c1e1b00 */
[----:B------:R-:W4:Y:S01]  /*1620*/  @!P1 LDG.E.64 R14, desc[UR8][R14.64] ;  /* 0x000000080e0e9981 */ /* 0x000f22000c1e1b00 */
[----:B------:R-:W-:Y:S01]  /*1630*/  IADD3 R19, R19, -0x4, RZ ;  /* 0xfffffffc13137810 */ /* 0x000fe20007ffe0ff */
[----:B------:R-:W-:-:S03]  /*1640*/  @!P4 FADD.FTZ R21, R21, R9 ;  /* 0x000000091515c221 */ /* 0x000fc60000010000 */
        /* <DEDUP_REMOVED lines=9> */
.L_x_3102:
[----:B------:R-:W-:-:S13]  /*16e0*/  LOP3.LUT P1, R10, R18, 0x3, RZ, 0xc0, !PT ;  /* 0x00000003120a7812 */ /* 0x000fda000782c0ff */
[----:B------:R-:W-:Y:S05]  /*16f0*/  @!P1 BRA `(.L_x_3099) ;  /* 0x0000000000c89947 */ /* 0x000fea0003800000 */
[----:B------:R-:W-:Y:S01]  /*1700*/  ISETP.EQ.OR P1, PT, R17, UR7, P2 ;  /* 0x0000000711007c0c */ /* 0x000fe20009722670 */
[----:B------:R-:W-:Y:S01]  /*1710*/  BSSY B0, `(.L_x_3104) ;  /* 0x0000010000007945 */ /* 0x000fe20003800000 */
[----:B------:R-:W-:-:S11]  /*1720*/  ISETP.NE.AND P3, PT, R10, 0x1, PT ;  /* 0x000000010a00780c */ /* 0x000fd60003f65270 */
[----:B------:R-:W-:Y:S05]  /*1730*/  @P1 BRA `(.L_x_3105) ;  /* 0x0000000000341947 */ /* 0x000fea0003800000 */
[----:B------:R-:W1:Y:S01]  /*1740*/  S2R R12, SR_CTAID.Y ;  /* 0x00000000000c7919 */ /* 0x000e620000002600 */
[----:B------:R-:W2:Y:S01]  /*1750*/  LDC.64 R8, c[0x0][0x248] ;  /* 0x00009200ff087b82 */ /* 0x000ea20000000a00 */
[----:B------:R-:W-:Y:S01]  /*1760*/  LOP3.LUT R11, R25, 0x1, RZ, 0xc0, !PT ;  /* 0x00000001190b7812 */ /* 0x000fe200078ec0ff */
[----:B------:R-:W-:-:S04]  /*1770*/  ULDC UR5, c[0x0][0x10] ;  /* 0x0000040000057ab9 */ /* 0x000fc80000000800 */
[----:B------:R-:W-:-:S04]  /*1780*/  IMAD R11, R11, UR5, RZ ;  /* 0x000000050b0b7c24 */ /* 0x000fc8000f8e02ff */
[----:B------:R-:W-:-:S05]  /*1790*/  IMAD R11, R11, R18, RZ ;  /* 0x000000120b0b7224 */ /* 0x000fca00078e02ff */
[----:B------:R-:W-:-:S05]  /*17a0*/  SHF.L.U32 R11, R11, 0x1, RZ ;  /* 0x000000010b0b7819 */ /* 0x000fca00000006ff */
[----:B--2---:R-:W-:-:S04]  /*17b0*/  IMAD.WIDE R8, R11, 0x4, R8 ;  /* 0x000000040b087825 */ /* 0x004fc800078e0208 */
[----:B-1----:R-:W-:-:S04]  /*17c0*/  IMAD R11, R17, UR5, R12 ;  /* 0x00000005110b7c24 */ /* 0x002fc8000f8e020c */
[----:B------:R-:W-:-:S06]  /*17d0*/  IMAD.WIDE.U32 R8, R11, 0x8, R8 ;  /* 0x000000080b087825 */ /* 0x000fcc00078e0008 */
[----:B------:R-:W0:Y:S02]  /*17e0*/  LDG.E.64 R8, desc[UR8][R8.64] ;  /* 0x0000000808087981 */ /* 0x000e24000c1e1b00 */
[----:B0-----:R-:W-:Y:S01]  /*17f0*/  FADD.FTZ R20, R20, R8 ;  /* 0x0000000814147221 */ /* 0x001fe20000010000 */
[----:B------:R-:W-:-:S07]  /*1800*/  FADD.FTZ R21, R21, R9 ;  /* 0x0000000915157221 */ /* 0x000fce0000010000 */
.L_x_3105:
[----:B------:R-:W-:Y:S05]  /*1810*/  BSYNC B0 ;  /* 0x0000000000007941 */ /* 0x000fea0003800000 */
.L_x_3104:
[----:B------:R-:W-:Y:S05]  /*1820*/  @!P3 BRA `(.L_x_3099) ;  /* 0x00000000007cb947 */ /* 0x000fea0003800000 */
[C---:B------:R-:W-:Y:S02]  /*1830*/  IADD3 R8, R17.reuse, 0x1, RZ ;  /* 0x0000000111087810 */ /* 0x040fe40007ffe0ff */
[----:B------:R-:W-:Y:S02]  /*1840*/  IADD3 R17, R17, 0x2, RZ ;  /* 0x0000000211117810 */ /* 0x000fe40007ffe0ff */
[----:B------:R-:W-:Y:S02]  /*1850*/  ISETP.EQ.OR P3, PT, R8, UR7, P2 ;  /* 0x0000000708007c0c */ /* 0x000fe40009762670 */
[----:B------:R-:W-:-:S04]  /*1860*/  ISETP.EQ.OR P1, PT, R17, UR7, P2 ;  /* 0x0000000711007c0c */ /* 0x000fc80009722670 */
[----:B------:R-:W-:-:S07]  /*1870*/  ISETP.EQ.OR P1, PT, R10, 0x2, P1 ;  /* 0x000000020a00780c */ /* 0x000fce0000f22670 */
[----:B------:R-:W1:Y:S01]  /*1880*/  @!P3 S2R R15, SR_CTAID.Y ;  /* 0x00000000000fb919 */ /* 0x000e620000002600 */
[----:B------:R-:W1:Y:S01]  /*1890*/  @!P3 LDC R13, c[0x0][0x10] ;  /* 0x00000400ff0dbb82 */ /* 0x000e620000000800 */
[----:B------:R-:W-:-:S04]  /*18a0*/  @!P3 LOP3.LUT R12, R25, 0x1, RZ, 0xc0, !PT ;  /* 0x00000001190cb812 */ /* 0x000fc800078ec0ff */
[----:B------:R-:W2:Y:S03]  /*18b0*/  @!P1 S2R R14, SR_CTAID.Y ;  /* 0x00000000000e9919 */ /* 0x000ea60000002600 */
[----:B------:R-:W2:Y:S08]  /*18c0*/  @!P1 LDC R19, c[0x0][0x10] ;  /* 0x00000400ff139b82 */ /* 0x000eb00000000800 */
[----:B------:R-:W3:Y:S01]  /*18d0*/  @!P3 LDC.64 R10, c[0x0][0x248] ;  /* 0x00009200ff0abb82 */ /* 0x000ee20000000a00 */
[----:B-1----:R-:W-:-:S07]  /*18e0*/  @!P3 IMAD R15, R8, R13, R15 ;  /* 0x0000000d080fb224 */ /* 0x002fce00078e020f */
[----:B------:R-:W1:Y:S01]  /*18f0*/  @!P1 LDC.64 R8, c[0x0][0x248] ;  /* 0x00009200ff089b82 */ /* 0x000e620000000a00 */
[----:B------:R-:W-:Y:S01]  /*1900*/  @!P3 IMAD R13, R12, R13, RZ ;  /* 0x0000000d0c0db224 */ /* 0x000fe200078e02ff */
[----:B------:R-:W-:Y:S01]  /*1910*/  @!P1 LOP3.LUT R12, R25, 0x1, RZ, 0xc0, !PT ;  /* 0x00000001190c9812 */ /* 0x000fe200078ec0ff */
[-C--:B--2---:R-:W-:Y:S02]  /*1920*/  @!P1 IMAD R17, R17, R19.reuse, R14 ;  /* 0x0000001311119224 */ /* 0x084fe400078e020e */
[----:B------:R-:W-:Y:S02]  /*1930*/  @!P3 IMAD R13, R13, R18, RZ ;  /* 0x000000120d0db224 */ /* 0x000fe400078e02ff */
[----:B------:R-:W-:-:S03]  /*1940*/  @!P1 IMAD R23, R12, R19, RZ ;  /* 0x000000130c179224 */ /* 0x000fc600078e02ff */
[----:B------:R-:W-:Y:S01]  /*1950*/  @!P3 SHF.L.U32 R13, R13, 0x1, RZ ;  /* 0x000000010d0db819 */ /* 0x000fe200000006ff */
[----:B------:R-:W-:-:S04]  /*1960*/  @!P1 IMAD R23, R23, R18, RZ ;  /* 0x0000001217179224 */ /* 0x000fc800078e02ff */
[----:B---3--:R-:W-:Y:S01]  /*1970*/  @!P3 IMAD.WIDE R12, R13, 0x4, R10 ;  /* 0x000000040d0cb825 */ /* 0x008fe200078e020a */
[----:B------:R-:W-:-:S05]  /*1980*/  @!P1 SHF.L.U32 R23, R23, 0x1, RZ ;  /* 0x0000000117179819 */ /* 0x000fca00000006ff */
[----:B-1----:R-:W-:-:S04]  /*1990*/  @!P1 IMAD.WIDE R10, R23, 0x4, R8 ;  /* 0x00000004170a9825 */ /* 0x002fc800078e0208 */
        /* <DEDUP_REMOVED lines=8> */
.L_x_3099:
[----:B------:R-:W-:Y:S01]  /*1a20*/  ULDC.64 UR12, c[0x0][0x218] ;  /* 0x00008600000c7ab9 */ /* 0x000fe20000000a00 */
[----:B------:R-:W-:Y:S01]  /*1a30*/  LOP3.LUT P1, RZ, R0, UR7, RZ, 0xfc, !PT ;  /* 0x0000000700ff7c12 */ /* 0x000fe2000f82fcff */
[----:B------:R-:W2:Y:S01]  /*1a40*/  S2UR UR6, SR_CgaCtaId ;  /* 0x00000000000679c3 */ /* 0x000ea20000008800 */
[----:B------:R-:W-:Y:S01]  /*1a50*/  ISETP.EQ.U32.AND P3, PT, RZ, UR12, PT ;  /* 0x0000000cff007c0c */ /* 0x000fe2000bf62070 */
[----:B------:R-:W-:Y:S01]  /*1a60*/  UMOV UR5, 0x400 ;  /* 0x0000040000057882 */ /* 0x000fe20000000000 */
[----:B------:R-:W-:Y:S02]  /*1a70*/  IADD3 R17, R33, R4, RZ ;  /* 0x0000000421117210 */ /* 0x000fe40007ffe0ff */
[----:B------:R-:W-:Y:S01]  /*1a80*/  ISETP.EQ.OR.EX P1, PT, RZ, UR13, P1, P3 ;  /* 0x0000000dff007c0c */ /* 0x000fe20008f22730 */
[----:B------:R-:W-:Y:S02]  /*1a90*/  ULDC.64 UR12, c[0x0][0x278] ;  /* 0x00009e00000c7ab9 */ /* 0x000fe40000000a00 */
[----:B-1----:R-:W1:Y:S08]  /*1aa0*/  LDC.64 R10, c[0x0][0x228] ;  /* 0x00008a00ff0a7b82 */ /* 0x002e700000000a00 */
[----:B------:R-:W3:Y:S08]  /*1ab0*/  LDC.64 R8, c[0x0][0x230] ;  /* 0x00008c00ff087b82 */ /* 0x000ef00000000a00 */
[----:B------:R-:W4:Y:S01]  /*1ac0*/  @!P1 LDC.64 R12, c[0x0][0x218] ;  /* 0x00008600ff0c9b82 */ /* 0x000f220000000a00 */
[----:B--2---:R-:W-:-:S03]  /*1ad0*/  ULEA UR5, UR6, UR5, 0x18 ;  /* 0x0000000506057291 */ /* 0x004fc6000f8ec03f */
[----:B------:R-:W-:Y:S02]  /*1ae0*/  ULDC UR6, c[0x0][0x2a4] ;  /* 0x0000a90000067ab9 */ /* 0x000fe40000000800 */
[----:B------:R-:W-:Y:S01]  /*1af0*/  @!P1 FMUL.FTZ R15, R21, UR6 ;  /* 0x00000006150f9c20 */ /* 0x000fe20008410000 */
[----:B------:R-:W-:Y:S01]  /*1b00*/  @!P1 FMUL.FTZ R14, R20, UR6 ;  /* 0x00000006140e9c20 */ /* 0x000fe20008410000 */
[C---:B-1----:R-:W-:Y:S02]  /*1b10*/  IMAD.WIDE R22, R17.reuse, 0x4, R10 ;  /* 0x0000000411167825 */ /* 0x042fe400078e020a */
[----:B------:R-:W-:Y:S02]  /*1b20*/  @!P2 STS.64 [UR5+0xe0], R20 ;  /* 0x0000e014ff00a988 */ /* 0x000fe40008000a05 */
[----:B---3--:R-:W-:-:S04]  /*1b30*/  IMAD.WIDE R10, R17, 0x4, R8 ;  /* 0x00000004110a7825 */ /* 0x008fc800078e0208 */
[----:B----4-:R-:W-:-:S05]  /*1b40*/  @!P1 IMAD.WIDE R18, R31, 0x8, R12 ;  /* 0x000000081f129825 */ /* 0x010fca00078e020c */
[----:B------:R1:W-:Y:S01]  /*1b50*/  @!P1 STG.E.64 desc[UR8][R18.64], R14 ;  /* 0x0000000e12009986 */ /* 0x0003e2000c101b08 */
[----:B------:R-:W-:Y:S06]  /*1b60*/  BAR.SYNC.DEFER_BLOCKING 0x0 ;  /* 0x0000000000007b1d */ /* 0x000fec0000010000 */
[----:B------:R2:W3:Y:S04]  /*1b70*/  LDG.E.64 R8, desc[UR8][R22.64] ;  /* 0x0000000816087981 */ /* 0x0004e8000c1e1b00 */
[----:B------:R-:W3:Y:S01]  /*1b80*/  LDG.E.64 R10, desc[UR8][R10.64] ;  /* 0x000000080a0a7981 */ /* 0x000ee2000c1e1b00 */
[----:B-1----:R-:W-:-:S02]  /*1b90*/  PRMT R19, R6, 0x7632, R19 ;  /* 0x0000763206137816 */ /* 0x002fc40000000013 */
[C---:B------:R-:W-:Y:S01]  /*1ba0*/  PRMT R14, R7.reuse, 0x7632, R14 ;  /* 0x00007632070e7816 */ /* 0x040fe2000000000e */
[----:B------:R-:W1:Y:S01]  /*1bb0*/  LDS.64 R12, [UR5+0xe0] ;  /* 0x0000e005ff0c7984 */ /* 0x000e620008000a00 */
[C---:B0-----:R-:W-:Y:S02]  /*1bc0*/  SHF.L.U32 R21, R24.reuse, 0x10, RZ ;  /* 0x0000001018157819 */ /* 0x041fe400000006ff */
[----:B--2---:R-:W-:Y:S02]  /*1bd0*/  PRMT R23, R24, 0x7632, R23 ;  /* 0x0000763218177816 */ /* 0x004fe40000000017 */
[----:B------:R-:W-:Y:S02]  /*1be0*/  SHF.L.U32 R6, R6, 0x10, RZ ;  /* 0x0000001006067819 */ /* 0x000fe400000006ff */
[----:B------:R-:W-:Y:S02]  /*1bf0*/  SHF.L.U32 R15, R7, 0x10, RZ ;  /* 0x00000010070f7819 */ /* 0x000fe400000006ff */
[----:B------:R-:W-:-:S02]  /*1c00*/  SHF.L.U32 R17, R5, 0x10, RZ ;  /* 0x0000001005117819 */ /* 0x000fc400000006ff */
[----:B------:R-:W-:Y:S02]  /*1c10*/  SHF.L.U32 R23, R23, 0x10, RZ ;  /* 0x0000001017177819 */ /* 0x000fe400000006ff */
[----:B------:R-:W-:Y:S02]  /*1c20*/  SHF.L.U32 R19, R19, 0x10, RZ ;  /* 0x0000001013137819 */ /* 0x000fe400000006ff */
[----:B------:R-:W-:Y:S02]  /*1c30*/  ISETP.NE.AND P4, PT, RZ, UR10, PT ;  /* 0x0000000aff007c0c */ /* 0x000fe4000bf85270 */
[----:B------:R-:W-:Y:S02]  /*1c40*/  SHF.L.U32 R7, R16, 0x10, RZ ;  /* 0x0000001010077819 */ /* 0x000fe400000006ff */
[----:B------:R-:W-:Y:S02]  /*1c50*/  SHF.R.S32.HI R16, RZ, 0x1f, R29 ;  /* 0x0000001fff107819 */ /* 0x000fe4000001141d */
[----:B------:R-:W-:-:S02]  /*1c60*/  ISETP.GE.U32.AND P2, PT, R29, UR12, PT ;  /* 0x0000000c1d007c0c */ /* 0x000fc4000bf46070 */
[----:B------:R-:W-:Y:S02]  /*1c70*/  ISETP.GE.U32.AND P3, PT, R28, UR12, PT ;  /* 0x0000000c1c007c0c */ /* 0x000fe4000bf66070 */
[----:B------:R-:W-:-:S04]  /*1c80*/  ISETP.GE.AND.EX P2, PT, R16, UR13, PT, P2 ;  /* 0x0000000d10007c0c */ /* 0x000fc8000bf46320 */
[----:B------:R-:W-:Y:S01]  /*1c90*/  ISETP.GT.U32.OR P2, PT, R0, 0x2ff, P2 ;  /* 0x000002ff0000780c */ /* 0x000fe20001744470 */
[----:B-1----:R-:W-:-:S04]  /*1ca0*/  FMUL.FTZ R12, R12, UR6 ;  /* 0x000000060c0c7c20 */ /* 0x002fc80008410000 */
[C---:B------:R-:W-:Y:S01]  /*1cb0*/  FMUL.FTZ R4, R12.reuse, R12 ;  /* 0x0000000c0c047220 */ /* 0x040fe20000410000 */
[--C-:B------:R-:W-:Y:S01]  /*1cc0*/  FADD.FTZ R21, R21, -R12.reuse ;  /* 0x8000000c15157221 */ /* 0x100fe20000010000 */
[----:B------:R-:W-:Y:S01]  /*1cd0*/  FADD.FTZ R23, -R12, R23 ;  /* 0x000000170c177221 */ /* 0x000fe20000010100 */
[----:B------:R-:W-:Y:S01]  /*1ce0*/  FADD.FTZ R5, R6, -R12 ;  /* 0x8000000c06057221 */ /* 0x000fe20000010000 */
[----:B------:R-:W-:Y:S01]  /*1cf0*/  FFMA.FTZ R4, R13, UR6, -R4 ;  /* 0x000000060d047c23 */ /* 0x000fe20008010804 */
[----:B------:R-:W-:Y:S01]  /*1d00*/  FADD.FTZ R19, -R12, R19 ;  /* 0x000000130c137221 */ /* 0x000fe20000010100 */
[--C-:B------:R-:W-:Y:S01]  /*1d10*/  FADD.FTZ R15, R15, -R12.reuse ;  /* 0x8000000c0f0f7221 */ /* 0x100fe20000010000 */
[----:B------:R-:W-:Y:S01]  /*1d20*/  FADD.FTZ R17, R17, -R12 ;  /* 0x8000000c11117221 */ /* 0x000fe20000010000 */
[----:B------:R-:W-:Y:S02]  /*1d30*/  SHF.R.S32.HI R6, RZ, 0x1f, R27 ;  /* 0x0000001fff067819 */ /* 0x000fe4000001141b */
[----:B------:R-:W-:-:S13]  /*1d40*/  FSETP.GTU.FTZ.AND P1, PT, R4, RZ, PT ;  /* 0x000000ff0400720b */ /* 0x000fda0003f3c000 */
[----:B------:R-:W0:Y:S02]  /*1d50*/  @P1 LDC R13, c[0x0][0x238] ;  /* 0x00008e00ff0d1b82 */ /* 0x000e240000000800 */
[----:B0-----:R-:W-:Y:S01]  /*1d60*/  @P1 FADD.FTZ R13, R4, R13 ;  /* 0x0000000d040d1221 */ /* 0x001fe20000010000 */
[----:B------:R-:W-:-:S06]  /*1d70*/  MOV R4, 0x3f800000 ;  /* 0x3f80000000047802 */ /* 0x000fcc0000000f00 */
[----:B------:R0:W1:Y:S01]  /*1d80*/  @P1 MUFU.RSQ R4, R13 ;  /* 0x0000000d00041308 */ /* 0x0000620000001400 */
[----:B------:R-:W-:-:S04]  /*1d90*/  ISETP.GE.U32.AND P1, PT, R27, UR12, PT ;  /* 0x0000000c1b007c0c */ /* 0x000fc8000bf26070 */
[----:B------:R-:W-:Y:S02]  /*1da0*/  ISETP.GE.AND.EX P1, PT, R6, UR13, PT, P1 ;  /* 0x0000000d06007c0c */ /* 0x000fe4000bf26310 */
[----:B0-----:R-:W-:Y:S02]  /*1db0*/  SHF.L.U32 R13, R14, 0x10, RZ ;  /* 0x000000100e0d7819 */ /* 0x001fe400000006ff */
[----:B------:R-:W-:-:S03]  /*1dc0*/  ISETP.GT.U32.OR P1, PT, R0, 0x2ff, P1 ;  /* 0x000002ff0000780c */ /* 0x000fc60000f24470 */
[C---:B------:R-:W-:Y:S01]  /*1dd0*/  FADD.FTZ R13, -R12.reuse, R13 ;  /* 0x0000000d0c0d7221 */ /* 0x040fe20000010100 */
[----:B------:R-:W-:Y:S01]  /*1de0*/  FADD.FTZ R12, -R12, R7 ;  /* 0x000000070c0c7221 */ /* 0x000fe20000010100 */
[----:B------:R-:W-:Y:S01]  /*1df0*/  SHF.R.S32.HI R7, RZ, 0x1f, R28 ;  /* 0x0000001fff077819 */ /* 0x000fe2000001141c */
[-C--:B-1----:R-:W-:Y:S01]  /*1e00*/  FMUL.FTZ R15, R15, R4.reuse ;  /* 0x000000040f0f7220 */ /* 0x082fe20000410000 */
[-C--:B------:R-:W-:Y:S01]  /*1e10*/  FMUL.FTZ R20, R13, R4.reuse ;  /* 0x000000040d147220 */ /* 0x080fe20000410000 */
[-C--:B------:R-:W-:Y:S01]  /*1e20*/  FMUL.FTZ R13, R17, R4.reuse ;  /* 0x00000004110d7220 */ /* 0x080fe20000410000 */
[-C--:B------:R-:W-:Y:S01]  /*1e30*/  FMUL.FTZ R21, R21, R4.reuse ;  /* 0x0000000415157220 */ /* 0x080fe20000410000 */
[-C--:B------:R-:W-:Y:S01]  /*1e40*/  FMUL.FTZ R18, R23, R4.reuse ;  /* 0x0000000417127220 */ /* 0x080fe20000410000 */
[-C--:B------:R-:W-:Y:S01]  /*1e50*/  FMUL.FTZ R5, R5, R4.reuse ;  /* 0x0000000405057220 */ /* 0x080fe20000410000 */
[-C--:B------:R-:W-:Y:S01]  /*1e60*/  FMUL.FTZ R14, R19, R4.reuse ;  /* 0x00000004130e7220 */ /* 0x080fe20000410000 */
[----:B------:R-:W-:Y:S01]  /*1e70*/  FMUL.FTZ R22, R12, R4 ;  /* 0x000000040c167220 */ /* 0x000fe20000410000 */
[----:B------:R-:W-:-:S04]  /*1e80*/  ISETP.GE.AND.EX P3, PT, R7, UR13, PT, P3 ;  /* 0x0000000d07007c0c */ /* 0x000fc8000bf66330 */
[----:B------:R-:W-:Y:S01]  /*1e90*/  ISETP.GT.U32.OR P3, PT, R0, 0x2ff, P3 ;  /* 0x000002ff0000780c */ /* 0x000fe20001f64470 */
[C-C-:B---3--:R-:W-:Y:S01]  /*1ea0*/  FFMA.FTZ R4, R8.reuse, R15, R10.reuse ;  /* 0x0000000f08047223 */ /* 0x148fe2000001000a */
[C-C-:B------:R-:W-:Y:S01]  /*1eb0*/  FFMA.FTZ R12, R8.reuse, R13, R10.reuse ;  /* 0x0000000d080c7223 */ /* 0x140fe2000001000a */
[C-C-:B------:R-:W-:Y:S01]  /*1ec0*/  FFMA.FTZ R17, R8.reuse, R21, R10.reuse ;  /* 0x0000001508117223 */ /* 0x140fe2000001000a */
[----:B------:R-:W-:Y:S01]  /*1ed0*/  FFMA.FTZ R5, R8, R5, R10 ;  /* 0x0000000508057223 */ /* 0x000fe2000001000a */
[C-C-:B------:R-:W-:Y:S01]  /*1ee0*/  FFMA.FTZ R14, R9.reuse, R14, R11.reuse ;  /* 0x0000000e090e7223 */ /* 0x140fe2000001000b */
[C-C-:B------:R-:W-:Y:S01]  /*1ef0*/  FFMA.FTZ R15, R9.reuse, R20, R11.reuse ;  /* 0x00000014090f7223 */ /* 0x140fe2000001000b */
[C-C-:B------:R-:W-:Y:S01]  /*1f00*/  FFMA.FTZ R13, R9.reuse, R22, R11.reuse ;  /* 0x00000016090d7223 */ /* 0x140fe2000001000b */
[----:B------:R-:W-:Y:S01]  /*1f10*/  FFMA.FTZ R18, R9, R18, R11 ;  /* 0x0000001209127223 */ /* 0x000fe2000001000b */
[----:B------:R-:W-:Y:S06]  /*1f20*/  @!P4 BRA `(.L_x_3106) ;  /* 0x000000000028c947 */ /* 0x000fec0003800000 */
        /* <DEDUP_REMOVED lines=9> */
[----:B-1----:R-:W-:-:S07]  /*1fc0*/  FMUL.FTZ R17, R17, R10 ;  /* 0x0000000a11117220 */ /* 0x002fce0000410000 */
.L_x_3106:
[----:B------:R-:W-:Y:S04]  /*1fd0*/  BSSY B0, `(.L_x_3107) ;  /* 0x000000e000007945 */ /* 0x000fe80003800000 */
[----:B------:R-:W-:Y:S05]  /*1fe0*/  @!P0 BRA `(.L_x_3108) ;  /* 0x0000000000308947 */ /* 0x000fea0003800000 */
[----:B------:R-:W-:Y:S01]  /*1ff0*/  ULDC.64 UR12, c[0x0][0x270] ;  /* 0x00009c00000c7ab9 */ /* 0x000fe20000000a00 */
[----:B------:R-:W-:Y:S01]  /*2000*/  MOV R8, R34 ;  /* 0x0000002200087202 */ /* 0x000fe20000000f00 */
[----:B------:R-:W-:Y:S01]  /*2010*/  IMAD R11, R3, UR12, RZ ;  /* 0x0000000c030b7c24 */ /* 0x000fe2000f8e02ff */
[----:B------:R-:W-:Y:S02]  /*2020*/  MOV R9, R37 ;  /* 0x0000002500097202 */ /* 0x000fe40000000f00 */
[----:B------:R-:W-:Y:S01]  /*2030*/  F2FP.BF16.F32.PACK_AB R17, R18, R17 ;  /* 0x000000111211723e */ /* 0x000fe200000010ff */
[C---:B------:R-:W-:Y:S02]  /*2040*/  IMAD R11, R30.reuse, UR13, R11 ;  /* 0x0000000d1e0b7c24 */ /* 0x040fe4000f8e020b */
[----:B------:R-:W-:Y:S01]  /*2050*/  IMAD.WIDE.U32 R8, R30, UR12, R8 ;  /* 0x0000000c1e087c25 */ /* 0x000fe2000f8e0008 */
[----:B------:R-:W-:Y:S02]  /*2060*/  ULDC.64 UR12, c[0x0][0x210] ;  /* 0x00008400000c7ab9 */ /* 0x000fe40000000a00 */
[----:B------:R-:W-:-:S02]  /*2070*/  LEA R10, P5, R8, UR12, 0x1 ;  /* 0x0000000c080a7c11 */ /* 0x000fc4000f8a08ff */
[----:B------:R-:W-:-:S04]  /*2080*/  IADD3 R11, R9, R11, RZ ;  /* 0x0000000b090b7210 */ /* 0x000fc80007ffe0ff */
[----:B------:R-:W-:-:S05]  /*2090*/  LEA.HI.X R11, R8, UR13, R11, 0x1, P5 ;  /* 0x0000000d080b7c11 */ /* 0x000fca000a8f0c0b */
[----:B------:R0:W-:Y:S02]  /*20a0*/  STG.E desc[UR8][R10.64], R17 ;  /* 0x000000110a007986 */ /* 0x0001e4000c101908 */
.L_x_3108:
[----:B------:R-:W-:Y:S05]  /*20b0*/  BSYNC B0 ;  /* 0x0000000000007941 */ /* 0x000fea0003800000 */
.L_x_3107:
[----:B------:R-:W-:Y:S05]  /*20c0*/  @!P4 BRA `(.L_x_3109) ;  /* 0x000000000028c947 */ /* 0x000fea0003800000 */
        /* <DEDUP_REMOVED lines=10> */
.L_x_3109:
[----:B------:R-:W-:Y:S04]  /*2170*/  BSSY B0, `(.L_x_3110) ;  /* 0x000000e000007945 */ /* 0x000fe80003800000 */
[----:B------:R-:W-:Y:S05]  /*2180*/  @P2 BRA `(.L_x_3111) ;  /* 0x0000000000302947 */ /* 0x000fea0003800000 */
[----:B------:R-:W-:Y:S01]  /*2190*/  ULDC.64 UR12, c[0x0][0x270] ;  /* 0x00009c00000c7ab9 */ /* 0x000fe20000000a00 */
[----:B------:R-:W-:Y:S01]  /*21a0*/  MOV R8, R34 ;  /* 0x0000002200087202 */ /* 0x000fe20000000f00 */
[----:B------:R-:W-:Y:S01]  /*21b0*/  IMAD R16, R16, UR12, RZ ;  /* 0x0000000c10107c24 */ /* 0x000fe2000f8e02ff */
[----:B------:R-:W-:Y:S02]  /*21c0*/  MOV R9, R37 ;  /* 0x0000002500097202 */ /* 0x000fe40000000f00 */
[----:B------:R-:W-:Y:S01]  /*21d0*/  F2FP.BF16.F32.PACK_AB R5, R14, R5 ;  /* 0x000000050e05723e */ /* 0x000fe200000010ff */
[C---:B0-----:R-:W-:Y:S02]  /*21e0*/  IMAD R11, R29.reuse, UR13, R16 ;  /* 0x0000000d1d0b7c24 */ /* 0x041fe4000f8e0210 */
[----:B------:R-:W-:Y:S01]  /*21f0*/  IMAD.WIDE.U32 R8, R29, UR12, R8 ;  /* 0x0000000c1d087c25 */ /* 0x000fe2000f8e0008 */
[----:B------:R-:W-:Y:S02]  /*2200*/  ULDC.64 UR12, c[0x0][0x210] ;  /* 0x00008400000c7ab9 */ /* 0x000fe40000000a00 */
[----:B------:R-:W-:-:S02]  /*2210*/  LEA R10, P2, R8, UR12, 0x1 ;  /* 0x0000000c080a7c11 */ /* 0x000fc4000f8408ff */
[----:B------:R-:W-:-:S04]  /*2220*/  IADD3 R11, R9, R11, RZ ;  /* 0x0000000b090b7210 */ /* 0x000fc80007ffe0ff */
[----:B------:R-:W-:-:S05]  /*2230*/  LEA.HI.X R11, R8, UR13, R11, 0x1, P2 ;  /* 0x0000000d080b7c11 */ /* 0x000fca00090f0c0b */
[----:B------:R1:W-:Y:S02]  /*2240*/  STG.E desc[UR8][R10.64], R5 ;  /* 0x000000050a007986 */ /* 0x0003e4000c101908 */
.L_x_3111:
[----:B------:R-:W-:Y:S05]  /*2250*/  BSYNC B0 ;  /* 0x0000000000007941 */ /* 0x000fea0003800000 */
.L_x_3110:
[----:B------:R-:W-:Y:S05]  /*2260*/  @!P4 BRA `(.L_x_3112) ;  /* 0x000000000028c947 */ /* 0x000fea0003800000 */
        /* <DEDUP_REMOVED lines=10> */
.L_x_3112:
[----:B------:R-:W-:Y:S04]  /*2310*/  BSSY B0, `(.L_x_3113) ;  /* 0x000000e000007945 */ /* 0x000fe80003800000 */
[----:B------:R-:W-:Y:S05]  /*2320*/  @P3 BRA `(.L_x_3114) ;  /* 0x0000000000303947 */ /* 0x000fea0003800000 */
        /* <DEDUP_REMOVED lines=8> */
[----:B01----:R-:W-:-:S02]  /*23b0*/  LEA R10, P2, R8, UR12, 0x1 ;  /* 0x0000000c080a7c11 */ /* 0x003fc4000f8408ff */
[----:B------:R-:W-:-:S04]  /*23c0*/  IADD3 R7, R9, R7, RZ ;  /* 0x0000000709077210 */ /* 0x000fc80007ffe0ff */
[----:B------:R-:W-:-:S05]  /*23d0*/  LEA.HI.X R11, R8, UR13, R7, 0x1, P2 ;  /* 0x0000000d080b7c11 */ /* 0x000fca00090f0c07 */
[----:B------:R2:W-:Y:S02]  /*23e0*/  STG.E desc[UR8][R10.64], R15 ;  /* 0x0000000f0a007986 */ /* 0x0005e4000c101908 */
.L_x_3114:
[----:B------:R-:W-:Y:S05]  /*23f0*/  BSYNC B0 ;  /* 0x0000000000007941 */ /* 0x000fea0003800000 */
.L_x_3113:
[----:B------:R-:W-:Y:S05]  /*2400*/  @!P4 BRA `(.L_x_3115) ;  /* 0x000000000028c947 */ /* 0x000fea0003800000 */
[----:B------:R-:W-:Y:S01]  /*2410*/  FMUL.FTZ R4, R12, -1.4426950216293334961 ;  /* 0xbfb8aa3b0c047820 */ /* 0x000fe20000410000 */
[----:B------:R-:W-:-:S05]  /*2420*/  FMUL.FTZ R7, R13, -1.4426950216293334961 ;  /* 0xbfb8aa3b0d077820 */ /* 0x000fca0000410000 */
[----:B------:R-:W1:Y:S08]  /*2430*/  MUFU.EX2 R4, R4 ;  /* 0x0000000400047308 */ /* 0x000e700000000800 */
[----:B------:R-:W3:Y:S01]  /*2440*/  MUFU.EX2 R7, R7 ;  /* 0x0000000700077308 */ /* 0x000ee20000000800 */
[----:B-1----:R-:W-:-:S07]  /*2450*/  FADD.FTZ R5, R4, 1 ;  /* 0x3f80000004057421 */ /* 0x002fce0000010000 */
[----:B------:R-:W1:Y:S01]  /*2460*/  MUFU.RCP R5, R5 ;  /* 0x0000000500057308 */ /* 0x000e620000001000 */
[----:B---3--:R-:W-:-:S07]  /*2470*/  FADD.FTZ R8, R7, 1 ;  /* 0x3f80000007087421 */ /* 0x008fce0000010000 */
[----:B------:R-:W3:Y:S01]  /*2480*/  MUFU.RCP R8, R8 ;  /* 0x0000000800087308 */ /* 0x000ee20000001000 */
[----:B-1----:R-:W-:Y:S01]  /*2490*/  FMUL.FTZ R12, R12, R5 ;  /* 0x000000050c0c7220 */ /* 0x002fe20000410000 */
[----:B---3--:R-:W-:-:S07]  /*24a0*/  FMUL.FTZ R13, R13, R8 ;  /* 0x000000080d0d7220 */ /* 0x008fce0000410000 */
.L_x_3115:
[----:B------:R-:W-:Y:S04]  /*24b0*/  BSSY B0, `(.L_x_3116) ;  /* 0x000000d000007945 */ /* 0x000fe80003800000 */
[----:B------:R-:W-:Y:S05]  /*24c0*/  @P1 BRA `(.L_x_3117) ;  /* 0x00000000002c1947 */ /* 0x000fea0003800000 */
[----:B------:R-:W-:Y:S01]  /*24d0*/  ULDC.64 UR12, c[0x0][0x270] ;  /* 0x00009c00000c7ab9 */ /* 0x000fe20000000a00 */
[----:B------:R-:W-:Y:S01]  /*24e0*/  MOV R35, R37 ;  /* 0x0000002500237202 */ /* 0x000fe20000000f00 */
[----:B------:R-:W-:Y:S01]  /*24f0*/  IMAD R6, R6, UR12, RZ ;  /* 0x0000000c06067c24 */ /* 0x000fe2000f8e02ff */
[----:B------:R-:W-:Y:S01]  /*2500*/  F2FP.BF16.F32.PACK_AB R13, R13, R12 ;  /* 0x0000000c0d0d723e */ /* 0x000fe200000010ff */
[----:B------:R-:W-:-:S04]  /*2510*/  IMAD.WIDE.U32 R34, R27, UR12, R34 ;  /* 0x0000000c1b227c25 */ /* 0x000fc8000f8e0022 */
[----:B-1----:R-:W-:Y:S01]  /*2520*/  IMAD R5, R27, UR13, R6 ;  /* 0x0000000d1b057c24 */ /* 0x002fe2000f8e0206 */
[----:B------:R-:W-:Y:S02]  /*2530*/  ULDC.64 UR12, c[0x0][0x210] ;  /* 0x00008400000c7ab9 */ /* 0x000fe40000000a00 */
[----:B------:R-:W-:Y:S02]  /*2540*/  LEA R4, P1, R34, UR12, 0x1 ;  /* 0x0000000c22047c11 */ /* 0x000fe4000f8208ff */
[----:B------:R-:W-:-:S04]  /*2550*/  IADD3 R5, R35, R5, RZ ;  /* 0x0000000523057210 */ /* 0x000fc80007ffe0ff */
[----:B------:R-:W-:-:S05]  /*2560*/  LEA.HI.X R5, R34, UR13, R5, 0x1, P1 ;  /* 0x0000000d22057c11 */ /* 0x000fca00088f0c05 */
[----:B------:R3:W-:Y:S02]  /*2570*/  STG.E desc[UR8][R4.64], R13 ;  /* 0x0000000d04007986 */ /* 0x0007e4000c101908 */
.L_x_3117:
[----:B------:R-:W-:Y:S05]  /*2580*/  BSYNC B0 ;  /* 0x0000000000007941 */ /* 0x000fea0003800000 */
.L_x_3116:
[----:B---3--:R-:W3:Y:S01]  /*2590*/  LDC R4, c[0x0][0x10] ;  /* 0x00000400ff047b82 */ /* 0x008ee20000000800 */
[----:B------:R-:W-:Y:S02]  /*25a0*/  IADD3 R25, R25, 0x1, RZ ;  /* 0x0000000119197810 */ /* 0x000fe40007ffe0ff */
[----:B---3--:R-:W-:-:S04]  /*25b0*/  IADD3 R31, R4, R31, RZ ;  /* 0x0000001f041f7210 */ /* 0x008fc80007ffe0ff */
[----:B------:R-:W-:-:S13]  /*25c0*/  ISETP.GE.AND P1, PT, R31, UR4, PT ;  /* 0x000000041f007c0c */ /* 0x000fda000bf26270 */
[----:B------:R-:W-:Y:S05]  /*25d0*/  @!P1 BRA `(.L_x_3118) ;  /* 0xffffffdc00109947 */ /* 0x000fea000383ffff */
[----:B------:R-:W-:Y:S05]  /*25e0*/  EXIT ;  /* 0x000000000000794d */ /* 0x000fea0003800000 */
.L_x_3119:
        /* <DEDUP_REMOVED lines=9> */
.L_x_5150:


//--------------------- .text._Z35group_norm_nhwc_fwd_one_pass_kernelI11Bf16IOFp32WLi128ELi96ELi768EEv26Group_norm_nhwc_fwd_params --------------------------
	.section	.text._Z35group_norm_nhwc_fwd_one_pass_kernelI11Bf16IOFp32WLi128ELi96ELi768EEv26Group_norm_nhwc_fwd_params,"ax",@progbits
	.align	128
        .global         _Z35group_norm_nhwc_fwd_one_pass_kernelI11Bf16IOFp32WLi128ELi96ELi768EEv26Group_norm_nhwc_fwd_params
        .type           _Z35group_norm_nhwc_fwd_one_pass_kernelI11Bf16IOFp32WLi128ELi96ELi768EEv26Group_norm_nhwc_fwd_params,@function
        .size           _Z35group_norm_nhwc_fwd_one_pass_kernelI11Bf16IOFp32WLi128ELi96ELi768EEv26Group_norm_nhwc_fwd_params,(.L_x_5151 - _Z35group_norm_nhwc_fwd_one_pass_kernelI11Bf16IOFp32WLi128ELi96ELi768EEv26Group_norm_nhwc_fwd_params)
        .other          _Z35group_norm_nhwc_fwd_one_pass_kernelI11Bf16IOFp32WLi128ELi96ELi768EEv26Group_norm_nhwc_fwd_params,@"STO_CUDA_ENTRY STV_DEFAULT"
_Z35group_norm_nhwc_fwd_one_pass_kernelI11Bf16IOFp32WLi128ELi96ELi768EEv26Group_norm_nhwc_fwd_params:
.text._Z35group_norm_nhwc_fwd_one_pass_kernelI11Bf16IOFp32WLi128ELi96ELi768EEv26Group_norm_nhwc_fwd_params:
        /* <DEDUP_REMOVED lines=11> */
[----:B------:R-:W-:-:S05]  /*00b0*/  ULDC.U8 UR10, c[0x0][0x28c] ;  /* 0x0000a300000a7ab9 */ /* 0x000fca0000000000 */
[----:B------:R-:W1:Y:S08]  /*00c0*/  LDC R4, c[0x0][0x294] ;  /* 0x0000a500ff047b82 */ /* 0x000e700000000800 */
[----:B------:R-:W2:Y:S01]  /*00d0*/  S2UR UR6, SR_CgaCtaId ;  /* 0x00000000000679c3 */ /* 0x000ea20000008800 */
[----:B0-----:R-:W-:Y:S01]  /*00e0*/  IMAD.WIDE.U32 R2, R0, -0x55555555, RZ ;  /* 0xaaaaaaab00027825 */ /* 0x001fe200078e00ff */
[----:B------:R-:W-:-:S04]  /*00f0*/  SHF.R.S32.HI R7, RZ, 0x1f, R0 ;  /* 0x0000001fff077819 */ /* 0x000fc80000011400 */
[----:B------:R-:W-:Y:S01]  /*0100*/  SHF.R.U32.HI R9, RZ, 0x5, R3 ;  /* 0x00000005ff097819 */ /* 0x000fe20000011603 */
[----:B------:R-:W0:Y:S01]  /*0110*/  S2R R2, SR_LANEID ;  /* 0x0000000000027919 */ /* 0x000e220000000000 */
[----:B--2---:R-:W-:-:S03]  /*0120*/  ULEA UR5, UR6, UR5, 0x18 ;  /* 0x0000000506057291 */ /* 0x004fc6000f8ec03f */
[----:B-1----:R-:W-:Y:S01]  /*0130*/  IMAD R3, R4, UR7, R9 ;  /* 0x0000000704037c24 */ /* 0x002fe2000f8e0209 */
[----:B------:R-:W-:Y:S01]  /*0140*/  LEA.HI R4, R7, R0, RZ, 0x5 ;  /* 0x0000000007047211 */ /* 0x000fe200078f28ff */
[----:B------:R-:W-:-:S03]  /*0150*/  IMAD R7, R9, -0x30, R0 ;  /* 0xffffffd009077824 */ /* 0x000fc600078e0200 */
[----:B------:R-:W-:Y:S02]  /*0160*/  ISETP.GE.U32.AND P0, PT, R3, UR8, PT ;  /* 0x0000000803007c0c */ /* 0x000fe4000bf06070 */
[----:B------:R-:W-:Y:S02]  /*0170*/  SHF.R.S32.HI R5, RZ, 0x1f, R3 ;  /* 0x0000001fff057819 */ /* 0x000fe40000011403 */
[----:B------:R-:W-:Y:S02]  /*0180*/  SHF.R.S32.HI R8, RZ, 0x5, R4 ;  /* 0x00000005ff087819 */ /* 0x000fe40000011404 */
[----:B------:R-:W-:Y:S01]  /*0190*/  ISETP.GE.AND.EX P0, PT, R5, UR9, PT, P0 ;  /* 0x0000000905007c0c */ /* 0x000fe2000bf06300 */
[----:B------:R-:W-:Y:S01]  /*01a0*/  ULDC.64 UR8, c[0x0][0x208] ;  /* 0x0000820000087ab9 */ /* 0x000fe20000000a00 */
[----:B------:R-:W-:Y:S01]  /*01b0*/  MOV R4, R6 ;  /* 0x0000000600047202 */ /* 0x000fe20000000f00 */
[----:B------:R-:W-:Y:S01]  /*01c0*/  HFMA2.MMA R6, -RZ, RZ, 0, 0 ;  /* 0x00000000ff067435 */ /* 0x000fe200000001ff */
[----:B------:R-:W-:-:S02]  /*01d0*/  SHF.L.U32 R7, R7, 0x1, RZ ;  /* 0x0000000107077819 */ /* 0x000fc400000006ff */
[----:B------:R-:W-:Y:S02]  /*01e0*/  LEA R8, R8, UR5, 0x3 ;  /* 0x0000000508087c11 */ /* 0x000fe4000f8e18ff */
[C---:B------:R-:W-:Y:S02]  /*01f0*/  IADD3 R9, R3.reuse, 0x10, RZ ;  /* 0x0000001003097810 */ /* 0x040fe40007ffe0ff */
[----:B------:R-:W-:Y:S02]  /*0200*/  ISETP.LT.U32.AND P0, PT, R0, 0x300, !P0 ;  /* 0x000003000000780c */ /* 0x000fe40004701070 */
[C---:B------:R-:W-:Y:S02]  /*0210*/  IADD3 R10, R3.reuse, 0x20, RZ ;  /* 0x00000020030a7810 */ /* 0x040fe40007ffe0ff */
[C---:B------:R-:W-:Y:S02]  /*0220*/  IADD3 R11, R3.reuse, 0x30, RZ ;  /* 0x00000030030b7810 */ /* 0x040fe40007ffe0ff */
[----:B------:R-:W-:-:S02]  /*0230*/  IADD3 R12, R3, 0x40, RZ ;  /* 0x00000040030c7810 */ /* 0x000fc40007ffe0ff */
[C---:B------:R-:W-:Y:S02]  /*0240*/  IADD3 R13, R3.reuse, 0x50, RZ ;  /* 0x00000050030d7810 */ /* 0x040fe40007ffe0ff */
[C---:B------:R-:W-:Y:S02]  /*0250*/  IADD3 R14, R3.reuse, 0x60, RZ ;  /* 0x00000060030e7810 */ /* 0x040fe40007ffe0ff */
[----:B0-----:R-:W-:-:S07]  /*0260*/  IADD3 R15, R3, 0x70, RZ ;  /* 0x00000070030f7810 */ /* 0x001fce0007ffe0ff */
.L_x_3153:
[----:B------:R-:W0:Y:S01]  /*0270*/  LDC R23, c[0x0][0x288] ;  /* 0x0000a200ff177b82 */ /* 0x000e220000000800 */
[----:B------:R-:W-:Y:S01]  /*0280*/  ULDC.64 UR14, c[0x0][0x278] ;  /* 0x00009e00000e7ab9 */ /* 0x000fe20000000a00 */
[----:B------:R-:W-:Y:S01]  /*0290*/  SHF.R.S32.HI R33, RZ, 0x1f, R9 ;  /* 0x0000001fff217819 */ /* 0x000fe20000011409 */
[----:B------:R-:W-:Y:S01]  /*02a0*/  ULDC.64 UR12, c[0x0][0x280] ;  /* 0x0000a000000c7ab9 */ /* 0x000fe20000000a00 */
[----:B------:R-:W-:Y:S02]  /*02b0*/  ISETP.GE.U32.AND P4, PT, R9, UR14, PT ;  /* 0x0000000e09007c0c */ /* 0x000fe4000bf86070 */
[----:B------:R-:W-:Y:S02]  /*02c0*/  SHF.R.S32.HI R35, RZ, 0x1f, R10 ;  /* 0x0000001fff237819 */ /* 0x000fe4000001140a */
[----:B------:R-:W-:Y:S01]  /*02d0*/  ISETP.GE.AND.EX P4, PT, R33, UR15, PT, P4 ;  /* 0x0000000f21007c0c */ /* 0x000fe2000bf86340 */
[----:B-1----:R-:W1:Y:S01]  /*02e0*/  @P0 LDC.64 R24, c[0x0][0x270] ;  /* 0x00009c00ff180b82 */ /* 0x002e620000000a00 */
[----:B------:R-:W-:-:S02]  /*02f0*/  SHF.R.S32.HI R37, RZ, 0x1f, R11 ;  /* 0x0000001fff257819 */ /* 0x000fc4000001140b */
[----:B------:R-:W-:Y:S02]  /*0300*/  ISETP.GT.U32.OR P4, PT, R0, 0x2ff, P4 ;  /* 0x000002ff0000780c */ /* 0x000fe40002784470 */
[----:B------:R-:W-:Y:S02]  /*0310*/  SHF.R.S32.HI R39, RZ, 0x1f, R12 ;  /* 0x0000001fff277819 */ /* 0x000fe4000001140c */
[----:B------:R-:W-:Y:S01]  /*0320*/  SHF.R.S32.HI R41, RZ, 0x1f, R13 ;  /* 0x0000001fff297819 */ /* 0x000fe2000001140d */
[----:B--23--:R-:W2:Y:S01]  /*0330*/  @P0 LDC.64 R46, c[0x0][0x220] ;  /* 0x00008800ff2e0b82 */ /* 0x00cea20000000a00 */
[----:B------:R-:W-:Y:S02]  /*0340*/  MOV R34, RZ ;  /* 0x000000ff00227202 */ /* 0x000fe40000000f00 */
[----:B0-----:R-:W-:-:S04]  /*0350*/  IABS R19, R23 ;  /* 0x0000001700137213 */ /* 0x001fc80000000000 */
[----:B------:R-:W0:Y:S01]  /*0360*/  I2F.RP R18, R19 ;  /* 0x0000001300127306 */ /* 0x000e220000209400 */
[----:B-1----:R-:W-:-:S07]  /*0370*/  @P0 IMAD R22, R5, R24, RZ ;  /* 0x0000001805160224 */ /* 0x002fce00078e02ff */
[----:B0-----:R-:W0:Y:S02]  /*0380*/  MUFU.RCP R18, R18 ;  /* 0x0000001200127308 */ /* 0x001e240000001000 */
[----:B0-----:R-:W-:-:S06]  /*0390*/  IADD3 R16, R18, 0xffffffe, RZ ;  /* 0x0ffffffe12107810 */ /* 0x001fcc0007ffe0ff */
[----:B------:R0:W1:Y:S02]  /*03a0*/  F2I.FTZ.U32.TRUNC.NTZ R17, R16 ;  /* 0x0000001000117305 */ /* 0x000064000021f000 */
[----:B0-----:R-:W-:Y:S02]  /*03b0*/  MOV R16, RZ ;  /* 0x000000ff00107202 */ /* 0x001fe40000000f00 */
[----:B-1--4-:R-:W-:-:S05]  /*03c0*/  IADD3 R20, RZ, -R17, RZ ;  /* 0x80000011ff147210 */ /* 0x012fca0007ffe0ff */
[----:B------:R-:W-:Y:S01]  /*03d0*/  IMAD R21, R20, R19, RZ ;  /* 0x0000001314157224 */ /* 0x000fe200078e02ff */
[----:B------:R-:W-:-:S03]  /*03e0*/  IABS R20, R4 ;  /* 0x0000000400147213 */ /* 0x000fc60000000000 */
[----:B------:R-:W-:Y:S01]  /*03f0*/  IMAD.HI.U32 R17, R17, R21, R16 ;  /* 0x0000001511117227 */ /* 0x000fe200078e0010 */
[----:B------:R-:W-:Y:S02]  /*0400*/  LOP3.LUT R16, R4, R23, RZ, 0x3c, !PT ;  /* 0x0000001704107212 */ /* 0x000fe400078e3cff */
[----:B------:R-:W-:Y:S02]  /*0410*/  SHF.R.S32.HI R21, RZ, 0x1f, R7 ;  /* 0x0000001fff157819 */ /* 0x000fe40000011407 */
        /* <DEDUP_REMOVED lines=11> */
[----:B------:R-:W-:Y:S02]  /*04d0*/  @!P3 IADD3 R17, -R17, RZ, RZ ;  /* 0x000000ff1111b210 */ /* 0x000fe40007ffe1ff */
[----:B------:R-:W-:Y:S02]  /*04e0*/  @!P2 LOP3.LUT R17, RZ, R23, RZ, 0x33, !PT ;  /* 0x00000017ff11a212 */ /* 0x000fe400078e33ff */
[----:B------:R-:W-:Y:S02]  /*04f0*/  ISETP.GE.AND.EX P1, PT, R35, UR15, PT, P1 ;  /* 0x0000000f23007c0c */ /* 0x000fe4000bf26310 */
[----:B------:R-:W-:-:S02]  /*0500*/  IADD3 R19, -R17, RZ, RZ ;  /* 0x000000ff11137210 */ /* 0x000fc40007ffe1ff */
[----:B------:R-:W-:Y:S02]  /*0510*/  SHF.R.S32.HI R16, RZ, 0x1f, R17 ;  /* 0x0000001fff107819 */ /* 0x000fe40000011411 */
[----:B------:R-:W-:Y:S01]  /*0520*/  ISETP.GT.U32.OR P1, PT, R0, 0x2ff, P1 ;  /* 0x000002ff0000780c */ /* 0x000fe20000f24470 */
[----:B------:R-:W-:Y:S01]  /*0530*/  IMAD R32, R23, R19, R4 ;  /* 0x0000001317207224 */ /* 0x000fe200078e0204 */
[----:B------:R-:W-:Y:S01]  /*0540*/  ISETP.GE.U32.AND P3, PT, R11, UR14, PT ;  /* 0x0000000e0b007c0c */ /* 0x000fe2000bf66070 */
[----:B------:R-:W0:Y:S01]  /*0550*/  @!P4 LDC.64 R18, c[0x0][0x270] ;  /* 0x00009c00ff12cb82 */ /* 0x000e220000000a00 */
[----:B------:R-:W-:Y:S02]  /*0560*/  IMAD R16, R16, UR12, RZ ;  /* 0x0000000c10107c24 */ /* 0x000fe4000f8e02ff */
[----:B------:R-:W-:Y:S01]  /*0570*/  IMAD R32, R32, 0x60, RZ ;  /* 0x0000006020207824 */ /* 0x000fe200078e02ff */
[----:B------:R-:W-:Y:S01]  /*0580*/  ISETP.GE.AND.EX P3, PT, R37, UR15, PT, P3 ;  /* 0x0000000f25007c0c */ /* 0x000fe2000bf66330 */
[----:B------:R-:W-:-:S02]  /*0590*/  IMAD R51, R17, UR13, R16 ;  /* 0x0000000d11337c24 */ /* 0x000fc4000f8e0210 */
[----:B------:R-:W-:Y:S01]  /*05a0*/  @P0 IMAD R23, R3, R25, R22 ;  /* 0x0000001903170224 */ /* 0x000fe200078e0216 */
[----:B------:R-:W-:Y:S02]  /*05b0*/  IADD3 R48, P2, R7, R32, RZ ;  /* 0x0000002007307210 */ /* 0x000fe40007f5e0ff */
[----:B------:R-:W-:Y:S02]  /*05c0*/  ISETP.GT.U32.OR P3, PT, R0, 0x2ff, P3 ;  /* 0x000002ff0000780c */ /* 0x000fe40001f64470 */
[----:B------:R-:W-:Y:S02]  /*05d0*/  LEA.HI.X.SX32 R49, R32, R21, 0x1, P2 ;  /* 0x0000001520317211 */ /* 0x000fe400010f0eff */
[----:B------:R-:W1:Y:S01]  /*05e0*/  @!P4 LDC.64 R20, c[0x0][0x220] ;  /* 0x00008800ff14cb82 */ /* 0x000e620000000a00 */
[----:B------:R-:W-:-:S05]  /*05f0*/  IMAD.WIDE.U32 R48, R17, UR12, R48 ;  /* 0x0000000c11307c25 */ /* 0x000fca000f8e0030 */
[----:B------:R-:W-:Y:S02]  /*0600*/  IADD3 R51, R49, R51, RZ ;  /* 0x0000003331337210 */ /* 0x000fe40007ffe0ff */
[----:B------:R-:W3:Y:S01]  /*0610*/  @!P1 LDC.64 R16, c[0x0][0x270] ;  /* 0x00009c00ff109b82 */ /* 0x000ee20000000a00 */
[----:B------:R-:W-:Y:S01]  /*0620*/  @P0 MOV R50, R48 ;  /* 0x0000003000320202 */ /* 0x000fe20000000f00 */
[----:B0-----:R-:W-:Y:S01]  /*0630*/  @!P4 IMAD R22, R33, R18, RZ ;  /* 0x000000122116c224 */ /* 0x001fe200078e02ff */
[----:B------:R-:W-:Y:S02]  /*0640*/  @!P4 MOV R26, R48 ;  /* 0x00000030001ac202 */ /* 0x000fe40000000f00 */
[----:B------:R-:W-:Y:S01]  /*0650*/  @!P4 MOV R27, R51 ;  /* 0x00000033001bc202 */ /* 0x000fe20000000f00 */
[----:B------:R-:W-:Y:S02]  /*0660*/  @P0 IMAD.WIDE.U32 R24, R3, R24, R50 ;  /* 0x0000001803180225 */ /* 0x000fe400078e0032 */
[----:B------:R-:W0:Y:S02]  /*0670*/  @!P3 LDC.64 R30, c[0x0][0x220] ;  /* 0x00008800ff1ebb82 */ /* 0x000e240000000a00 */
[----:B------:R-:W-:Y:S01]  /*0680*/  @!P4 IMAD R29, R9, R19, R22 ;  /* 0x00000013091dc224 */ /* 0x000fe200078e0216 */
[----:B------:R-:W-:Y:S01]  /*0690*/  @P0 IADD3 R25, R25, R23, RZ ;  /* 0x0000001719190210 */ /* 0x000fe20007ffe0ff */
[----:B------:R-:W-:Y:S01]  /*06a0*/  @!P4 IMAD.WIDE.U32 R26, R9, R18, R26 ;  /* 0x00000012091ac225 */ /* 0x000fe200078e001a */
[----:B--2---:R-:W-:-:S03]  /*06b0*/  @P0 LEA R46, P2, R24, R46, 0x1 ;  /* 0x0000002e182e0211 */ /* 0x004fc600078408ff */
[----:B------:R-:W2:Y:S01]  /*06c0*/  @!P1 LDC.64 R18, c[0x0][0x220] ;  /* 0x00008800ff129b82 */ /* 0x000ea20000000a00 */
[----:B------:R-:W-:Y:S02]  /*06d0*/  @P0 LEA.HI.X R47, R24, R47, R25, 0x1, P2 ;  /* 0x0000002f182f0211 */ /* 0x000fe400010f0c19 */
[----:B------:R-:W-:Y:S02]  /*06e0*/  ISETP.GE.U32.AND P2, PT, R12, UR14, PT ;  /* 0x0000000e0c007c0c */ /* 0x000fe4000bf46070 */
[----:B------:R-:W-:Y:S02]  /*06f0*/  @!P4 IADD3 R23, R27, R29, RZ ;  /* 0x0000001d1b17c210 */ /* 0x000fe40007ffe0ff */
[----:B------:R-:W-:Y:S01]  /*0700*/  ISETP.GE.AND.EX P2, PT, R39, UR15, PT, P2 ;  /* 0x0000000f27007c0c */ /* 0x000fe2000bf46320 */
[----:B---3--:R-:W-:Y:S01]  /*0710*/  @!P1 IMAD R24, R35, R16, RZ ;  /* 0x0000001023189224 */ /* 0x008fe200078e02ff */
[----:B-1----:R-:W-:Y:S02]  /*0720*/  @!P4 LEA R22, P5, R26, R20, 0x1 ;  /* 0x000000141a16c211 */ /* 0x002fe400078a08ff */
[----:B------:R-:W-:Y:S01]  /*0730*/  ISETP.GT.U32.OR P2, PT, R0, 0x2ff, P2 ;  /* 0x000002ff0000780c */ /* 0x000fe20001744470 */
[----:B------:R-:W-:Y:S01]  /*0740*/  @!P1 IMAD R17, R10, R17, R24 ;  /* 0x000000110a119224 */ /* 0x000fe200078e0218 */
[----:B------:R-:W-:-:S02]  /*0750*/  @!P4 LEA.HI.X R23, R26, R21, R23, 0x1, P5 ;  /* 0x000000151a17c211 */ /* 0x000fc400028f0c17 */
[----:B------:R-:W-:Y:S01]  /*0760*/  @!P1 MOV R26, R48 ;  /* 0x00000030001a9202 */ /* 0x000fe20000000f00 */
[----:B------:R-:W1:Y:S01]  /*0770*/  @!P3 LDC.64 R20, c[0x0][0x270] ;  /* 0x00009c00ff14bb82 */ /* 0x000e620000000a00 */
[----:B------:R-:W-:Y:S01]  /*0780*/  @!P1 MOV R27, R51 ;  /* 0x00000033001b9202 */ /* 0x000fe20000000f00 */
[----:B------:R3:W4:Y:S01]  /*0790*/  @!P4 LDG.E R34, desc[UR8][R22.64] ;  /* 0x000000081622c981 */ /* 0x000722000c1e1900 */
[----:B------:R-:W-:Y:S01]  /*07a0*/  ISETP.GE.U32.AND P5, PT, R13, UR14, PT ;  /* 0x0000000e0d007c0c */ /* 0x000fe2000bfa6070 */
[----:B------:R-:W-:-:S03]  /*07b0*/  @!P1 IMAD.WIDE.U32 R26, R10, R16, R26 ;  /* 0x000000100a1a9225 */ /* 0x000fc600078e001a */
[----:B------:R-:W-:-:S04]  /*07c0*/  ISETP.GE.AND.EX P5, PT, R41, UR15, PT, P5 ;  /* 0x0000000f29007c0c */ /* 0x000fc8000bfa6350 */
[----:B------:R-:W-:Y:S02]  /*07d0*/  ISETP.GT.U32.OR P5, PT, R0, 0x2ff, P5 ;  /* 0x000002ff0000780c */ /* 0x000fe40002fa4470 */
[----:B------:R-:W-:Y:S02]  /*07e0*/  @!P1 IADD3 R25, R27, R17, RZ ;  /* 0x000000111b199210 */ /* 0x000fe40007ffe0ff */
[----:B------:R-:W5:Y:S01]  /*07f0*/  @!P2 LDC.64 R16, c[0x0][0x270] ;  /* 0x00009c00ff10ab82 */ /* 0x000f620000000a00 */
[----:B------:R-:W-:Y:S02]  /*0800*/  SHF.R.S32.HI R43, RZ, 0x1f, R14 ;  /* 0x0000001fff2b7819 */ /* 0x000fe4000001140e */
[----:B------:R-:W-:Y:S02]  /*0810*/  ISETP.GE.U32.AND P4, PT, R14, UR14, PT ;  /* 0x0000000e0e007c0c */ /* 0x000fe4000bf86070 */
[----:B--2---:R-:W-:Y:S02]  /*0820*/  @!P1 LEA R24, P6, R26, R18, 0x1 ;  /* 0x000000121a189211 */ /* 0x004fe400078c08ff */
[----:B------:R-:W-:-:S02]  /*0830*/  ISETP.GE.AND.EX P4, PT, R43, UR15, PT, P4 ;  /* 0x0000000f2b007c0c */ /* 0x000fc4000bf86340 */
[----:B------:R-:W-:Y:S01]  /*0840*/  @!P1 LEA.HI.X R25, R26, R19, R25, 0x1, P6 ;  /* 0x000000131a199211 */ /* 0x000fe200030f0c19 */
[----:B------:R-:W2:Y:S01]  /*0850*/  @!P5 LDC.64 R28, c[0x0][0x270] ;  /* 0x00009c00ff1cdb82 */ /* 0x000ea20000000a00 */
[----:B------:R-:W-:Y:S02]  /*0860*/  SHF.R.S32.HI R45, RZ, 0x1f, R15 ;  /* 0x0000001fff2d7819 */ /* 0x000fe4000001140f */
[----:B------:R-:W-:Y:S02]  /*0870*/  ISETP.GE.U32.AND P6, PT, R15, UR14, PT ;  /* 0x0000000e0f007c0c */ /* 0x000fe4000bfc6070 */
[----:B------:R-:W-:-:S03]  /*0880*/  ISETP.GT.U32.OR P4, PT, R0, 0x2ff, P4 ;  /* 0x000002ff0000780c */ /* 0x000fc60002784470 */
[----:B------:R-:W2:Y:S01]  /*0890*/  @!P2 LDC.64 R26, c[0x0][0x220] ;  /* 0x00008800ff1aab82 */ /* 0x000ea20000000a00 */
[----:B------:R-:W-:Y:S01]  /*08a0*/  ISETP.GE.AND.EX P6, PT, R45, UR15, PT, P6 ;  /* 0x0000000f2d007c0c */ /* 0x000fe2000bfc6360 */
[----:B-1----:R-:W-:Y:S01]  /*08b0*/  @!P3 IMAD R18, R37, R20, RZ ;  /* 0x000000142512b224 */ /* 0x002fe200078e02ff */
[----:B---3--:R-:W-:Y:S02]  /*08c0*/  @!P3 MOV R22, R48 ;  /* 0x000000300016b202 */ /* 0x008fe40000000f00 */
[----:B------:R-:W-:Y:S02]  /*08d0*/  @!P3 MOV R23, R51 ;  /* 0x000000330017b202 */ /* 0x000fe40000000f00 */
[----:B------:R-:W-:Y:S02]  /*08e0*/  MOV R36, RZ ;  /* 0x000000ff00247202 */ /* 0x000fe40000000f00 */
[----:B------:R-:W-:Y:S01]  /*08f0*/  ISETP.GT.U32.OR P6, PT, R0, 0x2ff, P6 ;  /* 0x000002ff0000780c */ /* 0x000fe200037c4470 */
[----:B------:R-:W-:-:S02]  /*0900*/  @!P3 IMAD R53, R11, R21, R18 ;  /* 0x000000150b35b224 */ /* 0x000fc400078e0212 */
[----:B------:R-:W-:Y:S01]  /*0910*/  @!P3 IMAD.WIDE.U32 R22, R11, R20, R22 ;  /* 0x000000140b16b225 */ /* 0x000fe200078e0016 */
[----:B------:R-:W1:Y:S01]  /*0920*/  @!P5 LDC.64 R18, c[0x0][0x220] ;  /* 0x00008800ff12db82 */ /* 0x000e620000000a00 */
[----:B------:R-:W-:Y:S01]  /*0930*/  MOV R38, RZ ;  /* 0x000000ff00267202 */ /* 0x000fe20000000f00 */
[----:B------:R3:W4:Y:S01]  /*0940*/  @!P1 LDG.E R36, desc[UR8][R24.64] ;  /* 0x0000000818249981 */ /* 0x000722000c1e1900 */
[----:B-----5:R-:W-:Y:S01]  /*0950*/  @!P2 IMAD R40, R39, R16, RZ ;  /* 0x000000102728a224 */ /* 0x020fe200078e02ff */
[----:B------:R-:W-:Y:S02]  /*0960*/  @!P3 IADD3 R23, R23, R53, RZ ;  /* 0x000000351717b210 */ /* 0x000fe40007ffe0ff */
[----:B0-----:R-:W-:Y:S02]  /*0970*/  @!P3 LEA R30, P1, R22, R30, 0x1 ;  /* 0x0000001e161eb211 */ /* 0x001fe400078208ff */
[----:B------:R-:W0:Y:S01]  /*0980*/  @!P4 LDC.64 R20, c[0x0][0x270] ;  /* 0x00009c00ff14cb82 */ /* 0x000e220000000a00 */
[----:B------:R-:W-:Y:S01]  /*0990*/  @!P2 IMAD R53, R12, R17, R40 ;  /* 0x000000110c35a224 */ /* 0x000fe200078e0228 */
[----:B------:R-:W5:Y:S01]  /*09a0*/  @P0 LDG.E R38, desc[UR8][R46.64] ;  /* 0x000000082e260981 */ /* 0x000f62000c1e1900 */
[----:B---3--:R-:W-:-:S02]  /*09b0*/  @!P2 MOV R24, R48 ;  /* 0x000000300018a202 */ /* 0x008fc40000000f00 */
[----:B------:R-:W-:Y:S02]  /*09c0*/  @!P2 MOV R25, R51 ;  /* 0x000000330019a202 */ /* 0x000fe40000000f00 */
[----:B------:R-:W-:Y:S02]  /*09d0*/  MOV R40, RZ ;  /* 0x000000ff00287202 */ /* 0x000fe40000000f00 */
[----:B------:R-:W-:Y:S01]  /*09e0*/  @!P3 LEA.HI.X R31, R22, R31, R23, 0x1, P1 ;  /* 0x0000001f161fb211 */ /* 0x000fe200008f0c17 */
[----:B------:R-:W-:Y:S01]  /*09f0*/  @!P2 IMAD.WIDE.U32 R16, R12, R16, R24 ;  /* 0x000000100c10a225 */ /* 0x000fe200078e0018 */
[----:B------:R-:W3:Y:S03]  /*0a00*/  @!P6 LDC.64 R22, c[0x0][0x270] ;  /* 0x00009c00ff16eb82 */ /* 0x000ee60000000a00 */
[----:B------:R2:W5:Y:S02]  /*0a10*/  @!P3 LDG.E R40, desc[UR8][R30.64] ;  /* 0x000000081e28b981 */ /* 0x000564000c1e1900 */
[----:B--2---:R-:W-:Y:S01]  /*0a20*/  @!P5 IMAD R42, R41, R28, RZ ;  /* 0x0000001c292ad224 */ /* 0x004fe200078e02ff */
[----:B------:R-:W-:-:S02]  /*0a30*/  @!P2 IADD3 R17, R17, R53, RZ ;  /* 0x000000351111a210 */ /* 0x000fc40007ffe0ff */
[C---:B------:R-:W-:Y:S01]  /*0a40*/  @!P2 LEA R26, P1, R16.reuse, R26, 0x1 ;  /* 0x0000001a101aa211 */ /* 0x040fe200078208ff */
[----:B------:R-:W2:Y:S01]  /*0a50*/  @!P4 LDC.64 R24, c[0x0][0x220] ;  /* 0x00008800ff18cb82 */ /* 0x000ea20000000a00 */
[C---:B------:R-:W-:Y:S01]  /*0a60*/  @!P5 IMAD R55, R13.reuse, R29, R42 ;  /* 0x0000001d0d37d224 */ /* 0x040fe200078e022a */
[----:B------:R-:W-:Y:S02]  /*0a70*/  @!P5 MOV R30, R48 ;  /* 0x00000030001ed202 */ /* 0x000fe40000000f00 */
[----:B------:R-:W-:Y:S02]  /*0a80*/  @!P5 MOV R31, R51 ;  /* 0x00000033001fd202 */ /* 0x000fe40000000f00 */
[----:B------:R-:W-:Y:S02]  /*0a90*/  @!P2 LEA.HI.X R27, R16, R27, R17, 0x1, P1 ;  /* 0x0000001b101ba211 */ /* 0x000fe400008f0c11 */
[----:B------:R-:W2:Y:S01]  /*0aa0*/  @!P6 LDC.64 R16, c[0x0][0x220] ;  /* 0x00008800ff10eb82 */ /* 0x000ea20000000a00 */
[----:B------:R-:W-:Y:S01]  /*0ab0*/  @!P5 IMAD.WIDE.U32 R28, R13, R28, R30 ;  /* 0x0000001c0d1cd225 */ /* 0x000fe200078e001e */
[----:B------:R-:W-:-:S04]  /*0ac0*/  MOV R42, RZ ;  /* 0x000000ff002a7202 */ /* 0x000fc80000000f00 */
[----:B------:R-:W-:Y:S02]  /*0ad0*/  @!P5 IADD3 R29, R29, R55, RZ ;  /* 0x000000371d1dd210 */ /* 0x000fe40007ffe0ff */
[C---:B-1----:R-:W-:Y:S01]  /*0ae0*/  @!P5 LEA R18, P1, R28.reuse, R18, 0x1 ;  /* 0x000000121c12d211 */ /* 0x042fe200078208ff */
[----:B------:R1:W5:Y:S01]  /*0af0*/  @!P2 LDG.E R42, desc[UR8][R26.64] ;  /* 0x000000081a2aa981 */ /* 0x000362000c1e1900 */
[----:B------:R-:W-:Y:S01]  /*0b00*/  MOV R44, RZ ;  /* 0x000000ff002c7202 */ /* 0x000fe20000000f00 */
[----:B0-----:R-:W-:Y:S01]  /*0b10*/  @!P4 IMAD R30, R43, R20, RZ ;  /* 0x000000142b1ec224 */ /* 0x001fe200078e02ff */
[----:B------:R-:W-:Y:S01]  /*0b20*/  @!P5 LEA.HI.X R19, R28, R19, R29, 0x1, P1 ;  /* 0x000000131c13d211 */ /* 0x000fe200008f0c1d */
[----:B---3--:R-:W-:Y:S02]  /*0b30*/  @!P6 IMAD R28, R45, R22, RZ ;  /* 0x000000162d1ce224 */ /* 0x008fe400078e02ff */
[----:B------:R-:W-:Y:S02]  /*0b40*/  @!P4 IMAD R29, R14, R21, R30 ;  /* 0x000000150e1dc224 */ /* 0x000fe400078e021e */
[----:B------:R0:W3:Y:S01]  /*0b50*/  @!P5 LDG.E R44, desc[UR8][R18.64] ;  /* 0x00000008122cd981 */ /* 0x0000e2000c1e1900 */
[----:B-1----:R-:W-:-:S02]  /*0b60*/  @!P4 MOV R26, R48 ;  /* 0x00000030001ac202 */ /* 0x002fc40000000f00 */
[----:B------:R-:W-:-:S03]  /*0b70*/  @!P4 MOV R27, R51 ;  /* 0x00000033001bc202 */ /* 0x000fc60000000f00 */
[----:B------:R-:W-:Y:S01]  /*0b80*/  @!P4 IMAD.WIDE.U32 R20, R14, R20, R26 ;  /* 0x000000140e14c225 */ /* 0x000fe200078e001a */
[----:B0-----:R-:W-:Y:S02]  /*0b90*/  @!P6 MOV R18, R48 ;  /* 0x000000300012e202 */ /* 0x001fe40000000f00 */
[----:B------:R-:W-:Y:S01]  /*0ba0*/  @!P6 MOV R19, R51 ;  /* 0x000000330013e202 */ /* 0x000fe20000000f00 */
[----:B------:R-:W-:Y:S01]  /*0bb0*/  @!P6 IMAD R31, R15, R23, R28 ;  /* 0x000000170f1fe224 */ /* 0x000fe200078e021c */
[----:B------:R-:W-:Y:S02]  /*0bc0*/  @!P4 IADD3 R21, R21, R29, RZ ;  /* 0x0000001d1515c210 */ /* 0x000fe40007ffe0ff */
[C---:B--2---:R-:W-:Y:S01]  /*0bd0*/  @!P4 LEA R24, P1, R20.reuse, R24, 0x1 ;  /* 0x000000181418c211 */ /* 0x044fe200078208ff */
[----:B------:R-:W-:Y:S01]  /*0be0*/  @!P6 IMAD.WIDE.U32 R22, R15, R22, R18 ;  /* 0x000000160f16e225 */ /* 0x000fe200078e0012 */
[----:B------:R-:W-:Y:S02]  /*0bf0*/  CS2R R46, SRZ ;  /* 0x00000000002e7805 */ /* 0x000fe4000001ff00 */
[----:B------:R-:W-:-:S02]  /*0c00*/  @!P4 LEA.HI.X R25, R20, R25, R21, 0x1, P1 ;  /* 0x000000191419c211 */ /* 0x000fc400008f0c15 */
[----:B------:R-:W-:Y:S02]  /*0c10*/  @!P6 IADD3 R20, R23, R31, RZ ;  /* 0x0000001f1714e210 */ /* 0x000fe40007ffe0ff */
[C---:B------:R-:W-:Y:S01]  /*0c20*/  @!P6 LEA R16, P1, R22.reuse, R16, 0x1 ;  /* 0x000000101610e211 */ /* 0x040fe200078208ff */
[----:B------:R0:W2:Y:S03]  /*0c30*/  @!P4 LDG.E R46, desc[UR8][R24.64] ;  /* 0x00000008182ec981 */ /* 0x0000a6000c1e1900 */
[----:B------:R-:W-:-:S05]  /*0c40*/  @!P6 LEA.HI.X R17, R22, R17, R20, 0x1, P1 ;  /* 0x000000111611e211 */ /* 0x000fca00008f0c14 */
[----:B------:R1:W2:Y:S01]  /*0c50*/  @!P6 LDG.E R47, desc[UR8][R16.64] ;  /* 0x00000008102fe981 */ /* 0x0002a2000c1e1900 */
[----:B------:R-:W-:Y:S02]  /*0c60*/  ISETP.GT.AND P1, PT, R2, 0x1e, PT ;  /* 0x0000001e0200780c */ /* 0x000fe40003f24270 */
[----:B----4-:R-:W-:-:S04]  /*0c70*/  PRMT R19, R34, 0x7632, R19 ;  /* 0x0000763222137816 */ /* 0x010fc80000000013 */
[----:B------:R-:W-:Y:S02]  /*0c80*/  SHF.L.U32 R23, R19, 0x10, RZ ;  /* 0x0000001013177819 */ /* 0x000fe400000006ff */
[----:B------:R-:W-:-:S03]  /*0c90*/  SHF.L.U32 R20, R34, 0x10, RZ ;  /* 0x0000001022147819 */ /* 0x000fc600000006ff */
[----:B0-----:R-:W-:Y:S02]  /*0ca0*/  FMUL.FTZ R25, R23, R23 ;  /* 0x0000001717197220 */ /* 0x001fe40000410000 */
[C---:B------:R-:W-:Y:S02]  /*0cb0*/  FADD.FTZ R22, R20.reuse, R23 ;  /* 0x0000001714167221 */ /* 0x040fe40000010000 */
[----:B------:R-:W-:Y:S01]  /*0cc0*/  FFMA.FTZ R20, R20, R20, R25 ;  /* 0x0000001414147223 */ /* 0x000fe20000010019 */
[----:B-----5:R-:W-:-:S04]  /*0cd0*/  PRMT R18, R38, 0x7632, R18 ;  /* 0x0000763226127816 */ /* 0x020fc80000000012 */
[----:B------:R-:W-:Y:S02]  /*0ce0*/  SHF.L.U32 R19, R18, 0x10, RZ ;  /* 0x0000001012137819 */ /* 0x000fe400000006ff */
[----:B------:R-:W-:Y:S02]  /*0cf0*/  SHF.L.U32 R18, R38, 0x10, RZ ;  /* 0x0000001026127819 */ /* 0x000fe400000006ff */
[----:B------:R-:W-:Y:S01]  /*0d00*/  PRMT R26, R36, 0x7632, R26 ;  /* 0x00007632241a7816 */ /* 0x000fe2000000001a */
[----:B------:R-:W-:-:S03]  /*0d10*/  FMUL.FTZ R21, R19, R19 ;  /* 0x0000001313157220 */ /* 0x000fc60000410000 */
[----:B-1----:R-:W-:Y:S01]  /*0d20*/  SHF.L.U32 R17, R26, 0x10, RZ ;  /* 0x000000101a117819 */ /* 0x002fe200000006ff */
[C---:B------:R-:W-:Y:S01]  /*0d30*/  FFMA.FTZ R21, R18.reuse, R18, R21 ;  /* 0x0000001212157223 */ /* 0x040fe20000010015 */
[----:B------:R-:W-:Y:S01]  /*0d40*/  FADD.FTZ R19, R18, R19 ;  /* 0x0000001312137221 */ /* 0x000fe20000010000 */
[----:B------:R-:W-:Y:S02]  /*0d50*/  SHF.L.U32 R16, R36, 0x10, RZ ;  /* 0x0000001024107819 */ /* 0x000fe400000006ff */
[----:B------:R-:W-:Y:S01]  /*0d60*/  FADD.FTZ R21, RZ, R21 ;  /* 0x00000015ff157221 */ /* 0x000fe20000010000 */
[----:B------:R-:W-:Y:S01]  /*0d70*/  PRMT R18, R40, 0x7632, R18 ;  /* 0x0000763228127816 */ /* 0x000fe20000000012 */
[----:B------:R-:W-:Y:S01]  /*0d80*/  FMUL.FTZ R23, R17, R17 ;  /* 0x0000001111177220 */ /* 0x000fe20000410000 */
[----:B------:R-:W-:Y:S01]  /*0d90*/  FADD.FTZ R19, RZ, R19 ;  /* 0x00000013ff137221 */ /* 0x000fe20000010000 */
[----:B------:R-:W-:Y:S01]  /*0da0*/  FADD.FTZ R20, R21, R20 ;  /* 0x0000001415147221 */ /* 0x000fe20000010000 */
[----:B------:R-:W-:Y:S01]  /*0db0*/  SHF.L.U32 R21, R18, 0x10, RZ ;  /* 0x0000001012157819 */ /* 0x000fe200000006ff */
[C---:B------:R-:W-:Y:S01]  /*0dc0*/  FADD.FTZ R18, R16.reuse, R17 ;  /* 0x0000001110127221 */ /* 0x040fe20000010000 */
[----:B------:R-:W-:Y:S01]  /*0dd0*/  FFMA.FTZ R23, R16, R16, R23 ;  /* 0x0000001010177223 */ /* 0x000fe20000010017 */
[----:B------:R-:W-:Y:S01]  /*0de0*/  FADD.FTZ R19, R19, R22 ;  /* 0x0000001613137221 */ /* 0x000fe20000010000 */
[----:B------:R-:W-:Y:S01]  /*0df0*/  SHF.L.U32 R16, R40, 0x10, RZ ;  /* 0x0000001028107819 */ /* 0x000fe200000006ff */
[----:B------:R-:W-:-:S02]  /*0e00*/  FMUL.FTZ R17, R21, R21 ;  /* 0x0000001515117220 */ /* 0x000fc40000410000 */
[----:B------:R-:W-:Y:S02]  /*0e10*/  FADD.FTZ R18, R19, R18 ;  /* 0x0000001213127221 */ /* 0x000fe40000010000 */
[C---:B------:R-:W-:Y:S01]  /*0e20*/  FADD.FTZ R21, R16.reuse, R21 ;  /* 0x0000001510157221 */ /* 0x040fe20000010000 */
[----:B------:R-:W-:Y:S01]  /*0e30*/  FFMA.FTZ R17, R16, R16, R17 ;  /* 0x0000001010117223 */ /* 0x000fe20000010011 */
[----:B------:R-:W-:-:S04]  /*0e40*/  PRMT R22, R42, 0x7632, R22 ;  /* 0x000076322a167816 */ /* 0x000fc80000000016 */
[----:B------:R-:W-:Y:S01]  /*0e50*/  SHF.L.U32 R19, R22, 0x10, RZ ;  /* 0x0000001016137819 */ /* 0x000fe200000006ff */
[----:B------:R-:W-:Y:S01]  /*0e60*/  FADD.FTZ R18, R18, R21 ;  /* 0x0000001512127221 */ /* 0x000fe20000010000 */
[----:B------:R-:W-:Y:S02]  /*0e70*/  SHF.L.U32 R16, R42, 0x10, RZ ;  /* 0x000000102a107819 */ /* 0x000fe400000006ff */
[----:B---3--:R-:W-:Y:S01]  /*0e80*/  PRMT R22, R44, 0x7632, R22 ;  /* 0x000076322c167816 */ /* 0x008fe20000000016 */
[----:B------:R-:W-:Y:S01]  /*0e90*/  FMUL.FTZ R21, R19, R19 ;  /* 0x0000001313157220 */ /* 0x000fe20000410000 */
[----:B------:R-:W-:Y:S01]  /*0ea0*/  FADD.FTZ R20, R20, R23 ;  /* 0x0000001714147221 */ /* 0x000fe20000010000 */
[----:B------:R-:W-:Y:S01]  /*0eb0*/  FADD.FTZ R19, R16, R19 ;  /* 0x0000001310137221 */ /* 0x000fe20000010000 */
[----:B------:R-:W-:Y:S01]  /*0ec0*/  SHF.L.U32 R23, R22, 0x10, RZ ;  /* 0x0000001016177819 */ /* 0x000fe200000006ff */
[----:B------:R-:W-:Y:S01]  /*0ed0*/  FFMA.FTZ R16, R16, R16, R21 ;  /* 0x0000001010107223 */ /* 0x000fe20000010015 */
[----:B------:R-:W-:Y:S01]  /*0ee0*/  FADD.FTZ R17, R20, R17 ;  /* 0x0000001114117221 */ /* 0x000fe20000010000 */
[----:B------:R-:W-:Y:S01]  /*0ef0*/  SHF.L.U32 R20, R44, 0x10, RZ ;  /* 0x000000102c147819 */ /* 0x000fe200000006ff */
[----:B------:R-:W-:Y:S01]  /*0f00*/  FADD.FTZ R18, R18, R19 ;  /* 0x0000001312127221 */ /* 0x000fe20000010000 */
[----:B------:R-:W-:Y:S01]  /*0f10*/  FMUL.FTZ R19, R23, R23 ;  /* 0x0000001717137220 */ /* 0x000fe20000410000 */
[----:B------:R-:W-:-:S02]  /*0f20*/  FADD.FTZ R16, R17, R16 ;  /* 0x0000001011107221 */ /* 0x000fc40000010000 */
[C---:B------:R-:W-:Y:S01]  /*0f30*/  FADD.FTZ R23, R20.reuse, R23 ;  /* 0x0000001714177221 */ /* 0x040fe20000010000 */
[----:B------:R-:W-:Y:S01]  /*0f40*/  FFMA.FTZ R19, R20, R20, R19 ;  /* 0x0000001414137223 */ /* 0x000fe20000010013 */
[----:B--2---:R-:W-:-:S04]  /*0f50*/  PRMT R21, R46, 0x7632, R21 ;  /* 0x000076322e157816 */ /* 0x004fc80000000015 */
[----:B------:R-:W-:Y:S02]  /*0f60*/  SHF.L.U32 R22, R21, 0x10, RZ ;  /* 0x0000001015167819 */ /* 0x000fe400000006ff */
[----:B------:R-:W-:Y:S02]  /*0f70*/  SHF.L.U32 R17, R46, 0x10, RZ ;  /* 0x000000102e117819 */ /* 0x000fe400000006ff */
[----:B------:R-:W-:Y:S01]  /*0f80*/  PRMT R21, R47, 0x7632, R21 ;  /* 0x000076322f157816 */ /* 0x000fe20000000015 */
[----:B------:R-:W-:Y:S01]  /*0f90*/  FMUL.FTZ R20, R22, R22 ;  /* 0x0000001616147220 */ /* 0x000fe20000410000 */
[----:B------:R-:W-:Y:S02]  /*0fa0*/  FADD.FTZ R16, R16, R19 ;  /* 0x0000001310107221 */ /* 0x000fe40000010000 */
[----:B------:R-:W-:Y:S01]  /*0fb0*/  SHF.L.U32 R21, R21, 0x10, RZ ;  /* 0x0000001015157819 */ /* 0x000fe200000006ff */
[C---:B------:R-:W-:Y:S01]  /*0fc0*/  FADD.FTZ R19, R17.reuse, R22 ;  /* 0x0000001611137221 */ /* 0x040fe20000010000 */
[----:B------:R-:W-:Y:S01]  /*0fd0*/  FFMA.FTZ R17, R17, R17, R20 ;  /* 0x0000001111117223 */ /* 0x000fe20000010014 */
[----:B------:R-:W-:Y:S01]  /*0fe0*/  FADD.FTZ R18, R18, R23 ;  /* 0x0000001712127221 */ /* 0x000fe20000010000 */
[----:B------:R-:W-:Y:S01]  /*0ff0*/  SHF.L.U32 R20, R47, 0x10, RZ ;  /* 0x000000102f147819 */ /* 0x000fe200000006ff */
[----:B------:R-:W-:Y:S01]  /*1000*/  FMUL.FTZ R23, R21, R21 ;  /* 0x0000001515177220 */ /* 0x000fe20000410000 */
[----:B------:R-:W-:Y:S01]  /*1010*/  FADD.FTZ R16, R16, R17 ;  /* 0x0000001110107221 */ /* 0x000fe20000010000 */
[----:B------:R-:W-:-:S02]  /*1020*/  FADD.FTZ R18, R18, R19 ;  /* 0x0000001312127221 */ /* 0x000fc40000010000 */
[C---:B------:R-:W-:Y:S01]  /*1030*/  FADD.FTZ R21, R20.reuse, R21 ;  /* 0x0000001514157221 */ /* 0x040fe20000010000 */
[----:B------:R-:W-:-:S03]  /*1040*/  FFMA.FTZ R23, R20, R20, R23 ;  /* 0x0000001414177223 */ /* 0x000fc60000010017 */
[----:B------:R-:W-:Y:S01]  /*1050*/  FADD.FTZ R18, R18, R21 ;  /* 0x0000001512127221 */ /* 0x000fe20000010000 */
        /* <DEDUP_REMOVED lines=22> */
[C---:B------:R-:W-:Y:S02]  /*11c0*/  ISETP.GT.AND P1, PT, R2.reuse, 0xf, PT ;  /* 0x0000000f0200780c */ /* 0x040fe40003f24270 */
[----:B------:R-:W-:Y:S02]  /*11d0*/  ISETP.NE.AND P2, PT, R2, RZ, PT ;  /* 0x000000ff0200720c */ /* 0x000fe40003f45270 */
[----:B------:R-:W-:Y:S01]  /*11e0*/  ISETP.NE.AND P3, PT, R0, RZ, PT ;  /* 0x000000ff0000720c */ /* 0x000fe20003f65270 */
[----:B------:R-:W-:Y:S08]  /*11f0*/  BSSY B0, `(.L_x_3120) ;  /* 0x0000045000007945 */ /* 0x000ff00003800000 */
        /* <DEDUP_REMOVED lines=14> */
[----:B------:R-:W-:-:S02]  /*12e0*/  FADD.FTZ R16, R21, R17 ;  /* 0x0000001115107221 */ /* 0x000fc40000010000 */
[----:B0-----:R-:W0:Y:S01]  /*12f0*/  LDS.128 R20, [UR5+0x50] ;  /* 0x00005005ff147984 */ /* 0x001e220008000c00 */
[----:B------:R-:W-:Y:S01]  /*1300*/  FADD.FTZ R53, R53, R18 ;  /* 0x0000001235357221 */ /* 0x000fe20000010000 */
[----:B------:R-:W-:-:S03]  /*1310*/  FADD.FTZ R16, R16, R19 ;  /* 0x0000001310107221 */ /* 0x000fc60000010000 */
[----:B--2---:R-:W-:Y:S01]  /*1320*/  FADD.FTZ R53, R53, R24 ;  /* 0x0000001835357221 */ /* 0x004fe20000010000 */
[----:B------:R-:W-:Y:S02]  /*1330*/  FADD.FTZ R24, R16, R25 ;  /* 0x0000001910187221 */ /* 0x000fe40000010000 */
[----:B------:R-:W1:Y:S01]  /*1340*/  LDS.128 R16, [UR5+0x60] ;  /* 0x00006005ff107984 */ /* 0x000e620008000c00 */
[----:B------:R-:W-:Y:S01]  /*1350*/  FADD.FTZ R53, R53, R26 ;  /* 0x0000001a35357221 */ /* 0x000fe20000010000 */
[----:B------:R-:W-:-:S03]  /*1360*/  FADD.FTZ R24, R24, R27 ;  /* 0x0000001b18187221 */ /* 0x000fc60000010000 */
[----:B---3--:R-:W-:Y:S01]  /*1370*/  FADD.FTZ R53, R53, R28 ;  /* 0x0000001c35357221 */ /* 0x008fe20000010000 */
[----:B------:R-:W-:-:S03]  /*1380*/  FADD.FTZ R24, R24, R29 ;  /* 0x0000001d18187221 */ /* 0x000fc60000010000 */
[----:B------:R-:W-:Y:S01]  /*1390*/  FADD.FTZ R53, R53, R30 ;  /* 0x0000001e35357221 */ /* 0x000fe20000010000 */
[----:B------:R-:W-:Y:S02]  /*13a0*/  FADD.FTZ R24, R24, R31 ;  /* 0x0000001f18187221 */ /* 0x000fe40000010000 */
[----:B------:R-:W2:Y:S01]  /*13b0*/  LDS.128 R28, [UR5+0x70] ;  /* 0x00007005ff1c7984 */ /* 0x000ea20008000c00 */
[----:B0-----:R-:W-:Y:S01]  /*13c0*/  FADD.FTZ R53, R53, R20 ;  /* 0x0000001435357221 */ /* 0x001fe20000010000 */
[----:B------:R-:W-:Y:S02]  /*13d0*/  FADD.FTZ R20, R24, R21 ;  /* 0x0000001518147221 */ /* 0x000fe40000010000 */
[----:B------:R-:W0:Y:S01]  /*13e0*/  LDS.128 R24, [UR5+0x80] ;  /* 0x00008005ff187984 */ /* 0x000e220008000c00 */
[----:B------:R-:W-:Y:S01]  /*13f0*/  FADD.FTZ R53, R53, R22 ;  /* 0x0000001635357221 */ /* 0x000fe20000010000 */
[----:B------:R-:W-:-:S03]  /*1400*/  FADD.FTZ R20, R20, R23 ;  /* 0x0000001714147221 */ /* 0x000fc60000010000 */
[----:B-1----:R-:W-:Y:S01]  /*1410*/  FADD.FTZ R53, R53, R16 ;  /* 0x0000001035357221 */ /* 0x002fe20000010000 */
[----:B------:R-:W-:Y:S02]  /*1420*/  FADD.FTZ R16, R20, R17 ;  /* 0x0000001114107221 */ /* 0x000fe40000010000 */
[----:B------:R-:W1:Y:S01]  /*1430*/  LDS.128 R20, [UR5+0x90] ;  /* 0x00009005ff147984 */ /* 0x000e620008000c00 */
[----:B------:R-:W-:Y:S01]  /*1440*/  FADD.FTZ R53, R53, R18 ;  /* 0x0000001235357221 */ /* 0x000fe20000010000 */
[----:B------:R-:W-:-:S04]  /*1450*/  FADD.FTZ R16, R16, R19 ;  /* 0x0000001310107221 */ /* 0x000fc80000010000 */
[----:B--2---:R-:W-:Y:S01]  /*1460*/  FADD.FTZ R16, R16, R29 ;  /* 0x0000001d10107221 */ /* 0x004fe20000010000 */
[----:B------:R-:W-:-:S03]  /*1470*/  FADD.FTZ R53, R53, R28 ;  /* 0x0000001c35357221 */ /* 0x000fc60000010000 */
[----:B------:R-:W-:Y:S01]  /*1480*/  FADD.FTZ R28, R16, R31 ;  /* 0x0000001f101c7221 */ /* 0x000fe20000010000 */
[----:B------:R-:W-:Y:S01]  /*1490*/  FADD.FTZ R53, R53, R30 ;  /* 0x0000001e35357221 */ /* 0x000fe20000010000 */
[----:B------:R-:W2:Y:S03]  /*14a0*/  LDS.128 R16, [UR5+0xa0] ;  /* 0x0000a005ff107984 */ /* 0x000ea60008000c00 */
[----:B0-----:R-:W-:Y:S01]  /*14b0*/  FADD.FTZ R53, R53, R24 ;  /* 0x0000001835357221 */ /* 0x001fe20000010000 */
[----:B------:R-:W-:-:S03]  /*14c0*/  FADD.FTZ R28, R28, R25 ;  /* 0x000000191c1c7221 */ /* 0x000fc60000010000 */
[----:B------:R-:W-:Y:S01]  /*14d0*/  FADD.FTZ R53, R53, R26 ;  /* 0x0000001a35357221 */ /* 0x000fe20000010000 */
[----:B------:R-:W-:Y:S02]  /*14e0*/  FADD.FTZ R28, R28, R27 ;  /* 0x0000001b1c1c7221 */ /* 0x000fe40000010000 */
[----:B------:R-:W0:Y:S01]  /*14f0*/  LDS.128 R24, [UR5+0xb0] ;  /* 0x0000b005ff187984 */ /* 0x000e220008000c00 */
[----:B-1----:R-:W-:Y:S01]  /*1500*/  FADD.FTZ R53, R53, R20 ;  /* 0x0000001435357221 */ /* 0x002fe20000010000 */
[----:B------:R-:W-:Y:S02]  /*1510*/  FADD.FTZ R20, R28, R21 ;  /* 0x000000151c147221 */ /* 0x000fe40000010000 */
[----:B------:R-:W1:Y:S01]  /*1520*/  LDS.128 R28, [UR5+0xc0] ;  /* 0x0000c005ff1c7984 */ /* 0x000e620008000c00 */
[----:B------:R-:W-:Y:S01]  /*1530*/  FADD.FTZ R53, R53, R22 ;  /* 0x0000001635357221 */ /* 0x000fe20000010000 */
[----:B------:R-:W-:Y:S02]  /*1540*/  FADD.FTZ R22, R20, R23 ;  /* 0x0000001714167221 */ /* 0x000fe40000010000 */
[----:B------:R-:W3:Y:S01]  /*1550*/  LDS.64 R20, [UR5+0xd0] ;  /* 0x0000d005ff147984 */ /* 0x000ee20008000a00 */
[----:B--2---:R-:W-:Y:S01]  /*1560*/  FADD.FTZ R53, R53, R16 ;  /* 0x0000001035357221 */ /* 0x004fe20000010000 */
        /* <DEDUP_REMOVED lines=11> */
[----:B---3--:R-:W-:Y:S01]  /*1620*/  FADD.FTZ R20, R53, R20 ;  /* 0x0000001435147221 */ /* 0x008fe20000010000 */
[----:B------:R-:W-:-:S07]  /*1630*/  FADD.FTZ R21, R22, R21 ;  /* 0x0000001516157221 */ /* 0x000fce0000010000 */
.L_x_3121:
[----:B------:R-:W-:Y:S05]  /*1640*/  BSYNC B0 ;  /* 0x0000000000007941 */ /* 0x000fea0003800000 */
.L_x_3120:
[----:B------:R-:W1:Y:S01]  /*1650*/  LDC R27, c[0x0][0xc] ;  /* 0x00000300ff1b7b82 */ /* 0x000e620000000800 */
        /* <DEDUP_REMOVED lines=8> */
[----:B-1----:R-:W-:-:S13]  /*16e0*/  ISETP.GE.U32.AND P1, PT, R27, 0x2, PT ;  /* 0x000000021b00780c */ /* 0x002fda0003f26070 */
[----:B------:R-:W-:Y:S05]  /*16f0*/  @!P1 BRA `(.L_x_3122) ;  /* 0x0000000800789947 */ /* 0x000fea0003800000 */
[----:B------:R-:W-:Y:S05]  /*1700*/  @P3 BRA `(.L_x_3123) ;  /* 0x00000000007c3947 */ /* 0x000fea0003800000 */
[----:B------:R-:W1:Y:S01]  /*1710*/  LDC R26, c[0x0][0x10] ;  /* 0x00000400ff1a7b82 */ /* 0x000e620000000800 */
[----:B------:R-:W2:Y:S01]  /*1720*/  S2R R61, SR_CTAID.Y ;  /* 0x00000000003d7919 */ /* 0x000ea20000002600 */
[C---:B------:R-:W-:Y:S02]  /*1730*/  LOP3.LUT R57, R6.reuse, 0x1, RZ, 0xc0, !PT ;  /* 0x0000000106397812 */ /* 0x040fe400078ec0ff */
[----:B------:R-:W-:Y:S02]  /*1740*/  LOP3.LUT P1, RZ, R6, 0x2, RZ, 0xc0, !PT ;  /* 0x0000000206ff7812 */ /* 0x000fe4000782c0ff */
[----:B------:R-:W-:Y:S02]  /*1750*/  MOV R55, 0x1 ;  /* 0x0000000100377802 */ /* 0x000fe40000000f00 */
[----:B------:R-:W3:Y:S01]  /*1760*/  LDC.64 R18, c[0x0][0x248] ;  /* 0x00009200ff127b82 */ /* 0x000ee20000000a00 */
[----:B-1----:R-:W-:Y:S02]  /*1770*/  IMAD R22, R57, R26, RZ ;  /* 0x0000001a39167224 */ /* 0x002fe400078e02ff */
[----:B--2---:R-:W-:Y:S01]  /*1780*/  IMAD R53, R26, UR7, R61 ;  /* 0x000000071a357c24 */ /* 0x004fe2000f8e023d */
[----:B------:R-:W-:Y:S01]  /*1790*/  SEL R59, R27, RZ, !P1 ;  /* 0x000000ff1b3b7207 */ /* 0x000fe20004800000 */
[----:B------:R-:W-:Y:S01]  /*17a0*/  IMAD R23, R22, R27, RZ ;  /* 0x0000001b16177224 */ /* 0x000fe200078e02ff */
[----:B------:R-:W-:-:S04]  /*17b0*/  SEL R55, R55, 0xffffffff, !P1 ;  /* 0xffffffff37377807 */ /* 0x000fc80004800000 */
[----:B------:R-:W-:-:S05]  /*17c0*/  SHF.L.U32 R23, R23, 0x1, RZ ;  /* 0x0000000117177819 */ /* 0x000fca00000006ff */
[----:B---3--:R-:W-:Y:S01]  /*17d0*/  IMAD.WIDE R18, R23, 0x4, R18 ;  /* 0x0000000417127825 */ /* 0x008fe200078e0212 */
[----:B------:R-:W-:Y:S02]  /*17e0*/  ISETP.NE.AND P1, PT, R59, -0x1, PT ;  /* 0xffffffff3b00780c */ /* 0x000fe40003f25270 */
[----:B------:R-:W-:Y:S01]  /*17f0*/  IADD3 R23, R22, R61, RZ ;  /* 0x0000003d16177210 */ /* 0x000fe20007ffe0ff */
[----:B------:R-:W-:Y:S02]  /*1800*/  IMAD.WIDE.U32 R52, R53, 0x8, R18 ;  /* 0x0000000835347825 */ /* 0x000fe400078e0012 */
[----:B------:R-:W1:Y:S03]  /*1810*/  LDC.64 R18, c[0x0][0x240] ;  /* 0x00009000ff127b82 */ /* 0x000e660000000a00 */
[----:B------:R2:W-:Y:S01]  /*1820*/  STG.E.64 desc[UR8][R52.64], R20 ;  /* 0x0000001434007986 */ /* 0x0005e2000c101b08 */
[----:B-1----:R-:W-:Y:S01]  /*1830*/  IMAD.WIDE.U32 R22, R23, 0x4, R18 ;  /* 0x0000000417167825 */ /* 0x002fe200078e0012 */
[----:B------:R-:W-:Y:S06]  /*1840*/  MEMBAR.ALL.GPU ;  /* 0x0000000000007992 */ /* 0x000fec000000a000 */
[----:B------:R-:W-:-:S00]  /*1850*/  ERRBAR ;  /* 0x00000000000079ab */ /* 0x000fc00000000000 */
[----:B------:R-:W-:Y:S06]  /*1860*/  CGAERRBAR ;  /* 0x00000000000075ab */ /* 0x000fec0000000000 */
[----:B------:R2:W-:Y:S01]  /*1870*/  REDG.E.ADD.S32.STRONG.GPU desc[UR8][R22.64], R55 ;  /* 0x000000371600798e */ /* 0x0005e2000c10e388 */
[----:B------:R-:W-:Y:S05]  /*1880*/  @!P1 BRA `(.L_x_3123) ;  /* 0x00000000001c9947 */ /* 0x000fea0003800000 */
[----:B--2---:R-:W-:-:S04]  /*1890*/  IMAD R23, R57, R26, R61 ;  /* 0x0000001a39177224 */ /* 0x004fc800078e023d */
[----:B------:R-:W-:-:S07]  /*18a0*/  IMAD.WIDE.U32 R18, R23, 0x4, R18 ;  /* 0x0000000417127825 */ /* 0x000fce00078e0012 */
.L_x_3124:
[----:B------:R-:W2:Y:S04]  /*18b0*/  LDG.E.STRONG.GPU R22, desc[UR8][R18.64] ;  /* 0x0000000812167981 */ /* 0x000ea8000c1ef900 */
[----:B--2---:R-:W-:Y:S01]  /*18c0*/  CCTL.IVALL ;  /* 0x00000000ff00798f */ /* 0x004fe20002000000 */
[----:B------:R-:W-:Y:S05]  /*18d0*/  YIELD ;  /* 0x0000000000007946 */ /* 0x000fea0003800000 */
[----:B------:R-:W-:-:S13]  /*18e0*/  ISETP.NE.AND P1, PT, R22, R59, PT ;  /* 0x0000003b1600720c */ /* 0x000fda0003f25270 */
[----:B------:R-:W-:Y:S05]  /*18f0*/  @P1 BRA `(.L_x_3124) ;  /* 0xfffffffc00ec1947 */ /* 0x000fea000383ffff */
.L_x_3123:
        /* <DEDUP_REMOVED lines=8> */
[----:B--2---:R-:W-:Y:S02]  /*1980*/  LOP3.LUT R52, R27, 0x3, RZ, 0xc0, !PT ;  /* 0x000000031b347812 */ /* 0x004fe400078ec0ff */
[----:B------:R-:W-:Y:S02]  /*1990*/  MOV R26, RZ ;  /* 0x000000ff001a7202 */ /* 0x000fe40000000f00 */
[----:B------:R-:W-:-:S07]  /*19a0*/  IADD3 R52, -R52, R27, RZ ;  /* 0x0000001b34347210 */ /* 0x000fce0007ffe1ff */
.L_x_3126:
[----:B------:R-:W-:-:S13]  /*19b0*/  ISETP.EQ.OR P1, PT, R26, UR7, P3 ;  /* 0x000000071a007c0c */ /* 0x000fda0009f22670 */
[----:B------:R-:W1:Y:S01]  /*19c0*/  @!P1 S2R R18, SR_CTAID.Y ;  /* 0x0000000000129919 */ /* 0x000e620000002600 */
[----:B------:R-:W2:Y:S01]  /*19d0*/  @!P1 LDC R53, c[0x0][0x10] ;  /* 0x00000400ff359b82 */ /* 0x000ea20000000800 */
[----:B------:R-:W-:-:S05]  /*19e0*/  @!P1 LOP3.LUT R22, R6, 0x1, RZ, 0xc0, !PT ;  /* 0x0000000106169812 */ /* 0x000fca00078ec0ff */
[----:B--2---:R-:W-:-:S04]  /*19f0*/  @!P1 IMAD R22, R53, R22, RZ ;  /* 0x0000001635169224 */ /* 0x004fc800078e02ff */
[----:B------:R-:W-:Y:S02]  /*1a00*/  @!P1 IMAD R22, R22, R27, RZ ;  /* 0x0000001b16169224 */ /* 0x000fe400078e02ff */
[----:B-1----:R-:W-:Y:S02]  /*1a10*/  @!P1 IMAD R53, R53, R26, R18 ;  /* 0x0000001a35359224 */ /* 0x002fe400078e0212 */
[----:B------:R-:W1:Y:S01]  /*1a20*/  @!P1 LDC.64 R18, c[0x0][0x248] ;  /* 0x00009200ff129b82 */ /* 0x000e620000000a00 */
[----:B------:R-:W-:-:S05]  /*1a30*/  @!P1 SHF.L.U32 R23, R22, 0x1, RZ ;  /* 0x0000000116179819 */ /* 0x000fca00000006ff */
[----:B-1----:R-:W-:-:S04]  /*1a40*/  @!P1 IMAD.WIDE R18, R23, 0x4, R18 ;  /* 0x0000000417129825 */ /* 0x002fc800078e0212 */
[----:B------:R-:W-:-:S05]  /*1a50*/  @!P1 IMAD.WIDE.U32 R22, R53, 0x8, R18 ;  /* 0x0000000835169825 */ /* 0x000fca00078e0012 */
[----:B------:R1:W0:Y:S01]  /*1a60*/  @!P1 LDG.E.64 R18, desc[UR8][R22.64] ;  /* 0x0000000816129981 */ /* 0x000222000c1e1b00 */
[----:B------:R-:W-:-:S04]  /*1a70*/  IADD3 R56, R26, 0x1, RZ ;  /* 0x000000011a387810 */ /* 0x000fc80007ffe0ff */
[----:B------:R-:W-:-:S13]  /*1a80*/  ISETP.EQ.OR P2, PT, R56, UR7, P3 ;  /* 0x0000000738007c0c */ /* 0x000fda0009f42670 */
[----:B------:R-:W2:Y:S01]  /*1a90*/  @!P2 LDC R53, c[0x0][0x10] ;  /* 0x00000400ff35ab82 */ /* 0x000ea20000000800 */
[----:B------:R-:W-:-:S05]  /*1aa0*/  @!P2 LOP3.LUT R54, R6, 0x1, RZ, 0xc0, !PT ;  /* 0x000000010636a812 */ /* 0x000fca00078ec0ff */
[----:B--2---:R-:W-:-:S04]  /*1ab0*/  @!P2 IMAD R54, R53, R54, RZ ;  /* 0x000000363536a224 */ /* 0x004fc800078e02ff */
[----:B------:R-:W-:-:S05]  /*1ac0*/  @!P2 IMAD R54, R54, R27, RZ ;  /* 0x0000001b3636a224 */ /* 0x000fca00078e02ff */
[----:B-1----:R-:W-:Y:S01]  /*1ad0*/  @!P2 SHF.L.U32 R23, R54, 0x1, RZ ;  /* 0x000000013617a819 */ /* 0x002fe200000006ff */
[----:B0-----:R-:W-:Y:S01]  /*1ae0*/  @!P1 FADD.FTZ R20, R20, R18 ;  /* 0x0000001214149221 */ /* 0x001fe20000010000 */
[----:B------:R-:W-:Y:S01]  /*1af0*/  @!P1 FADD.FTZ R21, R21, R19 ;  /* 0x0000001315159221 */ /* 0x000fe20000010000 */
[----:B------:R-:W0:Y:S02]  /*1b00*/  @!P2 S2R R18, SR_CTAID.Y ;  /* 0x000000000012a919 */ /* 0x000e240000002600 */
[----:B0-----:R-:W-:Y:S02]  /*1b10*/  @!P2 IMAD R53, R56, R53, R18 ;  /* 0x000000353835a224 */ /* 0x001fe400078e0212 */
[----:B------:R-:W0:Y:S02]  /*1b20*/  @!P2 LDC.64 R18, c[0x0][0x248] ;  /* 0x00009200ff12ab82 */ /* 0x000e240000000a00 */
[----:B0-----:R-:W-:-:S04]  /*1b30*/  @!P2 IMAD.WIDE R18, R23, 0x4, R18 ;  /* 0x000000041712a825 */ /* 0x001fc800078e0212 */
[----:B------:R-:W-:-:S05]  /*1b40*/  @!P2 IMAD.WIDE.U32 R22, R53, 0x8, R18 ;  /* 0x000000083516a825 */ /* 0x000fca00078e0012 */
[----:B------:R0:W2:Y:S01]  /*1b50*/  @!P2 LDG.E.64 R18, desc[UR8][R22.64] ;  /* 0x000000081612a981 */ /* 0x0000a2000c1e1b00 */
[----:B------:R-:W-:-:S04]  /*1b60*/  IADD3 R56, R26, 0x2, RZ ;  /* 0x000000021a387810 */ /* 0x000fc80007ffe0ff */
[----:B------:R-:W-:-:S13]  /*1b70*/  ISETP.EQ.OR P1, PT, R56, UR7, P3 ;  /* 0x0000000738007c0c */ /* 0x000fda0009f22670 */
[----:B------:R-:W1:Y:S01]  /*1b80*/  @!P1 LDC R53, c[0x0][0x10] ;  /* 0x00000400ff359b82 */ /* 0x000e620000000800 */
[----:B------:R-:W-:-:S05]  /*1b90*/  @!P1 LOP3.LUT R54, R6, 0x1, RZ, 0xc0, !PT ;  /* 0x0000000106369812 */ /* 0x000fca00078ec0ff */
[----:B-1----:R-:W-:-:S04]  /*1ba0*/  @!P1 IMAD R54, R53, R54, RZ ;  /* 0x0000003635369224 */ /* 0x002fc800078e02ff */
[----:B------:R-:W-:-:S05]  /*1bb0*/  @!P1 IMAD R54, R54, R27, RZ ;  /* 0x0000001b36369224 */ /* 0x000fca00078e02ff */
[----:B0-----:R-:W-:Y:S01]  /*1bc0*/  @!P1 SHF.L.U32 R23, R54, 0x1, RZ ;  /* 0x0000000136179819 */ /* 0x001fe200000006ff */
[----:B--2---:R-:W-:Y:S01]  /*1bd0*/  @!P2 FADD.FTZ R20, R20, R18 ;  /* 0x000000121414a221 */ /* 0x004fe20000010000 */
        /* <DEDUP_REMOVED lines=20> */
[----:B------:R-:W-:-:S06]  /*1d20*/  @!P2 IMAD.WIDE.U32 R18, R53, 0x8, R18 ;  /* 0x000000083512a825 */ /* 0x000fcc00078e0012 */
[----:B------:R-:W2:Y:S01]  /*1d30*/  @!P2 LDG.E.64 R18, desc[UR8][R18.64] ;  /* 0x000000081212a981 */ /* 0x000ea2000c1e1b00 */
[----:B------:R-:W-:Y:S02]  /*1d40*/  IADD3 R52, R52, -0x4, RZ ;  /* 0xfffffffc34347810 */ /* 0x000fe40007ffe0ff */
[----:B------:R-:W-:Y:S02]  /*1d50*/  IADD3 R26, R26, 0x4, RZ ;  /* 0x000000041a1a7810 */ /* 0x000fe40007ffe0ff */
[----:B------:R-:W-:Y:S01]  /*1d60*/  ISETP.NE.AND P1, PT, R52, RZ, PT ;  /* 0x000000ff3400720c */ /* 0x000fe20003f25270 */
[----:B--2---:R-:W-:Y:S01]  /*1d70*/  @!P2 FADD.FTZ R20, R20, R18 ;  /* 0x000000121414a221 */ /* 0x004fe20000010000 */
[----:B------:R-:W-:-:S11]  /*1d80*/  @!P2 FADD.FTZ R21, R21, R19 ;  /* 0x000000131515a221 */ /* 0x000fd60000010000 */
[----:B------:R-:W-:Y:S05]  /*1d90*/  @P1 BRA `(.L_x_3126) ;  /* 0xfffffffc00041947 */ /* 0x000fea000383ffff */
.L_x_3125:
[----:B------:R-:W-:-:S13]  /*1da0*/  LOP3.LUT P1, R54, R27, 0x3, RZ, 0xc0, !PT ;  /* 0x000000031b367812 */ /* 0x000fda000782c0ff */
[----:B------:R-:W-:Y:S05]  /*1db0*/  @!P1 BRA `(.L_x_3122) ;  /* 0x0000000000c89947 */ /* 0x000fea0003800000 */
[----:B------:R-:W-:Y:S01]  /*1dc0*/  ISETP.EQ.OR P1, PT, R26, UR7, P3 ;  /* 0x000000071a007c0c */ /* 0x000fe20009f22670 */
[----:B------:R-:W-:Y:S01]  /*1dd0*/  BSSY B0, `(.L_x_3127) ;  /* 0x0000010000007945 */ /* 0x000fe20003800000 */
[----:B------:R-:W-:-:S11]  /*1de0*/  ISETP.NE.AND P2, PT, R54, 0x1, PT ;  /* 0x000000013600780c */ /* 0x000fd60003f45270 */
[----:B------:R-:W-:Y:S05]  /*1df0*/  @P1 BRA `(.L_x_3128) ;  /* 0x0000000000341947 */ /* 0x000fea0003800000 */
[----:B------:R-:W1:Y:S01]  /*1e00*/  LDC.64 R18, c[0x0][0x248] ;  /* 0x00009200ff127b82 */ /* 0x000e620000000a00 */
[----:B--2---:R-:W-:Y:S01]  /*1e10*/  LOP3.LUT R22, R6, 0x1, RZ, 0xc0, !PT ;  /* 0x0000000106167812 */ /* 0x004fe200078ec0ff */
[----:B------:R-:W-:-:S04]  /*1e20*/  ULDC UR5, c[0x0][0x10] ;  /* 0x0000040000057ab9 */ /* 0x000fc80000000800 */
[----:B------:R-:W-:-:S04]  /*1e30*/  IMAD R22, R22, UR5, RZ ;  /* 0x0000000516167c24 */ /* 0x000fc8000f8e02ff */
[----:B------:R-:W-:-:S05]  /*1e40*/  IMAD R22, R22, R27, RZ ;  /* 0x0000001b16167224 */ /* 0x000fca00078e02ff */
[----:B------:R-:W-:-:S05]  /*1e50*/  SHF.L.U32 R23, R22, 0x1, RZ ;  /* 0x0000000116177819 */ /* 0x000fca00000006ff */
[----:B-1----:R-:W-:Y:S02]  /*1e60*/  IMAD.WIDE R18, R23, 0x4, R18 ;  /* 0x0000000417127825 */ /* 0x002fe400078e0212 */
[----:B------:R-:W1:Y:S02]  /*1e70*/  S2R R23, SR_CTAID.Y ;  /* 0x0000000000177919 */ /* 0x000e640000002600 */
[----:B-1----:R-:W-:-:S04]  /*1e80*/  IMAD R23, R26, UR5, R23 ;  /* 0x000000051a177c24 */ /* 0x002fc8000f8e0217 */
[----:B------:R-:W-:-:S06]  /*1e90*/  IMAD.WIDE.U32 R18, R23, 0x8, R18 ;  /* 0x0000000817127825 */ /* 0x000fcc00078e0012 */
[----:B------:R-:W0:Y:S02]  /*1ea0*/  LDG.E.64 R18, desc[UR8][R18.64] ;  /* 0x0000000812127981 */ /* 0x000e24000c1e1b00 */
[----:B0-----:R-:W-:Y:S01]  /*1eb0*/  FADD.FTZ R20, R20, R18 ;  /* 0x0000001214147221 */ /* 0x001fe20000010000 */
[----:B------:R-:W-:-:S07]  /*1ec0*/  FADD.FTZ R21, R21, R19 ;  /* 0x0000001315157221 */ /* 0x000fce0000010000 */
.L_x_3128:
[----:B------:R-:W-:Y:S05]  /*1ed0*/  BSYNC B0 ;  /* 0x0000000000007941 */ /* 0x000fea0003800000 */
.L_x_3127:
[----:B------:R-:W-:Y:S05]  /*1ee0*/  @!P2 BRA `(.L_x_3122) ;  /* 0x00000000007ca947 */ /* 0x000fea0003800000 */
[C---:B--2---:R-:W-:Y:S02]  /*1ef0*/  IADD3 R53, R26.reuse, 0x1, RZ ;  /* 0x000000011a357810 */ /* 0x044fe40007ffe0ff */
[----:B------:R-:W-:Y:S02]  /*1f00*/  IADD3 R52, R26, 0x2, RZ ;  /* 0x000000021a347810 */ /* 0x000fe40007ffe0ff */
[----:B------:R-:W-:Y:S02]  /*1f10*/  ISETP.EQ.OR P2, PT, R53, UR7, P3 ;  /* 0x0000000735007c0c */ /* 0x000fe40009f42670 */
[----:B------:R-:W-:-:S04]  /*1f20*/  ISETP.EQ.OR P1, PT, R52, UR7, P3 ;  /* 0x0000000734007c0c */ /* 0x000fc80009f22670 */
[----:B------:R-:W-:-:S07]  /*1f30*/  ISETP.EQ.OR P1, PT, R54, 0x2, P1 ;  /* 0x000000023600780c */ /* 0x000fce0000f22670 */
[----:B------:R-:W1:Y:S01]  /*1f40*/  @!P2 S2R R19, SR_CTAID.Y ;  /* 0x000000000013a919 */ /* 0x000e620000002600 */
[----:B------:R-:W1:Y:S05]  /*1f50*/  @!P2 LDC R18, c[0x0][0x10] ;  /* 0x00000400ff12ab82 */ /* 0x000e6a0000000800 */
[----:B------:R-:W-:-:S03]  /*1f60*/  @!P1 LOP3.LUT R26, R6, 0x1, RZ, 0xc0, !PT ;  /* 0x00000001061a9812 */ /* 0x000fc600078ec0ff */
[----:B------:R-:W2:Y:S01]  /*1f70*/  @!P1 LDC R55, c[0x0][0x10] ;  /* 0x00000400ff379b82 */ /* 0x000ea20000000800 */
[----:B-1----:R-:W-:Y:S01]  /*1f80*/  @!P2 IMAD R53, R53, R18, R19 ;  /* 0x000000123535a224 */ /* 0x002fe200078e0213 */
[----:B------:R-:W-:Y:S01]  /*1f90*/  @!P2 LOP3.LUT R19, R6, 0x1, RZ, 0xc0, !PT ;  /* 0x000000010613a812 */ /* 0x000fe200078ec0ff */
[----:B--2---:R-:W-:-:S04]  /*1fa0*/  @!P1 IMAD R26, R55, R26, RZ ;  /* 0x0000001a371a9224 */ /* 0x004fc800078e02ff */
[----:B------:R-:W-:Y:S02]  /*1fb0*/  @!P2 IMAD R18, R18, R19, RZ ;  /* 0x000000131212a224 */ /* 0x000fe400078e02ff */
[-C--:B------:R-:W-:Y:S02]  /*1fc0*/  @!P1 IMAD R26, R26, R27.reuse, RZ ;  /* 0x0000001b1a1a9224 */ /* 0x080fe400078e02ff */
[----:B------:R-:W-:Y:S02]  /*1fd0*/  @!P2 IMAD R22, R18, R27, RZ ;  /* 0x0000001b1216a224 */ /* 0x000fe400078e02ff */
[----:B------:R-:W1:Y:S01]  /*1fe0*/  @!P1 S2R R18, SR_CTAID.Y ;  /* 0x0000000000129919 */ /* 0x000e620000002600 */
[----:B------:R-:W-:Y:S02]  /*1ff0*/  @!P1 SHF.L.U32 R27, R26, 0x1, RZ ;  /* 0x000000011a1b9819 */ /* 0x000fe400000006ff */
[----:B------:R-:W-:Y:S01]  /*2000*/  @!P2 SHF.L.U32 R23, R22, 0x1, RZ ;  /* 0x000000011617a819 */ /* 0x000fe200000006ff */
[----:B-1----:R-:W-:-:S02]  /*2010*/  @!P1 IMAD R55, R52, R55, R18 ;  /* 0x0000003734379224 */ /* 0x002fc400078e0212 */
[----:B------:R-:W1:Y:S02]  /*2020*/  @!P2 LDC.64 R18, c[0x0][0x248] ;  /* 0x00009200ff12ab82 */ /* 0x000e640000000a00 */
[----:B-1----:R-:W-:-:S06]  /*2030*/  @!P2 IMAD.WIDE R18, R23, 0x4, R18 ;  /* 0x000000041712a825 */ /* 0x002fcc00078e0212 */
[----:B------:R-:W1:Y:S01]  /*2040*/  @!P1 LDC.64 R22, c[0x0][0x248] ;  /* 0x00009200ff169b82 */ /* 0x000e620000000a00 */
[----:B------:R-:W-:-:S06]  /*2050*/  @!P2 IMAD.WIDE.U32 R18, R53, 0x8, R18 ;  /* 0x000000083512a825 */ /* 0x000fcc00078e0012 */
[----:B------:R-:W0:Y:S01]  /*2060*/  @!P2 LDG.E.64 R18, desc[UR8][R18.64] ;  /* 0x000000081212a981 */ /* 0x000e22000c1e1b00 */
[----:B-1----:R-:W-:-:S04]  /*2070*/  @!P1 IMAD.WIDE R22, R27, 0x4, R22 ;  /* 0x000000041b169825 */ /* 0x002fc800078e0216 */
[----:B------:R-:W-:-:S06]  /*2080*/  @!P1 IMAD.WIDE.U32 R22, R55, 0x8, R22 ;  /* 0x0000000837169825 */ /* 0x000fcc00078e0016 */
[----:B------:R-:W2:Y:S01]  /*2090*/  @!P1 LDG.E.64 R22, desc[UR8][R22.64] ;  /* 0x0000000816169981 */ /* 0x000ea2000c1e1b00 */
[----:B0-----:R-:W-:Y:S01]  /*20a0*/  @!P2 FADD.FTZ R20, R20, R18 ;  /* 0x000000121414a221 */ /* 0x001fe20000010000 */
[----:B------:R-:W-:-:S03]  /*20b0*/  @!P2 FADD.FTZ R21, R21, R19 ;  /* 0x000000131515a221 */ /* 0x000fc60000010000 */
[----:B--2---:R-:W-:Y:S01]  /*20c0*/  @!P1 FADD.FTZ R20, R20, R22 ;  /* 0x0000001614149221 */ /* 0x004fe20000010000 */
[----:B------:R-:W-:-:S07]  /*20d0*/  @!P1 FADD.FTZ R21, R21, R23 ;  /* 0x0000001715159221 */ /* 0x000fce0000010000 */
.L_x_3122:
[----:B------:R-:W-:Y:S01]  /*20e0*/  ULDC.64 UR12, c[0x0][0x218] ;  /* 0x00008600000c7ab9 */ /* 0x000fe20000000a00 */
[----:B------:R-:W-:Y:S01]  /*20f0*/  LOP3.LUT P1, RZ, R0, UR7, RZ, 0xfc, !PT ;  /* 0x0000000700ff7c12 */ /* 0x000fe2000f82fcff */
[----:B------:R-:W1:Y:S01]  /*2100*/  S2UR UR6, SR_CgaCtaId ;  /* 0x00000000000679c3 */ /* 0x000e620000008800 */
[----:B------:R-:W-:Y:S01]  /*2110*/  ISETP.EQ.U32.AND P2, PT, RZ, UR12, PT ;  /* 0x0000000cff007c0c */ /* 0x000fe2000bf42070 */
[----:B------:R-:W-:Y:S01]  /*2120*/  UMOV UR5, 0x400 ;  /* 0x0000040000057882 */ /* 0x000fe20000000000 */
[----:B------:R-:W-:Y:S01]  /*2130*/  ULDC UR11, c[0x0][0x2a4] ;  /* 0x0000a900000b7ab9 */ /* 0x000fe20000000800 */
[----:B--2---:R-:W-:Y:S01]  /*2140*/  IADD3 R53, R7, R32, RZ ;  /* 0x0000002007357210 */ /* 0x004fe20007ffe0ff */
[----:B------:R-:W-:Y:S01]  /*2150*/  ULDC.64 UR14, c[0x0][0x278] ;  /* 0x00009e00000e7ab9 */ /* 0x000fe20000000a00 */
[----:B------:R-:W-:Y:S02]  /*2160*/  ISETP.EQ.OR.EX P1, PT, RZ, UR13, P1, P2 ;  /* 0x0000000dff007c0c */ /* 0x000fe40008f22720 */
[----:B------:R-:W2:Y:S08]  /*2170*/  LDC.64 R26, c[0x0][0x228] ;  /* 0x00008a00ff1a7b82 */ /* 0x000eb00000000a00 */
[----:B------:R-:W3:Y:S03]  /*2180*/  LDC.64 R22, c[0x0][0x230] ;  /* 0x00008c00ff167b82 */ /* 0x000ee60000000a00 */
[----:B------:R-:W-:Y:S01]  /*2190*/  @!P1 FMUL.FTZ R19, R21, UR11 ;  /* 0x0000000b15139c20 */ /* 0x000fe20008410000 */
[----:B------:R-:W-:-:S04]  /*21a0*/  @!P1 FMUL.FTZ R18, R20, UR11 ;  /* 0x0000000b14129c20 */ /* 0x000fc80008410000 */
[----:B------:R-:W4:Y:S01]  /*21b0*/  @!P1 LDC.64 R56, c[0x0][0x218] ;  /* 0x00008600ff389b82 */ /* 0x000f220000000a00 */
[----:B-1----:R-:W-:Y:S01]  /*21c0*/  ULEA UR5, UR6, UR5, 0x18 ;  /* 0x0000000506057291 */ /* 0x002fe2000f8ec03f */
[----:B--2---:R-:W-:-:S08]  /*21d0*/  IMAD.WIDE R54, R53, 0x4, R26 ;  /* 0x0000000435367825 */ /* 0x004fd000078e021a */
[----:B------:R-:W-:Y:S01]  /*21e0*/  @!P3 STS.64 [UR5+0xe0], R20 ;  /* 0x0000e014ff00b988 */ /* 0x000fe20008000a05 */
[----:B---3--:R-:W-:-:S04]  /*21f0*/  IMAD.WIDE R52, R53, 0x4, R22 ;  /* 0x0000000435347825 */ /* 0x008fc800078e0216 */
[----:B----4-:R-:W-:-:S05]  /*2200*/  @!P1 IMAD.WIDE R56, R4, 0x8, R56 ;  /* 0x0000000804389825 */ /* 0x010fca00078e0238 */
[----:B------:R1:W-:Y:S01]  /*2210*/  @!P1 STG.E.64 desc[UR8][R56.64], R18 ;  /* 0x0000001238009986 */ /* 0x0003e2000c101b08 */
[----:B------:R-:W-:Y:S06]  /*2220*/  BAR.SYNC.DEFER_BLOCKING 0x0 ;  /* 0x0000000000007b1d */ /* 0x000fec0000010000 */
[----:B------:R-:W2:Y:S04]  /*2230*/  LDG.E.64 R22, desc[UR8][R54.64] ;  /* 0x0000000836167981 */ /* 0x000ea8000c1e1b00 */
[----:B-1----:R1:W2:Y:S01]  /*2240*/  LDG.E.64 R18, desc[UR8][R52.64] ;  /* 0x0000000834127981 */ /* 0x0022a2000c1e1b00 */
[----:B0-----:R-:W-:-:S02]  /*2250*/  MOV R20, 0x3f800000 ;  /* 0x3f80000000147802 */ /* 0x001fc40000000f00 */
[----:B------:R-:W-:Y:S01]  /*2260*/  ISETP.NE.AND P6, PT, RZ, UR10, PT ;  /* 0x0000000aff007c0c */ /* 0x000fe2000bfc5270 */
[----:B------:R-:W0:Y:S01]  /*2270*/  LDS.64 R26, [UR5+0xe0] ;  /* 0x0000e005ff1a7984 */ /* 0x000e220008000a00 */
[----:B------:R-:W-:Y:S02]  /*2280*/  SHF.L.U32 R21, R38, 0x10, RZ ;  /* 0x0000001026157819 */ /* 0x000fe400000006ff */
[----:B------:R-:W-:Y:S02]  /*2290*/  SHF.L.U32 R17, R17, 0x10, RZ ;  /* 0x0000001011117819 */ /* 0x000fe400000006ff */
[----:B------:R-:W-:Y:S02]  /*22a0*/  SHF.L.U32 R63, R36, 0x10, RZ ;  /* 0x00000010243f7819 */ /* 0x000fe400000006ff */
[----:B-1----:R-:W-:Y:S02]  /*22b0*/  SHF.L.U32 R53, R16, 0x10, RZ ;  /* 0x0000001010357819 */ /* 0x002fe400000006ff */
[----:B------:R-:W-:-:S02]  /*22c0*/  SHF.L.U32 R57, R24, 0x10, RZ ;  /* 0x0000001018397819 */ /* 0x000fc400000006ff */
[----:B------:R-:W-:Y:S02]  /*22d0*/  SHF.L.U32 R67, R40, 0x10, RZ ;  /* 0x0000001028437819 */ /* 0x000fe400000006ff */
[----:B------:R-:W-:Y:S02]  /*22e0*/  SHF.L.U32 R71, R42, 0x10, RZ ;  /* 0x000000102a477819 */ /* 0x000fe400000006ff */
[----:B------:R-:W-:Y:S02]  /*22f0*/  SHF.L.U32 R55, R34, 0x10, RZ ;  /* 0x0000001022377819 */ /* 0x000fe400000006ff */
[----:B------:R-:W-:Y:S02]  /*2300*/  SHF.L.U32 R59, R25, 0x10, RZ ;  /* 0x00000010193b7819 */ /* 0x000fe400000006ff */
[----:B------:R-:W-:Y:S02]  /*2310*/  SHF.L.U32 R61, R28, 0x10, RZ ;  /* 0x000000101c3d7819 */ /* 0x000fe400000006ff */
[----:B------:R-:W-:-:S02]  /*2320*/  SHF.L.U32 R29, R29, 0x10, RZ ;  /* 0x000000101d1d7819 */ /* 0x000fc400000006ff */
[----:B------:R-:W-:Y:S02]  /*2330*/  SHF.L.U32 R73, R46, 0x10, RZ ;  /* 0x000000102e497819 */ /* 0x000fe400000006ff */
[----:B------:R-:W-:Y:S02]  /*2340*/  SHF.L.U32 R65, R30, 0x10, RZ ;  /* 0x000000101e417819 */ /* 0x000fe400000006ff */
[----:B------:R-:W-:Y:S02]  /*2350*/  SHF.L.U32 R75, R47, 0x10, RZ ;  /* 0x000000102f4b7819 */ /* 0x000fe400000006ff */
[----:B------:R-:W-:Y:S02]  /*2360*/  SHF.L.U32 R69, R31, 0x10, RZ ;  /* 0x000000101f457819 */ /* 0x000fe400000006ff */
[----:B------:R-:W-:-:S04]  /*2370*/  ISETP.GE.U32.AND P2, PT, R10, UR14, PT ;  /* 0x0000000e0a007c0c */ /* 0x000fc8000bf46070 */
[----:B------:R-:W-:-:S04]  /*2380*/  ISETP.GE.AND.EX P2, PT, R35, UR15, PT, P2 ;  /* 0x0000000f23007c0c */ /* 0x000fc8000bf46320 */
[----:B------:R-:W-:Y:S01]  /*2390*/  ISETP.GT.U32.OR P2, PT, R0, 0x2ff, P2 ;  /* 0x000002ff0000780c */ /* 0x000fe20001744470 */
[----:B0-----:R-:W-:-:S04]  /*23a0*/  FMUL.FTZ R26, R26, UR11 ;  /* 0x0000000b1a1a7c20 */ /* 0x001fc80008410000 */
[C---:B------:R-:W-:Y:S01]  /*23b0*/  FMUL.FTZ R32, R26.reuse, R26 ;  /* 0x0000001a1a207220 */ /* 0x040fe20000410000 */
[----:B------:R-:W-:Y:S01]  /*23c0*/  FADD.FTZ R21, R21, -R26 ;  /* 0x8000001a15157221 */ /* 0x000fe20000010000 */
[C---:B------:R-:W-:Y:S01]  /*23d0*/  FADD.FTZ R17, -R26.reuse, R17 ;  /* 0x000000111a117221 */ /* 0x040fe20000010100 */
[C---:B------:R-:W-:Y:S01]  /*23e0*/  FADD.FTZ R53, -R26.reuse, R53 ;  /* 0x000000351a357221 */ /* 0x040fe20000010100 */
[----:B------:R-:W-:Y:S01]  /*23f0*/  FFMA.FTZ R27, R27, UR11, -R32 ;  /* 0x0000000b1b1b7c23 */ /* 0x000fe20008010820 */
[--C-:B------:R-:W-:Y:S01]  /*2400*/  FADD.FTZ R25, R63, -R26.reuse ;  /* 0x8000001a3f197221 */ /* 0x100fe20000010000 */
[C---:B------:R-:W-:Y:S01]  /*2410*/  FADD.FTZ R57, -R26.reuse, R57 ;  /* 0x000000391a397221 */ /* 0x040fe20000010100 */
[--C-:B------:R-:W-:Y:S01]  /*2420*/  FADD.FTZ R31, R67, -R26.reuse ;  /* 0x8000001a431f7221 */ /* 0x100fe20000010000 */
[--C-:B------:R-:W-:Y:S01]  /*2430*/  FADD.FTZ R47, R71, -R26.reuse ;  /* 0x8000001a472f7221 */ /* 0x100fe20000010000 */
[----:B------:R-:W-:Y:S01]  /*2440*/  FSETP.GTU.FTZ.AND P1, PT, R27, RZ, PT ;  /* 0x000000ff1b00720b */ /* 0x000fe20003f3c000 */
[--C-:B------:R-:W-:Y:S01]  /*2450*/  FADD.FTZ R55, R55, -R26.reuse ;  /* 0x8000001a37377221 */ /* 0x100fe20000010000 */
[C---:B------:R-:W-:Y:S01]  /*2460*/  FADD.FTZ R59, -R26.reuse, R59 ;  /* 0x0000003b1a3b7221 */ /* 0x040fe20000010100 */
[C---:B------:R-:W-:Y:S01]  /*2470*/  FADD.FTZ R61, -R26.reuse, R61 ;  /* 0x0000003d1a3d7221 */ /* 0x040fe20000010100 */
[C---:B------:R-:W-:Y:S01]  /*2480*/  FADD.FTZ R63, -R26.reuse, R29 ;  /* 0x0000001d1a3f7221 */ /* 0x040fe20000010100 */
[--C-:B------:R-:W-:Y:S01]  /*2490*/  FADD.FTZ R67, R73, -R26.reuse ;  /* 0x8000001a49437221 */ /* 0x100fe20000010000 */
[C---:B------:R-:W-:Y:S01]  /*24a0*/  FADD.FTZ R65, -R26.reuse, R65 ;  /* 0x000000411a417221 */ /* 0x040fe20000010100 */
[----:B------:R-:W-:Y:S01]  /*24b0*/  FADD.FTZ R71, R75, -R26 ;  /* 0x8000001a4b477221 */ /* 0x000fe20000010000 */
[----:B------:R-:W-:-:S05]  /*24c0*/  FADD.FTZ R69, -R26, R69 ;  /* 0x000000451a457221 */ /* 0x000fca0000010100 */
[----:B------:R-:W0:Y:S02]  /*24d0*/  @P1 LDC R32, c[0x0][0x238] ;  /* 0x00008e00ff201b82 */ /* 0x000e240000000800 */
[----:B0-----:R-:W-:-:S04]  /*24e0*/  @P1 FADD.FTZ R27, R27, R32 ;  /* 0x000000201b1b1221 */ /* 0x001fc80000010000 */
[----:B------:R0:W1:Y:S01]  /*24f0*/  @P1 MUFU.RSQ R20, R27 ;  /* 0x0000001b00141308 */ /* 0x0000620000001400 */
[----:B------:R-:W-:-:S04]  /*2500*/  ISETP.GE.U32.AND P1, PT, R9, UR14, PT ;  /* 0x0000000e09007c0c */ /* 0x000fc8000bf26070 */
[----:B------:R-:W-:Y:S02]  /*2510*/  ISETP.GE.AND.EX P1, PT, R33, UR15, PT, P1 ;  /* 0x0000000f21007c0c */ /* 0x000fe4000bf26310 */
[----:B0-----:R-:W-:Y:S02]  /*2520*/  SHF.L.U32 R27, R44, 0x10, RZ ;  /* 0x000000102c1b7819 */ /* 0x001fe400000006ff */
[----:B------:R-:W-:-:S03]  /*2530*/  ISETP.GT.U32.OR P1, PT, R0, 0x2ff, P1 ;  /* 0x000002ff0000780c */ /* 0x000fc60000f24470 */
[----:B------:R-:W-:Y:S01]  /*2540*/  FADD.FTZ R27, R27, -R26 ;  /* 0x8000001a1b1b7221 */ /* 0x000fe20000010000 */
[-C--:B-1----:R-:W-:Y:S01]  /*2550*/  FMUL.FTZ R21, R21, R20.reuse ;  /* 0x0000001415157220 */ /* 0x082fe20000410000 */
[-C--:B------:R-:W-:Y:S01]  /*2560*/  FMUL.FTZ R16, R17, R20.reuse ;  /* 0x0000001411107220 */ /* 0x080fe20000410000 */
        /* <DEDUP_REMOVED lines=13> */
[----:B------:R-:W-:Y:S01]  /*2640*/  FMUL.FTZ R28, R69, R20 ;  /* 0x00000014451c7220 */ /* 0x000fe20000410000 */
[----:B--2---:R-:W-:Y:S01]  /*2650*/  FFMA.FTZ R38, R22, R21, R18 ;  /* 0x0000001516267223 */ /* 0x004fe20000010012 */
        /* <DEDUP_REMOVED lines=12> */
.L_x_3129:
        /* <DEDUP_REMOVED lines=9> */
[----:B------:R-:W-:-:S04]  /*27b0*/  ULDC.64 UR12, c[0x0][0x210] ;  /* 0x00008400000c7ab9 */ /* 0x000fc80000000a00 */
[----:B------:R-:W-:Y:S02]  /*27c0*/  IADD3 R21, R17, R21, RZ ;  /* 0x0000001511157210 */ /* 0x000fe40007ffe0ff */
[----:B------:R-:W-:-:S04]  /*27d0*/  LEA R20, P3, R16, UR12, 0x1 ;  /* 0x0000000c10147c11 */ /* 0x000fc8000f8608ff */
[----:B------:R-:W-:-:S05]  /*27e0*/  LEA.HI.X R21, R16, UR13, R21, 0x1, P3 ;  /* 0x0000000d10157c11 */ /* 0x000fca00098f0c15 */
[----:B------:R0:W-:Y:S04]  /*27f0*/  STG.E desc[UR8][R20.64], R57 ;  /* 0x0000003914007986 */ /* 0x0001e8000c101908 */
.L_x_3131:
[----:B------:R-:W-:Y:S05]  /*2800*/  BSYNC B0 ;  /* 0x0000000000007941 */ /* 0x000fea0003800000 */
.L_x_3130:
[----:B------:R-:W-:Y:S01]  /*2810*/  FFMA.FTZ R55, R22, R55, R18 ;  /* 0x0000003716377223 */ /* 0x000fe20000010012 */
[----:B------:R-:W-:Y:S01]  /*2820*/  FFMA.FTZ R36, R23, R36, R19 ;  /* 0x0000002417247223 */ /* 0x000fe20000010013 */
[----:B------:R-:W-:Y:S06]  /*2830*/  @!P6 BRA `(.L_x_3132) ;  /* 0x000000000028e947 */ /* 0x000fec0003800000 */
        /* <DEDUP_REMOVED lines=10> */
.L_x_3132:
[----:B------:R-:W-:Y:S04]  /*28e0*/  BSSY B0, `(.L_x_3133) ;  /* 0x000000e000007945 */ /* 0x000fe80003800000 */
[----:B------:R-:W-:Y:S05]  /*28f0*/  @P1 BRA `(.L_x_3134) ;  /* 0x0000000000301947 */ /* 0x000fea0003800000 */
[----:B------:R-:W-:Y:S01]  /*2900*/  ULDC.64 UR12, c[0x0][0x270] ;  /* 0x00009c00000c7ab9 */ /* 0x000fe20000000a00 */
[----:B------:R-:W-:Y:S01]  /*2910*/  MOV R16, R48 ;  /* 0x0000003000107202 */ /* 0x000fe20000000f00 */
[----:B0-----:R-:W-:Y:S01]  /*2920*/  IMAD R20, R33, UR12, RZ ;  /* 0x0000000c21147c24 */ /* 0x001fe2000f8e02ff */
        /* <DEDUP_REMOVED lines=9> */
.L_x_3134:
[----:B------:R-:W-:Y:S05]  /*29c0*/  BSYNC B0 ;  /* 0x0000000000007941 */ /* 0x000fea0003800000 */
.L_x_3133:
[----:B------:R-:W-:Y:S01]  /*29d0*/  FFMA.FTZ R53, R22, R53, R18 ;  /* 0x0000003516357223 */ /* 0x000fe20000010012 */
[----:B------:R-:W-:Y:S01]  /*29e0*/  FFMA.FTZ R34, R23, R34, R19 ;  /* 0x0000002217227223 */ /* 0x000fe20000010013 */
[----:B------:R-:W-:Y:S06]  /*29f0*/  @!P6 BRA `(.L_x_3135) ;  /* 0x000000000028e947 */ /* 0x000fec0003800000 */
        /* <DEDUP_REMOVED lines=10> */
.L_x_3135:
[----:B------:R-:W-:Y:S04]  /*2aa0*/  BSSY B0, `(.L_x_3136) ;  /* 0x000000e000007945 */ /* 0x000fe80003800000 */
[----:B------:R-:W-:Y:S05]  /*2ab0*/  @P2 BRA `(.L_x_3137) ;  /* 0x0000000000302947 */ /* 0x000fea0003800000 */
[----:B------:R-:W-:Y:S01]  /*2ac0*/  ULDC.64 UR12, c[0x0][0x270] ;  /* 0x00009c00000c7ab9 */ /* 0x000fe20000000a00 */
[----:B01----:R-:W-:Y:S01]  /*2ad0*/  MOV R20, R48 ;  /* 0x0000003000147202 */ /* 0x003fe20000000f00 */
        /* <DEDUP_REMOVED lines=10> */
.L_x_3137:
[----:B------:R-:W-:Y:S05]  /*2b80*/  BSYNC B0 ;  /* 0x0000000000007941 */ /* 0x000fea0003800000 */
.L_x_3136:
[----:B------:R-:W-:Y:S01]  /*2b90*/  ISETP.GE.U32.AND P5, PT, R11, UR14, PT ;  /* 0x0000000e0b007c0c */ /* 0x000fe2000bfa6070 */
[--C-:B------:R-:W-:Y:S01]  /*2ba0*/  FFMA.FTZ R31, R22, R31, R18.reuse ;  /* 0x0000001f161f7223 */ /* 0x100fe20000010012 */
[----:B------:R-:W-:Y:S01]  /*2bb0*/  ISETP.GE.U32.AND P1, PT, R12, UR14, PT ;  /* 0x0000000e0c007c0c */ /* 0x000fe2000bf26070 */
[C-C-:B------:R-:W-:Y:S01]  /*2bc0*/  FFMA.FTZ R47, R22.reuse, R47, R18.reuse ;  /* 0x0000002f162f7223 */ /* 0x140fe20000010012 */
[----:B------:R-:W-:Y:S01]  /*2bd0*/  ISETP.GE.U32.AND P2, PT, R13, UR14, PT ;  /* 0x0000000e0d007c0c */ /* 0x000fe2000bf46070 */
[--C-:B------:R-:W-:Y:S01]  /*2be0*/  FFMA.FTZ R29, R22, R29, R18.reuse ;  /* 0x0000001d161d7223 */ /* 0x100fe20000010012 */
[----:B------:R-:W-:Y:S01]  /*2bf0*/  ISETP.GE.U32.AND P3, PT, R14, UR14, PT ;  /* 0x0000000e0e007c0c */ /* 0x000fe2000bf66070 */
[C-C-:B------:R-:W-:Y:S01]  /*2c00*/  FFMA.FTZ R27, R22.reuse, R27, R18.reuse ;  /* 0x0000001b161b7223 */ /* 0x140fe20000010012 */
[----:B------:R-:W-:Y:S01]  /*2c10*/  ISETP.GE.U32.AND P4, PT, R15, UR14, PT ;  /* 0x0000000e0f007c0c */ /* 0x000fe2000bf86070 */
[----:B------:R-:W-:Y:S01]  /*2c20*/  FFMA.FTZ R18, R22, R25, R18 ;  /* 0x0000001916127223 */ /* 0x000fe20000010012 */
[----:B------:R-:W-:Y:S01]  /*2c30*/  ISETP.GE.AND.EX P5, PT, R37, UR15, PT, P5 ;  /* 0x0000000f25007c0c */ /* 0x000fe2000bfa6350 */
[--C-:B------:R-:W-:Y:S01]  /*2c40*/  FFMA.FTZ R30, R23, R30, R19.reuse ;  /* 0x0000001e171e7223 */ /* 0x100fe20000010013 */
[----:B------:R-:W-:Y:S01]  /*2c50*/  ISETP.GE.AND.EX P1, PT, R39, UR15, PT, P1 ;  /* 0x0000000f27007c0c */ /* 0x000fe2000bf26310 */
[--C-:B------:R-:W-:Y:S01]  /*2c60*/  FFMA.FTZ R32, R23, R32, R19.reuse ;  /* 0x0000002017207223 */ /* 0x100fe20000010013 */
[----:B------:R-:W-:Y:S01]  /*2c70*/  ISETP.GE.AND.EX P2, PT, R41, UR15, PT, P2 ;  /* 0x0000000f29007c0c */ /* 0x000fe2000bf46320 */
[--C-:B------:R-:W-:Y:S01]  /*2c80*/  FFMA.FTZ R26, R23, R26, R19.reuse ;  /* 0x0000001a171a7223 */ /* 0x100fe20000010013 */
[----:B------:R-:W-:Y:S01]  /*2c90*/  ISETP.GE.AND.EX P3, PT, R43, UR15, PT, P3 ;  /* 0x0000000f2b007c0c */ /* 0x000fe2000bf66330 */
[--C-:B--2---:R-:W-:Y:S01]  /*2ca0*/  FFMA.FTZ R17, R23, R28, R19.reuse ;  /* 0x0000001c17117223 */ /* 0x104fe20000010013 */
[----:B------:R-:W-:Y:S01]  /*2cb0*/  ISETP.GE.AND.EX P4, PT, R45, UR15, PT, P4 ;  /* 0x0000000f2d007c0c */ /* 0x000fe2000bf86340 */
[----:B------:R-:W-:Y:S01]  /*2cc0*/  FFMA.FTZ R24, R23, R24, R19 ;  /* 0x0000001817187223 */ /* 0x000fe20000010013 */
[----:B------:R-:W-:-:S02]  /*2cd0*/  ISETP.GT.U32.OR P5, PT, R0, 0x2ff, P5 ;  /* 0x000002ff0000780c */ /* 0x000fc40002fa4470 */
[C---:B------:R-:W-:Y:S02]  /*2ce0*/  ISETP.GT.U32.OR P1, PT, R0.reuse, 0x2ff, P1 ;  /* 0x000002ff0000780c */ /* 0x040fe40000f24470 */
[C---:B------:R-:W-:Y:S02]  /*2cf0*/  ISETP.GT.U32.OR P2, PT, R0.reuse, 0x2ff, P2 ;  /* 0x000002ff0000780c */ /* 0x040fe40001744470 */
[C---:B------:R-:W-:Y:S02]  /*2d00*/  ISETP.GT.U32.OR P3, PT, R0.reuse, 0x2ff, P3 ;  /* 0x000002ff0000780c */ /* 0x040fe40001f64470 */
[----:B------:R-:W-:Y:S01]  /*2d10*/  ISETP.GT.U32.OR P4, PT, R0, 0x2ff, P4 ;  /* 0x000002ff0000780c */ /* 0x000fe20002784470 */
[----:B------:R-:W-:-:S12]  /*2d20*/  @!P6 BRA `(.L_x_3138) ;  /* 0x000000000028e947 */ /* 0x000fd80003800000 */
[----:B------:R-:W-:Y:S01]  /*2d30*/  FMUL.FTZ R16, R31, -1.4426950216293334961 ;  /* 0xbfb8aa3b1f107820 */ /* 0x000fe20000410000 */
[----:B01----:R-:W-:-:S05]  /*2d40*/  FMUL.FTZ R21, R24, -1.4426950216293334961 ;  /* 0xbfb8aa3b18157820 */ /* 0x003fca0000410000 */
        /* <DEDUP_REMOVED lines=8> */
.L_x_3138:
        /* <DEDUP_REMOVED lines=14> */
.L_x_3140:
[----:B------:R-:W-:Y:S05]  /*2eb0*/  BSYNC B0 ;  /* 0x0000000000007941 */ /* 0x000fea0003800000 */
.L_x_3139:
[----:B------:R-:W-:Y:S05]  /*2ec0*/  @!P6 BRA `(.L_x_3141) ;  /* 0x000000000028e947 */ /* 0x000fea0003800000 */
[----:B------:R-:W-:Y:S01]  /*2ed0*/  FMUL.FTZ R16, R47, -1.4426950216293334961 ;  /* 0xbfb8aa3b2f107820 */ /* 0x000fe20000410000 */
[----:B012---:R-:W-:-:S05]  /*2ee0*/  FMUL.FTZ R21, R30, -1.4426950216293334961 ;  /* 0xbfb8aa3b1e157820 */ /* 0x007fca0000410000 */
        /* <DEDUP_REMOVED lines=8> */
.L_x_3141:
[----:B------:R-:W-:Y:S04]  /*2f70*/  BSSY B0, `(.L_x_3142) ;  /* 0x000000e000007945 */ /* 0x000fe80003800000 */
[----:B------:R-:W-:Y:S05]  /*2f80*/  @P1 BRA `(.L_x_3143) ;  /* 0x0000000000301947 */ /* 0x000fea0003800000 */
[----:B------:R-:W-:Y:S01]  /*2f90*/  ULDC.64 UR12, c[0x0][0x270] ;  /* 0x00009c00000c7ab9 */ /* 0x000fe20000000a00 */
[----:B012---:R-:W-:Y:S01]  /*2fa0*/  MOV R20, R48 ;  /* 0x0000003000147202 */ /* 0x007fe20000000f00 */
        /* <DEDUP_REMOVED lines=10> */
.L_x_3143:
[----:B------:R-:W-:Y:S05]  /*3050*/  BSYNC B0 ;  /* 0x0000000000007941 */ /* 0x000fea0003800000 */
.L_x_3142:
[----:B------:R-:W-:Y:S05]  /*3060*/  @!P6 BRA `(.L_x_3144) ;  /* 0x000000000028e947 */ /* 0x000fea0003800000 */
[----:B------:R-:W-:Y:S01]  /*3070*/  FMUL.FTZ R16, R29, -1.4426950216293334961 ;  /* 0xbfb8aa3b1d107820 */ /* 0x000fe20000410000 */
[----:B0123--:R-:W-:-:S05]  /*3080*/  FMUL.FTZ R21, R32, -1.4426950216293334961 ;  /* 0xbfb8aa3b20157820 */ /* 0x00ffca0000410000 */
        /* <DEDUP_REMOVED lines=8> */
.L_x_3144:
[----:B------:R-:W-:Y:S04]  /*3110*/  BSSY B0, `(.L_x_3145) ;  /* 0x000000e000007945 */ /* 0x000fe80003800000 */
[----:B------:R-:W-:Y:S05]  /*3120*/  @P2 BRA `(.L_x_3146) ;  /* 0x0000000000302947 */ /* 0x000fea0003800000 */
[----:B------:R-:W-:Y:S01]  /*3130*/  ULDC.64 UR12, c[0x0][0x270] ;  /* 0x00009c00000c7ab9 */ /* 0x000fe20000000a00 */
[----:B0123--:R-:W-:Y:S01]  /*3140*/  MOV R20, R48 ;  /* 0x0000003000147202 */ /* 0x00ffe20000000f00 */
        /* <DEDUP_REMOVED lines=10> */
.L_x_3146:
[----:B------:R-:W-:Y:S05]  /*31f0*/  BSYNC B0 ;  /* 0x0000000000007941 */ /* 0x000fea0003800000 */
.L_x_3145:
[----:B------:R-:W-:Y:S05]  /*3200*/  @!P6 BRA `(.L_x_3147) ;  /* 0x000000000028e947 */ /* 0x000fea0003800000 */
[----:B------:R-:W-:Y:S01]  /*3210*/  FMUL.FTZ R16, R27, -1.4426950216293334961 ;  /* 0xbfb8aa3b1b107820 */ /* 0x000fe20000410000 */
[----:B01234-:R-:W-:-:S05]  /*3220*/  FMUL.FTZ R21, R26, -1.4426950216293334961 ;  /* 0xbfb8aa3b1a157820 */ /* 0x01ffca0000410000 */
        /* <DEDUP_REMOVED lines=8> */
.L_x_3147:
[----:B------:R-:W-:Y:S04]  /*32b0*/  BSSY B0, `(.L_x_3148) ;  /* 0x000000e000007945 */ /* 0x000fe80003800000 */
[----:B------:R-:W-:Y:S05]  /*32c0*/  @P3 BRA `(.L_x_3149) ;  /* 0x0000000000303947 */ /* 0x000fea0003800000 */
[----:B------:R-:W-:Y:S01]  /*32d0*/  ULDC.64 UR12, c[0x0][0x270] ;  /* 0x00009c00000c7ab9 */ /* 0x000fe20000000a00 */
[----:B01234-:R-:W-:Y:S01]  /*32e0*/  MOV R20, R48 ;  /* 0x0000003000147202 */ /* 0x01ffe20000000f00 */
        /* <DEDUP_REMOVED lines=10> */
.L_x_3149:
[----:B------:R-:W-:Y:S05]  /*3390*/  BSYNC B0 ;  /* 0x0000000000007941 */ /* 0x000fea0003800000 */
.L_x_3148:
        /* <DEDUP_REMOVED lines=11> */
.L_x_3150:
[----:B------:R-:W-:Y:S04]  /*3450*/  BSSY B0, `(.L_x_3151) ;  /* 0x000000d000007945 */ /* 0x000fe80003800000 */
[----:B------:R-:W-:Y:S05]  /*3460*/  @P4 BRA `(.L_x_3152) ;  /* 0x00000000002c4947 */ /* 0x000fea0003800000 */
[----:B------:R-:W-:Y:S01]  /*3470*/  ULDC.64 UR12, c[0x0][0x270] ;  /* 0x00009c00000c7ab9 */ /* 0x000fe20000000a00 */
[----:B------:R-:W-:Y:S01]  /*3480*/  MOV R49, R51 ;  /* 0x0000003300317202 */ /* 0x000fe20000000f00 */
[----:B------:R-:W-:Y:S01]  /*3490*/  IMAD R16, R45, UR12, RZ ;  /* 0x0000000c2d107c24 */ /* 0x000fe2000f8e02ff */
[----:B------:R-:W-:Y:S01]  /*34a0*/  F2FP.BF16.F32.PACK_AB R17, R17, R18 ;  /* 0x000000121111723e */ /* 0x000fe200000010ff */
[----:B------:R-:W-:-:S04]  /*34b0*/  IMAD.WIDE.U32 R48, R15, UR12, R48 ;  /* 0x0000000c0f307c25 */ /* 0x000fc8000f8e0030 */
[----:B------:R-:W-:Y:S01]  /*34c0*/  IMAD R19, R15, UR13, R16 ;  /* 0x0000000d0f137c24 */ /* 0x000fe2000f8e0210 */
[----:B------:R-:W-:Y:S02]  /*34d0*/  ULDC.64 UR12, c[0x0][0x210] ;  /* 0x00008400000c7ab9 */ /* 0x000fe40000000a00 */
[----:B01234-:R-:W-:Y:S02]  /*34e0*/  LEA R20, P1, R48, UR12, 0x1 ;  /* 0x0000000c30147c11 */ /* 0x01ffe4000f8208ff */
[----:B------:R-:W-:-:S04]  /*34f0*/  IADD3 R19, R49, R19, RZ ;  /* 0x0000001331137210 */ /* 0x000fc80007ffe0ff */
[----:B------:R-:W-:-:S05]  /*3500*/  LEA.HI.X R21, R48, UR13, R19, 0x1, P1 ;  /* 0x0000000d30157c11 */ /* 0x000fca00088f0c13 */
[----:B------:R0:W-:Y:S02]  /*3510*/  STG.E desc[UR8][R20.64], R17 ;  /* 0x0000001114007986 */ /* 0x0001e4000c101908 */
.L_x_3152:
[----:B------:R-:W-:Y:S05]  /*3520*/  BSYNC B0 ;  /* 0x0000000000007941 */ /* 0x000fea0003800000 */
.L_x_3151:
[----:B0-----:R-:W0:Y:S01]  /*3530*/  LDC R17, c[0x0][0x10] ;  /* 0x00000400ff117b82 */ /* 0x001e220000000800 */
[----:B------:R-:W-:Y:S02]  /*3540*/  IADD3 R6, R6, 0x1, RZ ;  /* 0x0000000106067810 */ /* 0x000fe40007ffe0ff */
[----:B0-----:R-:W-:-:S04]  /*3550*/  IADD3 R4, R17, R4, RZ ;  /* 0x0000000411047210 */ /* 0x001fc80007ffe0ff */
[----:B------:R-:W-:-:S13]  /*3560*/  ISETP.GE.AND P1, PT, R4, UR4, PT ;  /* 0x0000000404007c0c */ /* 0x000fda000bf26270 */
[----:B------:R-:W-:Y:S05]  /*3570*/  @!P1 BRA `(.L_x_3153) ;  /* 0xffffffcc003c9947 */ /* 0x000fea000383ffff */
[----:B------:R-:W-:Y:S05]  /*3580*/  EXIT ;  /* 0x000000000000794d */ /* 0x000fea0003800000 */
.L_x_3154:
        /* <DEDUP_REMOVED lines=15> */
.L_x_5151:


//--------------------- .text._Z35group_norm_nhwc_fwd_one_pass_kernelI11Bf16IOFp32WLi256ELi96ELi768EEv26Group_norm_nhwc_fwd_params --------------------------
	.section	.text._Z35group_norm_nhwc_fwd_one_pass_kernelI11Bf16IOFp32WLi256ELi96ELi768EEv26Group_norm_nhwc_fwd_params,"ax",@progbits
	.align	128
        .global         _Z35group_norm_nhwc_fwd_one_pass_kernelI11Bf16IOFp32WLi256ELi96ELi768EEv26Group_norm_nhwc_fwd_params
        .type           _Z35group_norm_nhwc_fwd_one_pass_kernelI11Bf16IOFp32WLi256ELi96ELi768EEv26Group_norm_nhwc_fwd_params,@function
        .size           _Z35group_norm_nhwc_fwd_one_pass_kernelI11Bf16IOFp32WLi256ELi96ELi768EEv26Group_norm_nhwc_fwd_params,(.L_x_5152 - _Z35group_norm_nhwc_fwd_one_pass_kernelI11Bf16IOFp32WLi256ELi96ELi768EEv26Group_norm_nhwc_fwd_params)
        .other          _Z35group_norm_nhwc_fwd_one_pass_kernelI11Bf16IOFp32WLi256ELi96ELi768EEv26Group_norm_nhwc_fwd_params,@"STO_CUDA_ENTRY STV_DEFAULT"
_Z35group_norm_nhwc_fwd_one_pass_kernelI11Bf16IOFp32WLi256ELi96ELi768EEv26Group_norm_nhwc_fwd_params:
.text._Z35group_norm_nhwc_fwd_one_pass_kernelI11Bf16IOFp32WLi256ELi96ELi768EEv26Group_norm_nhwc_fwd_params:
[----:B------:R-:W-:Y:S08]  /*0000*/  LDC R1, c[0x0][0x28] ;  /* 0x00000a00ff017b82 */ /* 0x000ff00000000800 */
[----:B------:R-:W0:Y:S01]  /*0010*/  S2UR UR7, SR_CTAID.Y ;  /* 0x00000000000779c3 */ /* 0x000e220000002600 */
[----:B------:R-:W-:Y:S01]  /*0020*/  ULDC UR5, c[0x0][0x288] ;  /* 0x0000a20000057ab9 */ /* 0x000fe20000000800 */
[----:B------:R-:W-:-:S02]  /*0030*/  ULDC UR4, c[0x0][0x258] ;  /* 0x0000960000047ab9 */ /* 0x000fc40000000800 */
[----:B------:R-:W-:-:S04]  /*0040*/  UIMAD UR5, UR5, UR4, URZ ;  /* 0x00000004050572a4 */ /* 0x000fc8000f8e023f */
[----:B0-----:R-:W-:-:S06]  /*0050*/  UISETP.GE.AND UP0, UPT, UR7, UR5, UPT ;  /* 0x000000050700728c */ /* 0x001fcc000bf06270 */
[----:B------:R-:W-:-:S13]  /*0060*/  PLOP3.LUT P0, PT, PT, PT, UP0, 0x80, 0x0 ;  /* 0x000000000000781c */ /* 0x000fda0003f0f008 */
        /* <DEDUP_REMOVED lines=16> */
[----:B------:R-:W-:Y:S01]  /*0170*/  IMAD R59, R59, -0x30, R4 ;  /* 0xffffffd03b3b7824 */ /* 0x000fe200078e0204 */
[----:B------:R-:W-:Y:S02]  /*0180*/  UMOV UR6, UR7 ;  /* 0x0000000700067c82 */ /* 0x000fe40008000000 */
[----:B------:R-:W-:-:S02]  /*0190*/  ISETP.GE.U32.AND P0, PT, R58, UR10, PT ;  /* 0x0000000a3a007c0c */ /* 0x000fc4000bf06070 */
[----:B------:R-:W-:Y:S02]  /*01a0*/  SHF.R.S32.HI R3, RZ, 0x1f, R58 ;  /* 0x0000001fff037819 */ /* 0x000fe4000001143a */
[----:B------:R-:W-:Y:S02]  /*01b0*/  SHF.L.U32 R59, R59, 0x1, RZ ;  /* 0x000000013b3b7819 */ /* 0x000fe400000006ff */
[----:B------:R-:W-:Y:S01]  /*01c0*/  ISETP.GE.AND.EX P0, PT, R3, UR11, PT, P0 ;  /* 0x0000000b03007c0c */ /* 0x000fe2000bf06300 */
[----:B------:R-:W-:Y:S01]  /*01d0*/  ULDC.64 UR10, c[0x0][0x208] ;  /* 0x00008200000a7ab9 */ /* 0x000fe20000000a00 */
        /* <DEDUP_REMOVED lines=9> */
[----:B------:R-:W-:Y:S02]  /*0270*/  ISETP.LT.U32.AND P0, PT, R4, 0x300, !P0 ;  /* 0x000003000400780c */ /* 0x000fe40004701070 */
[C---:B------:R-:W-:Y:S02]  /*0280*/  IADD3 R10, R58.reuse, 0xa0, RZ ;  /* 0x000000a03a0a7810 */ /* 0x040fe40007ffe0ff */
[C---:B------:R-:W-:Y:S02]  /*0290*/  IADD3 R11, R58.reuse, 0xb0, RZ ;  /* 0x000000b03a0b7810 */ /* 0x040fe40007ffe0ff */
[C---:B------:R-:W-:Y:S02]  /*02a0*/  IADD3 R12, R58.reuse, 0xc0, RZ ;  /* 0x000000c03a0c7810 */ /* 0x040fe40007ffe0ff */
[C---:B------:R-:W-:Y:S02]  /*02b0*/  IADD3 R13, R58.reuse, 0xd0, RZ ;  /* 0x000000d03a0d7810 */ /* 0x040fe40007ffe0ff */
[----:B------:R-:W-:-:S02]  /*02c0*/  IADD3 R14, R58, 0xe0, RZ ;  /* 0x000000e03a0e7810 */ /* 0x000fc40007ffe0ff */
[----:B------:R-:W-:Y:S02]  /*02d0*/  IADD3 R15, R58, 0xf0, RZ ;  /* 0x000000f03a0f7810 */ /* 0x000fe40007ffe0ff */
[----:B------:R-:W-:Y:S01]  /*02e0*/  LEA R0, R0, UR4, 0x3 ;  /* 0x0000000400007c11 */ /* 0x000fe2000f8e18ff */
[----:B0-----:R-:W-:-:S06]  /*02f0*/  UMOV UR4, URZ ;  /* 0x0000003f00047c82 */ /* 0x001fcc0008000000 */
.L_x_3212:
[----:B01----:R-:W0:Y:S01]  /*0300*/  LDC R25, c[0x0][0x288] ;  /* 0x0000a200ff197b82 */ /* 0x003e220000000800 */
[----:B------:R-:W-:Y:S01]  /*0310*/  ULDC.64 UR16, c[0x0][0x278] ;  /* 0x00009e0000107ab9 */ /* 0x000fe20000000a00 */
[----:B------:R-:W-:Y:S01]  /*0320*/  SHF.R.S32.HI R31, RZ, 0x1f, R54 ;  /* 0x0000001fff1f7819 */ /* 0x000fe20000011436 */
[----:B------:R-:W-:Y:S01]  /*0330*/  ULDC.64 UR14, c[0x0][0x280] ;  /* 0x0000a000000e7ab9 */ /* 0x000fe20000000a00 */
[----:B------:R-:W-:Y:S01]  /*0340*/  ISETP.GE.U32.AND P4, PT, R54, UR16, PT ;  /* 0x0000001036007c0c */ /* 0x000fe2000bf86070 */
[----:B------:R-:W-:Y:S01]  /*0350*/  HFMA2.MMA R40, -RZ, RZ, 0, 0 ;  /* 0x00000000ff287435 */ /* 0x000fe200000001ff */
[----:B------:R-:W-:Y:S02]  /*0360*/  SHF.R.S32.HI R33, RZ, 0x1f, R5 ;  /* 0x0000001fff217819 */ /* 0x000fe40000011405 */
[----:B------:R-:W-:Y:S01]  /*0370*/  ISETP.GE.U32.AND P5, PT, R5, UR16, PT ;  /* 0x0000001005007c0c */ /* 0x000fe2000bfa6070 */
[----:B--2---:R-:W1:Y:S01]  /*0380*/  @P0 LDC.64 R28, c[0x0][0x220] ;  /* 0x00008800ff1c0b82 */ /* 0x004e620000000a00 */
[----:B------:R-:W-:-:S02]  /*0390*/  ISETP.GE.AND.EX P4, PT, R31, UR17, PT, P4 ;  /* 0x000000111f007c0c */ /* 0x000fc4000bf86340 */
[----:B------:R-:W-:Y:S02]  /*03a0*/  ISETP.GE.AND.EX P5, PT, R33, UR17, PT, P5 ;  /* 0x0000001121007c0c */ /* 0x000fe4000bfa6350 */
[C---:B------:R-:W-:Y:S02]  /*03b0*/  ISETP.GT.U32.OR P4, PT, R4.reuse, 0x2ff, P4 ;  /* 0x000002ff0400780c */ /* 0x040fe40002784470 */
[----:B------:R-:W-:Y:S02]  /*03c0*/  ISETP.GT.U32.OR P5, PT, R4, 0x2ff, P5 ;  /* 0x000002ff0400780c */ /* 0x000fe40002fa4470 */
[----:B------:R-:W-:Y:S02]  /*03d0*/  SHF.R.S32.HI R39, RZ, 0x1f, R6 ;  /* 0x0000001fff277819 */ /* 0x000fe40000011406 */
[----:B------:R-:W-:Y:S02]  /*03e0*/  SHF.R.S32.HI R37, RZ, 0x1f, R7 ;  /* 0x0000001fff257819 */ /* 0x000fe40000011407 */
[----:B0--34-:R-:W-:-:S04]  /*03f0*/  IABS R19, R25 ;  /* 0x0000001900137213 */ /* 0x019fc80000000000 */
[----:B------:R-:W0:Y:S08]  /*0400*/  I2F.RP R18, R19 ;  /* 0x0000001300127306 */ /* 0x000e300000209400 */
[----:B0-----:R-:W0:Y:S02]  /*0410*/  MUFU.RCP R18, R18 ;  /* 0x0000001200127308 */ /* 0x001e240000001000 */
[----:B0-----:R-:W-:-:S06]  /*0420*/  IADD3 R16, R18, 0xffffffe, RZ ;  /* 0x0ffffffe12107810 */ /* 0x001fcc0007ffe0ff */
[----:B------:R0:W2:Y:S02]  /*0430*/  F2I.FTZ.U32.TRUNC.NTZ R17, R16 ;  /* 0x0000001000117305 */ /* 0x0000a4000021f000 */
[----:B0-----:R-:W-:Y:S01]  /*0440*/  HFMA2.MMA R16, -RZ, RZ, 0, 0 ;  /* 0x00000000ff107435 */ /* 0x001fe200000001ff */
[----:B--2---:R-:W-:-:S05]  /*0450*/  IADD3 R20, RZ, -R17, RZ ;  /* 0x80000011ff147210 */ /* 0x004fca0007ffe0ff */
[----:B------:R-:W-:Y:S01]  /*0460*/  IMAD R21, R20, R19, RZ ;  /* 0x0000001314157224 */ /* 0x000fe200078e02ff */
[----:B------:R-:W-:-:S03]  /*0470*/  IABS R20, UR6 ;  /* 0x0000000600147c13 */ /* 0x000fc60008000000 */
[----:B------:R-:W-:Y:S01]  /*0480*/  IMAD.HI.U32 R17, R17, R21, R16 ;  /* 0x0000001511117227 */ /* 0x000fe200078e0010 */
[----:B------:R-:W-:-:S04]  /*0490*/  LOP3.LUT R16, R25, UR6, RZ, 0x3c, !PT ;  /* 0x0000000619107c12 */ /* 0x000fc8000f8e3cff */
[----:B------:R-:W-:Y:S01]  /*04a0*/  ISETP.GE.AND P3, PT, R16, RZ, PT ;  /* 0x000000ff1000720c */ /* 0x000fe20003f66270 */
[----:B------:R-:W-:-:S05]  /*04b0*/  IMAD.HI.U32 R17, R17, R20, RZ ;  /* 0x0000001411117227 */ /* 0x000fca00078e00ff */
[----:B------:R-:W-:-:S05]  /*04c0*/  IADD3 R18, -R17, RZ, RZ ;  /* 0x000000ff11127210 */ /* 0x000fca0007ffe1ff */
[C---:B------:R-:W-:Y:S02]  /*04d0*/  IMAD R18, R19.reuse, R18, R20 ;  /* 0x0000001213127224 */ /* 0x040fe400078e0214 */
[----:B------:R-:W0:Y:S03]  /*04e0*/  @P0 LDC.64 R20, c[0x0][0x270] ;  /* 0x00009c00ff140b82 */ /* 0x000e260000000a00 */
[----:B------:R-:W-:-:S13]  /*04f0*/  ISETP.GT.U32.AND P2, PT, R19, R18, PT ;  /* 0x000000121300720c */ /* 0x000fda0003f44070 */
[-C--:B------:R-:W-:Y:S01]  /*0500*/  @!P2 IADD3 R18, R18, -R19.reuse, RZ ;  /* 0x800000131212a210 */ /* 0x080fe20007ffe0ff */
[----:B------:R-:W-:Y:S01]  /*0510*/  @!P2 VIADD R17, R17, 0x1 ;  /* 0x000000011111a836 */ /* 0x000fe20000000000 */
[----:B------:R-:W-:Y:S02]  /*0520*/  ISETP.NE.AND P2, PT, R25, RZ, PT ;  /* 0x000000ff1900720c */ /* 0x000fe40003f45270 */
[----:B------:R-:W-:Y:S02]  /*0530*/  ISETP.GE.U32.AND P1, PT, R18, R19, PT ;  /* 0x000000131200720c */ /* 0x000fe40003f26070 */
[----:B------:R-:W2:Y:S11]  /*0540*/  @!P5 LDC.64 R18, c[0x0][0x270] ;  /* 0x00009c00ff12db82 */ /* 0x000eb60000000a00 */
[----:B------:R-:W-:-:S02]  /*0550*/  @P1 IADD3 R17, R17, 0x1, RZ ;  /* 0x0000000111111810 */ /* 0x000fc40007ffe0ff */
[----:B------:R-:W-:Y:S02]  /*0560*/  ISETP.GE.U32.AND P1, PT, R6, UR16, PT ;  /* 0x0000001006007c0c */ /* 0x000fe4000bf26070 */
[----:B------:R-:W-:Y:S02]  /*0570*/  MOV R23, R17 ;  /* 0x0000001100177202 */ /* 0x000fe40000000f00 */
[----:B------:R-:W-:Y:S02]  /*0580*/  SHF.R.S32.HI R17, RZ, 0x1f, R59 ;  /* 0x0000001fff117819 */ /* 0x000fe4000001143b */
[----:B------:R-:W-:Y:S02]  /*0590*/  @!P3 IADD3 R23, -R23, RZ, RZ ;  /* 0x000000ff1717b210 */ /* 0x000fe40007ffe1ff */
[----:B------:R-:W-:Y:S02]  /*05a0*/  @!P2 LOP3.LUT R23, RZ, R25, RZ, 0x33, !PT ;  /* 0x00000019ff17a212 */ /* 0x000fe400078e33ff */
[----:B------:R-:W-:Y:S01]  /*05b0*/  ISETP.GE.AND.EX P1, PT, R39, UR17, PT, P1 ;  /* 0x0000001127007c0c */ /* 0x000fe2000bf26310 */
[----:B--2---:R-:W-:Y:S01]  /*05c0*/  @!P5 IMAD R30, R33, R18, RZ ;  /* 0x00000012211ed224 */ /* 0x004fe200078e02ff */
[----:B------:R-:W-:-:S02]  /*05d0*/  IADD3 R62, -R23, RZ, RZ ;  /* 0x000000ff173e7210 */ /* 0x000fc40007ffe1ff */
[----:B------:R-:W-:Y:S01]  /*05e0*/  SHF.R.S32.HI R16, RZ, 0x1f, R23 ;  /* 0x0000001fff107819 */ /* 0x000fe20000011417 */
[----:B------:R-:W-:Y:S01]  /*05f0*/  @!P5 IMAD R41, R5, R19, R30 ;  /* 0x000000130529d224 */ /* 0x000fe200078e021e */
[----:B------:R-:W-:Y:S01]  /*0600*/  ISETP.GT.U32.OR P1, PT, R4, 0x2ff, P1 ;  /* 0x000002ff0400780c */ /* 0x000fe20000f24470 */
[----:B------:R-:W-:Y:S01]  /*0610*/  IMAD R62, R25, R62, UR6 ;  /* 0x00000006193e7e24 */ /* 0x000fe2000f8e023e */
[----:B------:R-:W-:Y:S01]  /*0620*/  ISETP.GE.U32.AND P3, PT, R7, UR16, PT ;  /* 0x0000001007007c0c */ /* 0x000fe2000bf66070 */
[----:B------:R-:W-:Y:S01]  /*0630*/  IMAD R22, R16, UR14, RZ ;  /* 0x0000000e10167c24 */ /* 0x000fe2000f8e02ff */
[----:B------:R-:W2:Y:S01]  /*0640*/  @!P5 LDC.64 R24, c[0x0][0x220] ;  /* 0x00008800ff18db82 */ /* 0x000ea20000000a00 */
[----:B------:R-:W-:Y:S01]  /*0650*/  IMAD R62, R62, 0x60, RZ ;  /* 0x000000603e3e7824 */ /* 0x000fe200078e02ff */
[----:B------:R-:W-:Y:S01]  /*0660*/  ISETP.GE.AND.EX P3, PT, R37, UR17, PT, P3 ;  /* 0x0000001125007c0c */ /* 0x000fe2000bf66330 */
[----:B------:R-:W-:Y:S02]  /*0670*/  IMAD R69, R23, UR15, R22 ;  /* 0x0000000f17457c24 */ /* 0x000fe4000f8e0216 */
[----:B0-----:R-:W-:Y:S01]  /*0680*/  @P0 IMAD R22, R3, R20, RZ ;  /* 0x0000001403160224 */ /* 0x001fe200078e02ff */
[----:B------:R-:W-:-:S02]  /*0690*/  IADD3 R66, P2, R59, R62, RZ ;  /* 0x0000003e3b427210 */ /* 0x000fc40007f5e0ff */
[----:B------:R-:W-:Y:S01]  /*06a0*/  ISETP.GT.U32.OR P3, PT, R4, 0x2ff, P3 ;  /* 0x000002ff0400780c */ /* 0x000fe20001f64470 */
[----:B------:R-:W-:Y:S01]  /*06b0*/  @P0 IMAD R35, R58, R21, R22 ;  /* 0x000000153a230224 */ /* 0x000fe200078e0216 */
[----:B------:R-:W-:Y:S02]  /*06c0*/  LEA.HI.X.SX32 R67, R62, R17, 0x1, P2 ;  /* 0x000000113e437211 */ /* 0x000fe400010f0eff */
[----:B------:R-:W0:Y:S01]  /*06d0*/  @!P4 LDC.64 R16, c[0x0][0x270] ;  /* 0x00009c00ff10cb82 */ /* 0x000e220000000a00 */
[----:B------:R-:W-:-:S05]  /*06e0*/  IMAD.WIDE.U32 R66, R23, UR14, R66 ;  /* 0x0000000e17427c25 */ /* 0x000fca000f8e0042 */
[----:B------:R-:W-:Y:S02]  /*06f0*/  IADD3 R69, R67, R69, RZ ;  /* 0x0000004543457210 */ /* 0x000fe40007ffe0ff */
[----:B------:R-:W3:Y:S01]  /*0700*/  @!P4 LDC.64 R22, c[0x0][0x220] ;  /* 0x00008800ff16cb82 */ /* 0x000ee20000000a00 */
[-C--:B------:R-:W-:Y:S02]  /*0710*/  @P0 MOV R68, R66.reuse ;  /* 0x0000004200440202 */ /* 0x080fe40000000f00 */
[----:B------:R-:W-:Y:S02]  /*0720*/  @!P5 MOV R32, R66 ;  /* 0x000000420020d202 */ /* 0x000fe40000000f00 */
[----:B------:R-:W-:Y:S01]  /*0730*/  @!P5 MOV R33, R69 ;  /* 0x000000450021d202 */ /* 0x000fe20000000f00 */
[----:B------:R-:W-:Y:S02]  /*0740*/  @P0 IMAD.WIDE.U32 R26, R58, R20, R68 ;  /* 0x000000143a1a0225 */ /* 0x000fe400078e0044 */
[----:B------:R-:W4:Y:S02]  /*0750*/  @!P1 LDC.64 R20, c[0x0][0x270] ;  /* 0x00009c00ff149b82 */ /* 0x000f240000000a00 */
[----:B------:R-:W-:Y:S01]  /*0760*/  @!P5 IMAD.WIDE.U32 R32, R5, R18, R32 ;  /* 0x000000120520d225 */ /* 0x000fe200078e0020 */
[----:B------:R-:W-:-:S02]  /*0770*/  @P0 IADD3 R27, R27, R35, RZ ;  /* 0x000000231b1b0210 */ /* 0x000fc40007ffe0ff */
[C---:B-1----:R-:W-:Y:S01]  /*0780*/  @P0 LEA R28, P2, R26.reuse, R28, 0x1 ;  /* 0x0000001c1a1c0211 */ /* 0x042fe200078408ff */
[----:B0-----:R-:W-:Y:S01]  /*0790*/  @!P4 IMAD R31, R31, R16, RZ ;  /* 0x000000101f1fc224 */ /* 0x001fe200078e02ff */
[----:B------:R-:W-:Y:S01]  /*07a0*/  SHF.R.S32.HI R35, RZ, 0x1f, R8 ;  /* 0x0000001fff237819 */ /* 0x000fe20000011408 */
[----:B------:R-:W0:Y:S01]  /*07b0*/  @!P1 LDC.64 R18, c[0x0][0x220] ;  /* 0x00008800ff129b82 */ /* 0x000e220000000a00 */
[----:B------:R-:W-:Y:S01]  /*07c0*/  @P0 LEA.HI.X R29, R26, R29, R27, 0x1, P2 ;  /* 0x0000001d1a1d0211 */ /* 0x000fe200010f0c1b */
[----:B------:R-:W-:Y:S01]  /*07d0*/  @!P4 IMAD R31, R54, R17, R31 ;  /* 0x00000011361fc224 */ /* 0x000fe200078e021f */
[----:B------:R-:W-:Y:S02]  /*07e0*/  @!P4 MOV R26, R66 ;  /* 0x00000042001ac202 */ /* 0x000fe40000000f00 */
[----:B------:R-:W-:Y:S02]  /*07f0*/  @!P4 MOV R27, R69 ;  /* 0x00000045001bc202 */ /* 0x000fe40000000f00 */
[----:B------:R-:W-:Y:S01]  /*0800*/  ISETP.GE.U32.AND P2, PT, R8, UR16, PT ;  /* 0x0000001008007c0c */ /* 0x000fe2000bf46070 */
[----:B------:R-:W-:-:S03]  /*0810*/  @!P4 IMAD.WIDE.U32 R26, R54, R16, R26 ;  /* 0x00000010361ac225 */ /* 0x000fc600078e001a */
[----:B------:R-:W-:Y:S01]  /*0820*/  ISETP.GE.AND.EX P2, PT, R35, UR17, PT, P2 ;  /* 0x0000001123007c0c */ /* 0x000fe2000bf46320 */
[----:B------:R-:W1:Y:S01]  /*0830*/  @!P3 LDC.64 R16, c[0x0][0x270] ;  /* 0x00009c00ff10bb82 */ /* 0x000e620000000a00 */
[----:B------:R-:W-:Y:S01]  /*0840*/  @!P4 IADD3 R27, R27, R31, RZ ;  /* 0x0000001f1b1bc210 */ /* 0x000fe20007ffe0ff */
[----:B----4-:R-:W-:Y:S01]  /*0850*/  @!P1 IMAD R39, R39, R20, RZ ;  /* 0x0000001427279224 */ /* 0x010fe200078e02ff */
[----:B---3--:R-:W-:Y:S02]  /*0860*/  @!P4 LEA R30, P6, R26, R22, 0x1 ;  /* 0x000000161a1ec211 */ /* 0x008fe400078c08ff */
[----:B------:R-:W-:Y:S02]  /*0870*/  ISETP.GT.U32.OR P2, PT, R4, 0x2ff, P2 ;  /* 0x000002ff0400780c */ /* 0x000fe40001744470 */
[----:B------:R-:W-:Y:S02]  /*0880*/  @!P4 LEA.HI.X R31, R26, R23, R27, 0x1, P6 ;  /* 0x000000171a1fc211 */ /* 0x000fe400030f0c1b */
[----:B------:R-:W-:Y:S01]  /*0890*/  @!P5 IADD3 R27, R33, R41, RZ ;  /* 0x00000029211bd210 */ /* 0x000fe20007ffe0ff */
[----:B------:R-:W3:Y:S01]  /*08a0*/  @!P3 LDC.64 R22, c[0x0][0x220] ;  /* 0x00008800ff16bb82 */ /* 0x000ee20000000a00 */
[----:B--2---:R-:W-:Y:S01]  /*08b0*/  @!P5 LEA R26, P6, R32, R24, 0x1 ;  /* 0x00000018201ad211 */ /* 0x004fe200078c08ff */
[----:B------:R1:W2:Y:S01]  /*08c0*/  @!P4 LDG.E R40, desc[UR10][R30.64] ;  /* 0x0000000a1e28c981 */ /* 0x0002a2000c1e1900 */
[----:B------:R-:W-:-:S02]  /*08d0*/  @!P1 MOV R33, R69 ;  /* 0x0000004500219202 */ /* 0x000fc40000000f00 */
[----:B------:R-:W-:Y:S01]  /*08e0*/  @!P5 LEA.HI.X R27, R32, R25, R27, 0x1, P6 ;  /* 0x00000019201bd211 */ /* 0x000fe200030f0c1b */
[C---:B------:R-:W-:Y:S01]  /*08f0*/  @!P1 IMAD R25, R6.reuse, R21, R39 ;  /* 0x0000001506199224 */ /* 0x040fe200078e0227 */
[----:B------:R-:W-:Y:S02]  /*0900*/  @!P1 MOV R32, R66 ;  /* 0x0000004200209202 */ /* 0x000fe40000000f00 */
[----:B------:R-:W-:Y:S02]  /*0910*/  SHF.R.S32.HI R39, RZ, 0x1f, R9 ;  /* 0x0000001fff277819 */ /* 0x000fe40000011409 */
[----:B------:R-:W-:Y:S01]  /*0920*/  ISETP.GE.U32.AND P6, PT, R9, UR16, PT ;  /* 0x0000001009007c0c */ /* 0x000fe2000bfc6070 */
[----:B------:R-:W-:Y:S01]  /*0930*/  @!P1 IMAD.WIDE.U32 R32, R6, R20, R32 ;  /* 0x0000001406209225 */ /* 0x000fe200078e0020 */
[----:B------:R-:W-:Y:S01]  /*0940*/  MOV R41, RZ ;  /* 0x000000ff00297202 */ /* 0x000fe20000000f00 */
[----:B------:R-:W4:Y:S01]  /*0950*/  @!P2 LDC.64 R20, c[0x0][0x270] ;  /* 0x00009c00ff14ab82 */ /* 0x000f220000000a00 */
[----:B------:R-:W-:Y:S01]  /*0960*/  ISETP.GE.AND.EX P6, PT, R39, UR17, PT, P6 ;  /* 0x0000001127007c0c */ /* 0x000fe2000bfc6360 */
[----:B-1----:R-:W-:Y:S01]  /*0970*/  @!P3 IMAD R30, R37, R16, RZ ;  /* 0x00000010251eb224 */ /* 0x002fe200078e02ff */
[----:B------:R-:W-:-:S02]  /*0980*/  @!P1 IADD3 R25, R33, R25, RZ ;  /* 0x0000001921199210 */ /* 0x000fc40007ffe0ff */
[----:B------:R-:W-:Y:S01]  /*0990*/  ISETP.GT.U32.OR P6, PT, R4, 0x2ff, P6 ;  /* 0x000002ff0400780c */ /* 0x000fe200037c4470 */
[C---:B------:R-:W-:Y:S01]  /*09a0*/  @!P3 IMAD R17, R7.reuse, R17, R30 ;  /* 0x000000110711b224 */ /* 0x040fe200078e021e */
[C---:B0-----:R-:W-:Y:S01]  /*09b0*/  @!P1 LEA R24, P4, R32.reuse, R18, 0x1 ;  /* 0x0000001220189211 */ /* 0x041fe200078808ff */
[----:B------:R-:W-:Y:S01]  /*09c0*/  @!P3 IMAD.MOV.U32 R31, RZ, RZ, R69 ;  /* 0x000000ffff1fb224 */ /* 0x000fe200078e0045 */
[----:B------:R-:W-:Y:S01]  /*09d0*/  @!P3 MOV R30, R66 ;  /* 0x00000042001eb202 */ /* 0x000fe20000000f00 */
[----:B------:R0:W5:Y:S01]  /*09e0*/  @!P5 LDG.E R41, desc[UR10][R26.64] ;  /* 0x0000000a1a29d981 */ /* 0x000162000c1e1900 */
[----:B------:R-:W-:Y:S02]  /*09f0*/  @!P1 LEA.HI.X R25, R32, R19, R25, 0x1, P4 ;  /* 0x0000001320199211 */ /* 0x000fe400020f0c19 */
[----:B------:R-:W-:Y:S02]  /*0a00*/  CS2R R42, SRZ ;  /* 0x00000000002a7805 */ /* 0x000fe4000001ff00 */
[----:B------:R-:W-:Y:S01]  /*0a10*/  SHF.R.S32.HI R37, RZ, 0x1f, R10 ;  /* 0x0000001fff257819 */ /* 0x000fe2000001140a */
[----:B------:R-:W-:Y:S01]  /*0a20*/  @!P3 IMAD.WIDE.U32 R30, R7, R16, R30 ;  /* 0x00000010071eb225 */ /* 0x000fe200078e001e */
[----:B------:R-:W-:Y:S01]  /*0a30*/  ISETP.GE.U32.AND P4, PT, R10, UR16, PT ;  /* 0x000000100a007c0c */ /* 0x000fe2000bf86070 */
[----:B------:R-:W1:Y:S01]  /*0a40*/  @!P2 LDC.64 R18, c[0x0][0x220] ;  /* 0x00008800ff12ab82 */ /* 0x000e620000000a00 */
[----:B------:R-:W-:Y:S01]  /*0a50*/  SHF.R.S32.HI R45, RZ, 0x1f, R57 ;  /* 0x0000001fff2d7819 */ /* 0x000fe20000011439 */
[----:B------:R-:W5:Y:S01]  /*0a60*/  @!P1 LDG.E R42, desc[UR10][R24.64] ;  /* 0x0000000a182a9981 */ /* 0x000f62000c1e1900 */
[----:B------:R-:W-:-:S02]  /*0a70*/  ISETP.GE.AND.EX P4, PT, R37, UR17, PT, P4 ;  /* 0x0000001125007c0c */ /* 0x000fc4000bf86340 */
[----:B0-----:R-:W-:Y:S02]  /*0a80*/  @!P3 IADD3 R26, R31, R17, RZ ;  /* 0x000000111f1ab210 */ /* 0x001fe40007ffe0ff */
[----:B---3--:R-:W-:Y:S01]  /*0a90*/  @!P3 LEA R22, P5, R30, R22, 0x1 ;  /* 0x000000161e16b211 */ /* 0x008fe200078a08ff */
[----:B------:R-:W0:Y:S01]  /*0aa0*/  @!P6 LDC.64 R16, c[0x0][0x270] ;  /* 0x00009c00ff10eb82 */ /* 0x000e220000000a00 */
[----:B------:R-:W-:Y:S01]  /*0ab0*/  ISETP.GT.U32.OR P4, PT, R4, 0x2ff, P4 ;  /* 0x000002ff0400780c */ /* 0x000fe20002784470 */
[----:B----4-:R-:W-:Y:S01]  /*0ac0*/  @!P2 IMAD R35, R35, R20, RZ ;  /* 0x000000142323a224 */ /* 0x010fe200078e02ff */
[----:B------:R-:W-:-:S03]  /*0ad0*/  @!P3 LEA.HI.X R23, R30, R23, R26, 0x1, P5 ;  /* 0x000000171e17b211 */ /* 0x000fc600028f0c1a */
[----:B------:R-:W-:Y:S02]  /*0ae0*/  @!P2 IMAD R27, R8, R21, R35 ;  /* 0x00000015081ba224 */ /* 0x000fe400078e0223 */
[----:B------:R3:W4:Y:S01]  /*0af0*/  @!P3 LDG.E R43, desc[UR10][R22.64] ;  /* 0x0000000a162bb981 */ /* 0x000722000c1e1900 */
[----:B------:R-:W-:Y:S01]  /*0b00*/  ISETP.GE.U32.AND P3, PT, R57, UR16, PT ;  /* 0x0000001039007c0c */ /* 0x000fe2000bf66070 */
[----:B------:R-:W0:Y:S01]  /*0b10*/  @!P6 LDC.64 R34, c[0x0][0x220] ;  /* 0x00008800ff22eb82 */ /* 0x000e220000000a00 */
[----:B------:R-:W-:Y:S02]  /*0b20*/  SHF.R.S32.HI R31, RZ, 0x1f, R11 ;  /* 0x0000001fff1f7819 */ /* 0x000fe4000001140b */
[----:B------:R-:W-:Y:S02]  /*0b30*/  ISETP.GE.U32.AND P1, PT, R11, UR16, PT ;  /* 0x000000100b007c0c */ /* 0x000fe4000bf26070 */
[----:B---3--:R-:W-:-:S03]  /*0b40*/  @!P2 MOV R22, R66 ;  /* 0x000000420016a202 */ /* 0x008fc60000000f00 */
[----:B------:R-:W3:Y:S01]  /*0b50*/  @!P4 LDC.64 R32, c[0x0][0x270] ;  /* 0x00009c00ff20cb82 */ /* 0x000ee20000000a00 */
[----:B------:R-:W-:Y:S02]  /*0b60*/  @!P2 MOV R23, R69 ;  /* 0x000000450017a202 */ /* 0x000fe40000000f00 */
[----:B------:R-:W-:Y:S01]  /*0b70*/  ISETP.GE.AND.EX P3, PT, R45, UR17, PT, P3 ;  /* 0x000000112d007c0c */ /* 0x000fe2000bf66330 */
[----:B------:R-:W-:Y:S01]  /*0b80*/  @!P2 IMAD.WIDE.U32 R20, R8, R20, R22 ;  /* 0x000000140814a225 */ /* 0x000fe200078e0016 */
[----:B------:R-:W-:Y:S02]  /*0b90*/  ISETP.GE.AND.EX P1, PT, R31, UR17, PT, P1 ;  /* 0x000000111f007c0c */ /* 0x000fe4000bf26310 */
[----:B------:R-:W-:Y:S02]  /*0ba0*/  ISETP.GT.U32.OR P3, PT, R4, 0x2ff, P3 ;  /* 0x000002ff0400780c */ /* 0x000fe40001f64470 */
[----:B------:R-:W-:Y:S02]  /*0bb0*/  @!P2 IADD3 R21, R21, R27, RZ ;  /* 0x0000001b1515a210 */ /* 0x000fe40007ffe0ff */
[----:B-1----:R-:W-:-:S02]  /*0bc0*/  @!P2 LEA R18, P5, R20, R18, 0x1 ;  /* 0x000000121412a211 */ /* 0x002fc400078a08ff */
[----:B------:R-:W-:Y:S01]  /*0bd0*/  ISETP.GT.U32.OR P1, PT, R4, 0x2ff, P1 ;  /* 0x000002ff0400780c */ /* 0x000fe20000f24470 */
[----:B------:R-:W-:Y:S01]  /*0be0*/  HFMA2.MMA R44, -RZ, RZ, 0, 0 ;  /* 0x00000000ff2c7435 */ /* 0x000fe200000001ff */
[----:B------:R-:W-:Y:S01]  /*0bf0*/  @!P2 LEA.HI.X R19, R20, R19, R21, 0x1, P5 ;  /* 0x000000131413a211 */ /* 0x000fe200028f0c15 */
[----:B0-----:R-:W-:Y:S01]  /*0c00*/  @!P6 IMAD R22, R39, R16, RZ ;  /* 0x000000102716e224 */ /* 0x001fe200078e02ff */
[----:B------:R-:W-:Y:S02]  /*0c10*/  @!P6 MOV R20, R66 ;  /* 0x000000420014e202 */ /* 0x000fe40000000f00 */
[----:B------:R-:W-:Y:S02]  /*0c20*/  @!P6 MOV R21, R69 ;  /* 0x000000450015e202 */ /* 0x000fe40000000f00 */
[----:B------:R-:W-:Y:S02]  /*0c30*/  SHF.R.S32.HI R47, RZ, 0x1f, R56 ;  /* 0x0000001fff2f7819 */ /* 0x000fe40000011438 */
[----:B------:R-:W-:Y:S01]  /*0c40*/  ISETP.GE.U32.AND P5, PT, R56, UR16, PT ;  /* 0x0000001038007c0c */ /* 0x000fe2000bfa6070 */
[C---:B------:R-:W-:Y:S01]  /*0c50*/  @!P6 IMAD R25, R9.reuse, R17, R22 ;  /* 0x000000110919e224 */ /* 0x040fe200078e0216 */
[----:B------:R0:W4:Y:S01]  /*0c60*/  @!P2 LDG.E R44, desc[UR10][R18.64] ;  /* 0x0000000a122ca981 */ /* 0x000122000c1e1900 */
[----:B------:R-:W-:Y:S01]  /*0c70*/  @!P6 IMAD.WIDE.U32 R16, R9, R16, R20 ;  /* 0x000000100910e225 */ /* 0x000fe200078e0014 */
[----:B------:R-:W-:Y:S01]  /*0c80*/  ISETP.GE.AND.EX P5, PT, R47, UR17, PT, P5 ;  /* 0x000000112f007c0c */ /* 0x000fe2000bfa6350 */
[----:B------:R-:W1:Y:S03]  /*0c90*/  @!P4 LDC.64 R22, c[0x0][0x220] ;  /* 0x00008800ff16cb82 */ /* 0x000e660000000a00 */
[----:B------:R-:W-:-:S02]  /*0ca0*/  ISETP.GT.U32.OR P2, PT, R4, 0x2ff, P5 ;  /* 0x000002ff0400780c */ /* 0x000fc40002f44470 */
[----:B------:R-:W-:-:S03]  /*0cb0*/  @!P6 IADD3 R17, R17, R25, RZ ;  /* 0x000000191111e210 */ /* 0x000fc60007ffe0ff */
[----:B------:R-:W1:Y:S01]  /*0cc0*/  @!P3 LDC.64 R20, c[0x0][0x270] ;  /* 0x00009c00ff14bb82 */ /* 0x000e620000000a00 */
[----:B------:R-:W-:Y:S01]  /*0cd0*/  @!P6 LEA R34, P5, R16, R34, 0x1 ;  /* 0x000000221022e211 */ /* 0x000fe200078a08ff */
[----:B---3--:R-:W-:-:S06]  /*0ce0*/  @!P4 IMAD R37, R37, R32, RZ ;  /* 0x000000202525c224 */ /* 0x008fcc00078e02ff */
[----:B------:R-:W3:Y:S01]  /*0cf0*/  @!P1 LDC.64 R26, c[0x0][0x270] ;  /* 0x00009c00ff1a9b82 */ /* 0x000ee20000000a00 */
[----:B------:R-:W-:Y:S02]  /*0d00*/  @!P6 LEA.HI.X R35, R16, R35, R17, 0x1, P5 ;  /* 0x000000231023e211 */ /* 0x000fe400028f0c11 */
[----:B------:R-:W-:Y:S02]  /*0d10*/  @!P4 MOV R16, R66 ;  /* 0x000000420010c202 */ /* 0x000fe40000000f00 */
[----:B------:R-:W-:Y:S02]  /*0d20*/  @!P4 MOV R17, R69 ;  /* 0x000000450011c202 */ /* 0x000fe40000000f00 */
[----:B------:R-:W-:Y:S01]  /*0d30*/  SHF.R.S32.HI R49, RZ, 0x1f, R55 ;  /* 0x0000001fff317819 */ /* 0x000fe20000011437 */
[----:B------:R-:W-:Y:S01]  /*0d40*/  HFMA2.MMA R46, -RZ, RZ, 0, 0 ;  /* 0x00000000ff2e7435 */ /* 0x000fe200000001ff */
[----:B------:R-:W-:Y:S01]  /*0d50*/  ISETP.GE.U32.AND P5, PT, R55, UR16, PT ;  /* 0x0000001037007c0c */ /* 0x000fe2000bfa6070 */
[C---:B------:R-:W-:Y:S01]  /*0d60*/  @!P4 IMAD R37, R10.reuse, R33, R37 ;  /* 0x000000210a25c224 */ /* 0x040fe200078e0225 */
[----:B------:R-:W3:Y:S01]  /*0d70*/  @!P3 LDC.64 R24, c[0x0][0x220] ;  /* 0x00008800ff18bb82 */ /* 0x000ee20000000a00 */
[----:B------:R-:W-:Y:S01]  /*0d80*/  @!P4 IMAD.WIDE.U32 R32, R10, R32, R16 ;  /* 0x000000200a20c225 */ /* 0x000fe200078e0010 */
[----:B------:R-:W-:-:S05]  /*0d90*/  ISETP.GE.AND.EX P5, PT, R49, UR17, PT, P5 ;  /* 0x0000001131007c0c */ /* 0x000fca000bfa6350 */
[----:B------:R1:W4:Y:S01]  /*0da0*/  @!P6 LDG.E R46, desc[UR10][R34.64] ;  /* 0x0000000a222ee981 */ /* 0x000322000c1e1900 */
[----:B------:R-:W3:Y:S01]  /*0db0*/  @!P1 LDC.64 R16, c[0x0][0x220] ;  /* 0x00008800ff109b82 */ /* 0x000ee20000000a00 */
[----:B------:R-:W-:-:S07]  /*0dc0*/  ISETP.GT.U32.OR P5, PT, R4, 0x2ff, P5 ;  /* 0x000002ff0400780c */ /* 0x000fce0002fa4470 */
[----:B0-----:R-:W0:Y:S01]  /*0dd0*/  @!P2 LDC.64 R18, c[0x0][0x270] ;  /* 0x00009c00ff12ab82 */ /* 0x001e220000000a00 */
[----:B------:R-:W-:Y:S02]  /*0de0*/  @!P4 IADD3 R33, R33, R37, RZ ;  /* 0x000000252121c210 */ /* 0x000fe40007ffe0ff */
[C---:B-1----:R-:W-:Y:S01]  /*0df0*/  @!P4 LEA R30, P6, R32.reuse, R22, 0x1 ;  /* 0x00000016201ec211 */ /* 0x042fe200078c08ff */
[----:B------:R-:W-:Y:S01]  /*0e00*/  @!P3 IMAD R22, R45, R20, RZ ;  /* 0x000000142d16b224 */ /* 0x000fe200078e02ff */
[----:B------:R-:W-:Y:S02]  /*0e10*/  @!P3 MOV R34, R66 ;  /* 0x000000420022b202 */ /* 0x000fe40000000f00 */
[----:B------:R-:W-:Y:S01]  /*0e20*/  @!P3 MOV R35, R69 ;  /* 0x000000450023b202 */ /* 0x000fe20000000f00 */
[----:B---3--:R-:W-:Y:S01]  /*0e30*/  @!P1 IMAD R36, R31, R26, RZ ;  /* 0x0000001a1f249224 */ /* 0x008fe200078e02ff */
[----:B------:R-:W-:Y:S01]  /*0e40*/  @!P4 LEA.HI.X R31, R32, R23, R33, 0x1, P6 ;  /* 0x00000017201fc211 */ /* 0x000fe200030f0c21 */
[C---:B------:R-:W-:Y:S01]  /*0e50*/  @!P3 IMAD R37, R57.reuse, R21, R22 ;  /* 0x000000153925b224 */ /* 0x040fe200078e0216 */
[----:B------:R-:W-:Y:S01]  /*0e60*/  @!P1 MOV R32, R66 ;  /* 0x0000004200209202 */ /* 0x000fe20000000f00 */
[----:B------:R-:W-:Y:S01]  /*0e70*/  HFMA2.MMA R48, -RZ, RZ, 0, 0 ;  /* 0x00000000ff307435 */ /* 0x000fe200000001ff */
[----:B------:R-:W-:Y:S01]  /*0e80*/  @!P1 MOV R33, R69 ;  /* 0x0000004500219202 */ /* 0x000fe20000000f00 */
[----:B------:R-:W-:Y:S01]  /*0e90*/  @!P3 IMAD.WIDE.U32 R34, R57, R20, R34 ;  /* 0x000000143922b225 */ /* 0x000fe200078e0022 */
[----:B------:R-:W1:Y:S03]  /*0ea0*/  @!P5 LDC.64 R22, c[0x0][0x270] ;  /* 0x00009c00ff16db82 */ /* 0x000e660000000a00 */
[----:B------:R-:W-:-:S04]  /*0eb0*/  @!P1 IMAD R27, R11, R27, R36 ;  /* 0x0000001b0b1b9224 */ /* 0x000fc800078e0224 */
[----:B------:R3:W4:Y:S01]  /*0ec0*/  @!P4 LDG.E R48, desc[UR10][R30.64] ;  /* 0x0000000a1e30c981 */ /* 0x000722000c1e1900 */
[----:B------:R-:W1:Y:S01]  /*0ed0*/  @!P2 LDC.64 R20, c[0x0][0x220] ;  /* 0x00008800ff14ab82 */ /* 0x000e620000000a00 */
[----:B------:R-:W-:Y:S01]  /*0ee0*/  @!P1 IMAD.WIDE.U32 R32, R11, R26, R32 ;  /* 0x0000001a0b209225 */ /* 0x000fe200078e0020 */
[----:B------:R-:W-:-:S04]  /*0ef0*/  @!P3 LEA R24, P4, R34, R24, 0x1 ;  /* 0x000000182218b211 */ /* 0x000fc800078808ff */
[----:B------:R-:W-:Y:S01]  /*0f00*/  @!P1 IADD3 R27, R33, R27, RZ ;  /* 0x0000001b211b9210 */ /* 0x000fe20007ffe0ff */
[----:B0-----:R-:W-:Y:S01]  /*0f10*/  @!P2 IMAD R33, R47, R18, RZ ;  /* 0x000000122f21a224 */ /* 0x001fe200078e02ff */
[----:B------:R-:W-:Y:S02]  /*0f20*/  @!P1 LEA R26, P6, R32, R16, 0x1 ;  /* 0x00000010201a9211 */ /* 0x000fe400078c08ff */
[----:B------:R-:W-:Y:S01]  /*0f30*/  @!P3 IADD3 R16, R35, R37, RZ ;  /* 0x000000252310b210 */ /* 0x000fe20007ffe0ff */
[----:B------:R-:W-:Y:S01]  /*0f40*/  @!P2 IMAD R19, R56, R19, R33 ;  /* 0x000000133813a224 */ /* 0x000fe200078e0221 */
[----:B---3--:R-:W-:Y:S01]  /*0f50*/  @!P2 MOV R31, R69 ;  /* 0x00000045001fa202 */ /* 0x008fe20000000f00 */
[----:B------:R-:W-:Y:S01]  /*0f60*/  @!P2 IMAD.MOV.U32 R30, RZ, RZ, R66 ;  /* 0x000000ffff1ea224 */ /* 0x000fe200078e0042 */
[----:B------:R-:W-:Y:S02]  /*0f70*/  @!P3 LEA.HI.X R25, R34, R25, R16, 0x1, P4 ;  /* 0x000000192219b211 */ /* 0x000fe400020f0c10 */
[----:B------:R-:W-:-:S02]  /*0f80*/  @!P1 LEA.HI.X R27, R32, R17, R27, 0x1, P6 ;  /* 0x00000011201b9211 */ /* 0x000fc400030f0c1b */
[----:B------:R-:W-:Y:S01]  /*0f90*/  SHF.R.S32.HI R33, RZ, 0x1f, R12 ;  /* 0x0000001fff217819 */ /* 0x000fe2000001140c */
[----:B------:R-:W0:Y:S01]  /*0fa0*/  @!P5 LDC.64 R16, c[0x0][0x220] ;  /* 0x00008800ff10db82 */ /* 0x000e220000000a00 */
[----:B------:R-:W-:Y:S02]  /*0fb0*/  ISETP.GE.U32.AND P4, PT, R12, UR16, PT ;  /* 0x000000100c007c0c */ /* 0x000fe4000bf86070 */
[----:B------:R-:W-:Y:S01]  /*0fc0*/  CS2R R50, SRZ ;  /* 0x0000000000327805 */ /* 0x000fe2000001ff00 */
[----:B------:R-:W-:Y:S01]  /*0fd0*/  @!P2 IMAD.WIDE.U32 R30, R56, R18, R30 ;  /* 0x00000012381ea225 */ /* 0x000fe200078e001e */
[----:B------:R-:W-:Y:S02]  /*0fe0*/  ISETP.GE.AND.EX P4, PT, R33, UR17, PT, P4 ;  /* 0x0000001121007c0c */ /* 0x000fe4000bf86340 */
[----:B------:R-:W-:Y:S02]  /*0ff0*/  SHF.R.S32.HI R39, RZ, 0x1f, R13 ;  /* 0x0000001fff277819 */ /* 0x000fe4000001140d */
[----:B------:R3:W4:Y:S01]  /*1000*/  @!P3 LDG.E R50, desc[UR10][R24.64] ;  /* 0x0000000a1832b981 */ /* 0x000722000c1e1900 */
[----:B------:R-:W-:-:S02]  /*1010*/  ISETP.GT.U32.OR P4, PT, R4, 0x2ff, P4 ;  /* 0x000002ff0400780c */ /* 0x000fc40002784470 */
[C---:B-1----:R-:W-:Y:S01]  /*1020*/  @!P2 LEA R18, P6, R30.reuse, R20, 0x1 ;  /* 0x000000141e12a211 */ /* 0x042fe200078c08ff */
[----:B------:R-:W-:Y:S01]  /*1030*/  @!P5 IMAD R20, R49, R22, RZ ;  /* 0x000000163114d224 */ /* 0x000fe200078e02ff */
[----:B------:R-:W-:Y:S02]  /*1040*/  @!P2 IADD3 R19, R31, R19, RZ ;  /* 0x000000131f13a210 */ /* 0x000fe40007ffe0ff */
[----:B------:R-:W-:Y:S01]  /*1050*/  ISETP.GE.U32.AND P3, PT, R13, UR16, PT ;  /* 0x000000100d007c0c */ /* 0x000fe2000bf66070 */
[----:B------:R-:W-:Y:S01]  /*1060*/  @!P5 IMAD R31, R55, R23, R20 ;  /* 0x00000017371fd224 */ /* 0x000fe200078e0214 */
[----:B------:R-:W-:Y:S02]  /*1070*/  @!P2 LEA.HI.X R19, R30, R21, R19, 0x1, P6 ;  /* 0x000000151e13a211 */ /* 0x000fe400030f0c13 */
[----:B------:R-:W-:Y:S02]  /*1080*/  ISETP.GE.AND.EX P3, PT, R39, UR17, PT, P3 ;  /* 0x0000001127007c0c */ /* 0x000fe4000bf66330 */
[----:B------:R-:W-:-:S02]  /*1090*/  @!P5 MOV R20, R66 ;  /* 0x000000420014d202 */ /* 0x000fc40000000f00 */
[----:B------:R-:W-:Y:S02]  /*10a0*/  CS2R R52, SRZ ;  /* 0x0000000000347805 */ /* 0x000fe4000001ff00 */
[----:B------:R-:W-:Y:S01]  /*10b0*/  @!P5 MOV R21, R69 ;  /* 0x000000450015d202 */ /* 0x000fe20000000f00 */
[----:B------:R1:W4:Y:S01]  /*10c0*/  @!P2 LDG.E R51, desc[UR10][R18.64] ;  /* 0x0000000a1233a981 */ /* 0x000322000c1e1900 */
[----:B------:R-:W-:Y:S01]  /*10d0*/  ISETP.GT.U32.OR P3, PT, R4, 0x2ff, P3 ;  /* 0x000002ff0400780c */ /* 0x000fe20001f64470 */
[----:B------:R-:W-:Y:S01]  /*10e0*/  @!P5 IMAD.WIDE.U32 R22, R55, R22, R20 ;  /* 0x000000163716d225 */ /* 0x000fe200078e0014 */
[----:B------:R-:W-:Y:S02]  /*10f0*/  SHF.R.S32.HI R35, RZ, 0x1f, R14 ;  /* 0x0000001fff237819 */ /* 0x000fe4000001140e */
[----:B------:R-:W2:Y:S01]  /*1100*/  @!P4 LDC.64 R20, c[0x0][0x270] ;  /* 0x00009c00ff14cb82 */ /* 0x000ea20000000a00 */
[----:B------:R2:W4:Y:S01]  /*1110*/  @P0 LDG.E R52, desc[UR10][R28.64] ;  /* 0x0000000a1c340981 */ /* 0x000522000c1e1900 */
[----:B------:R-:W-:-:S02]  /*1120*/  @!P5 IADD3 R23, R23, R31, RZ ;  /* 0x0000001f1717d210 */ /* 0x000fc40007ffe0ff */
[----:B0-----:R-:W-:-:S05]  /*1130*/  @!P5 LEA R30, P6, R22, R16, 0x1 ;  /* 0x00000010161ed211 */ /* 0x001fca00078c08ff */
[----:B---3--:R-:W0:Y:S01]  /*1140*/  @!P3 LDC.64 R24, c[0x0][0x270] ;  /* 0x00009c00ff18bb82 */ /* 0x008e220000000a00 */
[----:B------:R-:W-:Y:S02]  /*1150*/  @!P5 LEA.HI.X R31, R22, R17, R23, 0x1, P6 ;  /* 0x00000011161fd211 */ /* 0x000fe400030f0c17 */
[----:B------:R-:W-:Y:S02]  /*1160*/  ISETP.GE.U32.AND P6, PT, R14, UR16, PT ;  /* 0x000000100e007c0c */ /* 0x000fe4000bfc6070 */
[----:B------:R-:W-:Y:S01]  /*1170*/  SHF.R.S32.HI R37, RZ, 0x1f, R15 ;  /* 0x0000001fff257819 */ /* 0x000fe2000001140f */
[----:B------:R3:W4:Y:S01]  /*1180*/  @!P5 LDG.E R53, desc[UR10][R30.64] ;  /* 0x0000000a1e35d981 */ /* 0x000722000c1e1900 */
[----:B------:R-:W-:Y:S01]  /*1190*/  ISETP.GE.AND.EX P6, PT, R35, UR17, PT, P6 ;  /* 0x0000001123007c0c */ /* 0x000fe2000bfc6360 */
[----:B------:R-:W3:Y:S01]  /*11a0*/  @!P4 LDC.64 R16, c[0x0][0x220] ;  /* 0x00008800ff10cb82 */ /* 0x000ee20000000a00 */
[----:B------:R-:W-:Y:S02]  /*11b0*/  ISETP.GE.U32.AND P2, PT, R15, UR16, PT ;  /* 0x000000100f007c0c */ /* 0x000fe4000bf46070 */
[----:B------:R-:W-:-:S02]  /*11c0*/  ISETP.GT.U32.OR P6, PT, R4, 0x2ff, P6 ;  /* 0x000002ff0400780c */ /* 0x000fc400037c4470 */
[----:B------:R-:W-:-:S03]  /*11d0*/  ISETP.GE.AND.EX P2, PT, R37, UR17, PT, P2 ;  /* 0x0000001125007c0c */ /* 0x000fc6000bf46320 */
[----:B-1----:R-:W1:Y:S01]  /*11e0*/  @!P3 LDC.64 R18, c[0x0][0x220] ;  /* 0x00008800ff12bb82 */ /* 0x002e620000000a00 */
[----:B------:R-:W-:Y:S01]  /*11f0*/  ISETP.GT.U32.OR P2, PT, R4, 0x2ff, P2 ;  /* 0x000002ff0400780c */ /* 0x000fe20001744470 */
[----:B--2---:R-:W-:Y:S01]  /*1200*/  @!P4 IMAD R33, R33, R20, RZ ;  /* 0x000000142121c224 */ /* 0x004fe200078e02ff */
[----:B------:R-:W-:-:S03]  /*1210*/  @!P4 MOV R32, R66 ;  /* 0x000000420020c202 */ /* 0x000fc60000000f00 */
[C---:B------:R-:W-:Y:S01]  /*1220*/  @!P4 IMAD R29, R12.reuse, R21, R33 ;  /* 0x000000150c1dc224 */ /* 0x040fe200078e0221 */
[-C--:B------:R-:W-:Y:S01]  /*1230*/  @!P4 MOV R33, R69.reuse ;  /* 0x000000450021c202 */ /* 0x080fe20000000f00 */
[----:B------:R-:W2:Y:S01]  /*1240*/  @!P6 LDC.64 R22, c[0x0][0x270] ;  /* 0x00009c00ff16eb82 */ /* 0x000ea20000000a00 */
[----:B------:R-:W-:Y:S01]  /*1250*/  CS2R R60, SRZ ;  /* 0x00000000003c7805 */ /* 0x000fe2000001ff00 */
[----:B0-----:R-:W-:Y:S01]  /*1260*/  @!P3 IMAD R28, R39, R24, RZ ;  /* 0x00000018271cb224 */ /* 0x001fe200078e02ff */
[----:B---3--:R-:W-:Y:S01]  /*1270*/  @!P3 MOV R30, R66 ;  /* 0x00000042001eb202 */ /* 0x008fe20000000f00 */
[----:B------:R-:W-:Y:S01]  /*1280*/  @!P4 IMAD.WIDE.U32 R32, R12, R20, R32 ;  /* 0x000000140c20c225 */ /* 0x000fe200078e0020 */
[----:B------:R-:W-:Y:S02]  /*1290*/  @!P3 MOV R31, R69 ;  /* 0x00000045001fb202 */ /* 0x000fe40000000f00 */
[----:B------:R0:W3:Y:S01]  /*12a0*/  @!P1 LDG.E R60, desc[UR10][R26.64] ;  /* 0x0000000a1a3c9981 */ /* 0x0000e2000c1e1900 */
[----:B------:R-:W0:Y:S01]  /*12b0*/  @!P2 LDC.64 R20, c[0x0][0x270] ;  /* 0x00009c00ff14ab82 */ /* 0x000e220000000a00 */
[----:B------:R-:W-:Y:S01]  /*12c0*/  @!P3 IMAD R39, R13, R25, R28 ;  /* 0x000000190d27b224 */ /* 0x000fe200078e021c */
[----:B------:R-:W-:Y:S01]  /*12d0*/  @!P4 IADD3 R29, R33, R29, RZ ;  /* 0x0000001d211dc210 */ /* 0x000fe20007ffe0ff */
[----:B------:R-:W-:Y:S01]  /*12e0*/  @!P3 IMAD.WIDE.U32 R30, R13, R24, R30 ;  /* 0x000000180d1eb225 */ /* 0x000fe200078e001e */
[----:B------:R-:W-:Y:S01]  /*12f0*/  @!P4 LEA R28, P1, R32, R16, 0x1 ;  /* 0x00000010201cc211 */ /* 0x000fe200078208ff */
[----:B------:R-:W-:-:S03]  /*1300*/  HFMA2.MMA R63, -RZ, RZ, 0, 0 ;  /* 0x00000000ff3f7435 */ /* 0x000fc600000001ff */
[----:B------:R-:W5:Y:S01]  /*1310*/  @!P6 LDC.64 R24, c[0x0][0x220] ;  /* 0x00008800ff18eb82 */ /* 0x000f620000000a00 */
[----:B------:R-:W-:Y:S02]  /*1320*/  @!P4 LEA.HI.X R29, R32, R17, R29, 0x1, P1 ;  /* 0x00000011201dc211 */ /* 0x000fe400008f0c1d */
[----:B------:R-:W-:Y:S02]  /*1330*/  @!P3 IADD3 R31, R31, R39, RZ ;  /* 0x000000271f1fb210 */ /* 0x000fe40007ffe0ff */
[C---:B-1----:R-:W-:Y:S01]  /*1340*/  @!P3 LEA R18, P1, R30.reuse, R18, 0x1 ;  /* 0x000000121e12b211 */ /* 0x042fe200078208ff */
[----:B------:R-:W3:Y:S02]  /*1350*/  @!P4 LDG.E R61, desc[UR10][R28.64] ;  /* 0x0000000a1c3dc981 */ /* 0x000ee4000c1e1900 */
[----:B------:R-:W1:Y:S01]  /*1360*/  @!P2 LDC.64 R16, c[0x0][0x220] ;  /* 0x00008800ff10ab82 */ /* 0x000e620000000a00 */
[----:B------:R-:W-:Y:S01]  /*1370*/  @!P3 LEA.HI.X R19, R30, R19, R31, 0x1, P1 ;  /* 0x000000131e13b211 */ /* 0x000fe200008f0c1f */
[----:B--2---:R-:W-:-:S04]  /*1380*/  @!P6 IMAD R35, R35, R22, RZ ;  /* 0x000000162323e224 */ /* 0x004fc800078e02ff */
[----:B------:R2:W3:Y:S01]  /*1390*/  @!P3 LDG.E R63, desc[UR10][R18.64] ;  /* 0x0000000a123fb981 */ /* 0x0004e2000c1e1900 */
[----:B------:R-:W-:Y:S02]  /*13a0*/  @!P6 IMAD R35, R14, R23, R35 ;  /* 0x000000170e23e224 */ /* 0x000fe400078e0223 */
[----:B0-----:R-:W-:Y:S01]  /*13b0*/  @!P2 IMAD R26, R37, R20, RZ ;  /* 0x00000014251aa224 */ /* 0x001fe200078e02ff */
[----:B--2---:R-:W-:Y:S02]  /*13c0*/  @!P6 MOV R18, R66 ;  /* 0x000000420012e202 */ /* 0x004fe40000000f00 */
[----:B------:R-:W-:-:S03]  /*13d0*/  @!P6 MOV R19, R69 ;  /* 0x000000450013e202 */ /* 0x000fc60000000f00 */
[----:B------:R-:W-:Y:S01]  /*13e0*/  @!P6 IMAD.WIDE.U32 R22, R14, R22, R18 ;  /* 0x000000160e16e225 */ /* 0x000fe200078e0012 */
[----:B------:R-:W-:Y:S02]  /*13f0*/  @!P2 MOV R18, R66 ;  /* 0x000000420012a202 */ /* 0x000fe40000000f00 */
[----:B------:R-:W-:Y:S01]  /*1400*/  @!P2 MOV R19, R69 ;  /* 0x000000450013a202 */ /* 0x000fe20000000f00 */
[----:B------:R-:W-:Y:S01]  /*1410*/  @!P2 IMAD R27, R15, R21, R26 ;  /* 0x000000150f1ba224 */ /* 0x000fe200078e021a */
[----:B------:R-:W-:Y:S02]  /*1420*/  @!P6 IADD3 R23, R23, R35, RZ ;  /* 0x000000231717e210 */ /* 0x000fe40007ffe0ff */
[C---:B-----5:R-:W-:Y:S01]  /*1430*/  @!P6 LEA R24, P1, R22.reuse, R24, 0x1 ;  /* 0x000000181618e211 */ /* 0x060fe200078208ff */
[----:B------:R-:W-:Y:S01]  /*1440*/  @!P2 IMAD.WIDE.U32 R20, R15, R20, R18 ;  /* 0x000000140f14a225 */ /* 0x000fe200078e0012 */
[----:B------:R-:W-:Y:S02]  /*1450*/  CS2R R64, SRZ ;  /* 0x0000000000407805 */ /* 0x000fe4000001ff00 */
[----:B------:R-:W-:-:S02]  /*1460*/  @!P6 LEA.HI.X R25, R22, R25, R23, 0x1, P1 ;  /* 0x000000191619e211 */ /* 0x000fc400008f0c17 */
[----:B------:R-:W-:Y:S02]  /*1470*/  @!P2 IADD3 R21, R21, R27, RZ ;  /* 0x0000001b1515a210 */ /* 0x000fe40007ffe0ff */
[C---:B-1----:R-:W-:Y:S01]  /*1480*/  @!P2 LEA R16, P3, R20.reuse, R16, 0x1 ;  /* 0x000000101410a211 */ /* 0x042fe200078608ff */
[----:B------:R0:W2:Y:S03]  /*1490*/  @!P6 LDG.E R64, desc[UR10][R24.64] ;  /* 0x0000000a1840e981 */ /* 0x0000a6000c1e1900 */
[----:B------:R-:W-:-:S05]  /*14a0*/  @!P2 LEA.HI.X R17, R20, R17, R21, 0x1, P3 ;  /* 0x000000111411a211 */ /* 0x000fca00018f0c15 */
[----:B------:R1:W5:Y:S01]  /*14b0*/  @!P2 LDG.E R65, desc[UR10][R16.64] ;  /* 0x0000000a1041a981 */ /* 0x000362000c1e1900 */
[----:B------:R-:W-:-:S04]  /*14c0*/  PRMT R18, R40, 0x7632, R18 ;  /* 0x0000763228127816 */ /* 0x000fc80000000012 */
[----:B------:R-:W-:Y:S01]  /*14d0*/  SHF.L.U32 R19, R18, 0x10, RZ ;  /* 0x0000001012137819 */ /* 0x000fe200000006ff */
[----:B------:R-:W-:-:S04]  /*14e0*/  IMAD.U32 R18, R40, 0x10000, RZ ;  /* 0x0001000028127824 */ /* 0x000fc800078e00ff */
[----:B------:R-:W-:Y:S01]  /*14f0*/  FMUL.FTZ R21, R19, R19 ;  /* 0x0000001313157220 */ /* 0x000fe20000410000 */
[----:B------:R-:W-:-:S04]  /*1500*/  PRMT R20, R41, 0x7632, R20 ;  /* 0x0000763229147816 */ /* 0x000fc80000000014 */
[----:B------:R-:W-:Y:S01]  /*1510*/  SHF.L.U32 R23, R20, 0x10, RZ ;  /* 0x0000001014177819 */ /* 0x000fe200000006ff */
[----:B0-----:R-:W-:Y:S01]  /*1520*/  FFMA.FTZ R24, R18, R18, R21 ;  /* 0x0000001212187223 */ /* 0x001fe20000010015 */
[----:B------:R-:W-:Y:S02]  /*1530*/  SHF.L.U32 R22, R41, 0x10, RZ ;  /* 0x0000001029167819 */ /* 0x000fe400000006ff */
[----:B------:R-:W-:Y:S01]  /*1540*/  PRMT R20, R42, 0x7632, R20 ;  /* 0x000076322a147816 */ /* 0x000fe20000000014 */
[----:B-1----:R-:W-:Y:S01]  /*1550*/  FMUL.FTZ R17, R23, R23 ;  /* 0x0000001717117220 */ /* 0x002fe20000410000 */
[----:B------:R-:W-:Y:S02]  /*1560*/  FADD.FTZ R26, R18, R19 ;  /* 0x00000013121a7221 */ /* 0x000fe40000010000 */
[----:B------:R-:W-:Y:S01]  /*1570*/  SHF.L.U32 R21, R20, 0x10, RZ ;  /* 0x0000001014157819 */ /* 0x000fe200000006ff */
[----:B------:R-:W-:Y:S01]  /*1580*/  FADD.FTZ R23, R22, R23 ;  /* 0x0000001716177221 */ /* 0x000fe20000010000 */
[----:B------:R-:W-:Y:S01]  /*1590*/  SHF.L.U32 R20, R42, 0x10, RZ ;  /* 0x000000102a147819 */ /* 0x000fe200000006ff */
[----:B------:R-:W-:-:S02]  /*15a0*/  FFMA.FTZ R22, R22, R22, R17 ;  /* 0x0000001616167223 */ /* 0x000fc40000010011 */
[----:B------:R-:W-:Y:S01]  /*15b0*/  FMUL.FTZ R17, R21, R21 ;  /* 0x0000001515117220 */ /* 0x000fe20000410000 */
[----:B----4-:R-:W-:Y:S01]  /*15c0*/  PRMT R16, R43, 0x7632, R16 ;  /* 0x000076322b107816 */ /* 0x010fe20000000010 */
[----:B------:R-:W-:-:S03]  /*15d0*/  FADD.FTZ R21, R20, R21 ;  /* 0x0000001514157221 */ /* 0x000fc60000010000 */
[----:B------:R-:W-:Y:S01]  /*15e0*/  SHF.L.U32 R16, R16, 0x10, RZ ;  /* 0x0000001010107819 */ /* 0x000fe200000006ff */
[----:B------:R-:W-:Y:S01]  /*15f0*/  FFMA.FTZ R20, R20, R20, R17 ;  /* 0x0000001414147223 */ /* 0x000fe20000010011 */
[----:B------:R-:W-:Y:S02]  /*1600*/  SHF.L.U32 R19, R43, 0x10, RZ ;  /* 0x000000102b137819 */ /* 0x000fe400000006ff */
[----:B------:R-:W-:-:S04]  /*1610*/  PRMT R18, R44, 0x7632, R18 ;  /* 0x000076322c127816 */ /* 0x000fc80000000012 */
[----:B------:R-:W-:Y:S01]  /*1620*/  SHF.L.U32 R28, R18, 0x10, RZ ;  /* 0x00000010121c7819 */ /* 0x000fe200000006ff */
[----:B------:R-:W-:Y:S01]  /*1630*/  FMUL.FTZ R18, R16, R16 ;  /* 0x0000001010127220 */ /* 0x000fe20000410000 */
[----:B------:R-:W-:Y:S01]  /*1640*/  SHF.L.U32 R17, R44, 0x10, RZ ;  /* 0x000000102c117819 */ /* 0x000fe200000006ff */
[C---:B------:R-:W-:Y:S02]  /*1650*/  FADD.FTZ R16, R19.reuse, R16 ;  /* 0x0000001013107221 */ /* 0x040fe40000010000 */
[----:B------:R-:W-:Y:S01]  /*1660*/  FMUL.FTZ R30, R28, R28 ;  /* 0x0000001c1c1e7220 */ /* 0x000fe20000410000 */
[----:B------:R-:W-:Y:S01]  /*1670*/  FFMA.FTZ R19, R19, R19, R18 ;  /* 0x0000001313137223 */ /* 0x000fe20000010012 */
[C---:B------:R-:W-:Y:S02]  /*1680*/  FADD.FTZ R18, R17.reuse, R28 ;  /* 0x0000001c11127221 */ /* 0x040fe40000010000 */
[----:B------:R-:W-:Y:S01]  /*1690*/  FFMA.FTZ R17, R17, R17, R30 ;  /* 0x0000001111117223 */ /* 0x000fe2000001001e */
[----:B------:R-:W-:-:S04]  /*16a0*/  PRMT R33, R46, 0x7632, R33 ;  /* 0x000076322e217816 */ /* 0x000fc80000000021 */
[----:B------:R-:W-:-:S05]  /*16b0*/  SHF.L.U32 R33, R33, 0x10, RZ ;  /* 0x0000001021217819 */ /* 0x000fca00000006ff */
[----:B------:R-:W-:Y:S01]  /*16c0*/  FMUL.FTZ R35, R33, R33 ;  /* 0x0000002121237220 */ /* 0x000fe20000410000 */
[----:B------:R-:W-:-:S04]  /*16d0*/  PRMT R27, R50, 0x7632, R27 ;  /* 0x00007632321b7816 */ /* 0x000fc8000000001b */
[----:B------:R-:W-:Y:S02]  /*16e0*/  SHF.L.U32 R30, R27, 0x10, RZ ;  /* 0x000000101b1e7819 */ /* 0x000fe400000006ff */
[----:B------:R-:W-:-:S03]  /*16f0*/  SHF.L.U32 R27, R50, 0x10, RZ ;  /* 0x00000010321b7819 */ /* 0x000fc600000006ff */
[----:B------:R-:W-:Y:S01]  /*1700*/  FMUL.FTZ R32, R30, R30 ;  /* 0x0000001e1e207220 */ /* 0x000fe20000410000 */
[----:B------:R-:W-:Y:S02]  /*1710*/  PRMT R29, R51, 0x7632, R29 ;  /* 0x00007632331d7816 */ /* 0x000fe4000000001d */
[C---:B------:R-:W-:Y:S02]  /*1720*/  PRMT R25, R52.reuse, 0x7632, R25 ;  /* 0x0000763234197816 */ /* 0x040fe40000000019 */
[----:B------:R-:W-:Y:S02]  /*1730*/  SHF.L.U32 R34, R29, 0x10, RZ ;  /* 0x000000101d227819 */ /* 0x000fe400000006ff */
[----:B------:R-:W-:Y:S02]  /*1740*/  SHF.L.U32 R28, R25, 0x10, RZ ;  /* 0x00000010191c7819 */ /* 0x000fe400000006ff */
[----:B------:R-:W-:Y:S01]  /*1750*/  SHF.L.U32 R25, R52, 0x10, RZ ;  /* 0x0000001034197819 */ /* 0x000fe200000006ff */
[----:B------:R-:W-:Y:S01]  /*1760*/  FADD.FTZ R29, R27, R30 ;  /* 0x0000001e1b1d7221 */ /* 0x000fe20000010000 */
[----:B------:R-:W-:Y:S01]  /*1770*/  SHF.L.U32 R31, R51, 0x10, RZ ;  /* 0x00000010331f7819 */ /* 0x000fe200000006ff */
[----:B------:R-:W-:Y:S01]  /*1780*/  FMUL.FTZ R30, R28, R28 ;  /* 0x0000001c1c1e7220 */ /* 0x000fe20000410000 */
[----:B------:R-:W-:Y:S01]  /*1790*/  FFMA.FTZ R27, R27, R27, R32 ;  /* 0x0000001b1b1b7223 */ /* 0x000fe20000010020 */
[----:B------:R-:W-:Y:S01]  /*17a0*/  FMUL.FTZ R32, R34, R34 ;  /* 0x0000002222207220 */ /* 0x000fe20000410000 */
[C---:B------:R-:W-:Y:S01]  /*17b0*/  FADD.FTZ R28, R25.reuse, R28 ;  /* 0x0000001c191c7221 */ /* 0x040fe20000010000 */
[----:B------:R-:W-:Y:S01]  /*17c0*/  FFMA.FTZ R30, R25, R25, R30 ;  /* 0x00000019191e7223 */ /* 0x000fe2000001001e */
[C---:B------:R-:W-:Y:S01]  /*17d0*/  FADD.FTZ R25, R31.reuse, R34 ;  /* 0x000000221f197221 */ /* 0x040fe20000010000 */
[----:B------:R-:W-:Y:S01]  /*17e0*/  FFMA.FTZ R32, R31, R31, R32 ;  /* 0x0000001f1f207223 */ /* 0x000fe20000010020 */
[----:B------:R-:W-:Y:S01]  /*17f0*/  PRMT R31, R53, 0x7632, R31 ;  /* 0x00007632351f7816 */ /* 0x000fe2000000001f */
[----:B------:R-:W-:Y:S01]  /*1800*/  FADD.FTZ R28, RZ, R28 ;  /* 0x0000001cff1c7221 */ /* 0x000fe20000010000 */
[----:B------:R-:W-:-:S02]  /*1810*/  FADD.FTZ R30, RZ, R30 ;  /* 0x0000001eff1e7221 */ /* 0x000fc40000010000 */
[----:B------:R-:W-:Y:S01]  /*1820*/  SHF.L.U32 R34, R31, 0x10, RZ ;  /* 0x000000101f227819 */ /* 0x000fe200000006ff */
[----:B------:R-:W-:Y:S01]  /*1830*/  FADD.FTZ R28, R28, R29 ;  /* 0x0000001d1c1c7221 */ /* 0x000fe20000010000 */
[----:B------:R-:W-:Y:S01]  /*1840*/  SHF.L.U32 R29, R53, 0x10, RZ ;  /* 0x00000010351d7819 */ /* 0x000fe200000006ff */
[----:B------:R-:W-:Y:S02]  /*1850*/  FADD.FTZ R27, R30, R27 ;  /* 0x0000001b1e1b7221 */ /* 0x000fe40000010000 */
[----:B------:R-:W-:Y:S01]  /*1860*/  FMUL.FTZ R30, R34, R34 ;  /* 0x00000022221e7220 */ /* 0x000fe20000410000 */
[----:B------:R-:W-:Y:S01]  /*1870*/  FADD.FTZ R25, R28, R25 ;  /* 0x000000191c197221 */ /* 0x000fe20000010000 */
[----:B------:R-:W-:Y:S01]  /*1880*/  SHF.L.U32 R28, R46, 0x10, RZ ;  /* 0x000000102e1c7819 */ /* 0x000fe200000006ff */
[C---:B------:R-:W-:Y:S01]  /*1890*/  FADD.FTZ R34, R29.reuse, R34 ;  /* 0x000000221d227221 */ /* 0x040fe20000010000 */
[----:B------:R-:W-:Y:S01]  /*18a0*/  FFMA.FTZ R31, R29, R29, R30 ;  /* 0x0000001d1d1f7223 */ /* 0x000fe2000001001e */
[----:B------:R-:W-:-:S02]  /*18b0*/  FADD.FTZ R32, R27, R32 ;  /* 0x000000201b207221 */ /* 0x000fc40000010000 */
[----:B------:R-:W-:Y:S01]  /*18c0*/  FADD.FTZ R29, R25, R34 ;  /* 0x00000022191d7221 */ /* 0x000fe20000010000 */
[C---:B------:R-:W-:Y:S01]  /*18d0*/  FADD.FTZ R25, R28.reuse, R33 ;  /* 0x000000211c197221 */ /* 0x040fe20000010000 */
[----:B------:R-:W-:Y:S01]  /*18e0*/  FFMA.FTZ R27, R28, R28, R35 ;  /* 0x0000001c1c1b7223 */ /* 0x000fe20000010023 */
[----:B------:R-:W-:Y:S01]  /*18f0*/  PRMT R28, R48, 0x7632, R28 ;  /* 0x00007632301c7816 */ /* 0x000fe2000000001c */
[----:B------:R-:W-:Y:S01]  /*1900*/  FADD.FTZ R31, R32, R31 ;  /* 0x0000001f201f7221 */ /* 0x000fe20000010000 */
[----:B------:R-:W-:Y:S02]  /*1910*/  FADD.FTZ R26, R29, R26 ;  /* 0x0000001a1d1a7221 */ /* 0x000fe40000010000 */
[----:B------:R-:W-:Y:S01]  /*1920*/  SHF.L.U32 R28, R28, 0x10, RZ ;  /* 0x000000101c1c7819 */ /* 0x000fe200000006ff */
[----:B------:R-:W-:Y:S01]  /*1930*/  FADD.FTZ R31, R31, R24 ;  /* 0x000000181f1f7221 */ /* 0x000fe20000010000 */
[----:B------:R-:W-:Y:S01]  /*1940*/  FADD.FTZ R26, R26, R23 ;  /* 0x000000171a1a7221 */ /* 0x000fe20000010000 */
[----:B------:R-:W-:Y:S01]  /*1950*/  IMAD.U32 R23, R48, 0x10000, RZ ;  /* 0x0001000030177824 */ /* 0x000fe200078e00ff */
[----:B---3--:R-:W-:Y:S01]  /*1960*/  PRMT R29, R60, 0x7632, R29 ;  /* 0x000076323c1d7816 */ /* 0x008fe2000000001d */
[----:B------:R-:W-:Y:S01]  /*1970*/  FMUL.FTZ R24, R28, R28 ;  /* 0x0000001c1c187220 */ /* 0x000fe20000410000 */
[----:B------:R-:W-:Y:S01]  /*1980*/  FADD.FTZ R31, R31, R22 ;  /* 0x000000161f1f7221 */ /* 0x000fe20000010000 */
[----:B------:R-:W-:Y:S01]  /*1990*/  FADD.FTZ R22, R23, R28 ;  /* 0x0000001c17167221 */ /* 0x000fe20000010000 */
[----:B------:R-:W-:Y:S01]  /*19a0*/  SHF.L.U32 R33, R29, 0x10, RZ ;  /* 0x000000101d217819 */ /* 0x000fe200000006ff */
[----:B------:R-:W-:Y:S01]  /*19b0*/  FFMA.FTZ R23, R23, R23, R24 ;  /* 0x0000001717177223 */ /* 0x000fe20000010018 */
[----:B------:R-:W-:Y:S01]  /*19c0*/  FADD.FTZ R29, R26, R21 ;  /* 0x000000151a1d7221 */ /* 0x000fe20000010000 */
[----:B------:R-:W-:Y:S01]  /*19d0*/  FADD.FTZ R24, R31, R20 ;  /* 0x000000141f187221 */ /* 0x000fe20000010000 */
[----:B------:R-:W-:-:S03]  /*19e0*/  PRMT R26, R61, 0x7632, R26 ;  /* 0x000076323d1a7816 */ /* 0x000fc6000000001a */
[----:B------:R-:W-:Y:S01]  /*19f0*/  FADD.FTZ R24, R24, R19 ;  /* 0x0000001318187221 */ /* 0x000fe20000010000 */
[----:B------:R-:W-:Y:S01]  /*1a00*/  FADD.FTZ R29, R29, R16 ;  /* 0x000000101d1d7221 */ /* 0x000fe20000010000 */
[----:B------:R-:W-:Y:S02]  /*1a10*/  SHF.L.U32 R19, R26, 0x10, RZ ;  /* 0x000000101a137819 */ /* 0x000fe400000006ff */
[----:B------:R-:W-:Y:S01]  /*1a20*/  FADD.FTZ R24, R24, R17 ;  /* 0x0000001118187221 */ /* 0x000fe20000010000 */
[----:B------:R-:W-:Y:S02]  /*1a30*/  SHF.L.U32 R16, R61, 0x10, RZ ;  /* 0x000000103d107819 */ /* 0x000fe400000006ff */
[----:B------:R-:W-:Y:S01]  /*1a40*/  PRMT R28, R63, 0x7632, R28 ;  /* 0x000076323f1c7816 */ /* 0x000fe2000000001c */
[----:B------:R-:W-:Y:S01]  /*1a50*/  FADD.FTZ R18, R29, R18 ;  /* 0x000000121d127221 */ /* 0x000fe20000010000 */
[----:B------:R-:W-:Y:S02]  /*1a60*/  FMUL.FTZ R17, R19, R19 ;  /* 0x0000001313117220 */ /* 0x000fe40000410000 */
[----:B------:R-:W-:Y:S01]  /*1a70*/  SHF.L.U32 R29, R28, 0x10, RZ ;  /* 0x000000101c1d7819 */ /* 0x000fe200000006ff */
[----:B------:R-:W-:Y:S01]  /*1a80*/  FADD.FTZ R25, R18, R25 ;  /* 0x0000001912197221 */ /* 0x000fe20000010000 */
[----:B------:R-:W-:Y:S01]  /*1a90*/  FADD.FTZ R19, R16, R19 ;  /* 0x0000001310137221 */ /* 0x000fe20000010000 */
[----:B------:R-:W-:Y:S01]  /*1aa0*/  SHF.L.U32 R30, R60, 0x10, RZ ;  /* 0x000000103c1e7819 */ /* 0x000fe200000006ff */
[----:B------:R-:W-:Y:S01]  /*1ab0*/  FFMA.FTZ R16, R16, R16, R17 ;  /* 0x0000001010107223 */ /* 0x000fe20000010011 */
[----:B------:R-:W-:Y:S01]  /*1ac0*/  SHF.L.U32 R18, R63, 0x10, RZ ;  /* 0x000000103f127819 */ /* 0x000fe200000006ff */
[----:B------:R-:W-:Y:S01]  /*1ad0*/  FMUL.FTZ R17, R29, R29 ;  /* 0x0000001d1d117220 */ /* 0x000fe20000410000 */
[----:B------:R-:W-:Y:S01]  /*1ae0*/  FMUL.FTZ R35, R33, R33 ;  /* 0x0000002121237220 */ /* 0x000fe20000410000 */
[----:B------:R-:W-:Y:S01]  /*1af0*/  FADD.FTZ R24, R24, R27 ;  /* 0x0000001b18187221 */ /* 0x000fe20000010000 */
[----:B------:R-:W-:Y:S01]  /*1b00*/  FADD.FTZ R25, R25, R22 ;  /* 0x0000001619197221 */ /* 0x000fe20000010000 */
[----:B------:R-:W-:Y:S01]  /*1b10*/  FADD.FTZ R20, R30, R33 ;  /* 0x000000211e147221 */ /* 0x000fe20000010000 */
[C---:B------:R-:W-:Y:S01]  /*1b20*/  FADD.FTZ R22, R18.reuse, R29 ;  /* 0x0000001d12167221 */ /* 0x040fe20000010000 */
[----:B------:R-:W-:Y:S01]  /*1b30*/  FFMA.FTZ R17, R18, R18, R17 ;  /* 0x0000001212117223 */ /* 0x000fe20000010011 */
[----:B------:R-:W-:Y:S01]  /*1b40*/  FFMA.FTZ R21, R30, R30, R35 ;  /* 0x0000001e1e157223 */ /* 0x000fe20000010023 */
[----:B------:R-:W-:Y:S01]  /*1b50*/  FADD.FTZ R24, R24, R23 ;  /* 0x0000001718187221 */ /* 0x000fe20000010000 */
[----:B------:R-:W-:-:S03]  /*1b60*/  FADD.FTZ R20, R25, R20 ;  /* 0x0000001419147221 */ /* 0x000fc60000010000 */
[----:B------:R-:W-:Y:S01]  /*1b70*/  FADD.FTZ R21, R24, R21 ;  /* 0x0000001518157221 */ /* 0x000fe20000010000 */
[----:B--2---:R-:W-:-:S04]  /*1b80*/  PRMT R18, R64, 0x7632, R18 ;  /* 0x0000763240127816 */ /* 0x004fc80000000012 */
[----:B------:R-:W-:Y:S02]  /*1b90*/  SHF.L.U32 R23, R18, 0x10, RZ ;  /* 0x0000001012177819 */ /* 0x000fe400000006ff */
[----:B-----5:R-:W-:Y:S02]  /*1ba0*/  PRMT R25, R65, 0x7632, R25 ;  /* 0x0000763241197816 */ /* 0x020fe40000000019 */
[----:B------:R-:W-:Y:S02]  /*1bb0*/  SHF.L.U32 R18, R64, 0x10, RZ ;  /* 0x0000001040127819 */ /* 0x000fe400000006ff */
[----:B------:R-:W-:Y:S01]  /*1bc0*/  SHF.L.U32 R24, R25, 0x10, RZ ;  /* 0x0000001019187819 */ /* 0x000fe200000006ff */
[----:B------:R-:W-:Y:S01]  /*1bd0*/  FMUL.FTZ R25, R23, R23 ;  /* 0x0000001717197220 */ /* 0x000fe20000410000 */
[----:B------:R-:W-:Y:S01]  /*1be0*/  FADD.FTZ R16, R21, R16 ;  /* 0x0000001015107221 */ /* 0x000fe20000010000 */
[----:B------:R-:W-:Y:S01]  /*1bf0*/  FADD.FTZ R19, R20, R19 ;  /* 0x0000001314137221 */ /* 0x000fe20000010000 */
[----:B------:R-:W-:Y:S01]  /*1c00*/  SHF.L.U32 R21, R65, 0x10, RZ ;  /* 0x0000001041157819 */ /* 0x000fe200000006ff */
[C---:B------:R-:W-:Y:S01]  /*1c10*/  FADD.FTZ R20, R18.reuse, R23 ;  /* 0x0000001712147221 */ /* 0x040fe20000010000 */
[----:B------:R-:W-:Y:S01]  /*1c20*/  FFMA.FTZ R25, R18, R18, R25 ;  /* 0x0000001212197223 */ /* 0x000fe20000010019 */
[----:B------:R-:W-:Y:S01]  /*1c30*/  FMUL.FTZ R18, R24, R24 ;  /* 0x0000001818127220 */ /* 0x000fe20000410000 */
[----:B------:R-:W-:Y:S01]  /*1c40*/  FADD.FTZ R16, R16, R17 ;  /* 0x0000001110107221 */ /* 0x000fe20000010000 */
[----:B------:R-:W-:Y:S01]  /*1c50*/  FADD.FTZ R19, R19, R22 ;  /* 0x0000001613137221 */ /* 0x000fe20000010000 */
[C---:B------:R-:W-:Y:S01]  /*1c60*/  FADD.FTZ R24, R21.reuse, R24 ;  /* 0x0000001815187221 */ /* 0x040fe20000010000 */
[----:B------:R-:W-:Y:S01]  /*1c70*/  FFMA.FTZ R21, R21, R21, R18 ;  /* 0x0000001515157223 */ /* 0x000fe20000010012 */
[----:B------:R-:W-:Y:S01]  /*1c80*/  FADD.FTZ R16, R16, R25 ;  /* 0x0000001910107221 */ /* 0x000fe20000010000 */
[----:B------:R-:W-:-:S03]  /*1c90*/  FADD.FTZ R19, R19, R20 ;  /* 0x0000001413137221 */ /* 0x000fc60000010000 */
[----:B------:R-:W-:Y:S01]  /*1ca0*/  FADD.FTZ R16, R16, R21 ;  /* 0x0000001510107221 */ /* 0x000fe20000010000 */
[----:B------:R-:W-:-:S04]  /*1cb0*/  FADD.FTZ R24, R19, R24 ;  /* 0x0000001813187221 */ /* 0x000fc80000010000 */
        /* <DEDUP_REMOVED lines=37> */
[----:B------:R-:W3:Y:S04]  /*1f10*/  LDS.128 R36, [UR7+0x40] ;  /* 0x00004007ff247984 */ /* 0x000ee80008000c00 */
[----:B------:R-:W4:Y:S04]  /*1f20*/  LDS.128 R16, [UR7+0x50] ;  /* 0x00005007ff107984 */ /* 0x000f280008000c00 */
[----:B------:R-:W5:Y:S01]  /*1f30*/  LDS.128 R32, [UR7+0x60] ;  /* 0x00006007ff207984 */ /* 0x000f620008000c00 */
        /* <DEDUP_REMOVED lines=11> */
[----:B------:R-:W-:Y:S02]  /*1ff0*/  FADD.FTZ R36, R28, R37 ;  /* 0x000000251c247221 */ /* 0x000fe40000010000 */
[----:B------:R-:W2:Y:S01]  /*2000*/  LDS.128 R28, [UR7+0x90] ;  /* 0x00009007ff1c7984 */ /* 0x000ea20008000c00 */
[----:B------:R-:W-:Y:S01]  /*2010*/  FADD.FTZ R71, R71, R38 ;  /* 0x0000002647477221 */ /* 0x000fe20000010000 */
[----:B------:R-:W-:-:S03]  /*2020*/  FADD.FTZ R36, R36, R39 ;  /* 0x0000002724247221 */ /* 0x000fc60000010000 */
[----:B----4-:R-:W-:Y:S01]  /*2030*/  FADD.FTZ R71, R71, R16 ;  /* 0x0000001047477221 */ /* 0x010fe20000010000 */
[----:B------:R-:W-:Y:S02]  /*2040*/  FADD.FTZ R16, R36, R17 ;  /* 0x0000001124107221 */ /* 0x000fe40000010000 */
[----:B------:R-:W3:Y:S01]  /*2050*/  LDS.128 R36, [UR7+0xa0] ;  /* 0x0000a007ff247984 */ /* 0x000ee20008000c00 */
[----:B------:R-:W-:Y:S01]  /*2060*/  FADD.FTZ R71, R71, R18 ;  /* 0x0000001247477221 */ /* 0x000fe20000010000 */
[----:B------:R-:W-:-:S03]  /*2070*/  FADD.FTZ R16, R16, R19 ;  /* 0x0000001310107221 */ /* 0x000fc60000010000 */
[----:B-----5:R-:W-:Y:S01]  /*2080*/  FADD.FTZ R71, R71, R32 ;  /* 0x0000002047477221 */ /* 0x020fe20000010000 */
[----:B------:R-:W-:Y:S02]  /*2090*/  FADD.FTZ R32, R16, R33 ;  /* 0x0000002110207221 */ /* 0x000fe40000010000 */
[----:B------:R-:W4:Y:S01]  /*20a0*/  LDS.128 R16, [UR7+0xb0] ;  /* 0x0000b007ff107984 */ /* 0x000f220008000c00 */
[----:B------:R-:W-:Y:S01]  /*20b0*/  FADD.FTZ R71, R71, R34 ;  /* 0x0000002247477221 */ /* 0x000fe20000010000 */
[----:B------:R-:W-:-:S03]  /*20c0*/  FADD.FTZ R32, R32, R35 ;  /* 0x0000002320207221 */ /* 0x000fc60000010000 */
[----:B0-----:R-:W-:Y:S01]  /*20d0*/  FADD.FTZ R71, R71, R24 ;  /* 0x0000001847477221 */ /* 0x001fe20000010000 */
[----:B------:R-:W-:Y:S02]  /*20e0*/  FADD.FTZ R24, R32, R25 ;  /* 0x0000001920187221 */ /* 0x000fe40000010000 */
[----:B------:R-:W0:Y:S01]  /*20f0*/  LDS.128 R32, [UR7+0xc0] ;  /* 0x0000c007ff207984 */ /* 0x000e220008000c00 */
[----:B------:R-:W-:Y:S01]  /*2100*/  FADD.FTZ R71, R71, R26 ;  /* 0x0000001a47477221 */ /* 0x000fe20000010000 */
[----:B------:R-:W-:Y:S02]  /*2110*/  FADD.FTZ R26, R24, R27 ;  /* 0x0000001b181a7221 */ /* 0x000fe40000010000 */
[----:B------:R-:W5:Y:S01]  /*2120*/  LDS.64 R24, [UR7+0xd0] ;  /* 0x0000d007ff187984 */ /* 0x000f620008000a00 */
[----:B-1----:R-:W-:Y:S01]  /*2130*/  FADD.FTZ R71, R71, R20 ;  /* 0x0000001447477221 */ /* 0x002fe20000010000 */
[----:B------:R-:W-:-:S03]  /*2140*/  FADD.FTZ R26, R26, R21 ;  /* 0x000000151a1a7221 */ /* 0x000fc60000010000 */
[----:B------:R-:W-:Y:S01]  /*2150*/  FADD.FTZ R71, R71, R22 ;  /* 0x0000001647477221 */ /* 0x000fe20000010000 */
[----:B------:R-:W-:-:S03]  /*2160*/  FADD.FTZ R26, R26, R23 ;  /* 0x000000171a1a7221 */ /* 0x000fc60000010000 */
[----:B--2---:R-:W-:Y:S01]  /*2170*/  FADD.FTZ R71, R71, R28 ;  /* 0x0000001c47477221 */ /* 0x004fe20000010000 */
[----:B------:R-:W-:-:S03]  /*2180*/  FADD.FTZ R26, R26, R29 ;  /* 0x0000001d1a1a7221 */ /* 0x000fc60000010000 */
[----:B------:R-:W-:Y:S01]  /*2190*/  FADD.FTZ R71, R71, R30 ;  /* 0x0000001e47477221 */ /* 0x000fe20000010000 */
[----:B------:R-:W-:-:S03]  /*21a0*/  FADD.FTZ R26, R26, R31 ;  /* 0x0000001f1a1a7221 */ /* 0x000fc60000010000 */
        /* <DEDUP_REMOVED lines=12> */
[----:B-----5:R-:W-:Y:S01]  /*2270*/  FADD.FTZ R24, R71, R24 ;  /* 0x0000001847187221 */ /* 0x020fe20000010000 */
[----:B------:R-:W-:-:S07]  /*2280*/  FADD.FTZ R25, R26, R25 ;  /* 0x000000191a197221 */ /* 0x000fce0000010000 */
.L_x_3156:
[----:B------:R-:W-:Y:S05]  /*2290*/  BSYNC B0 ;  /* 0x0000000000007941 */ /* 0x000fea0003800000 */
.L_x_3155:
        /* <DEDUP_REMOVED lines=11> */
[----:B------:R-:W-:Y:S02]  /*2350*/  PRMT R39, R50, 0x7632, R39 ;  /* 0x0000763232277816 */ /* 0x000fe40000000027 */
[----:B------:R-:W-:-:S02]  /*2360*/  PRMT R38, R51, 0x7632, R38 ;  /* 0x0000763233267816 */ /* 0x000fc40000000026 */
[----:B-1----:R-:W-:Y:S02]  /*2370*/  ISETP.GE.U32.AND P1, PT, R71, 0x2, PT ;  /* 0x000000024700780c */ /* 0x002fe40003f26070 */
[----:B------:R-:W-:Y:S02]  /*2380*/  PRMT R37, R53, 0x7632, R37 ;  /* 0x0000763235257816 */ /* 0x000fe40000000025 */
[----:B------:R-:W-:Y:S02]  /*2390*/  PRMT R33, R65, 0x7632, R33 ;  /* 0x0000763241217816 */ /* 0x000fe40000000021 */
[----:B------:R-:W-:-:S07]  /*23a0*/  PRMT R70, R52, 0x7632, R70 ;  /* 0x0000763234467816 */ /* 0x000fce0000000046 */
[----:B------:R-:W-:Y:S05]  /*23b0*/  @!P1 BRA `(.L_x_3157) ;  /* 0x0000000800909947 */ /* 0x000fea0003800000 */
[----:B------:R-:W-:Y:S05]  /*23c0*/  @P3 BRA `(.L_x_3158) ;  /* 0x00000000007c3947 */ /* 0x000fea0003800000 */
[----:B------:R-:W1:Y:S01]  /*23d0*/  LDC R23, c[0x0][0x10] ;  /* 0x00000400ff177b82 */ /* 0x000e620000000800 */
[----:B------:R-:W2:Y:S01]  /*23e0*/  S2R R22, SR_CTAID.Y ;  /* 0x0000000000167919 */ /* 0x000ea20000002600 */
[----:B------:R-:W-:Y:S02]  /*23f0*/  ULOP3.LUT UR7, UR4, 0x1, URZ, 0xc0, !UPT ;  /* 0x0000000104077892 */ /* 0x000fe4000f8ec03f */
[----:B------:R-:W-:-:S04]  /*2400*/  ULOP3.LUT UP0, URZ, UR4, 0x2, URZ, 0xc0, !UPT ;  /* 0x00000002043f7892 */ /* 0x000fc8000f80c03f */
[----:B------:R-:W3:Y:S08]  /*2410*/  LDC.64 R18, c[0x0][0x248] ;  /* 0x00009200ff127b82 */ /* 0x000ef00000000a00 */
[----:B------:R-:W4:Y:S01]  /*2420*/  LDC.64 R16, c[0x0][0x240] ;  /* 0x00009000ff107b82 */ /* 0x000f220000000a00 */
[----:B-1----:R-:W-:Y:S01]  /*2430*/  IMAD R20, R23, UR7, RZ ;  /* 0x0000000717147c24 */ /* 0x002fe2000f8e02ff */
[----:B------:R-:W-:Y:S01]  /*2440*/  PLOP3.LUT P1, PT, PT, PT, UP0, 0x80, 0x0 ;  /* 0x000000000000781c */ /* 0x000fe20003f2f008 */
[----:B------:R-:W-:-:S02]  /*2450*/  UMOV UR7, 0xffffffff ;  /* 0xffffffff00077882 */ /* 0x000fc40000000000 */
[----:B------:R-:W-:Y:S01]  /*2460*/  IMAD R21, R20, R71, RZ ;  /* 0x0000004714157224 */ /* 0x000fe200078e02ff */
[----:B------:R-:W-:-:S04]  /*2470*/  USEL UR7, UR7, 0x1, UP0 ;  /* 0x0000000107077887 */ /* 0x000fc80008000000 */
[----:B------:R-:W-:Y:S01]  /*2480*/  SHF.L.U32 R21, R21, 0x1, RZ ;  /* 0x0000000115157819 */ /* 0x000fe200000006ff */
[----:B--2---:R-:W-:-:S04]  /*2490*/  IMAD R23, R23, UR9, R22 ;  /* 0x0000000917177c24 */ /* 0x004fc8000f8e0216 */
[----:B---3--:R-:W-:Y:S01]  /*24a0*/  IMAD.WIDE R18, R21, 0x4, R18 ;  /* 0x0000000415127825 */ /* 0x008fe200078e0212 */
[----:B------:R-:W-:-:S05]  /*24b0*/  IADD3 R21, R20, R22, RZ ;  /* 0x0000001614157210 */ /* 0x000fca0007ffe0ff */
[----:B----4-:R-:W-:Y:S01]  /*24c0*/  IMAD.WIDE.U32 R16, R21, 0x4, R16 ;  /* 0x0000000415107825 */ /* 0x010fe200078e0010 */
[----:B------:R-:W-:-:S03]  /*24d0*/  SEL R21, R71, RZ, !P1 ;  /* 0x000000ff47157207 */ /* 0x000fc60004800000 */
[----:B------:R-:W-:Y:S01]  /*24e0*/  IMAD.WIDE.U32 R18, R23, 0x8, R18 ;  /* 0x0000000817127825 */ /* 0x000fe200078e0012 */
[----:B------:R-:W-:Y:S02]  /*24f0*/  ISETP.NE.AND P1, PT, R21, -0x1, PT ;  /* 0xffffffff1500780c */ /* 0x000fe40003f25270 */
[----:B------:R-:W-:Y:S02]  /*2500*/  MOV R23, UR7 ;  /* 0x0000000700177c02 */ /* 0x000fe40008000f00 */
[----:B------:R1:W-:Y:S01]  /*2510*/  STG.E.64 desc[UR10][R18.64], R24 ;  /* 0x0000001812007986 */ /* 0x0003e2000c101b0a */
[----:B------:R-:W-:Y:S06]  /*2520*/  MEMBAR.ALL.GPU ;  /* 0x0000000000007992 */ /* 0x000fec000000a000 */
[----:B------:R-:W-:-:S00]  /*2530*/  ERRBAR ;  /* 0x00000000000079ab */ /* 0x000fc00000000000 */
[----:B------:R-:W-:Y:S06]  /*2540*/  CGAERRBAR ;  /* 0x00000000000075ab */ /* 0x000fec0000000000 */
[----:B------:R1:W-:Y:S01]  /*2550*/  REDG.E.ADD.S32.STRONG.GPU desc[UR10][R16.64], R23 ;  /* 0x000000171000798e */ /* 0x0003e2000c10e38a */
[----:B------:R-:W-:Y:S05]  /*2560*/  @!P1 BRA `(.L_x_3158) ;  /* 0x0000000000149947 */ /* 0x000fea0003800000 */
.L_x_3159:
[----:B-1----:R-:W2:Y:S04]  /*2570*/  LDG.E.STRONG.GPU R18, desc[UR10][R16.64] ;  /* 0x0000000a10127981 */ /* 0x002ea8000c1ef900 */
[----:B--2---:R-:W-:Y:S01]  /*2580*/  CCTL.IVALL ;  /* 0x00000000ff00798f */ /* 0x004fe20002000000 */
[----:B------:R-:W-:Y:S05]  /*2590*/  YIELD ;  /* 0x0000000000007946 */ /* 0x000fea0003800000 */
[----:B------:R-:W-:-:S13]  /*25a0*/  ISETP.NE.AND P1, PT, R18, R21, PT ;  /* 0x000000151200720c */ /* 0x000fda0003f25270 */
[----:B------:R-:W-:Y:S05]  /*25b0*/  @P1 BRA `(.L_x_3159) ;  /* 0xfffffffc00ec1947 */ /* 0x000fea000383ffff */
.L_x_3158:
        /* <DEDUP_REMOVED lines=11> */
.L_x_3161:
[----:B------:R-:W-:Y:S02]  /*2670*/  ISETP.EQ.OR P1, PT, R72, UR9, P3 ;  /* 0x0000000948007c0c */ /* 0x000fe40009f22670 */
[----:B------:R-:W-:-:S11]  /*2680*/  MOV R18, UR4 ;  /* 0x0000000400127c02 */ /* 0x000fd60008000f00 */
[----:B------:R-:W1:Y:S01]  /*2690*/  @!P1 LDC R21, c[0x0][0x10] ;  /* 0x00000400ff159b82 */ /* 0x000e620000000800 */
[----:B------:R-:W2:Y:S01]  /*26a0*/  @!P1 S2R R20, SR_CTAID.Y ;  /* 0x0000000000149919 */ /* 0x000ea20000002600 */
[----:B------:R-:W-:-:S06]  /*26b0*/  @!P1 LOP3.LUT R18, R18, 0x1, RZ, 0xc0, !PT ;  /* 0x0000000112129812 */ /* 0x000fcc00078ec0ff */
[----:B------:R-:W3:Y:S01]  /*26c0*/  @!P1 LDC.64 R16, c[0x0][0x248] ;  /* 0x00009200ff109b82 */ /* 0x000ee20000000a00 */
[----:B-1----:R-:W-:-:S04]  /*26d0*/  @!P1 IMAD R18, R18, R21, RZ ;  /* 0x0000001512129224 */ /* 0x002fc800078e02ff */
[----:B------:R-:W-:-:S04]  /*26e0*/  @!P1 IMAD R18, R18, R71, RZ ;  /* 0x0000004712129224 */ /* 0x000fc800078e02ff */
[----:B------:R-:W-:-:S04]  /*26f0*/  @!P1 IMAD.SHL.U32 R19, R18, 0x2, RZ ;  /* 0x0000000212139824 */ /* 0x000fc800078e00ff */
[----:B---3--:R-:W-:-:S04]  /*2700*/  @!P1 IMAD.WIDE R16, R19, 0x4, R16 ;  /* 0x0000000413109825 */ /* 0x008fc800078e0210 */
[----:B--2---:R-:W-:-:S04]  /*2710*/  @!P1 IMAD R19, R21, R72, R20 ;  /* 0x0000004815139224 */ /* 0x004fc800078e0214 */
[----:B------:R-:W-:-:S06]  /*2720*/  @!P1 IMAD.WIDE.U32 R16, R19, 0x8, R16 ;  /* 0x0000000813109825 */ /* 0x000fcc00078e0010 */
[----:B------:R-:W0:Y:S01]  /*2730*/  @!P1 LDG.E.64 R16, desc[UR10][R16.64] ;  /* 0x0000000a10109981 */ /* 0x000e22000c1e1b00 */
[C---:B------:R-:W-:Y:S02]  /*2740*/  IADD3 R75, R72.reuse, 0x1, RZ ;  /* 0x00000001484b7810 */ /* 0x040fe40007ffe0ff */
[----:B------:R-:W-:Y:S02]  /*2750*/  IADD3 R23, R72, 0x2, RZ ;  /* 0x0000000248177810 */ /* 0x000fe40007ffe0ff */
[----:B------:R-:W-:Y:S02]  /*2760*/  ISETP.EQ.OR P2, PT, R75, UR9, P3 ;  /* 0x000000094b007c0c */ /* 0x000fe40009f42670 */
[----:B------:R-:W-:Y:S02]  /*2770*/  ISETP.EQ.OR P4, PT, R23, UR9, P3 ;  /* 0x0000000917007c0c */ /* 0x000fe40009f82670 */
[----:B------:R-:W-:-:S09]  /*2780*/  MOV R77, UR4 ;  /* 0x00000004004d7c02 */ /* 0x000fd20008000f00 */
[----:B------:R-:W1:Y:S01]  /*2790*/  @!P2 S2R R18, SR_CTAID.Y ;  /* 0x000000000012a919 */ /* 0x000e620000002600 */
[----:B------:R-:W1:Y:S01]  /*27a0*/  @!P2 LDC R22, c[0x0][0x10] ;  /* 0x00000400ff16ab82 */ /* 0x000e620000000800 */
[----:B------:R-:W-:Y:S01]  /*27b0*/  @!P2 LOP3.LUT R77, R77, 0x1, RZ, 0xc0, !PT ;  /* 0x000000014d4da812 */ /* 0x000fe200078ec0ff */
[----:B------:R-:W2:Y:S06]  /*27c0*/  @!P4 S2R R21, SR_CTAID.Y ;  /* 0x000000000015c919 */ /* 0x000eac0000002600 */
[----:B------:R-:W2:Y:S01]  /*27d0*/  @!P4 LDC R20, c[0x0][0x10] ;  /* 0x00000400ff14cb82 */ /* 0x000ea20000000800 */
[----:B-1----:R-:W-:-:S07]  /*27e0*/  @!P2 IMAD R75, R75, R22, R18 ;  /* 0x000000164b4ba224 */ /* 0x002fce00078e0212 */
[----:B------:R-:W1:Y:S01]  /*27f0*/  @!P2 LDC.64 R18, c[0x0][0x248] ;  /* 0x00009200ff12ab82 */ /* 0x000e620000000a00 */
[----:B------:R-:W-:Y:S02]  /*2800*/  @!P2 IMAD R22, R77, R22, RZ ;  /* 0x000000164d16a224 */ /* 0x000fe400078e02ff */
[----:B--2---:R-:W-:Y:S02]  /*2810*/  @!P4 IMAD R23, R23, R20, R21 ;  /* 0x000000141717c224 */ /* 0x004fe400078e0215 */
[----:B------:R-:W-:-:S05]  /*2820*/  @!P2 IMAD R22, R22, R71, RZ ;  /* 0x000000471616a224 */ /* 0x000fca00078e02ff */
[----:B------:R-:W-:Y:S02]  /*2830*/  @!P2 SHF.L.U32 R77, R22, 0x1, RZ ;  /* 0x00000001164da819 */ /* 0x000fe400000006ff */
[----:B------:R-:W-:-:S04]  /*2840*/  IADD3 R22, R72, 0x3, RZ ;  /* 0x0000000348167810 */ /* 0x000fc80007ffe0ff */
[----:B------:R-:W-:Y:S01]  /*2850*/  ISETP.EQ.OR P5, PT, R22, UR9, P3 ;  /* 0x0000000916007c0c */ /* 0x000fe20009fa2670 */
[----:B-1----:R-:W-:Y:S01]  /*2860*/  @!P2 IMAD.WIDE R18, R77, 0x4, R18 ;  /* 0x000000044d12a825 */ /* 0x002fe200078e0212 */
[----:B------:R-:W-:-:S04]  /*2870*/  MOV R77, UR4 ;  /* 0x00000004004d7c02 */ /* 0x000fc80008000f00 */
[----:B------:R-:W-:Y:S01]  /*2880*/  @!P4 LOP3.LUT R77, R77, 0x1, RZ, 0xc0, !PT ;  /* 0x000000014d4dc812 */ /* 0x000fe200078ec0ff */
[----:B------:R-:W-:-:S04]  /*2890*/  @!P2 IMAD.WIDE.U32 R18, R75, 0x8, R18 ;  /* 0x000000084b12a825 */ /* 0x000fc800078e0012 */
[----:B------:R-:W-:Y:S02]  /*28a0*/  @!P4 IMAD R74, R77, R20, RZ ;  /* 0x000000144d4ac224 */ /* 0x000fe400078e02ff */
[----:B------:R-:W1:Y:S01]  /*28b0*/  @!P4 LDC.64 R20, c[0x0][0x248] ;  /* 0x00009200ff14cb82 */ /* 0x000e620000000a00 */
[----:B------:R-:W2:Y:S01]  /*28c0*/  @!P2 LDG.E.64 R18, desc[UR10][R18.64] ;  /* 0x0000000a1212a981 */ /* 0x000ea2000c1e1b00 */
[----:B------:R-:W-:-:S05]  /*28d0*/  @!P4 IMAD R74, R74, R71, RZ ;  /* 0x000000474a4ac224 */ /* 0x000fca00078e02ff */
[----:B------:R-:W-:-:S05]  /*28e0*/  @!P4 SHF.L.U32 R75, R74, 0x1, RZ ;  /* 0x000000014a4bc819 */ /* 0x000fca00000006ff */
[----:B-1----:R-:W-:Y:S02]  /*28f0*/  @!P4 IMAD.WIDE R20, R75, 0x4, R20 ;  /* 0x000000044b14c825 */ /* 0x002fe400078e0214 */
[----:B------:R-:W1:Y:S02]  /*2900*/  @!P5 S2R R75, SR_CTAID.Y ;  /* 0x00000000004bd919 */ /* 0x000e640000002600 */
[----:B------:R-:W-:Y:S02]  /*2910*/  @!P4 IMAD.WIDE.U32 R20, R23, 0x8, R20 ;  /* 0x000000081714c825 */ /* 0x000fe400078e0014 */
[----:B------:R-:W1:Y:S04]  /*2920*/  @!P5 LDC R23, c[0x0][0x10] ;  /* 0x00000400ff17db82 */ /* 0x000e680000000800 */
[----:B------:R-:W3:Y:S01]  /*2930*/  @!P4 LDG.E.64 R20, desc[UR10][R20.64] ;  /* 0x0000000a1414c981 */ /* 0x000ee2000c1e1b00 */
[----:B-1----:R-:W-:-:S02]  /*2940*/  @!P5 IMAD R75, R22, R23, R75 ;  /* 0x00000017164bd224 */ /* 0x002fc400078e024b */
[----:B0-----:R-:W-:Y:S01]  /*2950*/  @!P1 FADD.FTZ R24, R24, R16 ;  /* 0x0000001018189221 */ /* 0x001fe20000010000 */
[----:B------:R-:W-:-:S04]  /*2960*/  MOV R16, UR4 ;  /* 0x0000000400107c02 */ /* 0x000fc80008000f00 */
[----:B------:R-:W-:-:S05]  /*2970*/  @!P5 LOP3.LUT R16, R16, 0x1, RZ, 0xc0, !PT ;  /* 0x000000011010d812 */ /* 0x000fca00078ec0ff */
[----:B------:R-:W-:Y:S02]  /*2980*/  @!P5 IMAD R16, R16, R23, RZ ;  /* 0x000000171010d224 */ /* 0x000fe400078e02ff */
[----:B------:R-:W0:Y:S02]  /*2990*/  @!P5 LDC.64 R22, c[0x0][0x248] ;  /* 0x00009200ff16db82 */ /* 0x000e240000000a00 */
[----:B------:R-:W-:-:S05]  /*29a0*/  @!P5 IMAD R16, R16, R71, RZ ;  /* 0x000000471010d224 */ /* 0x000fca00078e02ff */
[----:B------:R-:W-:-:S05]  /*29b0*/  @!P5 SHF.L.U32 R77, R16, 0x1, RZ ;  /* 0x00000001104dd819 */ /* 0x000fca00000006ff */
[----:B0-----:R-:W-:-:S04]  /*29c0*/  @!P5 IMAD.WIDE R22, R77, 0x4, R22 ;  /* 0x000000044d16d825 */ /* 0x001fc800078e0216 */
[----:B------:R-:W-:-:S06]  /*29d0*/  @!P5 IMAD.WIDE.U32 R22, R75, 0x8, R22 ;  /* 0x000000084b16d825 */ /* 0x000fcc00078e0016 */
        /* <DEDUP_REMOVED lines=12> */
.L_x_3160:
        /* <DEDUP_REMOVED lines=8> */
[----:B------:R-:W-:Y:S01]  /*2b20*/  ULOP3.LUT UR7, UR4, 0x1, URZ, 0xc0, !UPT ;  /* 0x0000000104077892 */ /* 0x000fe2000f8ec03f */
[----:B------:R-:W-:-:S03]  /*2b30*/  ULDC UR8, c[0x0][0x10] ;  /* 0x0000040000087ab9 */ /* 0x000fc60000000800 */
[----:B------:R-:W-:-:S06]  /*2b40*/  UIMAD UR7, UR7, UR8, URZ ;  /* 0x00000008070772a4 */ /* 0x000fcc000f8e023f */
[----:B------:R-:W-:-:S05]  /*2b50*/  IMAD R18, R71, UR7, RZ ;  /* 0x0000000747127c24 */ /* 0x000fca000f8e02ff */
[----:B------:R-:W-:-:S05]  /*2b60*/  SHF.L.U32 R19, R18, 0x1, RZ ;  /* 0x0000000112137819 */ /* 0x000fca00000006ff */
[----:B--2---:R-:W-:-:S04]  /*2b70*/  IMAD.WIDE R16, R19, 0x4, R16 ;  /* 0x0000000413107825 */ /* 0x004fc800078e0210 */
[----:B-1----:R-:W-:-:S04]  /*2b80*/  IMAD R19, R72, UR8, R21 ;  /* 0x0000000848137c24 */ /* 0x002fc8000f8e0215 */
[----:B------:R-:W-:-:S06]  /*2b90*/  IMAD.WIDE.U32 R16, R19, 0x8, R16 ;  /* 0x0000000813107825 */ /* 0x000fcc00078e0010 */
[----:B------:R-:W0:Y:S02]  /*2ba0*/  LDG.E.64 R16, desc[UR10][R16.64] ;  /* 0x0000000a10107981 */ /* 0x000e24000c1e1b00 */
[----:B0-----:R-:W-:Y:S01]  /*2bb0*/  FADD.FTZ R24, R24, R16 ;  /* 0x0000001018187221 */ /* 0x001fe20000010000 */
[----:B------:R-:W-:-:S07]  /*2bc0*/  FADD.FTZ R25, R25, R17 ;  /* 0x0000001119197221 */ /* 0x000fce0000010000 */
.L_x_3163:
[----:B------:R-:W-:Y:S05]  /*2bd0*/  BSYNC B0 ;  /* 0x0000000000007941 */ /* 0x000fea0003800000 */
.L_x_3162:
[----:B------:R-:W-:Y:S05]  /*2be0*/  @!P2 BRA `(.L_x_3157) ;  /* 0x000000000084a947 */ /* 0x000fea0003800000 */
[C---:B------:R-:W-:Y:S02]  /*2bf0*/  IADD3 R23, R72.reuse, 0x1, RZ ;  /* 0x0000000148177810 */ /* 0x040fe40007ffe0ff */
[----:B------:R-:W-:Y:S02]  /*2c00*/  IADD3 R73, R72, 0x2, RZ ;  /* 0x0000000248497810 */ /* 0x000fe40007ffe0ff */
[----:B------:R-:W-:Y:S02]  /*2c10*/  ISETP.EQ.OR P2, PT, R23, UR9, P3 ;  /* 0x0000000917007c0c */ /* 0x000fe40009f42670 */
[----:B------:R-:W-:Y:S02]  /*2c20*/  ISETP.EQ.OR P1, PT, R73, UR9, P3 ;  /* 0x0000000949007c0c */ /* 0x000fe40009f22670 */
[----:B------:R-:W-:Y:S02]  /*2c30*/  MOV R17, UR4 ;  /* 0x0000000400117c02 */ /* 0x000fe40008000f00 */
[----:B------:R-:W-:-:S02]  /*2c40*/  ISETP.EQ.OR P1, PT, R20, 0x2, P1 ;  /* 0x000000021400780c */ /* 0x000fc40000f22670 */
[----:B------:R-:W-:-:S05]  /*2c50*/  MOV R21, UR4 ;  /* 0x0000000400157c02 */ /* 0x000fca0008000f00 */
[----:B------:R-:W1:Y:S01]  /*2c60*/  @!P2 S2R R18, SR_CTAID.Y ;  /* 0x000000000012a919 */ /* 0x000e620000002600 */
[----:B------:R-:W2:Y:S01]  /*2c70*/  @!P2 LDC R16, c[0x0][0x10] ;  /* 0x00000400ff10ab82 */ /* 0x000ea20000000800 */
[----:B------:R-:W-:-:S04]  /*2c80*/  @!P2 LOP3.LUT R17, R17, 0x1, RZ, 0xc0, !PT ;  /* 0x000000011111a812 */ /* 0x000fc800078ec0ff */
[----:B------:R-:W3:Y:S01]  /*2c90*/  @!P1 S2R R22, SR_CTAID.Y ;  /* 0x0000000000169919 */ /* 0x000ee20000002600 */
[----:B------:R-:W-:Y:S02]  /*2ca0*/  @!P1 LOP3.LUT R21, R21, 0x1, RZ, 0xc0, !PT ;  /* 0x0000000115159812 */ /* 0x000fe400078ec0ff */
[----:B------:R-:W4:Y:S01]  /*2cb0*/  @!P1 LDC R72, c[0x0][0x10] ;  /* 0x00000400ff489b82 */ /* 0x000f220000000800 */
[----:B--2---:R-:W-:-:S04]  /*2cc0*/  @!P2 IMAD R20, R17, R16, RZ ;  /* 0x000000101114a224 */ /* 0x004fc800078e02ff */
[-C--:B------:R-:W-:Y:S02]  /*2cd0*/  @!P2 IMAD R20, R20, R71.reuse, RZ ;  /* 0x000000471414a224 */ /* 0x080fe400078e02ff */
[----:B-1----:R-:W-:Y:S02]  /*2ce0*/  @!P2 IMAD R23, R23, R16, R18 ;  /* 0x000000101717a224 */ /* 0x002fe400078e0212 */
[----:B------:R-:W1:Y:S01]  /*2cf0*/  @!P2 LDC.64 R18, c[0x0][0x248] ;  /* 0x00009200ff12ab82 */ /* 0x000e620000000a00 */
[-C--:B----4-:R-:W-:Y:S01]  /*2d00*/  @!P1 IMAD R74, R21, R72.reuse, RZ ;  /* 0x00000048154a9224 */ /* 0x090fe200078e02ff */
[----:B------:R-:W-:Y:S01]  /*2d10*/  @!P2 SHF.L.U32 R21, R20, 0x1, RZ ;  /* 0x000000011415a819 */ /* 0x000fe200000006ff */
[----:B---3--:R-:W-:Y:S02]  /*2d20*/  @!P1 IMAD R73, R73, R72, R22 ;  /* 0x0000004849499224 */ /* 0x008fe400078e0216 */
[----:B------:R-:W-:-:S03]  /*2d30*/  @!P1 IMAD R74, R74, R71, RZ ;  /* 0x000000474a4a9224 */ /* 0x000fc600078e02ff */
[----:B------:R-:W2:Y:S01]  /*2d40*/  @!P1 LDC.64 R16, c[0x0][0x248] ;  /* 0x00009200ff109b82 */ /* 0x000ea20000000a00 */
[----:B-1----:R-:W-:Y:S01]  /*2d50*/  @!P2 IMAD.WIDE R20, R21, 0x4, R18 ;  /* 0x000000041514a825 */ /* 0x002fe200078e0212 */
[----:B------:R-:W-:-:S05]  /*2d60*/  @!P1 SHF.L.U32 R19, R74, 0x1, RZ ;  /* 0x000000014a139819 */ /* 0x000fca00000006ff */
[----:B--2---:R-:W-:-:S04]  /*2d70*/  @!P1 IMAD.WIDE R18, R19, 0x4, R16 ;  /* 0x0000000413129825 */ /* 0x004fc800078e0210 */
        /* <DEDUP_REMOVED lines=8> */
.L_x_3157:
[----:B------:R-:W-:Y:S01]  /*2e00*/  ULDC.64 UR14, c[0x0][0x218] ;  /* 0x00008600000e7ab9 */ /* 0x000fe20000000a00 */
[----:B------:R-:W-:Y:S01]  /*2e10*/  LOP3.LUT P1, RZ, R4, UR9, RZ, 0xfc, !PT ;  /* 0x0000000904ff7c12 */ /* 0x000fe2000f82fcff */
[----:B------:R-:W2:Y:S01]  /*2e20*/  S2UR UR8, SR_CgaCtaId ;  /* 0x00000000000879c3 */ /* 0x000ea20000008800 */
[----:B------:R-:W-:Y:S01]  /*2e30*/  ISETP.EQ.U32.AND P2, PT, RZ, UR14, PT ;  /* 0x0000000eff007c0c */ /* 0x000fe2000bf42070 */
[----:B------:R-:W-:Y:S01]  /*2e40*/  UMOV UR7, 0x400 ;  /* 0x0000040000077882 */ /* 0x000fe20000000000 */
[----:B-1----:R-:W-:Y:S01]  /*2e50*/  MOV R23, UR6 ;  /* 0x0000000600177c02 */ /* 0x002fe20008000f00 */
[----:B------:R-:W-:Y:S01]  /*2e60*/  IMAD.IADD R21, R59, 0x1, R62 ;  /* 0x000000013b157824 */ /* 0x000fe200078e023e */
[----:B------:R-:W-:Y:S01]  /*2e70*/  ISETP.EQ.OR.EX P1, PT, RZ, UR15, P1, P2 ;  /* 0x0000000fff007c0c */ /* 0x000fe20008f22720 */
[----:B------:R-:W-:Y:S02]  /*2e80*/  ULDC.64 UR14, c[0x0][0x278] ;  /* 0x00009e00000e7ab9 */ /* 0x000fe40000000a00 */
[----:B------:R-:W1:Y:S08]  /*2e90*/  LDC.64 R18, c[0x0][0x228] ;  /* 0x00008a00ff127b82 */ /* 0x000e700000000a00 */
[----:B------:R-:W3:Y:S08]  /*2ea0*/  LDC.64 R16, c[0x0][0x230] ;  /* 0x00008c00ff107b82 */ /* 0x000ef00000000a00 */
[----:B------:R-:W4:Y:S01]  /*2eb0*/  @!P1 LDC.64 R72, c[0x0][0x218] ;  /* 0x00008600ff489b82 */ /* 0x000f220000000a00 */
[----:B--2---:R-:W-:-:S03]  /*2ec0*/  ULEA UR7, UR8, UR7, 0x18 ;  /* 0x0000000708077291 */ /* 0x004fc6000f8ec03f */
[----:B------:R-:W-:Y:S02]  /*2ed0*/  ULDC UR8, c[0x0][0x2a4] ;  /* 0x0000a90000087ab9 */ /* 0x000fe40000000800 */
[----:B------:R-:W-:Y:S01]  /*2ee0*/  @!P1 FMUL.FTZ R22, R24, UR8 ;  /* 0x0000000818169c20 */ /* 0x000fe20008410000 */
[----:B-1----:R-:W-:-:S03]  /*2ef0*/  IMAD.WIDE R74, R21, 0x4, R18 ;  /* 0x00000004154a7825 */ /* 0x002fc600078e0212 */
[----:B------:R0:W-:Y:S01]  /*2f00*/  @!P3 STS.64 [UR7+0xe0], R24 ;  /* 0x0000e018ff00b988 */ /* 0x0001e20008000a07 */
[----:B---3--:R-:W-:-:S04]  /*2f10*/  IMAD.WIDE R18, R21, 0x4, R16 ;  /* 0x0000000415127825 */ /* 0x008fc800078e0210 */
[----:B----4-:R-:W-:-:S04]  /*2f20*/  @!P1 IMAD.WIDE R72, R23, 0x8, R72 ;  /* 0x0000000817489825 */ /* 0x010fc800078e0248 */
[----:B------:R-:W-:-:S05]  /*2f30*/  @!P1 FMUL.FTZ R23, R25, UR8 ;  /* 0x0000000819179c20 */ /* 0x000fca0008410000 */
[----:B------:R-:W-:Y:S01]  /*2f40*/  @!P1 STG.E.64 desc[UR10][R72.64], R22 ;  /* 0x0000001648009986 */ /* 0x000fe2000c101b0a */
[----:B------:R-:W-:Y:S06]  /*2f50*/  BAR.SYNC.DEFER_BLOCKING 0x0 ;  /* 0x0000000000007b1d */ /* 0x000fec0000010000 */
[----:B------:R-:W2:Y:S04]  /*2f60*/  LDG.E.64 R16, desc[UR10][R74.64] ;  /* 0x0000000a4a107981 */ /* 0x000ea8000c1e1b00 */
[----:B------:R-:W2:Y:S01]  /*2f70*/  LDG.E.64 R18, desc[UR10][R18.64] ;  /* 0x0000000a12127981 */ /* 0x000ea2000c1e1b00 */
[----:B------:R-:W-:-:S02]  /*2f80*/  ISETP.NE.AND P5, PT, RZ, UR12, PT ;  /* 0x0000000cff007c0c */ /* 0x000fc4000bfa5270 */
[----:B------:R-:W-:Y:S01]  /*2f90*/  SHF.L.U32 R52, R52, 0x10, RZ ;  /* 0x0000001034347819 */ /* 0x000fe200000006ff */
[----:B------:R-:W1:Y:S01]  /*2fa0*/  LDS.64 R20, [UR7+0xe0] ;  /* 0x0000e007ff147984 */ /* 0x000e620008000a00 */
[----:B------:R-:W-:Y:S02]  /*2fb0*/  SHF.L.U32 R70, R70, 0x10, RZ ;  /* 0x0000001046467819 */ /* 0x000fe400000006ff */
[----:B------:R-:W-:Y:S02]  /*2fc0*/  ISETP.GE.U32.AND P2, PT, R56, UR14, PT ;  /* 0x0000000e38007c0c */ /* 0x000fe4000bf46070 */
[----:B0-----:R-:W-:Y:S02]  /*2fd0*/  SHF.L.U32 R24, R50, 0x10, RZ ;  /* 0x0000001032187819 */ /* 0x001fe400000006ff */
[----:B------:R-:W-:Y:S02]  /*2fe0*/  SHF.L.U32 R25, R39, 0x10, RZ ;  /* 0x0000001027197819 */ /* 0x000fe400000006ff */
[----:B------:R-:W-:-:S02]  /*2ff0*/  ISETP.GE.AND.EX P2, PT, R47, UR15, PT, P2 ;  /* 0x0000000f2f007c0c */ /* 0x000fc4000bf46320 */
[----:B------:R-:W-:Y:S02]  /*3000*/  SHF.L.U32 R51, R51, 0x10, RZ ;  /* 0x0000001033337819 */ /* 0x000fe400000006ff */
[----:B------:R-:W-:Y:S02]  /*3010*/  ISETP.GT.U32.OR P2, PT, R4, 0x2ff, P2 ;  /* 0x000002ff0400780c */ /* 0x000fe40001744470 */
[----:B------:R-:W-:Y:S01]  /*3020*/  SHF.L.U32 R38, R38, 0x10, RZ ;  /* 0x0000001026267819 */ /* 0x000fe200000006ff */
[----:B-1----:R-:W-:-:S05]  /*3030*/  FMUL.FTZ R20, R20, UR8 ;  /* 0x0000000814147c20 */ /* 0x002fca0008410000 */
[----:B------:R-:W-:-:S13]  /*3040*/  R2UR UR7, R20 ;  /* 0x00000000140772ca */ /* 0x000fda00000e0000 */
[----:B------:R-:W-:Y:S01]  /*3050*/  MOV R20, UR7 ;  /* 0x0000000700147c02 */ /* 0x000fe20008000f00 */
[----:B------:R-:W-:Y:S01]  /*3060*/  FADD.FTZ R70, R70, -UR7 ;  /* 0x8000000746467e21 */ /* 0x000fe20008010000 */
[----:B------:R-:W-:Y:S01]  /*3070*/  FADD.FTZ R24, R24, -UR7 ;  /* 0x8000000718187e21 */ /* 0x000fe20008010000 */
[----:B------:R-:W-:Y:S02]  /*3080*/  FADD.FTZ R25, R25, -UR7 ;  /* 0x8000000719197e21 */ /* 0x000fe40008010000 */
[----:B------:R-:W-:-:S04]  /*3090*/  FMUL.FTZ R20, R20, UR7 ;  /* 0x0000000714147c20 */ /* 0x000fc80008410000 */
[----:B------:R-:W-:-:S05]  /*30a0*/  FFMA.FTZ R20, R21, UR8, -R20 ;  /* 0x0000000815147c23 */ /* 0x000fca0008010814 */
[----:B------:R-:W-:-:S13]  /*30b0*/  FSETP.GTU.FTZ.AND P1, PT, R20, RZ, PT ;  /* 0x000000ff1400720b */ /* 0x000fda0003f3c000 */
[----:B------:R-:W-:Y:S01]  /*30c0*/  VOTEU.ANY UP0, P1 ;  /* 0x00000000003f7886 */ /* 0x000fe20000800100 */
[----:B------:R-:W-:-:S04]  /*30d0*/  PLOP3.LUT P1, PT, PT, PT, UP0, 0x80, 0x0 ;  /* 0x000000000000781c */ /* 0x000fc80003f2f008 */
[----:B------:R-:W-:-:S09]  /*30e0*/  @UP0 ULDC UR8, c[0x0][0x238] ;  /* 0x00008e0000080ab9 */ /* 0x000fd20000000800 */
[----:B------:R-:W-:Y:S01]  /*30f0*/  @P1 FADD.FTZ R20, R20, UR8 ;  /* 0x0000000814141e21 */ /* 0x000fe20008010000 */
[----:B------:R-:W-:-:S05]  /*3100*/  UMOV UR8, 0x3f800000 ;  /* 0x3f80000000087882 */ /* 0x000fca0000000000 */
[----:B------:R-:W0:Y:S02]  /*3110*/  @P1 MUFU.RSQ R20, R20 ;  /* 0x0000001400141308 */ /* 0x000e240000001400 */
[----:B0-----:R-:W-:Y:S01]  /*3120*/  @P1 R2UR UR13, R20 ;  /* 0x00000000140d12ca */ /* 0x001fe200000e0000 */
[----:B------:R-:W-:Y:S01]  /*3130*/  FADD.FTZ R20, R52, -UR7 ;  /* 0x8000000734147e21 */ /* 0x000fe20008010000 */
[----:B------:R-:W-:-:S04]  /*3140*/  ISETP.GE.U32.AND P1, PT, R57, UR14, PT ;  /* 0x0000000e39007c0c */ /* 0x000fc8000bf26070 */
[----:B------:R-:W-:-:S04]  /*3150*/  ISETP.GE.AND.EX P1, PT, R45, UR15, PT, P1 ;  /* 0x0000000f2d007c0c */ /* 0x000fc8000bf26310 */
[----:B------:R-:W-:-:S03]  /*3160*/  ISETP.GT.U32.OR P1, PT, R4, 0x2ff, P1 ;  /* 0x000002ff0400780c */ /* 0x000fc60000f24470 */
[----:B------:R-:W-:Y:S02]  /*3170*/  @UP0 UMOV UR8, UR13 ;  /* 0x0000000d00080c82 */ /* 0x000fe40008000000 */
[----:B------:R-:W-:Y:S01]  /*3180*/  FMUL.FTZ R39, R20, UR8 ;  /* 0x0000000814277c20 */ /* 0x000fe20008410000 */
[----:B------:R-:W-:-:S03]  /*3190*/  FMUL.FTZ R70, R70, UR8 ;  /* 0x0000000846467c20 */ /* 0x000fc60008410000 */
        /* <DEDUP_REMOVED lines=13> */
.L_x_3164:
        /* <DEDUP_REMOVED lines=14> */
.L_x_3166:
[----:B------:R-:W-:Y:S05]  /*3350*/  BSYNC B0 ;  /* 0x0000000000007941 */ /* 0x000fea0003800000 */
.L_x_3165:
[----:B------:R-:W-:Y:S01]  /*3360*/  FMUL.FTZ R21, R24, UR8 ;  /* 0x0000000818157c20 */ /* 0x000fe20008410000 */
[----:B------:R-:W-:Y:S01]  /*3370*/  FMUL.FTZ R20, R25, UR8 ;  /* 0x0000000819147c20 */ /* 0x000fe20008410000 */
[----:B------:R-:W-:Y:S01]  /*3380*/  FADD.FTZ R51, R51, -UR7 ;  /* 0x8000000733337e21 */ /* 0x000fe20008010000 */
[----:B------:R-:W-:Y:S01]  /*3390*/  FADD.FTZ R38, R38, -UR7 ;  /* 0x8000000726267e21 */ /* 0x000fe20008010000 */
        /* <DEDUP_REMOVED lines=13> */
.L_x_3167:
        /* <DEDUP_REMOVED lines=14> */
.L_x_3169:
[----:B------:R-:W-:Y:S05]  /*3550*/  BSYNC B0 ;  /* 0x0000000000007941 */ /* 0x000fea0003800000 */
.L_x_3168:
[----:B------:R-:W-:Y:S01]  /*3560*/  FMUL.FTZ R51, R51, UR8 ;  /* 0x0000000833337c20 */ /* 0x000fe20008410000 */
[----:B------:R-:W-:Y:S01]  /*3570*/  FMUL.FTZ R38, R38, UR8 ;  /* 0x0000000826267c20 */ /* 0x000fe20008410000 */
[----:B------:R-:W-:Y:S02]  /*3580*/  SHF.L.U32 R53, R53, 0x10, RZ ;  /* 0x0000001035357819 */ /* 0x000fe400000006ff */
[----:B------:R-:W-:Y:S01]  /*3590*/  SHF.L.U32 R37, R37, 0x10, RZ ;  /* 0x0000001025257819 */ /* 0x000fe200000006ff */
[----:B------:R-:W-:Y:S01]  /*35a0*/  FFMA.FTZ R51, R16, R51, R18 ;  /* 0x0000003310337223 */ /* 0x000fe20000010012 */
[----:B------:R-:W-:Y:S01]  /*35b0*/  FFMA.FTZ R38, R17, R38, R19 ;  /* 0x0000002611267223 */ /* 0x000fe20000010013 */
[----:B------:R-:W-:Y:S06]  /*35c0*/  @!P5 BRA `(.L_x_3170) ;  /* 0x000000000028d947 */ /* 0x000fec0003800000 */
        /* <DEDUP_REMOVED lines=10> */
.L_x_3170:
        /* <DEDUP_REMOVED lines=14> */
.L_x_3172:
[----:B------:R-:W-:Y:S05]  /*3750*/  BSYNC B0 ;  /* 0x0000000000007941 */ /* 0x000fea0003800000 */
.L_x_3171:
[----:B------:R-:W-:Y:S01]  /*3760*/  PRMT R38, R40, 0x7632, R38 ;  /* 0x0000763228267816 */ /* 0x000fe20000000026 */
[----:B------:R-:W-:Y:S01]  /*3770*/  FADD.FTZ R53, R53, -UR7 ;  /* 0x8000000735357e21 */ /* 0x000fe20008010000 */
[----:B-1----:R-:W-:Y:S01]  /*3780*/  SHF.R.S32.HI R25, RZ, 0x1f, R54 ;  /* 0x0000001fff197819 */ /* 0x002fe20000011436 */
[----:B------:R-:W-:Y:S01]  /*3790*/  FADD.FTZ R37, R37, -UR7 ;  /* 0x8000000725257e21 */ /* 0x000fe20008010000 */
[----:B------:R-:W-:Y:S01]  /*37a0*/  ISETP.GE.U32.AND P1, PT, R55, UR14, PT ;  /* 0x0000000e37007c0c */ /* 0x000fe2000bf26070 */
[----:B------:R-:W-:Y:S01]  /*37b0*/  FMUL.FTZ R53, R53, UR8 ;  /* 0x0000000835357c20 */ /* 0x000fe20008410000 */
[----:B------:R-:W-:Y:S01]  /*37c0*/  ISETP.GE.U32.AND P2, PT, R54, UR14, PT ;  /* 0x0000000e36007c0c */ /* 0x000fe2000bf46070 */
[----:B------:R-:W-:Y:S01]  /*37d0*/  FMUL.FTZ R20, R37, UR8 ;  /* 0x0000000825147c20 */ /* 0x000fe20008410000 */
[----:B------:R-:W-:Y:S01]  /*37e0*/  SHF.R.S32.HI R24, RZ, 0x1f, R5 ;  /* 0x0000001fff187819 */ /* 0x000fe20000011405 */
[----:B------:R-:W-:Y:S01]  /*37f0*/  IMAD.U32 R41, R41, 0x10000, RZ ;  /* 0x0001000029297824 */ /* 0x000fe200078e00ff */
[----:B------:R-:W-:Y:S01]  /*3800*/  ISETP.GE.U32.AND P3, PT, R5, UR14, PT ;  /* 0x0000000e05007c0c */ /* 0x000fe2000bf66070 */
[----:B------:R-:W-:Y:S01]  /*3810*/  FFMA.FTZ R53, R16, R53, R18 ;  /* 0x0000003510357223 */ /* 0x000fe20000010012 */
[----:B------:R-:W-:-:S02]  /*3820*/  SHF.L.U32 R40, R40, 0x10, RZ ;  /* 0x0000001028287819 */ /* 0x000fc400000006ff */
[----:B------:R-:W-:Y:S02]  /*3830*/  SHF.L.U32 R38, R38, 0x10, RZ ;  /* 0x0000001026267819 */ /* 0x000fe400000006ff */
[----:B------:R-:W-:Y:S01]  /*3840*/  ISETP.GE.AND.EX P1, PT, R49, UR15, PT, P1 ;  /* 0x0000000f31007c0c */ /* 0x000fe2000bf26310 */
[----:B------:R-:W-:Y:S01]  /*3850*/  FADD.FTZ R37, R40, -UR7 ;  /* 0x8000000728257e21 */ /* 0x000fe20008010000 */
[----:B------:R-:W-:Y:S01]  /*3860*/  ISETP.GE.AND.EX P2, PT, R25, UR15, PT, P2 ;  /* 0x0000000f19007c0c */ /* 0x000fe2000bf46320 */
[----:B------:R-:W-:Y:S01]  /*3870*/  FADD.FTZ R38, R38, -UR7 ;  /* 0x8000000726267e21 */ /* 0x000fe20008010000 */
[----:B------:R-:W-:Y:S01]  /*3880*/  ISETP.GE.AND.EX P3, PT, R24, UR15, PT, P3 ;  /* 0x0000000f18007c0c */ /* 0x000fe2000bf66330 */
[----:B------:R-:W-:Y:S01]  /*3890*/  FFMA.FTZ R40, R17, R20, R19 ;  /* 0x0000001411287223 */ /* 0x000fe20000010013 */
[C---:B------:R-:W-:Y:S02]  /*38a0*/  ISETP.GT.U32.OR P1, PT, R4.reuse, 0x2ff, P1 ;  /* 0x000002ff0400780c */ /* 0x040fe40000f24470 */
[----:B------:R-:W-:-:S02]  /*38b0*/  ISETP.GT.U32.OR P2, PT, R4, 0x2ff, P2 ;  /* 0x000002ff0400780c */ /* 0x000fc40001744470 */
[----:B------:R-:W-:Y:S02]  /*38c0*/  ISETP.GT.U32.OR P3, PT, R4, 0x2ff, P3 ;  /* 0x000002ff0400780c */ /* 0x000fe40001f64470 */
[----:B------:R-:W-:Y:S01]  /*38d0*/  SHF.L.U32 R36, R36, 0x10, RZ ;  /* 0x0000001024247819 */ /* 0x000fe200000006ff */
[----:B------:R-:W-:Y:S10]  /*38e0*/  @!P5 BRA `(.L_x_3173) ;  /* 0x000000000028d947 */ /* 0x000ff40003800000 */
[----:B0-2---:R-:W-:Y:S01]  /*38f0*/  FMUL.FTZ R23, R40, -1.4426950216293334961 ;  /* 0xbfb8aa3b28177820 */ /* 0x005fe20000410000 */
        /* <DEDUP_REMOVED lines=9> */
.L_x_3173:
[----:B------:R-:W-:Y:S04]  /*3990*/  BSSY B0, `(.L_x_3174) ;  /* 0x000000e000007945 */ /* 0x000fe80003800000 */
[----:B------:R-:W-:Y:S05]  /*39a0*/  @P1 BRA `(.L_x_3175) ;  /* 0x0000000000301947 */ /* 0x000fea0003800000 */
[----:B------:R-:W-:Y:S01]  /*39b0*/  ULDC.64 UR16, c[0x0][0x270] ;  /* 0x00009c0000107ab9 */ /* 0x000fe20000000a00 */
[----:B------:R-:W-:Y:S01]  /*39c0*/  MOV R20, R66 ;  /* 0x0000004200147202 */ /* 0x000fe20000000f00 */
[----:B0-2---:R-:W-:Y:S01]  /*39d0*/  IMAD R22, R49, UR16, RZ ;  /* 0x0000001031167c24 */ /* 0x005fe2000f8e02ff */
        /* <DEDUP_REMOVED lines=9> */
.L_x_3175:
[----:B------:R-:W-:Y:S05]  /*3a70*/  BSYNC B0 ;  /* 0x0000000000007941 */ /* 0x000fea0003800000 */
.L_x_3174:
        /* <DEDUP_REMOVED lines=17> */
.L_x_3176:
        /* <DEDUP_REMOVED lines=10> */
[----:B012---:R-:W-:-:S02]  /*3c30*/  LEA R22, P1, R20, UR16, 0x1 ;  /* 0x0000001014167c11 */ /* 0x007fc4000f8208ff */
[----:B------:R-:W-:-:S04]  /*3c40*/  IADD3 R25, R21, R25, RZ ;  /* 0x0000001915197210 */ /* 0x000fc80007ffe0ff */
[----:B------:R-:W-:-:S05]  /*3c50*/  LEA.HI.X R23, R20, UR17, R25, 0x1, P1 ;  /* 0x0000001114177c11 */ /* 0x000fca00088f0c19 */
[----:B------:R3:W-:Y:S02]  /*3c60*/  STG.E desc[UR10][R22.64], R37 ;  /* 0x0000002516007986 */ /* 0x0007e4000c10190a */
.L_x_3178:
[----:B------:R-:W-:Y:S05]  /*3c70*/  BSYNC B0 ;  /* 0x0000000000007941 */ /* 0x000fea0003800000 */
.L_x_3177:
        /* <DEDUP_REMOVED lines=17> */
.L_x_3179:
[----:B------:R-:W-:Y:S04]  /*3d90*/  BSSY B0, `(.L_x_3180) ;  /* 0x000000e000007945 */ /* 0x000fe80003800000 */
[----:B------:R-:W-:Y:S05]  /*3da0*/  @P3 BRA `(.L_x_3181) ;  /* 0x0000000000303947 */ /* 0x000fea0003800000 */
[----:B------:R-:W-:Y:S01]  /*3db0*/  ULDC.64 UR16, c[0x0][0x270] ;  /* 0x00009c0000107ab9 */ /* 0x000fe20000000a00 */
[----:B------:R-:W-:Y:S01]  /*3dc0*/  MOV R20, R66 ;  /* 0x0000004200147202 */ /* 0x000fe20000000f00 */
[----:B------:R-:W-:Y:S01]  /*3dd0*/  IMAD R24, R24, UR16, RZ ;  /* 0x0000001018187c24 */ /* 0x000fe2000f8e02ff */
[----:B------:R-:W-:Y:S02]  /*3de0*/  MOV R21, R69 ;  /* 0x0000004500157202 */ /* 0x000fe40000000f00 */
[----:B------:R-:W-:Y:S01]  /*3df0*/  F2FP.BF16.F32.PACK_AB R41, R40, R41 ;  /* 0x000000292829723e */ /* 0x000fe200000010ff */
[C---:B0123--:R-:W-:Y:S02]  /*3e00*/  IMAD R23, R5.reuse, UR17, R24 ;  /* 0x0000001105177c24 */ /* 0x04ffe4000f8e0218 */
[----:B------:R-:W-:Y:S01]  /*3e10*/  IMAD.WIDE.U32 R20, R5, UR16, R20 ;  /* 0x0000001005147c25 */ /* 0x000fe2000f8e0014 */
[----:B------:R-:W-:Y:S02]  /*3e20*/  ULDC.64 UR16, c[0x0][0x210] ;  /* 0x0000840000107ab9 */ /* 0x000fe40000000a00 */
[----:B------:R-:W-:-:S02]  /*3e30*/  LEA R22, P1, R20, UR16, 0x1 ;  /* 0x0000001014167c11 */ /* 0x000fc4000f8208ff */
[----:B------:R-:W-:-:S04]  /*3e40*/  IADD3 R23, R21, R23, RZ ;  /* 0x0000001715177210 */ /* 0x000fc80007ffe0ff */
[----:B------:R-:W-:-:S05]  /*3e50*/  LEA.HI.X R23, R20, UR17, R23, 0x1, P1 ;  /* 0x0000001114177c11 */ /* 0x000fca00088f0c17 */
[----:B------:R4:W-:Y:S02]  /*3e60*/  STG.E desc[UR10][R22.64], R41 ;  /* 0x0000002916007986 */ /* 0x0009e4000c10190a */
.L_x_3181:
[----:B------:R-:W-:Y:S05]  /*3e70*/  BSYNC B0 ;  /* 0x0000000000007941 */ /* 0x000fea0003800000 */
.L_x_3180:
[----:B01234-:R-:W-:Y:S01]  /*3e80*/  SHF.L.U32 R23, R43, 0x10, RZ ;  /* 0x000000102b177819 */ /* 0x01ffe200000006ff */
[----:B------:R-:W-:Y:S01]  /*3e90*/  IMAD.U32 R40, R61, 0x10000, RZ ;  /* 0x000100003d287824 */ /* 0x000fe200078e00ff */
[----:B------:R-:W-:Y:S01]  /*3ea0*/  SHF.L.U32 R21, R34, 0x10, RZ ;  /* 0x0000001022157819 */ /* 0x000fe200000006ff */
[----:B------:R-:W-:Y:S01]  /*3eb0*/  FADD.FTZ R25, R25, -UR7 ;  /* 0x8000000719197e21 */ /* 0x000fe20008010000 */
        /* <DEDUP_REMOVED lines=14> */
[----:B------:R-:W-:Y:S01]  /*3fa0*/  SHF.R.S32.HI R20, RZ, 0x1f, R6 ;  /* 0x0000001fff147819 */ /* 0x000fe20000011406 */
[----:B------:R-:W-:Y:S01]  /*3fb0*/  FADD.FTZ R44, R44, -UR7 ;  /* 0x800000072c2c7e21 */ /* 0x000fe20008010000 */
[----:B------:R-:W-:Y:S01]  /*3fc0*/  SHF.R.S32.HI R42, RZ, 0x1f, R7 ;  /* 0x0000001fff2a7819 */ /* 0x000fe20000011407 */
[----:B------:R-:W-:Y:S01]  /*3fd0*/  FADD.FTZ R22, R35, -UR7 ;  /* 0x8000000723167e21 */ /* 0x000fe20008010000 */
[----:B------:R-:W-:Y:S01]  /*3fe0*/  SHF.R.S32.HI R41, RZ, 0x1f, R8 ;  /* 0x0000001fff297819 */ /* 0x000fe20000011408 */
[----:B------:R-:W-:Y:S01]  /*3ff0*/  FADD.FTZ R46, R46, -UR7 ;  /* 0x800000072e2e7e21 */ /* 0x000fe20008010000 */
[----:B------:R-:W-:Y:S01]  /*4000*/  SHF.R.S32.HI R39, RZ, 0x1f, R9 ;  /* 0x0000001fff277819 */ /* 0x000fe20000011409 */
[----:B------:R-:W-:Y:S01]  /*4010*/  FMUL.FTZ R25, R25, UR8 ;  /* 0x0000000819197c20 */ /* 0x000fe20008410000 */
[----:B------:R-:W-:Y:S01]  /*4020*/  SHF.R.S32.HI R37, RZ, 0x1f, R10 ;  /* 0x0000001fff257819 */ /* 0x000fe2000001140a */
[----:B------:R-:W-:Y:S01]  /*4030*/  FMUL.FTZ R35, R24, UR8 ;  /* 0x0000000818237c20 */ /* 0x000fe20008410000 */
[----:B------:R-:W-:Y:S01]  /*4040*/  ISETP.GE.U32.AND P6, PT, R6, UR14, PT ;  /* 0x0000000e06007c0c */ /* 0x000fe2000bfc6070 */
        /* <DEDUP_REMOVED lines=9> */
[----:B------:R-:W-:Y:S01]  /*40e0*/  FMUL.FTZ R53, R43, UR8 ;  /* 0x000000082b357c20 */ /* 0x000fe20008410000 */
[----:B------:R-:W-:Y:S01]  /*40f0*/  FMUL.FTZ R61, R44, UR8 ;  /* 0x000000082c3d7c20 */ /* 0x000fe20008410000 */
[----:B------:R-:W-:Y:S01]  /*4100*/  ISETP.GE.AND.EX P6, PT, R20, UR15, PT, P6 ;  /* 0x0000000f14007c0c */ /* 0x000fe2000bfc6360 */
[----:B------:R-:W-:Y:S01]  /*4110*/  FMUL.FTZ R63, R46, UR8 ;  /* 0x000000082e3f7c20 */ /* 0x000fe20008410000 */
[----:B------:R-:W-:Y:S01]  /*4120*/  ISETP.GE.AND.EX P1, PT, R42, UR15, PT, P1 ;  /* 0x0000000f2a007c0c */ /* 0x000fe2000bf26310 */
[----:B------:R-:W-:Y:S01]  /*4130*/  FMUL.FTZ R22, R22, UR8 ;  /* 0x0000000816167c20 */ /* 0x000fe20008410000 */
[----:B------:R-:W-:Y:S01]  /*4140*/  ISETP.GE.AND.EX P2, PT, R41, UR15, PT, P2 ;  /* 0x0000000f29007c0c */ /* 0x000fe2000bf46320 */
[C-C-:B------:R-:W-:Y:S01]  /*4150*/  FFMA.FTZ R44, R16.reuse, R25, R18.reuse ;  /* 0x00000019102c7223 */ /* 0x140fe20000010012 */
[----:B------:R-:W-:Y:S01]  /*4160*/  ISETP.GE.AND.EX P3, PT, R39, UR15, PT, P3 ;  /* 0x0000000f27007c0c */ /* 0x000fe2000bf66330 */
[C-C-:B------:R-:W-:Y:S01]  /*4170*/  FFMA.FTZ R40, R16.reuse, R35, R18.reuse ;  /* 0x0000002310287223 */ /* 0x140fe20000010012 */
[----:B------:R-:W-:Y:S01]  /*4180*/  ISETP.GE.AND.EX P4, PT, R37, UR15, PT, P4 ;  /* 0x0000000f25007c0c */ /* 0x000fe2000bf86340 */
[C-C-:B------:R-:W-:Y:S01]  /*4190*/  FFMA.FTZ R36, R16.reuse, R47, R18.reuse ;  /* 0x0000002f10247223 */ /* 0x140fe20000010012 */
[C-C-:B------:R-:W-:Y:S01]  /*41a0*/  FFMA.FTZ R43, R16.reuse, R23, R18.reuse ;  /* 0x00000017102b7223 */ /* 0x140fe20000010012 */
[C-C-:B------:R-:W-:Y:S01]  /*41b0*/  FFMA.FTZ R38, R16.reuse, R45, R18.reuse ;  /* 0x0000002d10267223 */ /* 0x140fe20000010012 */
[C-C-:B------:R-:W-:Y:S01]  /*41c0*/  FFMA.FTZ R24, R16.reuse, R49, R18.reuse ;  /* 0x0000003110187223 */ /* 0x140fe20000010012 */
[C-C-:B------:R-:W-:Y:S01]  /*41d0*/  FFMA.FTZ R25, R16.reuse, R51, R18.reuse ;  /* 0x0000003310197223 */ /* 0x140fe20000010012 */
[C-C-:B------:R-:W-:Y:S01]  /*41e0*/  FFMA.FTZ R34, R16.reuse, R53, R18.reuse ;  /* 0x0000003510227223 */ /* 0x140fe20000010012 */
[C-C-:B------:R-:W-:Y:S01]  /*41f0*/  FFMA.FTZ R35, R16.reuse, R61, R18.reuse ;  /* 0x0000003d10237223 */ /* 0x140fe20000010012 */
[----:B------:R-:W-:Y:S01]  /*4200*/  SHF.L.U32 R47, R27, 0x10, RZ ;  /* 0x000000101b2f7819 */ /* 0x000fe200000006ff */
[----:B------:R-:W-:Y:S01]  /*4210*/  FFMA.FTZ R16, R16, R63, R18 ;  /* 0x0000003f10107223 */ /* 0x000fe20000010012 */
[C---:B------:R-:W-:Y:S01]  /*4220*/  ISETP.GT.U32.OR P6, PT, R4.reuse, 0x2ff, P6 ;  /* 0x000002ff0400780c */ /* 0x040fe200037c4470 */
[----:B------:R-:W-:Y:S01]  /*4230*/  FADD.FTZ R45, R21, -UR7 ;  /* 0x80000007152d7e21 */ /* 0x000fe20008010000 */
[C---:B------:R-:W-:Y:S01]  /*4240*/  ISETP.GT.U32.OR P1, PT, R4.reuse, 0x2ff, P1 ;  /* 0x000002ff0400780c */ /* 0x040fe20000f24470 */
[----:B------:R-:W-:Y:S01]  /*4250*/  FFMA.FTZ R27, R17, R22, R19 ;  /* 0x00000016111b7223 */ /* 0x000fe20000010013 */
[----:B------:R-:W-:-:S02]  /*4260*/  ISETP.GT.U32.OR P2, PT, R4, 0x2ff, P2 ;  /* 0x000002ff0400780c */ /* 0x000fc40001744470 */
[C---:B------:R-:W-:Y:S02]  /*4270*/  ISETP.GT.U32.OR P3, PT, R4.reuse, 0x2ff, P3 ;  /* 0x000002ff0400780c */ /* 0x040fe40001f64470 */
[----:B------:R-:W-:Y:S02]  /*4280*/  ISETP.GT.U32.OR P4, PT, R4, 0x2ff, P4 ;  /* 0x000002ff0400780c */ /* 0x000fe40002784470 */
[----:B------:R-:W-:Y:S01]  /*4290*/  SHF.L.U32 R46, R26, 0x10, RZ ;  /* 0x000000101a2e7819 */ /* 0x000fe200000006ff */
[----:B------:R-:W-:Y:S10]  /*42a0*/  @!P5 BRA `(.L_x_3182) ;  /* 0x000000000028d947 */ /* 0x000ff40003800000 */
        /* <DEDUP_REMOVED lines=10> */
.L_x_3182:
        /* <DEDUP_REMOVED lines=14> */
.L_x_3184:
[----:B------:R-:W-:Y:S05]  /*4430*/  BSYNC B0 ;  /* 0x0000000000007941 */ /* 0x000fea0003800000 */
.L_x_3183:
[----:B------:R-:W-:Y:S01]  /*4440*/  FADD.FTZ R46, R46, -UR7 ;  /* 0x800000072e2e7e21 */ /* 0x000fe20008010000 */
[----:B------:R-:W-:Y:S01]  /*4450*/  FMUL.FTZ R18, R45, UR8 ;  /* 0x000000082d127c20 */ /* 0x000fe20008410000 */
[----:B------:R-:W-:Y:S01]  /*4460*/  SHF.L.U32 R28, R28, 0x10, RZ ;  /* 0x000000101c1c7819 */ /* 0x000fe200000006ff */
[----:B------:R-:W-:Y:S01]  /*4470*/  FADD.FTZ R47, R47, -UR7 ;  /* 0x800000072f2f7e21 */ /* 0x000fe20008010000 */
[----:B------:R-:W-:Y:S01]  /*4480*/  FMUL.FTZ R46, R46, UR8 ;  /* 0x000000082e2e7c20 */ /* 0x000fe20008410000 */
        /* <DEDUP_REMOVED lines=12> */
.L_x_3185:
        /* <DEDUP_REMOVED lines=14> */
.L_x_3187:
[----:B------:R-:W-:Y:S05]  /*4630*/  BSYNC B0 ;  /* 0x0000000000007941 */ /* 0x000fea0003800000 */
.L_x_3186:
[----:B------:R-:W-:Y:S01]  /*4640*/  FADD.FTZ R42, R28, -UR7 ;  /* 0x800000071c2a7e21 */ /* 0x000fe20008010000 */
[----:B------:R-:W-:Y:S01]  /*4650*/  FMUL.FTZ R28, R47, UR8 ;  /* 0x000000082f1c7c20 */ /* 0x000fe20008410000 */
[----:B0-----:R-:W-:Y:S01]  /*4660*/  FFMA.FTZ R27, R17, R46, R19 ;  /* 0x0000002e111b7223 */ /* 0x001fe20000010013 */
[----:B------:R-:W-:Y:S06]  /*4670*/  @!P5 BRA `(.L_x_3188) ;  /* 0x000000000028d947 */ /* 0x000fec0003800000 */
[----:B------:R-:W-:Y:S01]  /*4680*/  FMUL.FTZ R18, R40, -1.4426950216293334961 ;  /* 0xbfb8aa3b28127820 */ /* 0x000fe20000410000 */
[----:B-1----:R-:W-:-:S05]  /*4690*/  FMUL.FTZ R22, R27, -1.4426950216293334961 ;  /* 0xbfb8aa3b1b167820 */ /* 0x002fca0000410000 */
        /* <DEDUP_REMOVED lines=8> */
.L_x_3188:
        /* <DEDUP_REMOVED lines=10> */
[----:B-1----:R-:W-:-:S02]  /*47c0*/  LEA R22, P1, R20, UR16, 0x1 ;  /* 0x0000001014167c11 */ /* 0x002fc4000f8208ff */
[----:B------:R-:W-:-:S04]  /*47d0*/  IADD3 R41, R21, R41, RZ ;  /* 0x0000002915297210 */ /* 0x000fc80007ffe0ff */
[----:B------:R-:W-:-:S05]  /*47e0*/  LEA.HI.X R23, R20, UR17, R41, 0x1, P1 ;  /* 0x0000001114177c11 */ /* 0x000fca00088f0c29 */
[----:B------:R0:W-:Y:S02]  /*47f0*/  STG.E desc[UR10][R22.64], R27 ;  /* 0x0000001b16007986 */ /* 0x0001e4000c10190a */
.L_x_3190:
[----:B------:R-:W-:Y:S05]  /*4800*/  BSYNC B0 ;  /* 0x0000000000007941 */ /* 0x000fea0003800000 */
.L_x_3189:
        /* <DEDUP_REMOVED lines=13> */
.L_x_3191:
[----:B------:R-:W-:Y:S04]  /*48e0*/  BSSY B0, `(.L_x_3192) ;  /* 0x000000e000007945 */ /* 0x000fe80003800000 */
[----:B------:R-:W-:Y:S05]  /*48f0*/  @P3 BRA `(.L_x_3193) ;  /* 0x0000000000303947 */ /* 0x000fea0003800000 */
[----:B------:R-:W-:Y:S01]  /*4900*/  ULDC.64 UR16, c[0x0][0x270] ;  /* 0x00009c0000107ab9 */ /* 0x000fe20000000a00 */
[----:B------:R-:W-:Y:S01]  /*4910*/  MOV R20, R66 ;  /* 0x0000004200147202 */ /* 0x000fe20000000f00 */
[----:B------:R-:W-:Y:S01]  /*4920*/  IMAD R18, R39, UR16, RZ ;  /* 0x0000001027127c24 */ /* 0x000fe2000f8e02ff */
[----:B------:R-:W-:Y:S02]  /*4930*/  MOV R21, R69 ;  /* 0x0000004500157202 */ /* 0x000fe40000000f00 */
[----:B------:R-:W-:Y:S01]  /*4940*/  F2FP.BF16.F32.PACK_AB R27, R27, R38 ;  /* 0x000000261b1b723e */ /* 0x000fe200000010ff */
[C---:B-1----:R-:W-:Y:S02]  /*4950*/  IMAD R23, R9.reuse, UR17, R18 ;  /* 0x0000001109177c24 */ /* 0x042fe4000f8e0212 */
[----:B------:R-:W-:Y:S01]  /*4960*/  IMAD.WIDE.U32 R20, R9, UR16, R20 ;  /* 0x0000001009147c25 */ /* 0x000fe2000f8e0014 */
[----:B------:R-:W-:Y:S02]  /*4970*/  ULDC.64 UR16, c[0x0][0x210] ;  /* 0x0000840000107ab9 */ /* 0x000fe40000000a00 */
[----:B------:R-:W-:-:S02]  /*4980*/  LEA R22, P1, R20, UR16, 0x1 ;  /* 0x0000001014167c11 */ /* 0x000fc4000f8208ff */
[----:B------:R-:W-:-:S04]  /*4990*/  IADD3 R23, R21, R23, RZ ;  /* 0x0000001715177210 */ /* 0x000fc80007ffe0ff */
[----:B------:R-:W-:-:S05]  /*49a0*/  LEA.HI.X R23, R20, UR17, R23, 0x1, P1 ;  /* 0x0000001114177c11 */ /* 0x000fca00088f0c17 */
[----:B------:R0:W-:Y:S02]  /*49b0*/  STG.E desc[UR10][R22.64], R27 ;  /* 0x0000001b16007986 */ /* 0x0001e4000c10190a */
.L_x_3193:
[----:B------:R-:W-:Y:S05]  /*49c0*/  BSYNC B0 ;  /* 0x0000000000007941 */ /* 0x000fea0003800000 */
.L_x_3192:
        /* <DEDUP_REMOVED lines=12> */
.L_x_3194:
[----:B------:R-:W-:Y:S04]  /*4a90*/  BSSY B0, `(.L_x_3195) ;  /* 0x000000e000007945 */ /* 0x000fe80003800000 */
[----:B------:R-:W-:Y:S05]  /*4aa0*/  @P4 BRA `(.L_x_3196) ;  /* 0x0000000000304947 */ /* 0x000fea0003800000 */
[----:B------:R-:W-:Y:S01]  /*4ab0*/  ULDC.64 UR16, c[0x0][0x270] ;  /* 0x00009c0000107ab9 */ /* 0x000fe20000000a00 */
[----:B------:R-:W-:Y:S01]  /*4ac0*/  MOV R20, R66 ;  /* 0x0000004200147202 */ /* 0x000fe20000000f00 */
[----:B------:R-:W-:Y:S01]  /*4ad0*/  IMAD R37, R37, UR16, RZ ;  /* 0x0000001025257c24 */ /* 0x000fe2000f8e02ff */
[----:B------:R-:W-:Y:S01]  /*4ae0*/  F2FP.BF16.F32.PACK_AB R27, R27, R36 ;  /* 0x000000241b1b723e */ /* 0x000fe200000010ff */
[----:B------:R-:W-:Y:S02]  /*4af0*/  IMAD.MOV.U32 R21, RZ, RZ, R69 ;  /* 0x000000ffff157224 */ /* 0x000fe400078e0045 */
[C---:B------:R-:W-:Y:S02]  /*4b00*/  IMAD R37, R10.reuse, UR17, R37 ;  /* 0x000000110a257c24 */ /* 0x040fe4000f8e0225 */
[----:B------:R-:W-:Y:S01]  /*4b10*/  IMAD.WIDE.U32 R20, R10, UR16, R20 ;  /* 0x000000100a147c25 */ /* 0x000fe2000f8e0014 */
[----:B------:R-:W-:Y:S02]  /*4b20*/  ULDC.64 UR16, c[0x0][0x210] ;  /* 0x0000840000107ab9 */ /* 0x000fe40000000a00 */
[----:B-1----:R-:W-:-:S02]  /*4b30*/  LEA R22, P1, R20, UR16, 0x1 ;  /* 0x0000001014167c11 */ /* 0x002fc4000f8208ff */
[----:B------:R-:W-:-:S04]  /*4b40*/  IADD3 R37, R21, R37, RZ ;  /* 0x0000002515257210 */ /* 0x000fc80007ffe0ff */
[----:B------:R-:W-:-:S05]  /*4b50*/  LEA.HI.X R23, R20, UR17, R37, 0x1, P1 ;  /* 0x0000001114177c11 */ /* 0x000fca00088f0c25 */
[----:B------:R0:W-:Y:S02]  /*4b60*/  STG.E desc[UR10][R22.64], R27 ;  /* 0x0000001b16007986 */ /* 0x0001e4000c10190a */
.L_x_3196:
[----:B------:R-:W-:Y:S05]  /*4b70*/  BSYNC B0 ;  /* 0x0000000000007941 */ /* 0x000fea0003800000 */
.L_x_3195:
[----:B------:R-:W-:Y:S02]  /*4b80*/  SHF.L.U32 R30, R30, 0x10, RZ ;  /* 0x000000101e1e7819 */ /* 0x000fe400000006ff */
[----:B------:R-:W-:Y:S02]  /*4b90*/  SHF.L.U32 R31, R31, 0x10, RZ ;  /* 0x000000101f1f7819 */ /* 0x000fe400000006ff */
        /* <DEDUP_REMOVED lines=10> */
[----:B0-----:R-:W-:Y:S01]  /*4c40*/  SHF.R.S32.HI R27, RZ, 0x1f, R13 ;  /* 0x0000001fff1b7819 */ /* 0x001fe2000001140d */
[----:B------:R-:W-:Y:S01]  /*4c50*/  FMUL.FTZ R30, R30, UR8 ;  /* 0x000000081e1e7c20 */ /* 0x000fe20008410000 */
[----:B------:R-:W-:Y:S01]  /*4c60*/  SHF.R.S32.HI R26, RZ, 0x1f, R14 ;  /* 0x0000001fff1a7819 */ /* 0x000fe2000001140e */
[----:B------:R-:W-:Y:S01]  /*4c70*/  FMUL.FTZ R20, R31, UR8 ;  /* 0x000000081f147c20 */ /* 0x000fe20008410000 */
[----:B-1----:R-:W-:Y:S01]  /*4c80*/  SHF.R.S32.HI R22, RZ, 0x1f, R15 ;  /* 0x0000001fff167819 */ /* 0x002fe2000001140f */
[----:B------:R-:W-:Y:S01]  /*4c90*/  FMUL.FTZ R32, R32, UR8 ;  /* 0x0000000820207c20 */ /* 0x000fe20008410000 */
[----:B------:R-:W-:Y:S01]  /*4ca0*/  ISETP.GE.U32.AND P6, PT, R11, UR14, PT ;  /* 0x0000000e0b007c0c */ /* 0x000fe2000bfc6070 */
[----:B------:R-:W-:Y:S01]  /*4cb0*/  FMUL.FTZ R38, R33, UR8 ;  /* 0x0000000821267c20 */ /* 0x000fe20008410000 */
[----:B------:R-:W-:Y:S01]  /*4cc0*/  ISETP.GE.U32.AND P1, PT, R12, UR14, PT ;  /* 0x0000000e0c007c0c */ /* 0x000fe2000bf26070 */
[----:B------:R-:W-:Y:S01]  /*4cd0*/  FMUL.FTZ R18, R29, UR8 ;  /* 0x000000081d127c20 */ /* 0x000fe20008410000 */
[----:B------:R-:W-:Y:S01]  /*4ce0*/  ISETP.GE.U32.AND P2, PT, R13, UR14, PT ;  /* 0x0000000e0d007c0c */ /* 0x000fe2000bf46070 */
[C-C-:B------:R-:W-:Y:S01]  /*4cf0*/  FFMA.FTZ R30, R17.reuse, R30, R19.reuse ;  /* 0x0000001e111e7223 */ /* 0x140fe20000010013 */
[----:B------:R-:W-:Y:S01]  /*4d00*/  ISETP.GE.U32.AND P3, PT, R14, UR14, PT ;  /* 0x0000000e0e007c0c */ /* 0x000fe2000bf66070 */
[--C-:B------:R-:W-:Y:S01]  /*4d10*/  FFMA.FTZ R29, R17, R20, R19.reuse ;  /* 0x00000014111d7223 */ /* 0x100fe20000010013 */
[----:B------:R-:W-:Y:S01]  /*4d20*/  ISETP.GE.U32.AND P4, PT, R15, UR14, PT ;  /* 0x0000000e0f007c0c */ /* 0x000fe2000bf86070 */
[--C-:B------:R-:W-:Y:S01]  /*4d30*/  FFMA.FTZ R28, R17, R32, R19.reuse ;  /* 0x00000020111c7223 */ /* 0x100fe20000010013 */
[----:B------:R-:W-:Y:S01]  /*4d40*/  ISETP.GE.AND.EX P6, PT, R37, UR15, PT, P6 ;  /* 0x0000000f25007c0c */ /* 0x000fe2000bfc6360 */
[C-C-:B------:R-:W-:Y:S01]  /*4d50*/  FFMA.FTZ R23, R17.reuse, R38, R19.reuse ;  /* 0x0000002611177223 */ /* 0x140fe20000010013 */
[----:B------:R-:W-:Y:S01]  /*4d60*/  ISETP.GE.AND.EX P1, PT, R36, UR15, PT, P1 ;  /* 0x0000000f24007c0c */ /* 0x000fe2000bf26310 */
[----:B------:R-:W-:Y:S01]  /*4d70*/  FFMA.FTZ R17, R17, R18, R19 ;  /* 0x0000001211117223 */ /* 0x000fe20000010013 */
[----:B------:R-:W-:-:S02]  /*4d80*/  ISETP.GE.AND.EX P2, PT, R27, UR15, PT, P2 ;  /* 0x0000000f1b007c0c */ /* 0x000fc4000bf46320 */
[----:B------:R-:W-:Y:S02]  /*4d90*/  ISETP.GE.AND.EX P3, PT, R26, UR15, PT, P3 ;  /* 0x0000000f1a007c0c */ /* 0x000fe4000bf66330 */
[----:B------:R-:W-:Y:S02]  /*4da0*/  ISETP.GE.AND.EX P4, PT, R22, UR15, PT, P4 ;  /* 0x0000000f16007c0c */ /* 0x000fe4000bf86340 */
[C---:B------:R-:W-:Y:S02]  /*4db0*/  ISETP.GT.U32.OR P6, PT, R4.reuse, 0x2ff, P6 ;  /* 0x000002ff0400780c */ /* 0x040fe400037c4470 */
[C---:B------:R-:W-:Y:S02]  /*4dc0*/  ISETP.GT.U32.OR P1, PT, R4.reuse, 0x2ff, P1 ;  /* 0x000002ff0400780c */ /* 0x040fe40000f24470 */
[C---:B------:R-:W-:Y:S02]  /*4dd0*/  ISETP.GT.U32.OR P2, PT, R4.reuse, 0x2ff, P2 ;  /* 0x000002ff0400780c */ /* 0x040fe40001744470 */
[----:B------:R-:W-:-:S02]  /*4de0*/  ISETP.GT.U32.OR P3, PT, R4, 0x2ff, P3 ;  /* 0x000002ff0400780c */ /* 0x000fc40001f64470 */
[----:B------:R-:W-:Y:S01]  /*4df0*/  ISETP.GT.U32.OR P4, PT, R4, 0x2ff, P4 ;  /* 0x000002ff0400780c */ /* 0x000fe20002784470 */
[----:B------:R-:W-:-:S12]  /*4e00*/  @!P5 BRA `(.L_x_3197) ;  /* 0x000000000028d947 */ /* 0x000fd80003800000 */
        /* <DEDUP_REMOVED lines=10> */
.L_x_3197:
        /* <DEDUP_REMOVED lines=14> */
.L_x_3199:
[----:B------:R-:W-:Y:S05]  /*4f90*/  BSYNC B0 ;  /* 0x0000000000007941 */ /* 0x000fea0003800000 */
.L_x_3198:
        /* <DEDUP_REMOVED lines=11> */
.L_x_3200:
[----:B------:R-:W-:Y:S04]  /*5050*/  BSSY B0, `(.L_x_3201) ;  /* 0x000000e000007945 */ /* 0x000fe80003800000 */
[----:B------:R-:W-:Y:S05]  /*5060*/  @P1 BRA `(.L_x_3202) ;  /* 0x0000000000301947 */ /* 0x000fea0003800000 */
[----:B------:R-:W-:Y:S01]  /*5070*/  ULDC.64 UR14, c[0x0][0x270] ;  /* 0x00009c00000e7ab9 */ /* 0x000fe20000000a00 */
[----:B0-----:R-:W-:Y:S01]  /*5080*/  MOV R20, R66 ;  /* 0x0000004200147202 */ /* 0x001fe20000000f00 */
        /* <DEDUP_REMOVED lines=10> */
.L_x_3202:
[----:B------:R-:W-:Y:S05]  /*5130*/  BSYNC B0 ;  /* 0x0000000000007941 */ /* 0x000fea0003800000 */
.L_x_3201:
[----:B------:R-:W-:Y:S05]  /*5140*/  @!P5 BRA `(.L_x_3203) ;  /* 0x000000000028d947 */ /* 0x000fea0003800000 */
[----:B0-----:R-:W-:Y:S01]  /*5150*/  FMUL.FTZ R17, R34, -1.4426950216293334961 ;  /* 0xbfb8aa3b22117820 */ /* 0x001fe20000410000 */
[----:B------:R-:W-:-:S05]  /*5160*/  FMUL.FTZ R20, R29, -1.4426950216293334961 ;  /* 0xbfb8aa3b1d147820 */ /* 0x000fca0000410000 */
[----:B------:R-:W1:Y:S08]  /*5170*/  MUFU.EX2 R17, R17 ;  /* 0x0000001100117308 */ /* 0x000e700000000800 */
[----:B------:R-:W0:Y:S01]  /*5180*/  MUFU.EX2 R20, R20 ;  /* 0x0000001400147308 */ /* 0x000e220000000800 */
[----:B-1----:R-:W-:-:S07]  /*5190*/  FADD.FTZ R18, R17, 1 ;  /* 0x3f80000011127421 */ /* 0x002fce0000010000 */
[----:B------:R-:W1:Y:S01]  /*51a0*/  MUFU.RCP R19, R18 ;  /* 0x0000001200137308 */ /* 0x000e620000001000 */
[----:B0-----:R-:W-:-:S07]  /*51b0*/  FADD.FTZ R21, R20, 1 ;  /* 0x3f80000014157421 */ /* 0x001fce0000010000 */
[----:B------:R-:W0:Y:S01]  /*51c0*/  MUFU.RCP R24, R21 ;  /* 0x0000001500187308 */ /* 0x000e220000001000 */
[----:B-1----:R-:W-:Y:S01]  /*51d0*/  FMUL.FTZ R34, R34, R19 ;  /* 0x0000001322227220 */ /* 0x002fe20000410000 */
[----:B0-----:R-:W-:-:S07]  /*51e0*/  FMUL.FTZ R29, R29, R24 ;  /* 0x000000181d1d7220 */ /* 0x001fce0000410000 */
.L_x_3203:
[----:B------:R-:W-:Y:S04]  /*51f0*/  BSSY B0, `(.L_x_3204) ;  /* 0x000000e000007945 */ /* 0x000fe80003800000 */
[----:B------:R-:W-:Y:S05]  /*5200*/  @P2 BRA `(.L_x_3205) ;  /* 0x0000000000302947 */ /* 0x000fea0003800000 */
[----:B------:R-:W-:Y:S01]  /*5210*/  ULDC.64 UR14, c[0x0][0x270] ;  /* 0x00009c00000e7ab9 */ /* 0x000fe20000000a00 */
[----:B-1----:R-:W-:Y:S01]  /*5220*/  MOV R18, R66 ;  /* 0x0000004200127202 */ /* 0x002fe20000000f00 */
        /* <DEDUP_REMOVED lines=10> */
.L_x_3205:
[----:B------:R-:W-:Y:S05]  /*52d0*/  BSYNC B0 ;  /* 0x0000000000007941 */ /* 0x000fea0003800000 */
.L_x_3204:
[----:B------:R-:W-:Y:S05]  /*52e0*/  @!P5 BRA `(.L_x_3206) ;  /* 0x000000000028d947 */ /* 0x000fea0003800000 */
[----:B0-----:R-:W-:Y:S01]  /*52f0*/  FMUL.FTZ R17, R35, -1.4426950216293334961 ;  /* 0xbfb8aa3b23117820 */ /* 0x001fe20000410000 */
[----:B-12---:R-:W-:-:S05]  /*5300*/  FMUL.FTZ R19, R28, -1.4426950216293334961 ;  /* 0xbfb8aa3b1c137820 */ /* 0x006fca0000410000 */
        /* <DEDUP_REMOVED lines=8> */
.L_x_3206:
[----:B------:R-:W-:Y:S04]  /*5390*/  BSSY B0, `(.L_x_3207) ;  /* 0x000000e000007945 */ /* 0x000fe80003800000 */
[----:B------:R-:W-:Y:S05]  /*53a0*/  @P3 BRA `(.L_x_3208) ;  /* 0x0000000000303947 */ /* 0x000fea0003800000 */
[----:B------:R-:W-:Y:S01]  /*53b0*/  ULDC.64 UR14, c[0x0][0x270] ;  /* 0x00009c00000e7ab9 */ /* 0x000fe20000000a00 */
[----:B-12---:R-:W-:Y:S01]  /*53c0*/  MOV R18, R66 ;  /* 0x0000004200127202 */ /* 0x006fe20000000f00 */
        /* <DEDUP_REMOVED lines=10> */
.L_x_3208:
[----:B------:R-:W-:Y:S05]  /*5470*/  BSYNC B0 ;  /* 0x0000000000007941 */ /* 0x000fea0003800000 */
.L_x_3207:
[----:B------:R-:W-:Y:S05]  /*5480*/  @!P5 BRA `(.L_x_3209) ;  /* 0x000000000028d947 */ /* 0x000fea0003800000 */
[----:B0-----:R-:W-:Y:S01]  /*5490*/  FMUL.FTZ R17, R16, -1.4426950216293334961 ;  /* 0xbfb8aa3b10117820 */ /* 0x001fe20000410000 */
[----:B------:R-:W-:-:S05]  /*54a0*/  FMUL.FTZ R20, R23, -1.4426950216293334961 ;  /* 0xbfb8aa3b17147820 */ /* 0x000fca0000410000 */
[----:B------:R-:W1:Y:S08]  /*54b0*/  MUFU.EX2 R17, R17 ;  /* 0x0000001100117308 */ /* 0x000e700000000800 */
[----:B------:R-:W0:Y:S01]  /*54c0*/  MUFU.EX2 R20, R20 ;  /* 0x0000001400147308 */ /* 0x000e220000000800 */
[----:B-123--:R-:W-:-:S07]  /*54d0*/  FADD.FTZ R18, R17, 1 ;  /* 0x3f80000011127421 */ /* 0x00efce0000010000 */
[----:B------:R-:W1:Y:S01]  /*54e0*/  MUFU.RCP R19, R18 ;  /* 0x0000001200137308 */ /* 0x000e620000001000 */
[----:B0-----:R-:W-:-:S07]  /*54f0*/  FADD.FTZ R21, R20, 1 ;  /* 0x3f80000014157421 */ /* 0x001fce0000010000 */
[----:B------:R-:W0:Y:S01]  /*5500*/  MUFU.RCP R24, R21 ;  /* 0x0000001500187308 */ /* 0x000e220000001000 */
[----:B-1----:R-:W-:Y:S01]  /*5510*/  FMUL.FTZ R16, R16, R19 ;  /* 0x0000001310107220 */ /* 0x002fe20000410000 */
[----:B0-----:R-:W-:-:S07]  /*5520*/  FMUL.FTZ R23, R23, R24 ;  /* 0x0000001817177220 */ /* 0x001fce0000410000 */
.L_x_3209:
[----:B------:R-:W-:Y:S04]  /*5530*/  BSSY B0, `(.L_x_3210) ;  /* 0x000000d000007945 */ /* 0x000fe80003800000 */
[----:B------:R-:W-:Y:S05]  /*5540*/  @P4 BRA `(.L_x_3211) ;  /* 0x00000000002c4947 */ /* 0x000fea0003800000 */
[----:B------:R-:W-:Y:S01]  /*5550*/  ULDC.64 UR14, c[0x0][0x270] ;  /* 0x00009c00000e7ab9 */ /* 0x000fe20000000a00 */
[----:B------:R-:W-:Y:S01]  /*5560*/  MOV R67, R69 ;  /* 0x0000004500437202 */ /* 0x000fe20000000f00 */
[----:B------:R-:W-:Y:S01]  /*5570*/  IMAD R22, R22, UR14, RZ ;  /* 0x0000000e16167c24 */ /* 0x000fe2000f8e02ff */
[----:B------:R-:W-:Y:S01]  /*5580*/  F2FP.BF16.F32.PACK_AB R23, R23, R16 ;  /* 0x000000101717723e */ /* 0x000fe200000010ff */
[----:B------:R-:W-:-:S04]  /*5590*/  IMAD.WIDE.U32 R66, R15, UR14, R66 ;  /* 0x0000000e0f427c25 */ /* 0x000fc8000f8e0042 */
[----:B0-----:R-:W-:Y:S01]  /*55a0*/  IMAD R17, R15, UR15, R22 ;  /* 0x0000000f0f117c24 */ /* 0x001fe2000f8e0216 */
[----:B------:R-:W-:Y:S02]  /*55b0*/  ULDC.64 UR14, c[0x0][0x210] ;  /* 0x00008400000e7ab9 */ /* 0x000fe40000000a00 */
[----:B-123--:R-:W-:Y:S02]  /*55c0*/  LEA R18, P1, R66, UR14, 0x1 ;  /* 0x0000000e42127c11 */ /* 0x00efe4000f8208ff */
[----:B------:R-:W-:-:S04]  /*55d0*/  IADD3 R17, R67, R17, RZ ;  /* 0x0000001143117210 */ /* 0x000fc80007ffe0ff */
[----:B------:R-:W-:-:S05]  /*55e0*/  LEA.HI.X R19, R66, UR15, R17, 0x1, P1 ;  /* 0x0000000f42137c11 */ /* 0x000fca00088f0c11 */
[----:B------:R4:W-:Y:S02]  /*55f0*/  STG.E desc[UR10][R18.64], R23 ;  /* 0x0000001712007986 */ /* 0x0009e4000c10190a */
.L_x_3211:
[----:B------:R-:W-:Y:S05]  /*5600*/  BSYNC B0 ;  /* 0x0000000000007941 */ /* 0x000fea0003800000 */
.L_x_3210:
[----:B------:R-:W-:Y:S01]  /*5610*/  ULDC UR7, c[0x0][0x10] ;  /* 0x0000040000077ab9 */ /* 0x000fe20000000800 */
[----:B------:R-:W-:Y:S02]  /*5620*/  UIADD3 UR4, UR4, 0x1, URZ ;  /* 0x0000000104047890 */ /* 0x000fe4000fffe03f */
[----:B------:R-:W-:-:S04]  /*5630*/  UIADD3 UR6, UR7, UR6, URZ ;  /* 0x0000000607067290 */ /* 0x000fc8000fffe03f */
[----:B------:R-:W-:-:S06]  /*5640*/  UISETP.GE.AND UP0, UPT, UR6, UR5, UPT ;  /* 0x000000050600728c */ /* 0x000fcc000bf06270 */
[----:B------:R-:W-:-:S13]  /*5650*/  PLOP3.LUT P1, PT, PT, PT, UP0, 0x80, 0x0 ;  /* 0x000000000000781c */ /* 0x000fda0003f2f008 */
[----:B------:R-:W-:Y:S05]  /*5660*/  @!P1 BRA `(.L_x_3212) ;  /* 0xffffffac00249947 */ /* 0x000fea000383ffff */
[----:B------:R-:W-:Y:S05]  /*5670*/  EXIT ;  /* 0x000000000000794d */ /* 0x000fea0003800000 */
.L_x_3213:
        /* <DEDUP_REMOVED lines=16> */
.L_x_5152:


//--------------------- .text._Z35group_norm_nhwc_fwd_one_pass_kernelI11Bf16IOFp32WLi512ELi96ELi768EEv26Group_norm_nhwc_fwd_params --------------------------
	.section	.text._Z35group_norm_nhwc_fwd_one_pass_kernelI11Bf16IOFp32WLi512ELi96ELi768EEv26Group_norm_nhwc_fwd_params,"ax",@progbits
	.align	128
        .global         _Z35group_norm_nhwc_fwd_one_pass_kernelI11Bf16IOFp32WLi512ELi96ELi768EEv26Group_norm_nhwc_fwd_params
        .type           _Z35group_norm_nhwc_fwd_one_pass_kernelI11Bf16IOFp32WLi512ELi96ELi768EEv26Group_norm_nhwc_fwd_params,@function
        .size           _Z35group_norm_nhwc_fwd_one_pass_kernelI11Bf16IOFp32WLi512ELi96ELi768EEv26Group_norm_nhwc_fwd_params,(.L_x_5153 - _Z35group_norm_nhwc_fwd_one_pass_kernelI11Bf16IOFp32WLi512ELi96ELi768EEv26Group_norm_nhwc_fwd_params)
        .other          _Z35group_norm_nhwc_fwd_one_pass_kernelI11Bf16IOFp32WLi512ELi96ELi768EEv26Group_norm_nhwc_fwd_params,@"STO_CUDA_ENTRY STV_DEFAULT"
_Z35group_norm_nhwc_fwd_one_pass_kernelI11Bf16IOFp32WLi512ELi96ELi768EEv26Group_norm_nhwc_fwd_params:
.text._Z35group_norm_nhwc_fwd_one_pass_kernelI11Bf16IOFp32WLi512ELi96ELi768EEv26Group_norm_nhwc_fwd_params:
        /* <DEDUP_REMOVED lines=9> */
[----:B------:R-:W1:Y:S01]  /*0090*/  S2UR UR16, SR_CTAID.X ;  /* 0x00000000001079c3 */ /* 0x000e620000002500 */
[----:B------:R-:W-:Y:S01]  /*00a0*/  ULDC.64 UR4, c[0x0][0x278] ;  /* 0x00009e0000047ab9 */ /* 0x000fe20000000a00 */
[----:B------:R-:W-:Y:S01]  /*00b0*/  ULDC.U8 UR17, c[0x0][0x28c] ;  /* 0x0000a30000117ab9 */ /* 0x000fe20000000000 */
[----:B------:R-:W-:-:S05]  /*00c0*/  ULDC.64 UR14, c[0x0][0x208] ;  /* 0x00008200000e7ab9 */ /* 0x000fca0000000a00 */
[----:B------:R-:W1:Y:S01]  /*00d0*/  LDC R5, c[0x0][0x294] ;  /* 0x0000a500ff057b82 */ /* 0x000e620000000800 */
[----:B0-----:R-:W-:-:S05]  /*00e0*/  IMAD.WIDE.U32 R2, R77, -0x55555555, RZ ;  /* 0xaaaaaaab4d027825 */ /* 0x001fca00078e00ff */
[----:B------:R-:W-:-:S05]  /*00f0*/  SHF.R.U32.HI R56, RZ, 0x5, R3 ;  /* 0x00000005ff387819 */ /* 0x000fca0000011603 */
[----:B-1----:R-:W-:Y:S02]  /*0100*/  IMAD R2, R5, UR16, R56 ;  /* 0x0000001005027c24 */ /* 0x002fe4000f8e0238 */
[----:B------:R-:W-:-:S03]  /*0110*/  IMAD R56, R56, -0x30, R77 ;  /* 0xffffffd038387824 */ /* 0x000fc600078e024d */
[C---:B------:R-:W-:Y:S01]  /*0120*/  ISETP.GE.U32.AND P0, PT, R2.reuse, UR4, PT ;  /* 0x0000000402007c0c */ /* 0x040fe2000bf06070 */
[----:B------:R-:W-:Y:S01]  /*0130*/  UMOV UR4, URZ ;  /* 0x0000003f00047c82 */ /* 0x000fe20008000000 */
[----:B------:R-:W-:Y:S02]  /*0140*/  SHF.R.S32.HI R0, RZ, 0x1f, R2 ;  /* 0x0000001fff007819 */ /* 0x000fe40000011402 */
[C---:B------:R-:W-:Y:S01]  /*0150*/  IADD3 R4, R2.reuse, 0x20, RZ ;  /* 0x0000002002047810 */ /* 0x040fe20007ffe0ff */
[----:B------:R-:W-:Y:S01]  /*0160*/  VIADD R4, R2, 0x50 ;  /* 0x0000005002047836 */ /* 0x000fe20000000000 */
[----:B------:R-:W-:Y:S02]  /*0170*/  ISETP.GE.AND.EX P0, PT, R0, UR5, PT, P0 ;  /* 0x0000000500007c0c */ /* 0x000fe4000bf06300 */
[C---:B------:R-:W-:Y:S02]  /*0180*/  IADD3 R0, R2.reuse, 0x10, RZ ;  /* 0x0000001002007810 */ /* 0x040fe40007ffe0ff */
[----:B------:R-:W-:-:S02]  /*0190*/  IADD3 R3, R2, 0x30, RZ ;  /* 0x0000003002037810 */ /* 0x000fc40007ffe0ff */
[C---:B------:R-:W-:Y:S02]  /*01a0*/  IADD3 R0, R2.reuse, 0x40, RZ ;  /* 0x0000004002007810 */ /* 0x040fe40007ffe0ff */
[C---:B------:R-:W-:Y:S02]  /*01b0*/  IADD3 R3, R2.reuse, 0x60, RZ ;  /* 0x0000006002037810 */ /* 0x040fe40007ffe0ff */
[C---:B------:R-:W-:Y:S02]  /*01c0*/  IADD3 R0, R2.reuse, 0x70, RZ ;  /* 0x0000007002007810 */ /* 0x040fe40007ffe0ff */
[C---:B------:R-:W-:Y:S01]  /*01d0*/  IADD3 R4, R2.reuse, 0x80, RZ ;  /* 0x0000008002047810 */ /* 0x040fe20007ffe0ff */
[C---:B------:R-:W-:Y:S01]  /*01e0*/  VIADD R4, R2.reuse, 0xb0 ;  /* 0x000000b002047836 */ /* 0x040fe20000000000 */
[C---:B------:R-:W-:Y:S02]  /*01f0*/  IADD3 R3, R2.reuse, 0x90, RZ ;  /* 0x0000009002037810 */ /* 0x040fe40007ffe0ff */
[----:B------:R-:W-:-:S02]  /*0200*/  IADD3 R0, R2, 0xa0, RZ ;  /* 0x000000a002007810 */ /* 0x000fc40007ffe0ff */
[----:B------:R-:W-:Y:S02]  /*0210*/  SHF.L.U32 R56, R56, 0x1, RZ ;  /* 0x0000000138387819 */ /* 0x000fe400000006ff */
[----:B------:R-:W-:Y:S02]  /*0220*/  ISETP.LT.U32.AND P0, PT, R77, 0x300, !P0 ;  /* 0x000003004d00780c */ /* 0x000fe40004701070 */
[C---:B------:R-:W-:Y:S02]  /*0230*/  IADD3 R3, R2.reuse, 0xc0, RZ ;  /* 0x000000c002037810 */ /* 0x040fe40007ffe0ff */
[----:B------:R-:W-:-:S09]  /*0240*/  IADD3 R0, R2, 0xd0, RZ ;  /* 0x000000d002007810 */ /* 0x000fd20007ffe0ff */
.L_x_3319:
[----:B------:R-:W-:Y:S01]  /*0250*/  ULDC UR11, c[0x0][0x288] ;  /* 0x0000a200000b7ab9 */ /* 0x000fe20000000800 */
[----:B--234-:R-:W-:Y:S01]  /*0260*/  IABS R4, UR9 ;  /* 0x0000000900047c13 */ /* 0x01cfe20008000000 */
[----:B------:R-:W-:Y:S01]  /*0270*/  UMOV UR6, URZ ;  /* 0x0000003f00067c82 */ /* 0x000fe20008000000 */
[----:B------:R-:W-:Y:S01]  /*0280*/  MOV R0, UR11 ;  /* 0x0000000b00007c02 */ /* 0x000fe20008000f00 */
[----:B------:R-:W-:Y:S01]  /*0290*/  VIADD R25, R2, 0x20 ;  /* 0x0000002002197836 */ /* 0x000fe20000000000 */
[----:B------:R-:W-:Y:S01]  /*02a0*/  R2UR UR10, R4 ;  /* 0x00000000040a72ca */ /* 0x000fe200000e0000 */
[----:B0-----:R-:W0:Y:S01]  /*02b0*/  @P0 LDC.64 R6, c[0x0][0x270] ;  /* 0x00009c00ff060b82 */ /* 0x001e220000000a00 */
[----:B------:R-:W-:Y:S02]  /*02c0*/  IABS R0, R0 ;  /* 0x0000000000007213 */ /* 0x000fe40000000000 */
[----:B------:R-:W-:Y:S02]  /*02d0*/  CS2R R38, SRZ ;  /* 0x0000000000267805 */ /* 0x000fe4000001ff00 */
[----:B------:R-:W-:-:S02]  /*02e0*/  IADD3 R27, R2, 0x10, RZ ;  /* 0x00000010021b7810 */ /* 0x000fc40007ffe0ff */
[----:B------:R-:W-:Y:S02]  /*02f0*/  R2UR UR12, R0 ;  /* 0x00000000000c72ca */ /* 0x000fe400000e0000 */
[----:B------:R-:W-:Y:S01]  /*0300*/  SHF.R.S32.HI R8, RZ, 0x1f, R27 ;  /* 0x0000001fff087819 */ /* 0x000fe2000001141b */
[----:B-1----:R-:W1:Y:S01]  /*0310*/  @P0 LDC.64 R12, c[0x0][0x220] ;  /* 0x00008800ff0c0b82 */ /* 0x002e620000000a00 */
[----:B------:R-:W-:Y:S02]  /*0320*/  SHF.R.S32.HI R22, RZ, 0x1f, R25 ;  /* 0x0000001fff167819 */ /* 0x000fe40000011419 */
[----:B------:R-:W-:Y:S02]  /*0330*/  IADD3 R31, R2, 0x30, RZ ;  /* 0x00000030021f7810 */ /* 0x000fe40007ffe0ff */
[----:B------:R-:W-:Y:S02]  /*0340*/  SHF.R.S32.HI R9, RZ, 0x1f, R2 ;  /* 0x0000001fff097819 */ /* 0x000fe40000011402 */
[----:B------:R-:W-:-:S02]  /*0350*/  SHF.R.S32.HI R24, RZ, 0x1f, R31 ;  /* 0x0000001fff187819 */ /* 0x000fc4000001141f */
[C---:B------:R-:W-:Y:S01]  /*0360*/  IADD3 R26, R2.reuse, 0x40, RZ ;  /* 0x00000040021a7810 */ /* 0x040fe20007ffe0ff */
[----:B------:R-:W2:Y:S01]  /*0370*/  I2F.RP R0, UR12 ;  /* 0x0000000c00007d06 */ /* 0x000ea20008209400 */
[C---:B------:R-:W-:Y:S02]  /*0380*/  IADD3 R30, R2.reuse, 0x50, RZ ;  /* 0x00000050021e7810 */ /* 0x040fe40007ffe0ff */
[----:B------:R-:W-:Y:S02]  /*0390*/  SHF.R.S32.HI R28, RZ, 0x1f, R26 ;  /* 0x0000001fff1c7819 */ /* 0x000fe4000001141a */
[----:B------:R-:W-:Y:S02]  /*03a0*/  SHF.R.S32.HI R34, RZ, 0x1f, R30 ;  /* 0x0000001fff227819 */ /* 0x000fe4000001141e */
[----:B------:R-:W-:-:S04]  /*03b0*/  IADD3 R29, R2, 0x60, RZ ;  /* 0x00000060021d7810 */ /* 0x000fc80007ffe0ff */
[----:B------:R-:W-:Y:S01]  /*03c0*/  SHF.R.S32.HI R33, RZ, 0x1f, R29 ;  /* 0x0000001fff217819 */ /* 0x000fe2000001141d */
[----:B--2---:R-:W2:Y:S02]  /*03d0*/  MUFU.RCP R0, R0 ;  /* 0x0000000000007308 */ /* 0x004ea40000001000 */
[----:B--2---:R-:W-:Y:S02]  /*03e0*/  IADD3 R3, R0, 0xffffffe, RZ ;  /* 0x0ffffffe00037810 */ /* 0x004fe40007ffe0ff */
[----:B------:R-:W-:-:S04]  /*03f0*/  SHF.R.S32.HI R0, RZ, 0x1f, R56 ;  /* 0x0000001fff007819 */ /* 0x000fc80000011438 */
[----:B------:R-:W2:Y:S02]  /*0400*/  F2I.FTZ.U32.TRUNC.NTZ R3, R3 ;  /* 0x0000000300037305 */ /* 0x000ea4000021f000 */
[----:B--2---:R-:W-:-:S13]  /*0410*/  R2UR UR7, R3 ;  /* 0x00000000030772ca */ /* 0x004fda00000e0000 */
[----:B------:R-:W-:-:S04]  /*0420*/  UIADD3 UR5, URZ, -UR7, URZ ;  /* 0x800000073f057290 */ /* 0x000fc8000fffe03f */
[----:B------:R-:W-:-:S04]  /*0430*/  UIMAD UR5, UR5, UR12, URZ ;  /* 0x0000000c050572a4 */ /* 0x000fc8000f8e023f */
[----:B------:R-:W-:-:S04]  /*0440*/  UIMAD.WIDE.U32 UR6, UR7, UR5, UR6 ;  /* 0x00000005070672a5 */ /* 0x000fc8000f8e0006 */
[----:B------:R-:W-:-:S04]  /*0450*/  UIMAD.WIDE.U32 UR6, UR7, UR10, URZ ;  /* 0x0000000a070672a5 */ /* 0x000fc8000f8e003f */
[----:B------:R-:W-:-:S04]  /*0460*/  UIADD3 UR5, -UR7, URZ, URZ ;  /* 0x0000003f07057290 */ /* 0x000fc8000fffe13f */
[----:B------:R-:W-:-:S04]  /*0470*/  UIMAD UR5, UR12, UR5, UR10 ;  /* 0x000000050c0572a4 */ /* 0x000fc8000f8e020a */
[----:B------:R-:W-:-:S11]  /*0480*/  UISETP.GT.U32.AND UP0, UPT, UR12, UR5, UPT ;  /* 0x000000050c00728c */ /* 0x000fd6000bf04070 */
[----:B------:R-:W-:Y:S02]  /*0490*/  @!UP0 UIADD3 UR5, UR5, -UR12, URZ ;  /* 0x8000000c05058290 */ /* 0x000fe4000fffe03f */
[----:B------:R-:W-:Y:S02]  /*04a0*/  @!UP0 UIADD3 UR7, UR7, 0x1, URZ ;  /* 0x0000000107078890 */ /* 0x000fe4000fffe03f */
[----:B------:R-:W-:Y:S02]  /*04b0*/  UISETP.GE.U32.AND UP1, UPT, UR5, UR12, UPT ;  /* 0x0000000c0500728c */ /* 0x000fe4000bf26070 */
[----:B------:R-:W-:Y:S01]  /*04c0*/  ULOP3.LUT UR5, UR9, UR11, URZ, 0x3c, !UPT ;  /* 0x0000000b09057292 */ /* 0x000fe2000f8e3c3f */
[----:B------:R-:W-:-:S03]  /*04d0*/  ULDC.64 UR12, c[0x0][0x278] ;  /* 0x00009e00000c7ab9 */ /* 0x000fc60000000a00 */
[----:B------:R-:W-:Y:S01]  /*04e0*/  UISETP.GE.AND UP0, UPT, UR5, URZ, UPT ;  /* 0x0000003f0500728c */ /* 0x000fe2000bf06270 */
[----:B------:R-:W-:Y:S02]  /*04f0*/  ISETP.GE.U32.AND P2, PT, R27, UR12, PT ;  /* 0x0000000c1b007c0c */ /* 0x000fe4000bf46070 */
[----:B------:R-:W-:Y:S02]  /*0500*/  ISETP.GE.U32.AND P5, PT, R25, UR12, PT ;  /* 0x0000000c19007c0c */ /* 0x000fe4000bfa6070 */
[----:B------:R-:W-:Y:S01]  /*0510*/  @UP1 UIADD3 UR7, UR7, 0x1, URZ ;  /* 0x0000000107071890 */ /* 0x000fe2000fffe03f */
[----:B------:R-:W-:Y:S01]  /*0520*/  ISETP.GE.AND.EX P2, PT, R8, UR13, PT, P2 ;  /* 0x0000000d08007c0c */ /* 0x000fe2000bf46320 */
[----:B------:R-:W-:Y:S01]  /*0530*/  UISETP.NE.AND UP1, UPT, UR11, URZ, UPT ;  /* 0x0000003f0b00728c */ /* 0x000fe2000bf25270 */
[----:B------:R-:W-:Y:S02]  /*0540*/  ISETP.GE.AND.EX P5, PT, R22, UR13, PT, P5 ;  /* 0x0000000d16007c0c */ /* 0x000fe4000bfa6350 */
[C---:B------:R-:W-:Y:S01]  /*0550*/  ISETP.GT.U32.OR P2, PT, R77.reuse, 0x2ff, P2 ;  /* 0x000002ff4d00780c */ /* 0x040fe20001744470 */
[----:B------:R-:W-:Y:S01]  /*0560*/  @!UP0 UIADD3 UR7, -UR7, URZ, URZ ;  /* 0x0000003f07078290 */ /* 0x000fe2000fffe13f */
[----:B------:R-:W-:-:S02]  /*0570*/  ISETP.GT.U32.OR P5, PT, R77, 0x2ff, P5 ;  /* 0x000002ff4d00780c */ /* 0x000fc40002fa4470 */
[----:B------:R-:W-:Y:S02]  /*0580*/  ISETP.GE.U32.AND P4, PT, R31, UR12, PT ;  /* 0x0000000c1f007c0c */ /* 0x000fe4000bf86070 */
[----:B------:R-:W-:Y:S02]  /*0590*/  ISETP.GE.U32.AND P3, PT, R26, UR12, PT ;  /* 0x0000000c1a007c0c */ /* 0x000fe4000bf66070 */
[----:B------:R-:W-:Y:S01]  /*05a0*/  @!UP1 ULOP3.LUT UR7, URZ, UR11, URZ, 0x33, !UPT ;  /* 0x0000000b3f079292 */ /* 0x000fe2000f8e333f */
[----:B------:R-:W-:Y:S02]  /*05b0*/  ISETP.GE.AND.EX P4, PT, R24, UR13, PT, P4 ;  /* 0x0000000d18007c0c */ /* 0x000fe4000bf86340 */
[----:B------:R-:W-:Y:S01]  /*05c0*/  ISETP.GE.AND.EX P3, PT, R28, UR13, PT, P3 ;  /* 0x0000000d1c007c0c */ /* 0x000fe2000bf66330 */
[----:B------:R-:W-:Y:S01]  /*05d0*/  UIADD3 UR6, -UR7, URZ, URZ ;  /* 0x0000003f07067290 */ /* 0x000fe2000fffe13f */
[----:B------:R-:W2:Y:S01]  /*05e0*/  @!P2 LDC.64 R4, c[0x0][0x270] ;  /* 0x00009c00ff04ab82 */ /* 0x000ea20000000a00 */
[----:B------:R-:W-:Y:S01]  /*05f0*/  USHF.R.S32.HI UR5, URZ, 0x1f, UR7 ;  /* 0x0000001f3f057899 */ /* 0x000fe20008011407 */
[C---:B------:R-:W-:Y:S01]  /*0600*/  ISETP.GT.U32.OR P4, PT, R77.reuse, 0x2ff, P4 ;  /* 0x000002ff4d00780c */ /* 0x040fe20002784470 */
[----:B------:R-:W-:Y:S01]  /*0610*/  UIMAD UR6, UR11, UR6, UR9 ;  /* 0x000000060b0672a4 */ /* 0x000fe2000f8e0209 */
[----:B------:R-:W-:-:S02]  /*0620*/  ISETP.GT.U32.OR P3, PT, R77, 0x2ff, P3 ;  /* 0x000002ff4d00780c */ /* 0x000fc40001f64470 */
[----:B------:R-:W-:Y:S01]  /*0630*/  ULDC.64 UR10, c[0x0][0x280] ;  /* 0x0000a000000a7ab9 */ /* 0x000fe20000000a00 */
[----:B------:R-:W-:Y:S01]  /*0640*/  UIMAD UR6, UR6, 0x60, URZ ;  /* 0x00000060060678a4 */ /* 0x000fe2000f8e023f */
[----:B------:R-:W3:Y:S01]  /*0650*/  @!P2 LDC.64 R20, c[0x0][0x220] ;  /* 0x00008800ff14ab82 */ /* 0x000ee20000000a00 */
[----:B------:R-:W-:-:S04]  /*0660*/  UIMAD UR5, UR5, UR10, URZ ;  /* 0x0000000a050572a4 */ /* 0x000fc8000f8e023f */
[----:B------:R-:W-:Y:S01]  /*0670*/  MOV R3, UR6 ;  /* 0x0000000600037c02 */ /* 0x000fe20008000f00 */
[----:B------:R-:W-:Y:S01]  /*0680*/  UIMAD UR5, UR7, UR11, UR5 ;  /* 0x0000000b070572a4 */ /* 0x000fe2000f8e0205 */
[----:B------:R-:W-:Y:S01]  /*0690*/  IADD3 R16, P1, R56, UR6, RZ ;  /* 0x0000000638107c10 */ /* 0x000fe2000ff3e0ff */
[----:B------:R-:W4:Y:S03]  /*06a0*/  @!P5 LDC.64 R14, c[0x0][0x270] ;  /* 0x00009c00ff0edb82 */ /* 0x000f260000000a00 */
[----:B------:R-:W-:Y:S01]  /*06b0*/  LEA.HI.X.SX32 R17, R3, R0, 0x1, P1 ;  /* 0x0000000003117211 */ /* 0x000fe200008f0eff */
[----:B0-----:R-:W-:Y:S01]  /*06c0*/  @P0 IMAD R0, R9, R6, RZ ;  /* 0x0000000609000224 */ /* 0x001fe200078e02ff */
[----:B------:R-:W-:-:S05]  /*06d0*/  MOV R3, UR10 ;  /* 0x0000000a00037c02 */ /* 0x000fca0008000f00 */
[----:B------:R-:W-:-:S04]  /*06e0*/  IMAD.WIDE.U32 R16, R3, UR7, R16 ;  /* 0x0000000703107c25 */ /* 0x000fc8000f8e0010 */
[----:B------:R-:W-:Y:S01]  /*06f0*/  @P0 IMAD R3, R2, R7, R0 ;  /* 0x0000000702030224 */ /* 0x000fe200078e0200 */
[----:B------:R-:W-:Y:S01]  /*0700*/  IADD3 R19, R17, UR5, RZ ;  /* 0x0000000511137c10 */ /* 0x000fe2000fffe0ff */
[----:B--2---:R-:W-:Y:S01]  /*0710*/  @!P2 IMAD R0, R8, R4, RZ ;  /* 0x000000040800a224 */ /* 0x004fe200078e02ff */
[----:B------:R-:W-:Y:S01]  /*0720*/  @!P2 MOV R10, R16 ;  /* 0x00000010000aa202 */ /* 0x000fe20000000f00 */
[----:B------:R-:W-:Y:S01]  /*0730*/  @P0 IMAD.MOV.U32 R18, RZ, RZ, R16 ;  /* 0x000000ffff120224 */ /* 0x000fe200078e0010 */
[----:B------:R-:W-:Y:S01]  /*0740*/  @!P2 MOV R11, R19 ;  /* 0x00000013000ba202 */ /* 0x000fe20000000f00 */
[----:B------:R-:W0:Y:S01]  /*0750*/  @!P4 LDC.64 R8, c[0x0][0x270] ;  /* 0x00009c00ff08cb82 */ /* 0x000e220000000a00 */
[----:B------:R-:W-:Y:S02]  /*0760*/  @!P2 IMAD R23, R27, R5, R0 ;  /* 0x000000051b17a224 */ /* 0x000fe400078e0200 */
[----:B------:R-:W-:-:S04]  /*0770*/  @P0 IMAD.WIDE.U32 R6, R2, R6, R18 ;  /* 0x0000000602060225 */ /* 0x000fc800078e0012 */
[----:B------:R-:W-:Y:S01]  /*0780*/  @!P2 IMAD.WIDE.U32 R10, R27, R4, R10 ;  /* 0x000000041b0aa225 */ /* 0x000fe200078e000a */
[----:B------:R-:W-:Y:S01]  /*0790*/  @P0 IADD3 R3, R7, R3, RZ ;  /* 0x0000000307030210 */ /* 0x000fe20007ffe0ff */
[----:B------:R-:W2:Y:S01]  /*07a0*/  @!P5 LDC.64 R4, c[0x0][0x220] ;  /* 0x00008800ff04db82 */ /* 0x000ea20000000a00 */
[----:B-1----:R-:W-:Y:S01]  /*07b0*/  @P0 LEA R12, P1, R6, R12, 0x1 ;  /* 0x0000000c060c0211 */ /* 0x002fe200078208ff */
[----:B----4-:R-:W-:Y:S01]  /*07c0*/  @!P5 IMAD R22, R22, R14, RZ ;  /* 0x0000000e1616d224 */ /* 0x010fe200078e02ff */
[----:B------:R-:W-:Y:S02]  /*07d0*/  @!P2 IADD3 R0, R11, R23, RZ ;  /* 0x000000170b00a210 */ /* 0x000fe40007ffe0ff */
[----:B---3--:R-:W-:Y:S02]  /*07e0*/  @!P2 LEA R20, P6, R10, R20, 0x1 ;  /* 0x000000140a14a211 */ /* 0x008fe400078c08ff */
[----:B------:R-:W-:Y:S01]  /*07f0*/  @P0 LEA.HI.X R13, R6, R13, R3, 0x1, P1 ;  /* 0x0000000d060d0211 */ /* 0x000fe200008f0c03 */
[----:B------:R-:W-:Y:S01]  /*0800*/  @!P5 IMAD R3, R25, R15, R22 ;  /* 0x0000000f1903d224 */ /* 0x000fe200078e0216 */
[----:B------:R-:W-:Y:S01]  /*0810*/  @!P2 LEA.HI.X R21, R10, R21, R0, 0x1, P6 ;  /* 0x000000150a15a211 */ /* 0x000fe200030f0c00 */
[----:B------:R-:W1:Y:S01]  /*0820*/  @!P3 LDC.64 R6, c[0x0][0x270] ;  /* 0x00009c00ff06bb82 */ /* 0x000e620000000a00 */
[----:B------:R-:W-:Y:S01]  /*0830*/  ISETP.GE.U32.AND P1, PT, R30, UR12, PT ;  /* 0x0000000c1e007c0c */ /* 0x000fe2000bf26070 */
[----:B------:R-:W-:Y:S01]  /*0840*/  @!P5 IMAD.MOV.U32 R22, RZ, RZ, R16 ;  /* 0x000000ffff16d224 */ /* 0x000fe200078e0010 */
[----:B------:R-:W-:Y:S01]  /*0850*/  @!P5 MOV R23, R19 ;  /* 0x000000130017d202 */ /* 0x000fe20000000f00 */
[----:B------:R3:W4:Y:S01]  /*0860*/  @!P2 LDG.E R39, desc[UR14][R20.64] ;  /* 0x0000000e1427a981 */ /* 0x000722000c1e1900 */
[----:B------:R-:W-:Y:S01]  /*0870*/  ISETP.GE.AND.EX P1, PT, R34, UR13, PT, P1 ;  /* 0x0000000d22007c0c */ /* 0x000fe2000bf26310 */
[----:B0-----:R-:W-:Y:S01]  /*0880*/  @!P4 IMAD R0, R24, R8, RZ ;  /* 0x000000081800c224 */ /* 0x001fe200078e02ff */
[----:B------:R-:W-:Y:S01]  /*0890*/  ISETP.GE.U32.AND P6, PT, R29, UR12, PT ;  /* 0x0000000c1d007c0c */ /* 0x000fe2000bfc6070 */
[----:B------:R-:W0:Y:S01]  /*08a0*/  @!P4 LDC.64 R10, c[0x0][0x220] ;  /* 0x00008800ff0acb82 */ /* 0x000e220000000a00 */
[----:B------:R-:W-:Y:S01]  /*08b0*/  ISETP.GT.U32.OR P1, PT, R77, 0x2ff, P1 ;  /* 0x000002ff4d00780c */ /* 0x000fe20000f24470 */
[----:B------:R-:W-:Y:S01]  /*08c0*/  @!P5 IMAD.WIDE.U32 R14, R25, R14, R22 ;  /* 0x0000000e190ed225 */ /* 0x000fe200078e0016 */
[----:B------:R-:W-:-:S02]  /*08d0*/  ISETP.GE.AND.EX P2, PT, R33, UR13, PT, P6 ;  /* 0x0000000d21007c0c */ /* 0x000fc4000bf46360 */
[----:B---3--:R-:W-:Y:S02]  /*08e0*/  @!P4 MOV R20, R16 ;  /* 0x000000100014c202 */ /* 0x008fe40000000f00 */
[----:B------:R-:W-:Y:S01]  /*08f0*/  @!P4 MOV R21, R19 ;  /* 0x000000130015c202 */ /* 0x000fe20000000f00 */
[----:B------:R-:W-:Y:S01]  /*0900*/  @!P4 IMAD R27, R31, R9, R0 ;  /* 0x000000091f1bc224 */ /* 0x000fe200078e0200 */
[----:B------:R-:W-:Y:S02]  /*0910*/  ISETP.GT.U32.OR P2, PT, R77, 0x2ff, P2 ;  /* 0x000002ff4d00780c */ /* 0x000fe40001744470 */
[----:B------:R-:W-:Y:S02]  /*0920*/  @!P5 IADD3 R0, R15, R3, RZ ;  /* 0x000000030f00d210 */ /* 0x000fe40007ffe0ff */
[C---:B--2---:R-:W-:Y:S01]  /*0930*/  @!P5 LEA R24, P6, R14.reuse, R4, 0x1 ;  /* 0x000000040e18d211 */ /* 0x044fe200078c08ff */
[----:B------:R-:W-:Y:S01]  /*0940*/  @!P4 IMAD.WIDE.U32 R8, R31, R8, R20 ;  /* 0x000000081f08c225 */ /* 0x000fe200078e0014 */
[----:B------:R-:W2:Y:S02]  /*0950*/  @!P1 LDC.64 R22, c[0x0][0x270] ;  /* 0x00009c00ff169b82 */ /* 0x000ea40000000a00 */
[----:B------:R-:W-:Y:S01]  /*0960*/  @!P5 LEA.HI.X R25, R14, R5, R0, 0x1, P6 ;  /* 0x000000050e19d211 */ /* 0x000fe200030f0c00 */
[----:B------:R-:W-:-:S05]  /*0970*/  @!P4 IMAD.IADD R0, R9, 0x1, R27 ;  /* 0x000000010900c824 */ /* 0x000fca00078e021b */
[----:B------:R-:W3:Y:S01]  /*0980*/  @!P3 LDC.64 R14, c[0x0][0x220] ;  /* 0x00008800ff0ebb82 */ /* 0x000ee20000000a00 */
[----:B0-----:R-:W-:Y:S02]  /*0990*/  @!P4 LEA R10, P6, R8, R10, 0x1 ;  /* 0x0000000a080ac211 */ /* 0x001fe400078c08ff */
[----:B------:R-:W-:Y:S02]  /*09a0*/  IADD3 R32, R2, 0x70, RZ ;  /* 0x0000007002207810 */ /* 0x000fe40007ffe0ff */
[----:B------:R-:W-:Y:S01]  /*09b0*/  @!P4 LEA.HI.X R11, R8, R11, R0, 0x1, P6 ;  /* 0x0000000b080bc211 */ /* 0x000fe200030f0c00 */
[----:B------:R-:W-:Y:S02]  /*09c0*/  HFMA2.MMA R0, -RZ, RZ, 0, 0 ;  /* 0x00000000ff007435 */ /* 0x000fe400000001ff */
[----:B------:R-:W0:Y:S01]  /*09d0*/  @!P2 LDC.64 R4, c[0x0][0x270] ;  /* 0x00009c00ff04ab82 */ /* 0x000e220000000a00 */
[----:B-1----:R-:W-:Y:S01]  /*09e0*/  @!P3 IMAD R20, R28, R6, RZ ;  /* 0x000000061c14b224 */ /* 0x002fe200078e02ff */
[----:B------:R-:W-:-:S02]  /*09f0*/  SHF.R.S32.HI R28, RZ, 0x1f, R32 ;  /* 0x0000001fff1c7819 */ /* 0x000fc40000011420 */
[----:B------:R-:W-:Y:S02]  /*0a00*/  ISETP.GE.U32.AND P6, PT, R32, UR12, PT ;  /* 0x0000000c20007c0c */ /* 0x000fe4000bfc6070 */
[----:B------:R-:W-:Y:S02]  /*0a10*/  @!P3 MOV R8, R16 ;  /* 0x000000100008b202 */ /* 0x000fe40000000f00 */
[----:B------:R-:W-:Y:S02]  /*0a20*/  @!P3 MOV R9, R19 ;  /* 0x000000130009b202 */ /* 0x000fe40000000f00 */
[----:B------:R-:W-:Y:S02]  /*0a30*/  CS2R R50, SRZ ;  /* 0x0000000000327805 */ /* 0x000fe4000001ff00 */
[----:B------:R-:W-:Y:S01]  /*0a40*/  ISETP.GE.AND.EX P6, PT, R28, UR13, PT, P6 ;  /* 0x0000000d1c007c0c */ /* 0x000fe2000bfc6360 */
[----:B------:R-:W5:Y:S01]  /*0a50*/  @!P4 LDG.E R0, desc[UR14][R10.64] ;  /* 0x0000000e0a00c981 */ /* 0x000f62000c1e1900 */
[----:B------:R-:W-:-:S02]  /*0a60*/  @!P3 IMAD R3, R26, R7, R20 ;  /* 0x000000071a03b224 */ /* 0x000fc400078e0214 */
[----:B------:R-:W-:Y:S01]  /*0a70*/  ISETP.GT.U32.OR P4, PT, R77, 0x2ff, P6 ;  /* 0x000002ff4d00780c */ /* 0x000fe20003784470 */
[----:B------:R-:W-:Y:S01]  /*0a80*/  @!P3 IMAD.WIDE.U32 R6, R26, R6, R8 ;  /* 0x000000061a06b225 */ /* 0x000fe200078e0008 */
[C---:B------:R-:W-:Y:S01]  /*0a90*/  IADD3 R31, R2.reuse, 0x80, RZ ;  /* 0x00000080021f7810 */ /* 0x040fe20007ffe0ff */
[----:B------:R-:W1:Y:S01]  /*0aa0*/  @!P1 LDC.64 R20, c[0x0][0x220] ;  /* 0x00008800ff149b82 */ /* 0x000e620000000a00 */
[----:B------:R2:W5:Y:S01]  /*0ab0*/  @!P5 LDG.E R50, desc[UR14][R24.64] ;  /* 0x0000000e1832d981 */ /* 0x000562000c1e1900 */
[----:B------:R-:W-:Y:S01]  /*0ac0*/  @!P3 IMAD.IADD R3, R7, 0x1, R3 ;  /* 0x000000010703b824 */ /* 0x000fe200078e0203 */
[----:B------:R-:W-:Y:S02]  /*0ad0*/  SHF.R.S32.HI R26, RZ, 0x1f, R31 ;  /* 0x0000001fff1a7819 */ /* 0x000fe4000001141f */
[----:B------:R-:W-:Y:S02]  /*0ae0*/  ISETP.GE.U32.AND P5, PT, R31, UR12, PT ;  /* 0x0000000c1f007c0c */ /* 0x000fe4000bfa6070 */
[----:B------:R-:W-:Y:S01]  /*0af0*/  IADD3 R37, R2, 0xb0, RZ ;  /* 0x000000b002257810 */ /* 0x000fe20007ffe0ff */
[----:B------:R-:W1:Y:S01]  /*0b00*/  @!P2 LDC.64 R8, c[0x0][0x220] ;  /* 0x00008800ff08ab82 */ /* 0x000e620000000a00 */
[----:B---3--:R-:W-:-:S02]  /*0b10*/  @!P3 LEA R14, P6, R6, R14, 0x1 ;  /* 0x0000000e060eb211 */ /* 0x008fc400078c08ff */
[----:B------:R-:W-:Y:S01]  /*0b20*/  IADD3 R36, R2, 0xd0, RZ ;  /* 0x000000d002247810 */ /* 0x000fe20007ffe0ff */
[----:B--2---:R-:W-:Y:S01]  /*0b30*/  @!P1 IMAD R24, R34, R22, RZ ;  /* 0x0000001622189224 */ /* 0x004fe200078e02ff */
[----:B------:R-:W-:Y:S01]  /*0b40*/  ISETP.GE.AND.EX P5, PT, R26, UR13, PT, P5 ;  /* 0x0000000d1a007c0c */ /* 0x000fe2000bfa6350 */
[----:B------:R-:W-:Y:S01]  /*0b50*/  VIADD R42, R2, 0x100 ;  /* 0x00000100022a7836 */ /* 0x000fe20000000000 */
[----:B------:R-:W-:Y:S01]  /*0b60*/  @!P3 LEA.HI.X R15, R6, R15, R3, 0x1, P6 ;  /* 0x0000000f060fb211 */ /* 0x000fe200030f0c03 */
[----:B------:R-:W-:Y:S01]  /*0b70*/  @!P1 IMAD R3, R30, R23, R24 ;  /* 0x000000171e039224 */ /* 0x000fe200078e0218 */
[----:B------:R-:W2:Y:S01]  /*0b80*/  @!P4 LDC.64 R10, c[0x0][0x270] ;  /* 0x00009c00ff0acb82 */ /* 0x000ea20000000a00 */
[----:B0-----:R-:W-:Y:S01]  /*0b90*/  @!P2 IMAD R24, R33, R4, RZ ;  /* 0x000000042118a224 */ /* 0x001fe200078e02ff */
[----:B------:R-:W-:Y:S01]  /*0ba0*/  ISETP.GT.U32.OR P5, PT, R77, 0x2ff, P5 ;  /* 0x000002ff4d00780c */ /* 0x000fe20002fa4470 */
[----:B------:R0:W3:Y:S01]  /*0bb0*/  @!P3 LDG.E R38, desc[UR14][R14.64] ;  /* 0x0000000e0e26b981 */ /* 0x0000e2000c1e1900 */
[-C--:B------:R-:W-:Y:S01]  /*0bc0*/  @!P1 MOV R6, R16.reuse ;  /* 0x0000001000069202 */ /* 0x080fe20000000f00 */
[----:B------:R-:W-:Y:S01]  /*0bd0*/  @!P2 IMAD R27, R29, R5, R24 ;  /* 0x000000051d1ba224 */ /* 0x000fe200078e0218 */
[----:B------:R-:W-:Y:S01]  /*0be0*/  @!P1 MOV R7, R19 ;  /* 0x0000001300079202 */ /* 0x000fe20000000f00 */
[----:B------:R-:W4:Y:S01]  /*0bf0*/  @P0 LDG.E R51, desc[UR14][R12.64] ;  /* 0x0000000e0c330981 */ /* 0x000f22000c1e1900 */
[----:B------:R-:W-:-:S02]  /*0c00*/  @!P2 MOV R24, R16 ;  /* 0x000000100018a202 */ /* 0x000fc40000000f00 */
[----:B------:R-:W-:Y:S01]  /*0c10*/  @!P2 MOV R25, R19 ;  /* 0x000000130019a202 */ /* 0x000fe20000000f00 */
[----:B------:R-:W-:Y:S01]  /*0c20*/  @!P1 IMAD.WIDE.U32 R22, R30, R22, R6 ;  /* 0x000000161e169225 */ /* 0x000fe200078e0006 */
[----:B0-----:R-:W0:Y:S03]  /*0c30*/  @!P4 LDC.64 R14, c[0x0][0x220] ;  /* 0x00008800ff0ecb82 */ /* 0x001e260000000a00 */
[----:B------:R-:W-:Y:S01]  /*0c40*/  @!P2 IMAD.WIDE.U32 R4, R29, R4, R24 ;  /* 0x000000041d04a225 */ /* 0x000fe200078e0018 */
[----:B------:R-:W-:Y:S02]  /*0c50*/  IADD3 R29, R2, 0x90, RZ ;  /* 0x00000090021d7810 */ /* 0x000fe40007ffe0ff */
[----:B-1----:R-:W-:Y:S01]  /*0c60*/  @!P1 LEA R20, P6, R22, R20, 0x1 ;  /* 0x0000001416149211 */ /* 0x002fe200078c08ff */
[----:B------:R-:W-:Y:S01]  /*0c70*/  @!P1 IMAD.IADD R3, R23, 0x1, R3 ;  /* 0x0000000117039824 */ /* 0x000fe200078e0203 */
[----:B------:R-:W-:Y:S01]  /*0c80*/  SHF.R.S32.HI R30, RZ, 0x1f, R29 ;  /* 0x0000001fff1e7819 */ /* 0x000fe2000001141d */
[----:B------:R-:W1:Y:S01]  /*0c90*/  @!P5 LDC.64 R6, c[0x0][0x270] ;  /* 0x00009c00ff06db82 */ /* 0x000e620000000a00 */
[----:B------:R-:W-:-:S02]  /*0ca0*/  ISETP.GE.U32.AND P3, PT, R29, UR12, PT ;  /* 0x0000000c1d007c0c */ /* 0x000fc4000bf66070 */
[----:B------:R-:W-:Y:S01]  /*0cb0*/  @!P1 LEA.HI.X R21, R22, R21, R3, 0x1, P6 ;  /* 0x0000001516159211 */ /* 0x000fe200030f0c03 */
[----:B------:R-:W-:Y:S01]  /*0cc0*/  HFMA2.MMA R3, -RZ, RZ, 0, 0 ;  /* 0x00000000ff037435 */ /* 0x000fe200000001ff */
[----:B------:R-:W-:Y:S02]  /*0cd0*/  ISETP.GE.AND.EX P3, PT, R30, UR13, PT, P3 ;  /* 0x0000000d1e007c0c */ /* 0x000fe4000bf66330 */
[----:B------:R-:W-:Y:S01]  /*0ce0*/  @!P2 IADD3 R5, R5, R27, RZ ;  /* 0x0000001b0505a210 */ /* 0x000fe20007ffe0ff */
[----:B------:R-:W0:Y:S01]  /*0cf0*/  @!P5 LDC.64 R22, c[0x0][0x220] ;  /* 0x00008800ff16db82 */ /* 0x000e220000000a00 */
[----:B------:R-:W-:Y:S02]  /*0d00*/  @!P2 LEA R8, P6, R4, R8, 0x1 ;  /* 0x000000080408a211 */ /* 0x000fe400078c08ff */
[----:B------:R-:W-:Y:S01]  /*0d10*/  ISETP.GT.U32.OR P3, PT, R77, 0x2ff, P3 ;  /* 0x000002ff4d00780c */ /* 0x000fe20001f64470 */
[----:B--2---:R-:W-:Y:S01]  /*0d20*/  @!P4 IMAD R24, R28, R10, RZ ;  /* 0x0000000a1c18c224 */ /* 0x004fe200078e02ff */
[----:B------:R-:W-:Y:S01]  /*0d30*/  @!P2 LEA.HI.X R9, R4, R9, R5, 0x1, P6 ;  /* 0x000000090409a211 */ /* 0x000fe200030f0c05 */
[----:B------:R-:W-:Y:S01]  /*0d40*/  VIADD R28, R2, 0xa0 ;  /* 0x000000a0021c7836 */ /* 0x000fe20000000000 */
[----:B------:R-:W-:Y:S01]  /*0d50*/  MOV R4, RZ ;  /* 0x000000ff00047202 */ /* 0x000fe20000000f00 */
[----:B------:R2:W3:Y:S03]  /*0d60*/  @!P1 LDG.E R3, desc[UR14][R20.64] ;  /* 0x0000000e14039981 */ /* 0x0004e6000c1e1900 */
[----:B------:R-:W-:-:S02]  /*0d70*/  SHF.R.S32.HI R27, RZ, 0x1f, R28 ;  /* 0x0000001fff1b7819 */ /* 0x000fc4000001141c */
[----:B------:R-:W-:Y:S01]  /*0d80*/  ISETP.GE.U32.AND P1, PT, R28, UR12, PT ;  /* 0x0000000c1c007c0c */ /* 0x000fe2000bf26070 */
[----:B------:R2:W3:Y:S03]  /*0d90*/  @!P2 LDG.E R4, desc[UR14][R8.64] ;  /* 0x0000000e0804a981 */ /* 0x0004e6000c1e1900 */
[----:B------:R-:W-:Y:S01]  /*0da0*/  ISETP.GE.AND.EX P1, PT, R27, UR13, PT, P1 ;  /* 0x0000000d1b007c0c */ /* 0x000fe2000bf26310 */
[----:B--2---:R-:W2:Y:S01]  /*0db0*/  @!P3 LDC.64 R20, c[0x0][0x270] ;  /* 0x00009c00ff14bb82 */ /* 0x004ea20000000a00 */
[----:B------:R-:W-:Y:S01]  /*0dc0*/  @!P4 IMAD R5, R32, R11, R24 ;  /* 0x0000000b2005c224 */ /* 0x000fe200078e0218 */
[----:B------:R-:W-:Y:S02]  /*0dd0*/  @!P4 MOV R8, R16 ;  /* 0x000000100008c202 */ /* 0x000fe40000000f00 */
[-C--:B------:R-:W-:Y:S01]  /*0de0*/  @!P4 MOV R9, R19.reuse ;  /* 0x000000130009c202 */ /* 0x080fe20000000f00 */
[----:B-1----:R-:W-:Y:S01]  /*0df0*/  @!P5 IMAD R26, R26, R6, RZ ;  /* 0x000000061a1ad224 */ /* 0x002fe200078e02ff */
[----:B------:R-:W-:-:S02]  /*0e00*/  @!P5 MOV R11, R19 ;  /* 0x00000013000bd202 */ /* 0x000fc40000000f00 */
[----:B------:R-:W-:Y:S01]  /*0e10*/  ISETP.GT.U32.OR P1, PT, R77, 0x2ff, P1 ;  /* 0x000002ff4d00780c */ /* 0x000fe20000f24470 */
[----:B------:R-:W-:Y:S01]  /*0e20*/  @!P4 IMAD.WIDE.U32 R8, R32, R10, R8 ;  /* 0x0000000a2008c225 */ /* 0x000fe200078e0008 */
[----:B------:R-:W-:-:S03]  /*0e30*/  @!P5 MOV R10, R16 ;  /* 0x00000010000ad202 */ /* 0x000fc60000000f00 */
[----:B------:R-:W-:Y:S01]  /*0e40*/  @!P5 IMAD R25, R31, R7, R26 ;  /* 0x000000071f19d224 */ /* 0x000fe200078e021a */
[----:B------:R-:W-:Y:S01]  /*0e50*/  @!P4 IADD3 R5, R9, R5, RZ ;  /* 0x000000050905c210 */ /* 0x000fe20007ffe0ff */
[----:B------:R-:W-:Y:S01]  /*0e60*/  @!P5 IMAD.WIDE.U32 R6, R31, R6, R10 ;  /* 0x000000061f06d225 */ /* 0x000fe200078e000a */
[C---:B0-----:R-:W-:Y:S01]  /*0e70*/  @!P4 LEA R14, P6, R8.reuse, R14, 0x1 ;  /* 0x0000000e080ec211 */ /* 0x041fe200078c08ff */
[----:B------:R-:W0:Y:S01]  /*0e80*/  @!P3 LDC.64 R10, c[0x0][0x220] ;  /* 0x00008800ff0abb82 */ /* 0x000e220000000a00 */
[----:B------:R-:W-:Y:S02]  /*0e90*/  SHF.R.S32.HI R26, RZ, 0x1f, R37 ;  /* 0x0000001fff1a7819 */ /* 0x000fe40000011425 */
[----:B------:R-:W-:Y:S02]  /*0ea0*/  ISETP.GE.U32.AND P2, PT, R37, UR12, PT ;  /* 0x0000000c25007c0c */ /* 0x000fe4000bf46070 */
[----:B------:R-:W-:Y:S02]  /*0eb0*/  @!P4 LEA.HI.X R15, R8, R15, R5, 0x1, P6 ;  /* 0x0000000f080fc211 */ /* 0x000fe400030f0c05 */
[----:B------:R-:W-:Y:S01]  /*0ec0*/  ISETP.GE.AND.EX P2, PT, R26, UR13, PT, P2 ;  /* 0x0000000d1a007c0c */ /* 0x000fe2000bf46320 */
[----:B------:R-:W1:Y:S01]  /*0ed0*/  @!P1 LDC.64 R8, c[0x0][0x270] ;  /* 0x00009c00ff089b82 */ /* 0x000e620000000a00 */
[----:B------:R-:W-:-:S02]  /*0ee0*/  @!P5 IADD3 R5, R7, R25, RZ ;  /* 0x000000190705d210 */ /* 0x000fc40007ffe0ff */
[C---:B------:R-:W-:Y:S02]  /*0ef0*/  @!P5 LEA R22, P6, R6.reuse, R22, 0x1 ;  /* 0x000000160616d211 */ /* 0x040fe400078c08ff */
[----:B------:R-:W-:Y:S02]  /*0f00*/  ISETP.GT.U32.OR P2, PT, R77, 0x2ff, P2 ;  /* 0x000002ff4d00780c */ /* 0x000fe40001744470 */
[----:B------:R-:W-:Y:S01]  /*0f10*/  @!P5 LEA.HI.X R23, R6, R23, R5, 0x1, P6 ;  /* 0x000000170617d211 */ /* 0x000fe200030f0c05 */
[----:B------:R-:W-:Y:S02]  /*0f20*/  IMAD.MOV.U32 R5, RZ, RZ, RZ ;  /* 0x000000ffff057224 */ /* 0x000fe400078e00ff */
[----:B--2---:R-:W-:Y:S01]  /*0f30*/  @!P3 IMAD R24, R30, R20, RZ ;  /* 0x000000141e18b224 */ /* 0x004fe200078e02ff */
[----:B------:R-:W-:-:S03]  /*0f40*/  IADD3 R30, R2, 0xc0, RZ ;  /* 0x000000c0021e7810 */ /* 0x000fc60007ffe0ff */
[----:B------:R2:W3:Y:S01]  /*0f50*/  @!P4 LDG.E R5, desc[UR14][R14.64] ;  /* 0x0000000e0e05c981 */ /* 0x0004e2000c1e1900 */
[----:B------:R-:W-:Y:S01]  /*0f60*/  HFMA2.MMA R6, -RZ, RZ, 0, 0 ;  /* 0x00000000ff067435 */ /* 0x000fe200000001ff */
[----:B------:R-:W-:Y:S01]  /*0f70*/  @!P3 IMAD R7, R29, R21, R24 ;  /* 0x000000151d07b224 */ /* 0x000fe200078e0218 */
[----:B------:R-:W-:Y:S01]  /*0f80*/  SHF.R.S32.HI R32, RZ, 0x1f, R30 ;  /* 0x0000001fff207819 */ /* 0x000fe2000001141e */
[----:B------:R-:W1:Y:S01]  /*0f90*/  @!P2 LDC.64 R24, c[0x0][0x270] ;  /* 0x00009c00ff18ab82 */ /* 0x000e620000000a00 */
[----:B------:R-:W-:Y:S02]  /*0fa0*/  ISETP.GE.U32.AND P4, PT, R30, UR12, PT ;  /* 0x0000000c1e007c0c */ /* 0x000fe4000bf86070 */
[----:B--2---:R-:W-:-:S04]  /*0fb0*/  @!P3 MOV R14, R16 ;  /* 0x00000010000eb202 */ /* 0x004fc80000000f00 */
[----:B------:R2:W3:Y:S01]  /*0fc0*/  @!P5 LDG.E R6, desc[UR14][R22.64] ;  /* 0x0000000e1606d981 */ /* 0x0004e2000c1e1900 */
[----:B------:R-:W-:-:S03]  /*0fd0*/  @!P3 MOV R15, R19 ;  /* 0x00000013000fb202 */ /* 0x000fc60000000f00 */
[----:B------:R-:W-:-:S03]  /*0fe0*/  @!P3 IMAD.WIDE.U32 R20, R29, R20, R14 ;  /* 0x000000141d14b225 */ /* 0x000fc600078e000e */
[----:B------:R-:W1:Y:S01]  /*0ff0*/  @!P1 LDC.64 R14, c[0x0][0x220] ;  /* 0x00008800ff0e9b82 */ /* 0x000e620000000a00 */
[----:B------:R-:W-:Y:S01]  /*1000*/  ISETP.GE.AND.EX P4, PT, R32, UR13, PT, P4 ;  /* 0x0000000d20007c0c */ /* 0x000fe2000bf86340 */
[----:B------:R-:W-:Y:S01]  /*1010*/  @!P3 IMAD.IADD R7, R21, 0x1, R7 ;  /* 0x000000011507b824 */ /* 0x000fe200078e0207 */
[C---:B0-----:R-:W-:Y:S02]  /*1020*/  @!P3 LEA R10, P6, R20.reuse, R10, 0x1 ;  /* 0x0000000a140ab211 */ /* 0x041fe400078c08ff */
[----:B------:R-:W-:Y:S02]  /*1030*/  ISETP.GT.U32.OR P4, PT, R77, 0x2ff, P4 ;  /* 0x000002ff4d00780c */ /* 0x000fe40002784470 */
[----:B------:R-:W-:Y:S01]  /*1040*/  @!P3 LEA.HI.X R11, R20, R11, R7, 0x1, P6 ;  /* 0x0000000b140bb211 */ /* 0x000fe200030f0c07 */
[----:B------:R-:W-:Y:S01]  /*1050*/  HFMA2.MMA R7, -RZ, RZ, 0, 0 ;  /* 0x00000000ff077435 */ /* 0x000fe200000001ff */
[----:B------:R-:W-:Y:S01]  /*1060*/  SHF.R.S32.HI R35, RZ, 0x1f, R36 ;  /* 0x0000001fff237819 */ /* 0x000fe20000011424 */
[----:B--2---:R-:W0:Y:S01]  /*1070*/  @!P2 LDC.64 R22, c[0x0][0x220] ;  /* 0x00008800ff16ab82 */ /* 0x004e220000000a00 */
[----:B------:R-:W-:Y:S01]  /*1080*/  ISETP.GE.U32.AND P5, PT, R36, UR12, PT ;  /* 0x0000000c24007c0c */ /* 0x000fe2000bfa6070 */
[----:B-1----:R-:W-:Y:S01]  /*1090*/  @!P1 IMAD R20, R27, R8, RZ ;  /* 0x000000081b149224 */ /* 0x002fe200078e02ff */
[----:B------:R-:W-:-:S02]  /*10a0*/  @!P1 MOV R21, R19 ;  /* 0x0000001300159202 */ /* 0x000fc40000000f00 */
[----:B------:R-:W-:Y:S01]  /*10b0*/  ISETP.GE.AND.EX P5, PT, R35, UR13, PT, P5 ;  /* 0x0000000d23007c0c */ /* 0x000fe2000bfa6350 */
[----:B------:R-:W-:Y:S01]  /*10c0*/  @!P1 IMAD R27, R28, R9, R20 ;  /* 0x000000091c1b9224 */ /* 0x000fe200078e0214 */
[----:B------:R-:W-:Y:S01]  /*10d0*/  @!P1 MOV R20, R16 ;  /* 0x0000001000149202 */ /* 0x000fe20000000f00 */
[----:B------:R1:W2:Y:S01]  /*10e0*/  @!P3 LDG.E R7, desc[UR14][R10.64] ;  /* 0x0000000e0a07b981 */ /* 0x0002a2000c1e1900 */
[----:B------:R-:W-:-:S03]  /*10f0*/  ISETP.GT.U32.OR P5, PT, R77, 0x2ff, P5 ;  /* 0x000002ff4d00780c */ /* 0x000fc60002fa4470 */
[----:B------:R-:W-:Y:S01]  /*1100*/  @!P1 IMAD.WIDE.U32 R8, R28, R8, R20 ;  /* 0x000000081c089225 */ /* 0x000fe200078e0014 */
[----:B------:R-:W-:Y:S01]  /*1110*/  @!P2 MOV R20, R16 ;  /* 0x000000100014a202 */ /* 0x000fe20000000f00 */
[----:B-1----:R-:W1:Y:S02]  /*1120*/  @!P4 LDC.64 R10, c[0x0][0x270] ;  /* 0x00009c00ff0acb82 */ /* 0x002e640000000a00 */
[----:B------:R-:W-:Y:S01]  /*1130*/  @!P2 IMAD R26, R26, R24, RZ ;  /* 0x000000181a1aa224 */ /* 0x000fe200078e02ff */
[----:B------:R-:W-:Y:S01]  /*1140*/  @!P1 IADD3 R9, R9, R27, RZ ;  /* 0x0000001b09099210 */ /* 0x000fe20007ffe0ff */
[----:B------:R-:W-:Y:S01]  /*1150*/  @!P2 IMAD.MOV.U32 R21, RZ, RZ, R19 ;  /* 0x000000ffff15a224 */ /* 0x000fe200078e0013 */
[C---:B------:R-:W-:Y:S01]  /*1160*/  @!P1 LEA R14, P6, R8.reuse, R14, 0x1 ;  /* 0x0000000e080e9211 */ /* 0x040fe200078c08ff */
[C---:B------:R-:W-:Y:S02]  /*1170*/  @!P2 IMAD R31, R37.reuse, R25, R26 ;  /* 0x00000019251fa224 */ /* 0x040fe400078e021a */
[----:B------:R-:W-:Y:S01]  /*1180*/  @!P2 IMAD.WIDE.U32 R24, R37, R24, R20 ;  /* 0x000000182518a225 */ /* 0x000fe200078e0014 */
[----:B------:R-:W-:Y:S01]  /*1190*/  @!P1 LEA.HI.X R15, R8, R15, R9, 0x1, P6 ;  /* 0x0000000f080f9211 */ /* 0x000fe200030f0c09 */
[----:B------:R-:W-:Y:S01]  /*11a0*/  HFMA2.MMA R8, -RZ, RZ, 0, 0 ;  /* 0x00000000ff087435 */ /* 0x000fe200000001ff */
[----:B------:R-:W1:Y:S01]  /*11b0*/  @!P5 LDC.64 R28, c[0x0][0x270] ;  /* 0x00009c00ff1cdb82 */ /* 0x000e620000000a00 */
[----:B------:R-:W-:-:S02]  /*11c0*/  IADD3 R33, R2, 0xe0, RZ ;  /* 0x000000e002217810 */ /* 0x000fc40007ffe0ff */
[----:B------:R-:W-:Y:S02]  /*11d0*/  @!P2 IADD3 R9, R25, R31, RZ ;  /* 0x0000001f1909a210 */ /* 0x000fe40007ffe0ff */
[----:B0-----:R-:W-:-:S03]  /*11e0*/  @!P2 LEA R22, P6, R24, R22, 0x1 ;  /* 0x000000161816a211 */ /* 0x001fc600078c08ff */
[----:B------:R-:W0:Y:S01]  /*11f0*/  @!P4 LDC.64 R20, c[0x0][0x220] ;  /* 0x00008800ff14cb82 */ /* 0x000e220000000a00 */
[----:B------:R-:W-:Y:S01]  /*1200*/  ISETP.GE.U32.AND P3, PT, R33, UR12, PT ;  /* 0x0000000c21007c0c */ /* 0x000fe2000bf66070 */
[----:B------:R1:W2:Y:S01]  /*1210*/  @!P1 LDG.E R8, desc[UR14][R14.64] ;  /* 0x0000000e0e089981 */ /* 0x0002a2000c1e1900 */
[----:B------:R-:W-:Y:S02]  /*1220*/  SHF.R.S32.HI R34, RZ, 0x1f, R33 ;  /* 0x0000001fff227819 */ /* 0x000fe40000011421 */
[----:B------:R-:W-:Y:S02]  /*1230*/  @!P2 LEA.HI.X R23, R24, R23, R9, 0x1, P6 ;  /* 0x000000171817a211 */ /* 0x000fe400030f0c09 */
[----:B------:R-:W-:Y:S02]  /*1240*/  MOV R9, RZ ;  /* 0x000000ff00097202 */ /* 0x000fe40000000f00 */
[----:B------:R-:W-:Y:S02]  /*1250*/  ISETP.GE.AND.EX P3, PT, R34, UR13, PT, P3 ;  /* 0x0000000d22007c0c */ /* 0x000fe4000bf66330 */
[----:B------:R-:W-:Y:S01]  /*1260*/  IADD3 R31, R2, 0xf0, RZ ;  /* 0x000000f0021f7810 */ /* 0x000fe20007ffe0ff */
[----:B-1----:R-:W1:Y:S01]  /*1270*/  @!P5 LDC.64 R14, c[0x0][0x220] ;  /* 0x00008800ff0edb82 */ /* 0x002e620000000a00 */
[----:B------:R-:W-:Y:S01]  /*1280*/  @!P4 IMAD R24, R32, R10, RZ ;  /* 0x0000000a2018c224 */ /* 0x000fe200078e02ff */
[----:B------:R0:W2:Y:S01]  /*1290*/  @!P2 LDG.E R9, desc[UR14][R22.64] ;  /* 0x0000000e1609a981 */ /* 0x0000a2000c1e1900 */
[----:B------:R-:W-:-:S02]  /*12a0*/  ISETP.GT.U32.OR P3, PT, R77, 0x2ff, P3 ;  /* 0x000002ff4d00780c */ /* 0x000fc40001f64470 */
[----:B------:R-:W-:Y:S02]  /*12b0*/  ISETP.GE.U32.AND P2, PT, R31, UR12, PT ;  /* 0x0000000c1f007c0c */ /* 0x000fe4000bf46070 */
[----:B------:R-:W-:Y:S01]  /*12c0*/  SHF.R.S32.HI R32, RZ, 0x1f, R31 ;  /* 0x0000001fff207819 */ /* 0x000fe2000001141f */
[----:B------:R-:W-:-:S03]  /*12d0*/  @!P4 IMAD R25, R30, R11, R24 ;  /* 0x0000000b1e19c224 */ /* 0x000fc600078e0218 */
[----:B------:R-:W-:Y:S02]  /*12e0*/  ISETP.GE.AND.EX P2, PT, R32, UR13, PT, P2 ;  /* 0x0000000d20007c0c */ /* 0x000fe4000bf46320 */
[----:B0-----:R-:W-:Y:S02]  /*12f0*/  @!P4 MOV R22, R16 ;  /* 0x000000100016c202 */ /* 0x001fe40000000f00 */
[-C--:B------:R-:W-:Y:S01]  /*1300*/  @!P4 MOV R23, R19.reuse ;  /* 0x000000130017c202 */ /* 0x080fe20000000f00 */
[----:B------:R-:W-:Y:S01]  /*1310*/  @!P5 IMAD R24, R35, R28, RZ ;  /* 0x0000001c2318d224 */ /* 0x000fe200078e02ff */
[----:B------:R-:W-:Y:S01]  /*1320*/  ISETP.GT.U32.OR P2, PT, R77, 0x2ff, P2 ;  /* 0x000002ff4d00780c */ /* 0x000fe20001744470 */
[----:B------:R-:W0:Y:S01]  /*1330*/  @!P3 LDC.64 R26, c[0x0][0x270] ;  /* 0x00009c00ff1abb82 */ /* 0x000e220000000a00 */
[----:B------:R-:W-:Y:S01]  /*1340*/  @!P4 IMAD.WIDE.U32 R10, R30, R10, R22 ;  /* 0x0000000a1e0ac225 */ /* 0x000fe200078e0016 */
[----:B------:R-:W-:Y:S02]  /*1350*/  @!P5 MOV R22, R16 ;  /* 0x000000100016d202 */ /* 0x000fe40000000f00 */
[----:B------:R-:W-:Y:S01]  /*1360*/  @!P5 MOV R23, R19 ;  /* 0x000000130017d202 */ /* 0x000fe20000000f00 */
[----:B------:R-:W-:Y:S01]  /*1370*/  @!P5 IMAD R35, R36, R29, R24 ;  /* 0x0000001d2423d224 */ /* 0x000fe200078e0218 */
[----:B------:R-:W-:-:S02]  /*1380*/  @!P4 IADD3 R11, R11, R25, RZ ;  /* 0x000000190b0bc210 */ /* 0x000fc40007ffe0ff */
[----:B------:R-:W-:Y:S01]  /*1390*/  @!P4 LEA R20, P6, R10, R20, 0x1 ;  /* 0x000000140a14c211 */ /* 0x000fe200078c08ff */
[----:B------:R-:W-:Y:S01]  /*13a0*/  @!P5 IMAD.WIDE.U32 R28, R36, R28, R22 ;  /* 0x0000001c241cd225 */ /* 0x000fe200078e0016 */
[----:B------:R-:W-:Y:S02]  /*13b0*/  ISETP.GE.U32.AND P1, PT, R42, UR12, PT ;  /* 0x0000000c2a007c0c */ /* 0x000fe4000bf26070 */
[----:B------:R-:W5:Y:S01]  /*13c0*/  @!P2 LDC.64 R22, c[0x0][0x270] ;  /* 0x00009c00ff16ab82 */ /* 0x000f620000000a00 */
[----:B------:R-:W-:Y:S01]  /*13d0*/  @!P4 LEA.HI.X R21, R10, R21, R11, 0x1, P6 ;  /* 0x000000150a15c211 */ /* 0x000fe200030f0c0b */
[----:B------:R-:W-:Y:S01]  /*13e0*/  @!P5 IMAD.IADD R11, R29, 0x1, R35 ;  /* 0x000000011d0bd824 */ /* 0x000fe200078e0223 */
[C---:B-1----:R-:W-:Y:S02]  /*13f0*/  @!P5 LEA R14, P6, R28.reuse, R14, 0x1 ;  /* 0x0000000e1c0ed211 */ /* 0x042fe400078c08ff */
[----:B------:R-:W-:Y:S02]  /*1400*/  SHF.R.S32.HI R30, RZ, 0x1f, R42 ;  /* 0x0000001fff1e7819 */ /* 0x000fe4000001142a */
[----:B------:R-:W-:-:S02]  /*1410*/  @!P5 LEA.HI.X R15, R28, R15, R11, 0x1, P6 ;  /* 0x0000000f1c0fd211 */ /* 0x000fc400030f0c0b */
[----:B------:R-:W-:Y:S02]  /*1420*/  CS2R R10, SRZ ;  /* 0x00000000000a7805 */ /* 0x000fe4000001ff00 */
[----:B------:R-:W-:Y:S01]  /*1430*/  ISETP.GE.AND.EX P1, PT, R30, UR13, PT, P1 ;  /* 0x0000000d1e007c0c */ /* 0x000fe2000bf26310 */
[----:B------:R-:W1:Y:S01]  /*1440*/  @!P3 LDC.64 R24, c[0x0][0x220] ;  /* 0x00008800ff18bb82 */ /* 0x000e620000000a00 */
[----:B------:R-:W-:Y:S02]  /*1450*/  IADD3 R40, R2, 0x110, RZ ;  /* 0x0000011002287810 */ /* 0x000fe40007ffe0ff */
[----:B------:R-:W-:Y:S01]  /*1460*/  ISETP.GT.U32.OR P1, PT, R77, 0x2ff, P1 ;  /* 0x000002ff4d00780c */ /* 0x000fe20000f24470 */
[----:B------:R0:W2:Y:S01]  /*1470*/  @!P5 LDG.E R11, desc[UR14][R14.64] ;  /* 0x0000000e0e0bd981 */ /* 0x0000a2000c1e1900 */
[----:B------:R-:W-:Y:S02]  /*1480*/  ISETP.GE.U32.AND P5, PT, R40, UR12, PT ;  /* 0x0000000c28007c0c */ /* 0x000fe4000bfa6070 */
[----:B------:R-:W-:Y:S01]  /*1490*/  SHF.R.S32.HI R41, RZ, 0x1f, R40 ;  /* 0x0000001fff297819 */ /* 0x000fe20000011428 */
[----:B0-----:R-:W-:Y:S01]  /*14a0*/  @!P3 IMAD R34, R34, R26, RZ ;  /* 0x0000001a2222b224 */ /* 0x001fe200078e02ff */
[----:B------:R0:W2:Y:S02]  /*14b0*/  @!P4 LDG.E R10, desc[UR14][R20.64] ;  /* 0x0000000e140ac981 */ /* 0x0000a4000c1e1900 */
[----:B------:R-:W-:Y:S01]  /*14c0*/  ISETP.GE.AND.EX P5, PT, R41, UR13, PT, P5 ;  /* 0x0000000d29007c0c */ /* 0x000fe2000bfa6350 */
[----:B------:R-:W-:Y:S01]  /*14d0*/  @!P3 IMAD R35, R33, R27, R34 ;  /* 0x0000001b2123b224 */ /* 0x000fe200078e0222 */
[----:B------:R-:W-:-:S02]  /*14e0*/  @!P3 MOV R28, R16 ;  /* 0x00000010001cb202 */ /* 0x000fc40000000f00 */
[----:B------:R-:W-:Y:S01]  /*14f0*/  ISETP.GT.U32.OR P5, PT, R77, 0x2ff, P5 ;  /* 0x000002ff4d00780c */ /* 0x000fe20002fa4470 */
[----:B------:R-:W4:Y:S01]  /*1500*/  @!P1 LDC.64 R14, c[0x0][0x270] ;  /* 0x00009c00ff0e9b82 */ /* 0x000f220000000a00 */
[----:B------:R-:W-:Y:S02]  /*1510*/  @!P3 MOV R29, R19 ;  /* 0x00000013001db202 */ /* 0x000fe40000000f00 */
[----:B------:R-:W-:-:S05]  /*1520*/  IADD3 R34, R2, 0x120, RZ ;  /* 0x0000012002227810 */ /* 0x000fca0007ffe0ff */
[----:B0-----:R-:W0:Y:S01]  /*1530*/  @!P2 LDC.64 R20, c[0x0][0x220] ;  /* 0x00008800ff14ab82 */ /* 0x001e220000000a00 */
[----:B-----5:R-:W-:Y:S01]  /*1540*/  @!P2 IMAD R32, R32, R22, RZ ;  /* 0x000000162020a224 */ /* 0x020fe200078e02ff */
[----:B------:R-:W-:Y:S01]  /*1550*/  @!P2 MOV R13, R19 ;  /* 0x00000013000da202 */ /* 0x000fe20000000f00 */
[----:B------:R-:W-:Y:S01]  /*1560*/  @!P3 IMAD.WIDE.U32 R26, R33, R26, R28 ;  /* 0x0000001a211ab225 */ /* 0x000fe200078e001c */
[----:B------:R-:W-:Y:S02]  /*1570*/  ISETP.GE.U32.AND P4, PT, R34, UR12, PT ;  /* 0x0000000c22007c0c */ /* 0x000fe4000bf86070 */
[----:B------:R-:W-:Y:S01]  /*1580*/  SHF.R.S32.HI R37, RZ, 0x1f, R34 ;  /* 0x0000001fff257819 */ /* 0x000fe20000011422 */
[----:B------:R-:W-:Y:S02]  /*1590*/  @!P2 IMAD.MOV.U32 R12, RZ, RZ, R16 ;  /* 0x000000ffff0ca224 */ /* 0x000fe400078e0010 */
[----:B------:R-:W-:Y:S01]  /*15a0*/  @!P2 IMAD R33, R31, R23, R32 ;  /* 0x000000171f21a224 */ /* 0x000fe200078e0220 */
[----:B------:R-:W-:Y:S01]  /*15b0*/  ISETP.GE.AND.EX P4, PT, R37, UR13, PT, P4 ;  /* 0x0000000d25007c0c */ /* 0x000fe2000bf86340 */
[----:B------:R-:W-:Y:S01]  /*15c0*/  @!P2 IMAD.WIDE.U32 R22, R31, R22, R12 ;  /* 0x000000161f16a225 */ /* 0x000fe200078e000c */
[----:B------:R-:W-:Y:S01]  /*15d0*/  @!P3 IADD3 R27, R27, R35, RZ ;  /* 0x000000231b1bb210 */ /* 0x000fe20007ffe0ff */
[----:B------:R-:W-:Y:S01]  /*15e0*/  HFMA2.MMA R12, -RZ, RZ, 0, 0 ;  /* 0x00000000ff0c7435 */ /* 0x000fe200000001ff */
[----:B-1----:R-:W-:Y:S01]  /*15f0*/  @!P3 LEA R24, P6, R26, R24, 0x1 ;  /* 0x000000181a18b211 */ /* 0x002fe200078c08ff */
[----:B------:R-:W1:Y:S01]  /*1600*/  @!P5 LDC.64 R28, c[0x0][0x270] ;  /* 0x00009c00ff1cdb82 */ /* 0x000e620000000a00 */
[----:B------:R-:W-:-:S02]  /*1610*/  ISETP.GT.U32.OR P4, PT, R77, 0x2ff, P4 ;  /* 0x000002ff4d00780c */ /* 0x000fc40002784470 */
[----:B------:R-:W-:-:S05]  /*1620*/  @!P3 LEA.HI.X R25, R26, R25, R27, 0x1, P6 ;  /* 0x000000191a19b211 */ /* 0x000fca00030f0c1b */
[----:B------:R-:W5:Y:S01]  /*1630*/  @!P1 LDC.64 R26, c[0x0][0x220] ;  /* 0x00008800ff1a9b82 */ /* 0x000f620000000a00 */
[----:B------:R4:W2:Y:S01]  /*1640*/  @!P3 LDG.E R12, desc[UR14][R24.64] ;  /* 0x0000000e180cb981 */ /* 0x0008a2000c1e1900 */
[----:B------:R-:W-:Y:S02]  /*1650*/  @!P2 IADD3 R13, R23, R33, RZ ;  /* 0x00000021170da210 */ /* 0x000fe40007ffe0ff */
[----:B0-----:R-:W-:Y:S01]  /*1660*/  @!P2 LEA R20, P6, R22, R20, 0x1 ;  /* 0x000000141614a211 */ /* 0x001fe200078c08ff */
[----:B----4-:R-:W-:Y:S01]  /*1670*/  @!P1 IMAD R43, R30, R14, RZ ;  /* 0x0000000e1e2b9224 */ /* 0x010fe200078e02ff */
[----:B------:R-:W-:Y:S02]  /*1680*/  IADD3 R32, R2, 0x130, RZ ;  /* 0x0000013002207810 */ /* 0x000fe40007ffe0ff */
[----:B------:R-:W0:Y:S01]  /*1690*/  @!P4 LDC.64 R30, c[0x0][0x270] ;  /* 0x00009c00ff1ecb82 */ /* 0x000e220000000a00 */
[----:B------:R-:W-:-:S07]  /*16a0*/  @!P2 LEA.HI.X R21, R22, R21, R13, 0x1, P6 ;  /* 0x000000151615a211 */ /* 0x000fce00030f0c0d */
[----:B------:R-:W4:Y:S01]  /*16b0*/  @!P5 LDC.64 R24, c[0x0][0x220] ;  /* 0x00008800ff18db82 */ /* 0x000f220000000a00 */
[----:B------:R-:W-:Y:S01]  /*16c0*/  IADD3 R35, R2, 0x140, RZ ;  /* 0x0000014002237810 */ /* 0x000fe20007ffe0ff */
[----:B------:R-:W-:Y:S01]  /*16d0*/  IMAD.MOV.U32 R13, RZ, RZ, RZ ;  /* 0x000000ffff0d7224 */ /* 0x000fe200078e00ff */
[----:B------:R-:W-:Y:S02]  /*16e0*/  @!P1 MOV R22, R16 ;  /* 0x0000001000169202 */ /* 0x000fe40000000f00 */
[----:B------:R-:W-:Y:S02]  /*16f0*/  @!P1 MOV R23, R19 ;  /* 0x0000001300179202 */ /* 0x000fe40000000f00 */
[----:B------:R-:W-:Y:S01]  /*1700*/  ISETP.GE.U32.AND P3, PT, R32, UR12, PT ;  /* 0x0000000c20007c0c */ /* 0x000fe2000bf66070 */
[----:B------:R-:W-:Y:S01]  /*1710*/  @!P1 IMAD R43, R42, R15, R43 ;  /* 0x0000000f2a2b9224 */ /* 0x000fe200078e022b */
[----:B------:R-:W-:Y:S02]  /*1720*/  SHF.R.S32.HI R36, RZ, 0x1f, R32 ;  /* 0x0000001fff247819 */ /* 0x000fe40000011420 */
[----:B------:R-:W-:-:S02]  /*1730*/  ISETP.GE.U32.AND P6, PT, R35, UR12, PT ;  /* 0x0000000c23007c0c */ /* 0x000fc4000bfc6070 */
[----:B------:R-:W-:Y:S01]  /*1740*/  SHF.R.S32.HI R33, RZ, 0x1f, R35 ;  /* 0x0000001fff217819 */ /* 0x000fe20000011423 */
[----:B------:R-:W-:Y:S01]  /*1750*/  @!P1 IMAD.WIDE.U32 R14, R42, R14, R22 ;  /* 0x0000000e2a0e9225 */ /* 0x000fe200078e0016 */
[----:B------:R-:W-:Y:S01]  /*1760*/  ISETP.GE.AND.EX P3, PT, R36, UR13, PT, P3 ;  /* 0x0000000d24007c0c */ /* 0x000fe2000bf66330 */
[----:B------:R5:W2:Y:S01]  /*1770*/  @!P2 LDG.E R13, desc[UR14][R20.64] ;  /* 0x0000000e140da981 */ /* 0x000aa2000c1e1900 */
[----:B------:R-:W-:Y:S01]  /*1780*/  ISETP.GE.AND.EX P6, PT, R33, UR13, PT, P6 ;  /* 0x0000000d21007c0c */ /* 0x000fe2000bfc6360 */
[----:B-1----:R-:W-:Y:S01]  /*1790*/  @!P5 IMAD R41, R41, R28, RZ ;  /* 0x0000001c2929d224 */ /* 0x002fe200078e02ff */
[----:B------:R-:W1:Y:S01]  /*17a0*/  @!P4 LDC.64 R22, c[0x0][0x220] ;  /* 0x00008800ff16cb82 */ /* 0x000e620000000a00 */
[----:B------:R-:W-:Y:S02]  /*17b0*/  ISETP.GT.U32.OR P3, PT, R77, 0x2ff, P3 ;  /* 0x000002ff4d00780c */ /* 0x000fe40001f64470 */
[----:B------:R-:W-:Y:S02]  /*17c0*/  @!P1 IADD3 R43, R15, R43, RZ ;  /* 0x0000002b0f2b9210 */ /* 0x000fe40007ffe0ff */
[----:B-----5:R-:W-:-:S02]  /*17d0*/  @!P5 MOV R20, R16 ;  /* 0x000000100014d202 */ /* 0x020fc40000000f00 */
[----:B------:R-:W-:Y:S01]  /*17e0*/  @!P5 MOV R21, R19 ;  /* 0x000000130015d202 */ /* 0x000fe20000000f00 */
[----:B------:R-:W-:Y:S01]  /*17f0*/  @!P5 IMAD R15, R40, R29, R41 ;  /* 0x0000001d280fd224 */ /* 0x000fe200078e0229 */
[----:B------:R-:W-:Y:S02]  /*1800*/  ISETP.GT.U32.OR P2, PT, R77, 0x2ff, P6 ;  /* 0x000002ff4d00780c */ /* 0x000fe40003744470 */
[----:B------:R-:W-:Y:S01]  /*1810*/  @!P1 LEA R26, P6, R14, R26, 0x1 ;  /* 0x0000001a0e1a9211 */ /* 0x000fe200078c08ff */
[----:B------:R-:W-:Y:S02]  /*1820*/  @!P5 IMAD.WIDE.U32 R28, R40, R28, R20 ;  /* 0x0000001c281cd225 */ /* 0x000fe400078e0014 */
[----:B------:R-:W5:Y:S01]  /*1830*/  @!P3 LDC.64 R20, c[0x0][0x270] ;  /* 0x00009c00ff14bb82 */ /* 0x000f620000000a00 */
[----:B------:R-:W-:Y:S02]  /*1840*/  @!P1 LEA.HI.X R27, R14, R27, R43, 0x1, P6 ;  /* 0x0000001b0e1b9211 */ /* 0x000fe400030f0c2b */
[----:B------:R-:W-:-:S02]  /*1850*/  @!P5 IADD3 R15, R29, R15, RZ ;  /* 0x0000000f1d0fd210 */ /* 0x000fc40007ffe0ff */
[C---:B----4-:R-:W-:Y:S01]  /*1860*/  @!P5 LEA R24, P6, R28.reuse, R24, 0x1 ;  /* 0x000000181c18d211 */ /* 0x050fe200078c08ff */
[----:B------:R-:W-:Y:S01]  /*1870*/  IMAD.MOV.U32 R14, RZ, RZ, RZ ;  /* 0x000000ffff0e7224 */ /* 0x000fe200078e00ff */
[----:B------:R-:W-:Y:S01]  /*1880*/  @!P4 MOV R29, R19 ;  /* 0x00000013001dc202 */ /* 0x000fe20000000f00 */
[----:B0-----:R-:W-:Y:S01]  /*1890*/  @!P4 IMAD R37, R37, R30, RZ ;  /* 0x0000001e2525c224 */ /* 0x001fe200078e02ff */
[----:B------:R-:W-:Y:S02]  /*18a0*/  @!P5 LEA.HI.X R25, R28, R25, R15, 0x1, P6 ;  /* 0x000000191c19d211 */ /* 0x000fe400030f0c0f */
[----:B------:R-:W-:Y:S01]  /*18b0*/  @!P4 MOV R28, R16 ;  /* 0x00000010001cc202 */ /* 0x000fe20000000f00 */
[----:B------:R0:W4:Y:S01]  /*18c0*/  @!P1 LDG.E R14, desc[UR14][R26.64] ;  /* 0x0000000e1a0e9981 */ /* 0x000122000c1e1900 */
[----:B------:R-:W-:Y:S01]  /*18d0*/  @!P4 IMAD R37, R34, R31, R37 ;  /* 0x0000001f2225c224 */ /* 0x000fe200078e0225 */
[----:B------:R-:W-:Y:S01]  /*18e0*/  IADD3 R41, R2, 0x150, RZ ;  /* 0x0000015002297810 */ /* 0x000fe20007ffe0ff */
[----:B------:R-:W-:Y:S01]  /*18f0*/  HFMA2.MMA R15, -RZ, RZ, 0, 0 ;  /* 0x00000000ff0f7435 */ /* 0x000fe200000001ff */
[----:B------:R-:W-:Y:S01]  /*1900*/  @!P4 IMAD.WIDE.U32 R30, R34, R30, R28 ;  /* 0x0000001e221ec225 */ /* 0x000fe200078e001c */
[----:B0-----:R-:W0:Y:S03]  /*1910*/  @!P2 LDC.64 R26, c[0x0][0x270] ;  /* 0x00009c00ff1aab82 */ /* 0x001e260000000a00 */
[----:B------:R-:W-:Y:S01]  /*1920*/  @!P4 IMAD.IADD R31, R31, 0x1, R37 ;  /* 0x000000011f1fc824 */ /* 0x000fe200078e0225 */
[----:B------:R-:W-:-:S04]  /*1930*/  ISETP.GE.U32.AND P1, PT, R41, UR12, PT ;  /* 0x0000000c29007c0c */ /* 0x000fc8000bf26070 */
[----:B------:R3:W4:Y:S01]  /*1940*/  @!P5 LDG.E R15, desc[UR14][R24.64] ;  /* 0x0000000e180fd981 */ /* 0x000722000c1e1900 */
[----:B------:R-:W-:Y:S02]  /*1950*/  SHF.R.S32.HI R34, RZ, 0x1f, R41 ;  /* 0x0000001fff227819 */ /* 0x000fe40000011429 */
[----:B-1----:R-:W-:Y:S01]  /*1960*/  @!P4 LEA R22, P6, R30, R22, 0x1 ;  /* 0x000000161e16c211 */ /* 0x002fe200078c08ff */
[----:B------:R-:W1:Y:S01]  /*1970*/  @!P3 LDC.64 R28, c[0x0][0x220] ;  /* 0x00008800ff1cbb82 */ /* 0x000e620000000a00 */
[----:B------:R-:W-:Y:S02]  /*1980*/  ISETP.GE.AND.EX P1, PT, R34, UR13, PT, P1 ;  /* 0x0000000d22007c0c */ /* 0x000fe4000bf26310 */
[----:B------:R-:W-:Y:S02]  /*1990*/  @!P4 LEA.HI.X R23, R30, R23, R31, 0x1, P6 ;  /* 0x000000171e17c211 */ /* 0x000fe400030f0c1f */
[----:B---3--:R-:W-:-:S03]  /*19a0*/  CS2R R24, SRZ ;  /* 0x0000000000187805 */ /* 0x008fc6000001ff00 */
[----:B------:R-:W3:Y:S01]  /*19b0*/  @!P2 LDC.64 R30, c[0x0][0x220] ;  /* 0x00008800ff1eab82 */ /* 0x000ee20000000a00 */
[----:B------:R-:W-:Y:S01]  /*19c0*/  ISETP.GT.U32.OR P1, PT, R77, 0x2ff, P1 ;  /* 0x000002ff4d00780c */ /* 0x000fe20000f24470 */
[----:B-----5:R-:W-:Y:S01]  /*19d0*/  @!P3 IMAD R45, R36, R20, RZ ;  /* 0x00000014242db224 */ /* 0x020fe200078e02ff */
[----:B------:R5:W4:Y:S03]  /*19e0*/  @!P4 LDG.E R24, desc[UR14][R22.64] ;  /* 0x0000000e1618c981 */ /* 0x000b26000c1e1900 */
[----:B------:R-:W-:Y:S02]  /*19f0*/  @!P3 IMAD R45, R32, R21, R45 ;  /* 0x00000015202db224 */ /* 0x000fe400078e022d */
[----:B0-----:R-:W-:Y:S01]  /*1a00*/  @!P2 IMAD R40, R33, R26, RZ ;  /* 0x0000001a2128a224 */ /* 0x001fe200078e02ff */
[----:B-----5:R-:W-:Y:S02]  /*1a10*/  @!P3 MOV R22, R16 ;  /* 0x000000100016b202 */ /* 0x020fe40000000f00 */
[----:B------:R-:W-:-:S02]  /*1a20*/  @!P3 MOV R23, R19 ;  /* 0x000000130017b202 */ /* 0x000fc40000000f00 */
[----:B------:R-:W-:Y:S01]  /*1a30*/  @!P2 MOV R33, R19 ;  /* 0x000000130021a202 */ /* 0x000fe20000000f00 */
[----:B------:R-:W-:Y:S01]  /*1a40*/  @!P3 IMAD.WIDE.U32 R20, R32, R20, R22 ;  /* 0x000000142014b225 */ /* 0x000fe200078e0016 */
[----:B------:R-:W-:Y:S02]  /*1a50*/  IADD3 R36, R2, 0x160, RZ ;  /* 0x0000016002247810 */ /* 0x000fe40007ffe0ff */
[----:B------:R-:W0:Y:S01]  /*1a60*/  @!P1 LDC.64 R22, c[0x0][0x270] ;  /* 0x00009c00ff169b82 */ /* 0x000e220000000a00 */
[----:B------:R-:W-:Y:S01]  /*1a70*/  @!P2 IMAD.MOV.U32 R32, RZ, RZ, R16 ;  /* 0x000000ffff20a224 */ /* 0x000fe200078e0010 */
[----:B------:R-:W-:Y:S01]  /*1a80*/  @!P3 IADD3 R45, R21, R45, RZ ;  /* 0x0000002d152db210 */ /* 0x000fe20007ffe0ff */
[C---:B------:R-:W-:Y:S01]  /*1a90*/  @!P2 IMAD R43, R35.reuse, R27, R40 ;  /* 0x0000001b232ba224 */ /* 0x040fe200078e0228 */
[----:B-1----:R-:W-:Y:S01]  /*1aa0*/  @!P3 LEA R28, P6, R20, R28, 0x1 ;  /* 0x0000001c141cb211 */ /* 0x002fe200078c08ff */
[----:B------:R-:W-:Y:S01]  /*1ab0*/  @!P2 IMAD.WIDE.U32 R26, R35, R26, R32 ;  /* 0x0000001a231aa225 */ /* 0x000fe200078e0020 */
[----:B------:R-:W-:-:S02]  /*1ac0*/  ISETP.GE.U32.AND P4, PT, R36, UR12, PT ;  /* 0x0000000c24007c0c */ /* 0x000fc4000bf86070 */
[----:B------:R-:W-:Y:S02]  /*1ad0*/  SHF.R.S32.HI R40, RZ, 0x1f, R36 ;  /* 0x0000001fff287819 */ /* 0x000fe40000011424 */
[----:B------:R-:W-:Y:S02]  /*1ae0*/  IADD3 R48, R2, 0x170, RZ ;  /* 0x0000017002307810 */ /* 0x000fe40007ffe0ff */
[----:B------:R-:W-:Y:S02]  /*1af0*/  @!P3 LEA.HI.X R29, R20, R29, R45, 0x1, P6 ;  /* 0x0000001d141db211 */ /* 0x000fe400030f0c2d */
[----:B------:R-:W-:Y:S01]  /*1b00*/  @!P2 IADD3 R43, R27, R43, RZ ;  /* 0x0000002b1b2ba210 */ /* 0x000fe20007ffe0ff */
[----:B------:R-:W1:Y:S01]  /*1b10*/  @!P1 LDC.64 R20, c[0x0][0x220] ;  /* 0x00008800ff149b82 */ /* 0x000e620000000a00 */
[----:B---3--:R-:W-:Y:S01]  /*1b20*/  @!P2 LEA R30, P6, R26, R30, 0x1 ;  /* 0x0000001e1a1ea211 */ /* 0x008fe200078c08ff */
[----:B------:R3:W5:Y:S01]  /*1b30*/  @!P3 LDG.E R25, desc[UR14][R28.64] ;  /* 0x0000000e1c19b981 */ /* 0x000762000c1e1900 */
[----:B------:R-:W-:-:S02]  /*1b40*/  ISETP.GE.AND.EX P4, PT, R40, UR13, PT, P4 ;  /* 0x0000000d28007c0c */ /* 0x000fc4000bf86340 */
[----:B------:R-:W-:Y:S02]  /*1b50*/  ISETP.GE.U32.AND P5, PT, R48, UR12, PT ;  /* 0x0000000c30007c0c */ /* 0x000fe4000bfa6070 */
[----:B------:R-:W-:Y:S02]  /*1b60*/  SHF.R.S32.HI R37, RZ, 0x1f, R48 ;  /* 0x0000001fff257819 */ /* 0x000fe40000011430 */
[----:B------:R-:W-:Y:S01]  /*1b70*/  @!P2 LEA.HI.X R31, R26, R31, R43, 0x1, P6 ;  /* 0x0000001f1a1fa211 */ /* 0x000fe200030f0c2b */
[----:B------:R-:W-:Y:S01]  /*1b80*/  HFMA2.MMA R26, -RZ, RZ, 0, 0 ;  /* 0x00000000ff1a7435 */ /* 0x000fe200000001ff */
[----:B------:R-:W-:Y:S02]  /*1b90*/  ISETP.GT.U32.OR P4, PT, R77, 0x2ff, P4 ;  /* 0x000002ff4d00780c */ /* 0x000fe40002784470 */
[----:B------:R-:W-:-:S04]  /*1ba0*/  ISETP.GE.AND.EX P5, PT, R37, UR13, PT, P5 ;  /* 0x0000000d25007c0c */ /* 0x000fc8000bfa6350 */
[----:B------:R-:W-:Y:S01]  /*1bb0*/  ISETP.GT.U32.OR P5, PT, R77, 0x2ff, P5 ;  /* 0x000002ff4d00780c */ /* 0x000fe20002fa4470 */
[----:B0-----:R-:W-:Y:S01]  /*1bc0*/  @!P1 IMAD R32, R34, R22, RZ ;  /* 0x0000001622209224 */ /* 0x001fe200078e02ff */
[----:B------:R-:W-:Y:S01]  /*1bd0*/  IADD3 R46, R2, 0x180, RZ ;  /* 0x00000180022e7810 */ /* 0x000fe20007ffe0ff */
[----:B------:R0:W5:Y:S02]  /*1be0*/  @!P2 LDG.E R26, desc[UR14][R30.64] ;  /* 0x0000000e1e1aa981 */ /* 0x000164000c1e1900 */
[----:B------:R-:W-:Y:S02]  /*1bf0*/  @!P1 IMAD R27, R41, R23, R32 ;  /* 0x00000017291b9224 */ /* 0x000fe400078e0220 */
[----:B---3--:R-:W3:Y:S01]  /*1c00*/  @!P4 LDC.64 R28, c[0x0][0x270] ;  /* 0x00009c00ff1ccb82 */ /* 0x008ee20000000a00 */
[----:B------:R-:W-:Y:S02]  /*1c10*/  ISETP.GE.U32.AND P3, PT, R46, UR12, PT ;  /* 0x0000000c2e007c0c */ /* 0x000fe4000bf66070 */
[----:B0-----:R-:W-:Y:S01]  /*1c20*/  @!P1 MOV R31, R19 ;  /* 0x00000013001f9202 */ /* 0x001fe20000000f00 */
[----:B------:R-:W-:Y:S01]  /*1c30*/  @!P1 IMAD.MOV.U32 R30, RZ, RZ, R16 ;  /* 0x000000ffff1e9224 */ /* 0x000fe200078e0010 */
[----:B------:R-:W-:-:S03]  /*1c40*/  SHF.R.S32.HI R47, RZ, 0x1f, R46 ;  /* 0x0000001fff2f7819 */ /* 0x000fc6000001142e */
[----:B------:R-:W0:Y:S01]  /*1c50*/  @!P5 LDC.64 R34, c[0x0][0x270] ;  /* 0x00009c00ff22db82 */ /* 0x000e220000000a00 */
[----:B------:R-:W-:Y:S01]  /*1c60*/  @!P1 IMAD.WIDE.U32 R22, R41, R22, R30 ;  /* 0x0000001629169225 */ /* 0x000fe200078e001e */
[----:B------:R-:W-:Y:S02]  /*1c70*/  ISETP.GE.AND.EX P3, PT, R47, UR13, PT, P3 ;  /* 0x0000000d2f007c0c */ /* 0x000fe4000bf66330 */
[----:B------:R-:W-:Y:S02]  /*1c80*/  IADD3 R44, R2, 0x190, RZ ;  /* 0x00000190022c7810 */ /* 0x000fe40007ffe0ff */
[----:B------:R-:W-:Y:S02]  /*1c90*/  @!P1 IADD3 R27, R23, R27, RZ ;  /* 0x0000001b171b9210 */ /* 0x000fe40007ffe0ff */
[----:B------:R-:W0:Y:S01]  /*1ca0*/  @!P4 LDC.64 R32, c[0x0][0x220] ;  /* 0x00008800ff20cb82 */ /* 0x000e220000000a00 */
[----:B-1----:R-:W-:Y:S02]  /*1cb0*/  @!P1 LEA R20, P6, R22, R20, 0x1 ;  /* 0x0000001416149211 */ /* 0x002fe400078c08ff */
[----:B------:R-:W-:-:S02]  /*1cc0*/  ISETP.GT.U32.OR P3, PT, R77, 0x2ff, P3 ;  /* 0x000002ff4d00780c */ /* 0x000fc40001f64470 */
[----:B------:R-:W-:Y:S01]  /*1cd0*/  @!P1 LEA.HI.X R21, R22, R21, R27, 0x1, P6 ;  /* 0x0000001516159211 */ /* 0x000fe200030f0c1b */
[----:B------:R-:W-:Y:S01]  /*1ce0*/  HFMA2.MMA R27, -RZ, RZ, 0, 0 ;  /* 0x00000000ff1b7435 */ /* 0x000fe200000001ff */
[----:B------:R-:W-:Y:S01]  /*1cf0*/  ISETP.GE.U32.AND P2, PT, R44, UR12, PT ;  /* 0x0000000c2c007c0c */ /* 0x000fe2000bf46070 */
[----:B------:R-:W1:Y:S01]  /*1d00*/  @!P5 LDC.64 R22, c[0x0][0x220] ;  /* 0x00008800ff16db82 */ /* 0x000e620000000a00 */
[----:B------:R-:W-:-:S04]  /*1d10*/  SHF.R.S32.HI R45, RZ, 0x1f, R44 ;  /* 0x0000001fff2d7819 */ /* 0x000fc8000001142c */
[----:B------:R-:W-:Y:S01]  /*1d20*/  ISETP.GE.AND.EX P2, PT, R45, UR13, PT, P2 ;  /* 0x0000000d2d007c0c */ /* 0x000fe2000bf46320 */
[----:B---3--:R-:W-:Y:S02]  /*1d30*/  @!P4 IMAD R49, R40, R28, RZ ;  /* 0x0000001c2831c224 */ /* 0x008fe400078e02ff */
[----:B------:R-:W3:Y:S01]  /*1d40*/  @!P3 LDC.64 R30, c[0x0][0x270] ;  /* 0x00009c00ff1ebb82 */ /* 0x000ee20000000a00 */
[----:B------:R-:W-:Y:S01]  /*1d50*/  ISETP.GT.U32.OR P2, PT, R77, 0x2ff, P2 ;  /* 0x000002ff4d00780c */ /* 0x000fe20001744470 */
[----:B------:R0:W5:Y:S01]  /*1d60*/  @!P1 LDG.E R27, desc[UR14][R20.64] ;  /* 0x0000000e141b9981 */ /* 0x000162000c1e1900 */
[----:B------:R-:W-:Y:S01]  /*1d70*/  @!P4 IMAD R49, R36, R29, R49 ;  /* 0x0000001d2431c224 */ /* 0x000fe200078e0231 */
[----:B------:R-:W-:Y:S01]  /*1d80*/  @!P5 MOV R40, R16 ;  /* 0x000000100028d202 */ /* 0x000fe20000000f00 */
[----:B0-----:R-:W-:Y:S01]  /*1d90*/  @!P5 IMAD R52, R37, R34, RZ ;  /* 0x000000222534d224 */ /* 0x001fe200078e02ff */
[----:B------:R-:W-:Y:S02]  /*1da0*/  @!P5 MOV R41, R19 ;  /* 0x000000130029d202 */ /* 0x000fe40000000f00 */
[----:B------:R-:W-:Y:S01]  /*1db0*/  @!P4 MOV R20, R16 ;  /* 0x000000100014c202 */ /* 0x000fe20000000f00 */
[----:B------:R-:W-:-:S04]  /*1dc0*/  @!P4 IMAD.MOV.U32 R21, RZ, RZ, R19 ;  /* 0x000000ffff15c224 */ /* 0x000fc800078e0013 */
[----:B------:R-:W-:Y:S02]  /*1dd0*/  @!P4 IMAD.WIDE.U32 R28, R36, R28, R20 ;  /* 0x0000001c241cc225 */ /* 0x000fe400078e0014 */
[----:B------:R-:W0:Y:S02]  /*1de0*/  @!P2 LDC.64 R20, c[0x0][0x270] ;  /* 0x00009c00ff14ab82 */ /* 0x000e240000000a00 */
[C---:B------:R-:W-:Y:S01]  /*1df0*/  @!P5 IMAD R52, R48.reuse, R35, R52 ;  /* 0x000000233034d224 */ /* 0x040fe200078e0234 */
[----:B------:R-:W-:Y:S01]  /*1e00*/  @!P4 IADD3 R49, R29, R49, RZ ;  /* 0x000000311d31c210 */ /* 0x000fe20007ffe0ff */
[----:B------:R-:W-:Y:S01]  /*1e10*/  @!P5 IMAD.WIDE.U32 R34, R48, R34, R40 ;  /* 0x000000223022d225 */ /* 0x000fe200078e0028 */
[----:B------:R-:W-:-:S03]  /*1e20*/  @!P4 LEA R32, P6, R28, R32, 0x1 ;  /* 0x000000201c20c211 */ /* 0x000fc600078c08ff */
[----:B------:R-:W0:Y:S01]  /*1e30*/  @!P3 LDC.64 R36, c[0x0][0x220] ;  /* 0x00008800ff24bb82 */ /* 0x000e220000000a00 */
[----:B------:R-:W-:Y:S02]  /*1e40*/  IADD3 R42, R2, 0x1a0, RZ ;  /* 0x000001a0022a7810 */ /* 0x000fe40007ffe0ff */
[----:B------:R-:W-:Y:S02]  /*1e50*/  @!P4 LEA.HI.X R33, R28, R33, R49, 0x1, P6 ;  /* 0x000000211c21c211 */ /* 0x000fe400030f0c31 */
[----:B------:R-:W-:Y:S02]  /*1e60*/  CS2R R28, SRZ ;  /* 0x00000000001c7805 */ /* 0x000fe4000001ff00 */
[----:B------:R-:W-:Y:S02]  /*1e70*/  @!P5 IADD3 R52, R35, R52, RZ ;  /* 0x000000342334d210 */ /* 0x000fe40007ffe0ff */
[----:B-1----:R-:W-:Y:S02]  /*1e80*/  @!P5 LEA R22, P6, R34, R22, 0x1 ;  /* 0x000000162216d211 */ /* 0x002fe400078c08ff */
[----:B------:R-:W-:Y:S01]  /*1e90*/  ISETP.GE.U32.AND P1, PT, R42, UR12, PT ;  /* 0x0000000c2a007c0c */ /* 0x000fe2000bf26070 */
[----:B------:R1:W5:Y:S01]  /*1ea0*/  @!P4 LDG.E R28, desc[UR14][R32.64] ;  /* 0x0000000e201cc981 */ /* 0x000362000c1e1900 */
[----:B------:R-:W-:-:S02]  /*1eb0*/  SHF.R.S32.HI R43, RZ, 0x1f, R42 ;  /* 0x0000001fff2b7819 */ /* 0x000fc4000001142a */
[----:B------:R-:W-:Y:S02]  /*1ec0*/  @!P5 LEA.HI.X R23, R34, R23, R52, 0x1, P6 ;  /* 0x000000172217d211 */ /* 0x000fe400030f0c34 */
[----:B------:R-:W2:Y:S01]  /*1ed0*/  @!P2 LDC.64 R34, c[0x0][0x220] ;  /* 0x00008800ff22ab82 */ /* 0x000ea20000000a00 */
[----:B------:R-:W-:Y:S01]  /*1ee0*/  ISETP.GE.AND.EX P1, PT, R43, UR13, PT, P1 ;  /* 0x0000000d2b007c0c */ /* 0x000fe2000bf26310 */
[----:B---3--:R-:W-:Y:S01]  /*1ef0*/  @!P3 IMAD R47, R47, R30, RZ ;  /* 0x0000001e2f2fb224 */ /* 0x008fe200078e02ff */
[----:B------:R-:W-:Y:S01]  /*1f00*/  IADD3 R40, R2, 0x1b0, RZ ;  /* 0x000001b002287810 */ /* 0x000fe20007ffe0ff */
[----:B------:R3:W5:Y:S01]  /*1f10*/  @!P5 LDG.E R29, desc[UR14][R22.64] ;  /* 0x0000000e161dd981 */ /* 0x000762000c1e1900 */
[----:B-1----:R-:W-:Y:S01]  /*1f20*/  @!P3 MOV R33, R19 ;  /* 0x000000130021b202 */ /* 0x002fe20000000f00 */
[----:B------:R-:W-:Y:S01]  /*1f30*/  @!P3 IMAD.MOV.U32 R32, RZ, RZ, R16 ;  /* 0x000000ffff20b224 */ /* 0x000fe200078e0010 */
[----:B------:R-:W-:Y:S01]  /*1f40*/  ISETP.GT.U32.OR P1, PT, R77, 0x2ff, P1 ;  /* 0x000002ff4d00780c */ /* 0x000fe20000f24470 */
[----:B------:R-:W-:-:S02]  /*1f50*/  @!P3 IMAD R47, R46, R31, R47 ;  /* 0x0000001f2e2fb224 */ /* 0x000fc400078e022f */
[----:B------:R-:W-:Y:S01]  /*1f60*/  @!P3 IMAD.WIDE.U32 R30, R46, R30, R32 ;  /* 0x0000001e2e1eb225 */ /* 0x000fe200078e0020 */
[----:B------:R-:W-:Y:S02]  /*1f70*/  ISETP.GE.U32.AND P4, PT, R40, UR12, PT ;  /* 0x0000000c28007c0c */ /* 0x000fe4000bf86070 */
[----:B------:R-:W-:Y:S02]  /*1f80*/  SHF.R.S32.HI R41, RZ, 0x1f, R40 ;  /* 0x0000001fff297819 */ /* 0x000fe40000011428 */
[----:B------:R-:W-:Y:S01]  /*1f90*/  @!P3 IADD3 R47, R31, R47, RZ ;  /* 0x0000002f1f2fb210 */ /* 0x000fe20007ffe0ff */
[----:B0-----:R-:W-:Y:S01]  /*1fa0*/  @!P2 IMAD R31, R45, R20, RZ ;  /* 0x000000142d1fa224 */ /* 0x001fe200078e02ff */
[----:B---3--:R-:W-:Y:S02]  /*1fb0*/  @!P2 MOV R22, R16 ;  /* 0x000000100016a202 */ /* 0x008fe40000000f00 */
[----:B------:R-:W-:Y:S01]  /*1fc0*/  @!P2 MOV R23, R19 ;  /* 0x000000130017a202 */ /* 0x000fe20000000f00 */
[----:B------:R-:W0:Y:S01]  /*1fd0*/  @!P1 LDC.64 R32, c[0x0][0x270] ;  /* 0x00009c00ff209b82 */ /* 0x000e220000000a00 */
[----:B------:R-:W-:Y:S01]  /*1fe0*/  @!P3 LEA R36, P6, R30, R36, 0x1 ;  /* 0x000000241e24b211 */ /* 0x000fe200078c08ff */
[C---:B------:R-:W-:Y:S01]  /*1ff0*/  @!P2 IMAD R31, R44.reuse, R21, R31 ;  /* 0x000000152c1fa224 */ /* 0x040fe200078e021f */
[----:B------:R-:W-:Y:S01]  /*2000*/  ISETP.GE.AND.EX P4, PT, R41, UR13, PT, P4 ;  /* 0x0000000d29007c0c */ /* 0x000fe2000bf86340 */
[----:B------:R-:W-:Y:S01]  /*2010*/  @!P2 IMAD.WIDE.U32 R20, R44, R20, R22 ;  /* 0x000000142c14a225 */ /* 0x000fe200078e0016 */
[----:B------:R-:W-:Y:S01]  /*2020*/  @!P3 LEA.HI.X R37, R30, R37, R47, 0x1, P6 ;  /* 0x000000251e25b211 */ /* 0x000fe200030f0c2f */
[----:B------:R-:W-:Y:S01]  /*2030*/  HFMA2.MMA R30, -RZ, RZ, 0, 0 ;  /* 0x00000000ff1e7435 */ /* 0x000fe200000001ff */
[----:B------:R-:W-:Y:S01]  /*2040*/  ISETP.GT.U32.OR P4, PT, R77, 0x2ff, P4 ;  /* 0x000002ff4d00780c */ /* 0x000fe20002784470 */
[----:B------:R-:W-:Y:S01]  /*2050*/  VIADD R58, R2, 0x1c0 ;  /* 0x000001c0023a7836 */ /* 0x000fe20000000000 */
[----:B------:R-:W-:Y:S01]  /*2060*/  @!P2 IADD3 R31, R21, R31, RZ ;  /* 0x0000001f151fa210 */ /* 0x000fe20007ffe0ff */
[----:B------:R-:W1:Y:S01]  /*2070*/  @!P1 LDC.64 R22, c[0x0][0x220] ;  /* 0x00008800ff169b82 */ /* 0x000e620000000a00 */
[----:B--2---:R-:W-:-:S02]  /*2080*/  @!P2 LEA R34, P5, R20, R34, 0x1 ;  /* 0x000000221422a211 */ /* 0x004fc400078a08ff */
[----:B------:R-:W-:Y:S02]  /*2090*/  IADD3 R57, R2, 0x1d0, RZ ;  /* 0x000001d002397810 */ /* 0x000fe40007ffe0ff */
[----:B------:R-:W-:Y:S01]  /*20a0*/  @!P2 LEA.HI.X R35, R20, R35, R31, 0x1, P5 ;  /* 0x000000231423a211 */ /* 0x000fe200028f0c1f */
[----:B------:R2:W3:Y:S01]  /*20b0*/  @!P3 LDG.E R30, desc[UR14][R36.64] ;  /* 0x0000000e241eb981 */ /* 0x0004e2000c1e1900 */
[----:B------:R-:W-:Y:S02]  /*20c0*/  ISETP.GE.U32.AND P5, PT, R58, UR12, PT ;  /* 0x0000000c3a007c0c */ /* 0x000fe4000bfa6070 */
[----:B------:R-:W-:Y:S01]  /*20d0*/  SHF.R.S32.HI R60, RZ, 0x1f, R58 ;  /* 0x0000001fff3c7819 */ /* 0x000fe2000001143a */
[----:B------:R-:W1:Y:S01]  /*20e0*/  @!P4 LDC.64 R20, c[0x0][0x270] ;  /* 0x00009c00ff14cb82 */ /* 0x000e620000000a00 */
[----:B------:R-:W-:Y:S02]  /*20f0*/  ISETP.GE.U32.AND P3, PT, R57, UR12, PT ;  /* 0x0000000c39007c0c */ /* 0x000fe4000bf66070 */
[----:B------:R-:W-:-:S02]  /*2100*/  SHF.R.S32.HI R59, RZ, 0x1f, R57 ;  /* 0x0000001fff3b7819 */ /* 0x000fc40000011439 */
[----:B------:R-:W-:Y:S02]  /*2110*/  ISETP.GE.AND.EX P5, PT, R60, UR13, PT, P5 ;  /* 0x0000000d3c007c0c */ /* 0x000fe4000bfa6350 */
[----:B------:R-:W-:Y:S02]  /*2120*/  ISETP.GE.AND.EX P3, PT, R59, UR13, PT, P3 ;  /* 0x0000000d3b007c0c */ /* 0x000fe4000bf66330 */
[C---:B------:R-:W-:Y:S02]  /*2130*/  ISETP.GT.U32.OR P5, PT, R77.reuse, 0x2ff, P5 ;  /* 0x000002ff4d00780c */ /* 0x040fe40002fa4470 */
[----:B------:R-:W-:Y:S02]  /*2140*/  MOV R31, RZ ;  /* 0x000000ff001f7202 */ /* 0x000fe40000000f00 */
[----:B------:R-:W-:Y:S01]  /*2150*/  ISETP.GT.U32.OR P3, PT, R77, 0x2ff, P3 ;  /* 0x000002ff4d00780c */ /* 0x000fe20001f64470 */
[----:B0-----:R-:W-:Y:S01]  /*2160*/  @!P1 IMAD R43, R43, R32, RZ ;  /* 0x000000202b2b9224 */ /* 0x001fe200078e02ff */
[----:B--2---:R-:W-:-:S02]  /*2170*/  @!P1 MOV R36, R16 ;  /* 0x0000001000249202 */ /* 0x004fc40000000f00 */
[----:B------:R-:W-:Y:S01]  /*2180*/  @!P1 MOV R37, R19 ;  /* 0x0000001300259202 */ /* 0x000fe20000000f00 */
[----:B------:R0:W2:Y:S01]  /*2190*/  @!P2 LDG.E R31, desc[UR14][R34.64] ;  /* 0x0000000e221fa981 */ /* 0x0000a2000c1e1900 */
[----:B------:R-:W-:Y:S02]  /*21a0*/  VIADD R52, R2, 0x1e0 ;  /* 0x000001e002347836 */ /* 0x000fe40000000000 */
[C---:B------:R-:W-:Y:S01]  /*21b0*/  @!P1 IMAD R43, R42.reuse, R33, R43 ;  /* 0x000000212a2b9224 */ /* 0x040fe200078e022b */
[----:B------:R-:W4:Y:S01]  /*21c0*/  @!P5 LDC.64 R48, c[0x0][0x270] ;  /* 0x00009c00ff30db82 */ /* 0x000f220000000a00 */
[----:B------:R-:W-:Y:S01]  /*21d0*/  @!P1 IMAD.WIDE.U32 R32, R42, R32, R36 ;  /* 0x000000202a209225 */ /* 0x000fe200078e0024 */
[----:B------:R-:W-:-:S06]  /*21e0*/  ISETP.GE.U32.AND P2, PT, R52, UR12, PT ;  /* 0x0000000c34007c0c */ /* 0x000fcc000bf46070 */
[----:B0-----:R-:W0:Y:S01]  /*21f0*/  @!P4 LDC.64 R34, c[0x0][0x220] ;  /* 0x00008800ff22cb82 */ /* 0x001e220000000a00 */
[----:B------:R-:W-:Y:S02]  /*2200*/  SHF.R.S32.HI R54, RZ, 0x1f, R52 ;  /* 0x0000001fff367819 */ /* 0x000fe40000011434 */
[----:B------:R-:W-:Y:S02]  /*2210*/  @!P1 IADD3 R43, R33, R43, RZ ;  /* 0x0000002b212b9210 */ /* 0x000fe40007ffe0ff */
[----:B-1----:R-:W-:-:S03]  /*2220*/  @!P1 LEA R22, P6, R32, R22, 0x1 ;  /* 0x0000001620169211 */ /* 0x002fc600078c08ff */
[----:B------:R-:W1:Y:S01]  /*2230*/  @!P3 LDC.64 R44, c[0x0][0x270] ;  /* 0x00009c00ff2cbb82 */ /* 0x000e620000000a00 */
[----:B------:R-:W-:Y:S02]  /*2240*/  IADD3 R53, R2, 0x1f0, RZ ;  /* 0x000001f002357810 */ /* 0x000fe40007ffe0ff */
[----:B------:R-:W-:Y:S02]  /*2250*/  ISETP.GE.AND.EX P2, PT, R54, UR13, PT, P2 ;  /* 0x0000000d36007c0c */ /* 0x000fe4000bf46320 */
[----:B------:R-:W-:Y:S01]  /*2260*/  @!P1 LEA.HI.X R23, R32, R23, R43, 0x1, P6 ;  /* 0x0000001720179211 */ /* 0x000fe200030f0c2b */
[----:B------:R-:W-:Y:S01]  /*2270*/  HFMA2.MMA R32, -RZ, RZ, 0, 0 ;  /* 0x00000000ff207435 */ /* 0x000fe200000001ff */
[----:B------:R-:W-:Y:S01]  /*2280*/  ISETP.GE.U32.AND P6, PT, R53, UR12, PT ;  /* 0x0000000c35007c0c */ /* 0x000fe2000bfc6070 */
[----:B------:R-:W-:Y:S01]  /*2290*/  @!P4 IMAD R33, R41, R20, RZ ;  /* 0x000000142921c224 */ /* 0x000fe200078e02ff */
[----:B------:R-:W-:Y:S01]  /*22a0*/  SHF.R.S32.HI R55, RZ, 0x1f, R53 ;  /* 0x0000001fff377819 */ /* 0x000fe20000011435 */
[----:B------:R-:W1:Y:S01]  /*22b0*/  @!P5 LDC.64 R46, c[0x0][0x220] ;  /* 0x00008800ff2edb82 */ /* 0x000e620000000a00 */
[----:B------:R-:W-:-:S02]  /*22c0*/  ISETP.GT.U32.OR P2, PT, R77, 0x2ff, P2 ;  /* 0x000002ff4d00780c */ /* 0x000fc40001744470 */
[----:B------:R-:W-:Y:S02]  /*22d0*/  @!P4 MOV R36, R16 ;  /* 0x000000100024c202 */ /* 0x000fe40000000f00 */
[----:B------:R-:W-:Y:S01]  /*22e0*/  @!P4 MOV R37, R19 ;  /* 0x000000130025c202 */ /* 0x000fe20000000f00 */
[C---:B------:R-:W-:Y:S01]  /*22f0*/  @!P4 IMAD R33, R40.reuse, R21, R33 ;  /* 0x000000152821c224 */ /* 0x040fe200078e0221 */
[----:B------:R-:W-:Y:S01]  /*2300*/  ISETP.GE.AND.EX P6, PT, R55, UR13, PT, P6 ;  /* 0x0000000d37007c0c */ /* 0x000fe2000bfc6360 */
[----:B------:R1:W2:Y:S01]  /*2310*/  @!P1 LDG.E R32, desc[UR14][R22.64] ;  /* 0x0000000e16209981 */ /* 0x0002a2000c1e1900 */
[----:B------:R-:W-:Y:S02]  /*2320*/  @!P4 IMAD.WIDE.U32 R20, R40, R20, R36 ;  /* 0x000000142814c225 */ /* 0x000fe400078e0024 */
[----:B------:R-:W-:Y:S01]  /*2330*/  ISETP.GT.U32.OR P6, PT, R77, 0x2ff, P6 ;  /* 0x000002ff4d00780c */ /* 0x000fe200037c4470 */
[----:B------:R-:W1:Y:S01]  /*2340*/  @!P3 LDC.64 R40, c[0x0][0x220] ;  /* 0x00008800ff28bb82 */ /* 0x000e620000000a00 */
[----:B------:R-:W-:Y:S01]  /*2350*/  @!P4 IMAD.IADD R33, R21, 0x1, R33 ;  /* 0x000000011521c824 */ /* 0x000fe200078e0221 */
[----:B0-----:R-:W-:Y:S01]  /*2360*/  @!P4 LEA R34, P1, R20, R34, 0x1 ;  /* 0x000000221422c211 */ /* 0x001fe200078208ff */
[----:B----4-:R-:W-:Y:S01]  /*2370*/  @!P5 IMAD R60, R60, R48, RZ ;  /* 0x000000303c3cd224 */ /* 0x010fe200078e02ff */
[----:B------:R-:W-:-:S02]  /*2380*/  @!P5 MOV R21, R19 ;  /* 0x000000130015d202 */ /* 0x000fc40000000f00 */
[----:B------:R-:W-:Y:S02]  /*2390*/  @!P4 LEA.HI.X R35, R20, R35, R33, 0x1, P1 ;  /* 0x000000231423c211 */ /* 0x000fe400008f0c21 */
[----:B------:R-:W0:Y:S01]  /*23a0*/  @!P2 LDC.64 R42, c[0x0][0x270] ;  /* 0x00009c00ff2aab82 */ /* 0x000e220000000a00 */
[----:B------:R-:W-:Y:S01]  /*23b0*/  @!P5 MOV R20, R16 ;  /* 0x000000100014d202 */ /* 0x000fe20000000f00 */
[----:B-1----:R-:W-:Y:S02]  /*23c0*/  @!P3 IMAD R33, R59, R44, RZ ;  /* 0x0000002c3b21b224 */ /* 0x002fe400078e02ff */
[C---:B------:R-:W-:Y:S02]  /*23d0*/  @!P5 IMAD R59, R58.reuse, R49, R60 ;  /* 0x000000313a3bd224 */ /* 0x040fe400078e023c */
[----:B------:R-:W-:Y:S02]  /*23e0*/  @!P5 IMAD.WIDE.U32 R48, R58, R48, R20 ;  /* 0x000000303a30d225 */ /* 0x000fe400078e0014 */
[----:B------:R-:W1:Y:S01]  /*23f0*/  @!P6 LDC.64 R22, c[0x0][0x270] ;  /* 0x00009c00ff16eb82 */ /* 0x000e620000000a00 */
[----:B------:R-:W-:Y:S01]  /*2400*/  @!P3 MOV R20, R16 ;  /* 0x000000100014b202 */ /* 0x000fe20000000f00 */
[----:B------:R-:W-:Y:S01]  /*2410*/  @!P3 IMAD R58, R57, R45, R33 ;  /* 0x0000002d393ab224 */ /* 0x000fe200078e0221 */
[----:B------:R-:W-:Y:S01]  /*2420*/  @!P3 MOV R21, R19 ;  /* 0x000000130015b202 */ /* 0x000fe20000000f00 */
[----:B------:R-:W-:Y:S01]  /*2430*/  HFMA2.MMA R33, -RZ, RZ, 0, 0 ;  /* 0x00000000ff217435 */ /* 0x000fe200000001ff */
[----:B------:R-:W-:-:S03]  /*2440*/  @!P5 IMAD.IADD R59, R49, 0x1, R59 ;  /* 0x00000001313bd824 */ /* 0x000fc600078e023b */
[----:B------:R-:W4:Y:S01]  /*2450*/  @!P2 LDC.64 R36, c[0x0][0x220] ;  /* 0x00008800ff24ab82 */ /* 0x000f220000000a00 */
[----:B------:R-:W-:Y:S01]  /*2460*/  @!P3 IMAD.WIDE.U32 R44, R57, R44, R20 ;  /* 0x0000002c392cb225 */ /* 0x000fe200078e0014 */
[----:B------:R-:W-:-:S04]  /*2470*/  @!P5 LEA R46, P1, R48, R46, 0x1 ;  /* 0x0000002e302ed211 */ /* 0x000fc800078208ff */
[----:B------:R-:W-:Y:S01]  /*2480*/  @!P5 LEA.HI.X R47, R48, R47, R59, 0x1, P1 ;  /* 0x0000002f302fd211 */ /* 0x000fe200008f0c3b */
[----:B------:R0:W2:Y:S01]  /*2490*/  @!P4 LDG.E R33, desc[UR14][R34.64] ;  /* 0x0000000e2221c981 */ /* 0x0000a2000c1e1900 */
[----:B------:R-:W4:Y:S01]  /*24a0*/  @!P6 LDC.64 R20, c[0x0][0x220] ;  /* 0x00008800ff14eb82 */ /* 0x000f220000000a00 */
[----:B------:R-:W-:Y:S02]  /*24b0*/  @!P3 IADD3 R58, R45, R58, RZ ;  /* 0x0000003a2d3ab210 */ /* 0x000fe40007ffe0ff */
[----:B------:R-:W-:Y:S01]  /*24c0*/  @!P3 LEA R40, P1, R44, R40, 0x1 ;  /* 0x000000282c28b211 */ /* 0x000fe200078208ff */
[----:B0-----:R-:W-:Y:S01]  /*24d0*/  @!P2 IMAD R54, R54, R42, RZ ;  /* 0x0000002a3636a224 */ /* 0x001fe200078e02ff */
[----:B------:R-:W-:Y:S02]  /*24e0*/  @!P2 MOV R45, R19 ;  /* 0x00000013002da202 */ /* 0x000fe40000000f00 */
[----:B------:R-:W-:Y:S02]  /*24f0*/  @!P3 LEA.HI.X R41, R44, R41, R58, 0x1, P1 ;  /* 0x000000292c29b211 */ /* 0x000fe400008f0c3a */
[----:B------:R-:W-:-:S02]  /*2500*/  CS2R R34, SRZ ;  /* 0x0000000000227805 */ /* 0x000fc4000001ff00 */
[----:B------:R-:W-:-:S04]  /*2510*/  @!P2 MOV R44, R16 ;  /* 0x00000010002ca202 */ /* 0x000fc80000000f00 */
[----:B------:R0:W2:Y:S04]  /*2520*/  @!P5 LDG.E R34, desc[UR14][R46.64] ;  /* 0x0000000e2e22d981 */ /* 0x0000a8000c1e1900 */
[----:B------:R4:W2:Y:S01]  /*2530*/  @!P3 LDG.E R35, desc[UR14][R40.64] ;  /* 0x0000000e2823b981 */ /* 0x0008a2000c1e1900 */
[C---:B0-----:R-:W-:Y:S02]  /*2540*/  @!P2 IMAD R46, R52.reuse, R43, R54 ;  /* 0x0000002b342ea224 */ /* 0x041fe400078e0236 */
[----:B------:R-:W-:Y:S01]  /*2550*/  @!P2 IMAD.WIDE.U32 R42, R52, R42, R44 ;  /* 0x0000002a342aa225 */ /* 0x000fe200078e002c */
[----:B------:R-:W-:Y:S02]  /*2560*/  @!P6 MOV R44, R16 ;  /* 0x00000010002ce202 */ /* 0x000fe40000000f00 */
[----:B------:R-:W-:Y:S01]  /*2570*/  @!P6 MOV R45, R19 ;  /* 0x00000013002de202 */ /* 0x000fe20000000f00 */
[----:B-1----:R-:W-:Y:S01]  /*2580*/  @!P6 IMAD R47, R55, R22, RZ ;  /* 0x00000016372fe224 */ /* 0x002fe200078e02ff */
[----:B----4-:R-:W-:Y:S01]  /*2590*/  @!P2 LEA R40, P1, R42, R36, 0x1 ;  /* 0x000000242a28a211 */ /* 0x010fe200078208ff */
[----:B------:R-:W-:-:S02]  /*25a0*/  @!P2 IMAD.IADD R46, R43, 0x1, R46 ;  /* 0x000000012b2ea824 */ /* 0x000fc400078e022e */
[C---:B------:R-:W-:Y:S02]  /*25b0*/  @!P6 IMAD R47, R53.reuse, R23, R47 ;  /* 0x00000017352fe224 */ /* 0x040fe400078e022f */
[----:B------:R-:W-:Y:S01]  /*25c0*/  @!P6 IMAD.WIDE.U32 R22, R53, R22, R44 ;  /* 0x000000163516e225 */ /* 0x000fe200078e002c */
[----:B------:R-:W-:Y:S02]  /*25d0*/  @!P2 LEA.HI.X R41, R42, R37, R46, 0x1, P1 ;  /* 0x000000252a29a211 */ /* 0x000fe400008f0c2e */
[----:B------:R-:W-:Y:S02]  /*25e0*/  CS2R R36, SRZ ;  /* 0x0000000000247805 */ /* 0x000fe4000001ff00 */
[----:B------:R-:W-:Y:S02]  /*25f0*/  @!P6 IADD3 R47, R23, R47, RZ ;  /* 0x0000002f172fe210 */ /* 0x000fe40007ffe0ff */
[C---:B------:R-:W-:Y:S02]  /*2600*/  @!P6 LEA R20, P3, R22.reuse, R20, 0x1 ;  /* 0x000000141614e211 */ /* 0x040fe400078608ff */
[----:B------:R0:W4:Y:S02]  /*2610*/  @!P2 LDG.E R36, desc[UR14][R40.64] ;  /* 0x0000000e2824a981 */ /* 0x000124000c1e1900 */
[----:B------:R-:W-:-:S05]  /*2620*/  @!P6 LEA.HI.X R21, R22, R21, R47, 0x1, P3 ;  /* 0x000000151615e211 */ /* 0x000fca00018f0c2f */
[----:B------:R1:W4:Y:S01]  /*2630*/  @!P6 LDG.E R37, desc[UR14][R20.64] ;  /* 0x0000000e1425e981 */ /* 0x000322000c1e1900 */
[----:B------:R-:W-:Y:S02]  /*2640*/  PRMT R22, R51, 0x7632, R22 ;  /* 0x0000763233167816 */ /* 0x000fe40000000016 */
[----:B------:R-:W-:Y:S02]  /*2650*/  PRMT R42, R39, 0x7632, R42 ;  /* 0x00007632272a7816 */ /* 0x000fe4000000002a */
[----:B------:R-:W-:Y:S02]  /*2660*/  SHF.L.U32 R23, R22, 0x10, RZ ;  /* 0x0000001016177819 */ /* 0x000fe400000006ff */
[----:B------:R-:W-:Y:S02]  /*2670*/  SHF.L.U32 R22, R51, 0x10, RZ ;  /* 0x0000001033167819 */ /* 0x000fe400000006ff */
[----:B------:R-:W-:Y:S01]  /*2680*/  SHF.L.U32 R45, R42, 0x10, RZ ;  /* 0x000000102a2d7819 */ /* 0x000fe200000006ff */
[----:B------:R-:W-:Y:S01]  /*2690*/  FMUL.FTZ R43, R23, R23 ;  /* 0x00000017172b7220 */ /* 0x000fe20000410000 */
[----:B------:R-:W-:Y:S01]  /*26a0*/  PRMT R44, R50, 0x7632, R44 ;  /* 0x00007632322c7816 */ /* 0x000fe2000000002c */
[C---:B0-----:R-:W-:Y:S01]  /*26b0*/  FADD.FTZ R40, R22.reuse, R23 ;  /* 0x0000001716287221 */ /* 0x041fe20000010000 */
[----:B------:R-:W-:Y:S01]  /*26c0*/  SHF.L.U32 R42, R39, 0x10, RZ ;  /* 0x00000010272a7819 */ /* 0x000fe200000006ff */
[----:B------:R-:W-:Y:S01]  /*26d0*/  FMUL.FTZ R47, R45, R45 ;  /* 0x0000002d2d2f7220 */ /* 0x000fe20000410000 */
[----:B------:R-:W-:Y:S01]  /*26e0*/  FFMA.FTZ R43, R22, R22, R43 ;  /* 0x00000016162b7223 */ /* 0x000fe2000001002b */
[----:B-1----:R-:W-:-:S02]  /*26f0*/  IMAD.U32 R20, R44, 0x10000, RZ ;  /* 0x000100002c147824 */ /* 0x002fc400078e00ff */
[----:B------:R-:W-:Y:S01]  /*2700*/  FADD.FTZ R40, RZ, R40 ;  /* 0x00000028ff287221 */ /* 0x000fe20000010000 */
[C---:B------:R-:W-:Y:S01]  /*2710*/  FADD.FTZ R23, R42.reuse, R45 ;  /* 0x0000002d2a177221 */ /* 0x040fe20000010000 */
[----:B------:R-:W-:Y:S01]  /*2720*/  FFMA.FTZ R22, R42, R42, R47 ;  /* 0x0000002a2a167223 */ /* 0x000fe2000001002f */
[----:B------:R-:W-:Y:S01]  /*2730*/  FADD.FTZ R43, RZ, R43 ;  /* 0x0000002bff2b7221 */ /* 0x000fe20000010000 */
[----:B------:R-:W-:Y:S01]  /*2740*/  SHF.L.U32 R21, R50, 0x10, RZ ;  /* 0x0000001032157819 */ /* 0x000fe200000006ff */
[----:B------:R-:W-:Y:S01]  /*2750*/  FMUL.FTZ R42, R20, R20 ;  /* 0x00000014142a7220 */ /* 0x000fe20000410000 */
[----:B------:R-:W-:Y:S01]  /*2760*/  PRMT R41, R0, 0x7632, R41 ;  /* 0x0000763200297816 */ /* 0x000fe20000000029 */
[----:B------:R-:W-:Y:S01]  /*2770*/  FADD.FTZ R23, R40, R23 ;  /* 0x0000001728177221 */ /* 0x000fe20000010000 */
[----:B------:R-:W-:Y:S01]  /*2780*/  FADD.FTZ R40, R43, R22 ;  /* 0x000000162b287221 */ /* 0x000fe20000010000 */
[----:B------:R-:W-:Y:S01]  /*2790*/  FADD.FTZ R20, R21, R20 ;  /* 0x0000001415147221 */ /* 0x000fe20000010000 */
[----:B------:R-:W-:Y:S01]  /*27a0*/  SHF.L.U32 R22, R41, 0x10, RZ ;  /* 0x0000001029167819 */ /* 0x000fe200000006ff */
[----:B------:R-:W-:Y:S01]  /*27b0*/  FFMA.FTZ R41, R21, R21, R42 ;  /* 0x0000001515297223 */ /* 0x000fe2000001002a */
[----:B------:R-:W-:-:S02]  /*27c0*/  SHF.L.U32 R21, R0, 0x10, RZ ;  /* 0x0000001000157819 */ /* 0x000fc400000006ff */
[----:B------:R-:W-:Y:S01]  /*27d0*/  PRMT R43, R38, 0x7632, R43 ;  /* 0x00007632262b7816 */ /* 0x000fe2000000002b */
[----:B------:R-:W-:Y:S01]  /*27e0*/  FADD.FTZ R23, R23, R20 ;  /* 0x0000001417177221 */ /* 0x000fe20000010000 */
[----:B------:R-:W-:Y:S01]  /*27f0*/  FMUL.FTZ R42, R22, R22 ;  /* 0x00000016162a7220 */ /* 0x000fe20000410000 */
[----:B------:R-:W-:Y:S01]  /*2800*/  FADD.FTZ R22, R21, R22 ;  /* 0x0000001615167221 */ /* 0x000fe20000010000 */
[----:B------:R-:W-:Y:S01]  /*2810*/  SHF.L.U32 R20, R43, 0x10, RZ ;  /* 0x000000102b147819 */ /* 0x000fe200000006ff */
[----:B------:R-:W-:Y:S01]  /*2820*/  FADD.FTZ R40, R40, R41 ;  /* 0x0000002928287221 */ /* 0x000fe20000010000 */
[----:B------:R-:W-:Y:S01]  /*2830*/  FFMA.FTZ R21, R21, R21, R42 ;  /* 0x0000001515157223 */ /* 0x000fe2000001002a */
[----:B------:R-:W-:Y:S01]  /*2840*/  SHF.L.U32 R41, R38, 0x10, RZ ;  /* 0x0000001026297819 */ /* 0x000fe200000006ff */
[----:B------:R-:W-:Y:S01]  /*2850*/  FADD.FTZ R23, R23, R22 ;  /* 0x0000001617177221 */ /* 0x000fe20000010000 */
[----:B------:R-:W-:Y:S01]  /*2860*/  PRMT R42, R3, 0x7632, R42 ;  /* 0x00007632032a7816 */ /* 0x000fe2000000002a */
[----:B------:R-:W-:Y:S01]  /*2870*/  FMUL.FTZ R22, R20, R20 ;  /* 0x0000001414167220 */ /* 0x000fe20000410000 */
[----:B------:R-:W-:Y:S01]  /*2880*/  FADD.FTZ R40, R40, R21 ;  /* 0x0000001528287221 */ /* 0x000fe20000010000 */
[----:B------:R-:W-:-:S02]  /*2890*/  FADD.FTZ R20, R41, R20 ;  /* 0x0000001429147221 */ /* 0x000fc40000010000 */
[----:B------:R-:W-:Y:S02]  /*28a0*/  IMAD.U32 R21, R42, 0x10000, RZ ;  /* 0x000100002a157824 */ /* 0x000fe400078e00ff */
[----:B------:R-:W-:Y:S01]  /*28b0*/  FFMA.FTZ R41, R41, R41, R22 ;  /* 0x0000002929297223 */ /* 0x000fe20000010016 */
[----:B------:R-:W-:Y:S02]  /*28c0*/  SHF.L.U32 R22, R3, 0x10, RZ ;  /* 0x0000001003167819 */ /* 0x000fe400000006ff */
[----:B------:R-:W-:Y:S01]  /*28d0*/  PRMT R42, R4, 0x7632, R42 ;  /* 0x00007632042a7816 */ /* 0x000fe2000000002a */
[----:B------:R-:W-:Y:S01]  /*28e0*/  FADD.FTZ R23, R23, R20 ;  /* 0x0000001417177221 */ /* 0x000fe20000010000 */
[----:B------:R-:W-:Y:S01]  /*28f0*/  FMUL.FTZ R43, R21, R21 ;  /* 0x00000015152b7220 */ /* 0x000fe20000410000 */
[----:B------:R-:W-:Y:S01]  /*2900*/  FADD.FTZ R40, R40, R41 ;  /* 0x0000002928287221 */ /* 0x000fe20000010000 */
[----:B------:R-:W-:Y:S01]  /*2910*/  SHF.L.U32 R20, R42, 0x10, RZ ;  /* 0x000000102a147819 */ /* 0x000fe200000006ff */
[----:B------:R-:W-:Y:S01]  /*2920*/  FADD.FTZ R42, R22, R21 ;  /* 0x00000015162a7221 */ /* 0x000fe20000010000 */
[----:B------:R-:W-:-:S02]  /*2930*/  SHF.L.U32 R41, R4, 0x10, RZ ;  /* 0x0000001004297819 */ /* 0x000fc400000006ff */
[----:B------:R-:W-:Y:S01]  /*2940*/  PRMT R21, R5, 0x7632, R21 ;  /* 0x0000763205157816 */ /* 0x000fe20000000015 */
[----:B------:R-:W-:Y:S01]  /*2950*/  FFMA.FTZ R43, R22, R22, R43 ;  /* 0x00000016162b7223 */ /* 0x000fe2000001002b */
[----:B------:R-:W-:Y:S01]  /*2960*/  FMUL.FTZ R22, R20, R20 ;  /* 0x0000001414167220 */ /* 0x000fe20000410000 */
[----:B------:R-:W-:Y:S01]  /*2970*/  FADD.FTZ R23, R23, R42 ;  /* 0x0000002a17177221 */ /* 0x000fe20000010000 */
[----:B------:R-:W-:Y:S01]  /*2980*/  SHF.L.U32 R21, R21, 0x10, RZ ;  /* 0x0000001015157819 */ /* 0x000fe200000006ff */
[C---:B------:R-:W-:Y:S01]  /*2990*/  FADD.FTZ R20, R41.reuse, R20 ;  /* 0x0000001429147221 */ /* 0x040fe20000010000 */
[----:B------:R-:W-:Y:S01]  /*29a0*/  PRMT R42, R6, 0x7632, R42 ;  /* 0x00007632062a7816 */ /* 0x000fe2000000002a */
[----:B------:R-:W-:Y:S01]  /*29b0*/  FADD.FTZ R40, R40, R43 ;  /* 0x0000002b28287221 */ /* 0x000fe20000010000 */
[----:B------:R-:W-:Y:S01]  /*29c0*/  FFMA.FTZ R41, R41, R41, R22 ;  /* 0x0000002929297223 */ /* 0x000fe20000010016 */
[----:B------:R-:W-:Y:S01]  /*29d0*/  SHF.L.U32 R22, R5, 0x10, RZ ;  /* 0x0000001005167819 */ /* 0x000fe200000006ff */
[----:B------:R-:W-:Y:S01]  /*29e0*/  FADD.FTZ R23, R23, R20 ;  /* 0x0000001417177221 */ /* 0x000fe20000010000 */
[----:B------:R-:W-:Y:S01]  /*29f0*/  FMUL.FTZ R43, R21, R21 ;  /* 0x00000015152b7220 */ /* 0x000fe20000410000 */
[----:B------:R-:W-:-:S02]  /*2a00*/  IMAD.U32 R20, R42, 0x10000, RZ ;  /* 0x000100002a147824 */ /* 0x000fc400078e00ff */
[----:B------:R-:W-:Y:S01]  /*2a10*/  FADD.FTZ R40, R40, R41 ;  /* 0x0000002928287221 */ /* 0x000fe20000010000 */
[----:B------:R-:W-:Y:S01]  /*2a20*/  SHF.L.U32 R41, R6, 0x10, RZ ;  /* 0x0000001006297819 */ /* 0x000fe200000006ff */
[C---:B------:R-:W-:Y:S01]  /*2a30*/  FADD.FTZ R42, R22.reuse, R21 ;  /* 0x00000015162a7221 */ /* 0x040fe20000010000 */
[----:B------:R-:W-:Y:S01]  /*2a40*/  FFMA.FTZ R43, R22, R22, R43 ;  /* 0x00000016162b7223 */ /* 0x000fe2000001002b */
[----:B------:R-:W-:Y:S01]  /*2a50*/  PRMT R21, R7, 0x7632, R21 ;  /* 0x0000763207157816 */ /* 0x000fe20000000015 */
[----:B------:R-:W-:Y:S01]  /*2a60*/  FMUL.FTZ R22, R20, R20 ;  /* 0x0000001414167220 */ /* 0x000fe20000410000 */
[----:B------:R-:W-:Y:S01]  /*2a70*/  FADD.FTZ R20, R41, R20 ;  /* 0x0000001429147221 */ /* 0x000fe20000010000 */
[----:B------:R-:W-:Y:S01]  /*2a80*/  FADD.FTZ R23, R23, R42 ;  /* 0x0000002a17177221 */ /* 0x000fe20000010000 */
[----:B------:R-:W-:Y:S01]  /*2a90*/  SHF.L.U32 R21, R21, 0x10, RZ ;  /* 0x0000001015157819 */ /* 0x000fe200000006ff */
[----:B------:R-:W-:Y:S01]  /*2aa0*/  FFMA.FTZ R41, R41, R41, R22 ;  /* 0x0000002929297223 */ /* 0x000fe20000010016 */
[----:B------:R-:W-:Y:S01]  /*2ab0*/  FADD.FTZ R40, R40, R43 ;  /* 0x0000002b28287221 */ /* 0x000fe20000010000 */
[----:B------:R-:W-:-:S02]  /*2ac0*/  SHF.L.U32 R22, R7, 0x10, RZ ;  /* 0x0000001007167819 */ /* 0x000fc400000006ff */
[----:B------:R-:W-:Y:S01]  /*2ad0*/  PRMT R42, R8, 0x7632, R42 ;  /* 0x00007632082a7816 */ /* 0x000fe2000000002a */
[----:B------:R-:W-:Y:S01]  /*2ae0*/  FADD.FTZ R23, R23, R20 ;  /* 0x0000001417177221 */ /* 0x000fe20000010000 */
[----:B------:R-:W-:Y:S01]  /*2af0*/  FMUL.FTZ R43, R21, R21 ;  /* 0x00000015152b7220 */ /* 0x000fe20000410000 */
[----:B------:R-:W-:Y:S01]  /*2b00*/  FADD.FTZ R40, R40, R41 ;  /* 0x0000002928287221 */ /* 0x000fe20000010000 */
[----:B------:R-:W-:Y:S01]  /*2b10*/  SHF.L.U32 R20, R42, 0x10, RZ ;  /* 0x000000102a147819 */ /* 0x000fe200000006ff */
[--C-:B------:R-:W-:Y:S01]  /*2b20*/  FADD.FTZ R42, R22, R21.reuse ;  /* 0x00000015162a7221 */ /* 0x100fe20000010000 */
[----:B------:R-:W-:Y:S02]  /*2b30*/  SHF.L.U32 R41, R8, 0x10, RZ ;  /* 0x0000001008297819 */ /* 0x000fe400000006ff */
[----:B------:R-:W-:Y:S01]  /*2b40*/  PRMT R21, R9, 0x7632, R21 ;  /* 0x0000763209157816 */ /* 0x000fe20000000015 */
[----:B------:R-:W-:Y:S01]  /*2b50*/  FFMA.FTZ R43, R22, R22, R43 ;  /* 0x00000016162b7223 */ /* 0x000fe2000001002b */
[----:B------:R-:W-:Y:S01]  /*2b60*/  FMUL.FTZ R22, R20, R20 ;  /* 0x0000001414167220 */ /* 0x000fe20000410000 */
[----:B------:R-:W-:Y:S01]  /*2b70*/  FADD.FTZ R23, R23, R42 ;  /* 0x0000002a17177221 */ /* 0x000fe20000010000 */
[----:B------:R-:W-:Y:S01]  /*2b80*/  FADD.FTZ R20, R41, R20 ;  /* 0x0000001429147221 */ /* 0x000fe20000010000 */
[----:B------:R-:W-:Y:S01]  /*2b90*/  IMAD.U32 R21, R21, 0x10000, RZ ;  /* 0x0001000015157824 */ /* 0x000fe200078e00ff */
[----:B------:R-:W-:Y:S01]  /*2ba0*/  PRMT R42, R10, 0x7632, R42 ;  /* 0x000076320a2a7816 */ /* 0x000fe2000000002a */
[----:B------:R-:W-:Y:S01]  /*2bb0*/  FADD.FTZ R40, R40, R43 ;  /* 0x0000002b28287221 */ /* 0x000fe20000010000 */
[----:B------:R-:W-:Y:S01]  /*2bc0*/  FFMA.FTZ R41, R41, R41, R22 ;  /* 0x0000002929297223 */ /* 0x000fe20000010016 */
[----:B------:R-:W-:Y:S01]  /*2bd0*/  SHF.L.U32 R22, R9, 0x10, RZ ;  /* 0x0000001009167819 */ /* 0x000fe200000006ff */
[----:B------:R-:W-:Y:S01]  /*2be0*/  FADD.FTZ R23, R23, R20 ;  /* 0x0000001417177221 */ /* 0x000fe20000010000 */
[----:B------:R-:W-:Y:S01]  /*2bf0*/  FMUL.FTZ R43, R21, R21 ;  /* 0x00000015152b7220 */ /* 0x000fe20000410000 */
[----:B------:R-:W-:Y:S01]  /*2c00*/  SHF.L.U32 R20, R42, 0x10, RZ ;  /* 0x000000102a147819 */ /* 0x000fe200000006ff */
        /* <DEDUP_REMOVED lines=10> */
[----:B------:R-:W-:Y:S01]  /*2cb0*/  PRMT R42, R12, 0x7632, R42 ;  /* 0x000076320c2a7816 */ /* 0x000fe2000000002a */
[----:B------:R-:W-:Y:S01]  /*2cc0*/  FADD.FTZ R40, R40, R43 ;  /* 0x0000002b28287221 */ /* 0x000fe20000010000 */
[----:B------:R-:W-:Y:S01]  /*2cd0*/  SHF.L.U32 R22, R11, 0x10, RZ ;  /* 0x000000100b167819 */ /* 0x000fe200000006ff */
[----:B------:R-:W-:Y:S01]  /*2ce0*/  FADD.FTZ R23, R23, R20 ;  /* 0x0000001417177221 */ /* 0x000fe20000010000 */
[----:B------:R-:W-:Y:S01]  /*2cf0*/  FMUL.FTZ R43, R21, R21 ;  /* 0x00000015152b7220 */ /* 0x000fe20000410000 */
[----:B------:R-:W-:Y:S01]  /*2d00*/  FADD.FTZ R40, R40, R41 ;  /* 0x0000002928287221 */ /* 0x000fe20000010000 */
[----:B------:R-:W-:-:S02]  /*2d10*/  IMAD.U32 R20, R42, 0x10000, RZ ;  /* 0x000100002a147824 */ /* 0x000fc400078e00ff */
[--C-:B------:R-:W-:Y:S01]  /*2d20*/  FADD.FTZ R42, R22, R21.reuse ;  /* 0x00000015162a7221 */ /* 0x100fe20000010000 */
[----:B------:R-:W-:Y:S02]  /*2d30*/  SHF.L.U32 R41, R12, 0x10, RZ ;  /* 0x000000100c297819 */ /* 0x000fe400000006ff */
        /* <DEDUP_REMOVED lines=20> */
[--C-:B------:R-:W-:Y:S01]  /*2e80*/  FADD.FTZ R23, R23, R42.reuse ;  /* 0x0000002a17177221 */ /* 0x100fe20000010000 */
[----:B------:R-:W-:Y:S01]  /*2e90*/  PRMT R42, R24, 0x7632, R42 ;  /* 0x00007632182a7816 */ /* 0x000fe2000000002a */
[----:B------:R-:W-:Y:S01]  /*2ea0*/  FFMA.FTZ R41, R41, R41, R22 ;  /* 0x0000002929297223 */ /* 0x000fe20000010016 */
[----:B------:R-:W-:Y:S01]  /*2eb0*/  IMAD.U32 R21, R21, 0x10000, RZ ;  /* 0x0001000015157824 */ /* 0x000fe200078e00ff */
[----:B------:R-:W-:Y:S01]  /*2ec0*/  SHF.L.U32 R22, R15, 0x10, RZ ;  /* 0x000000100f167819 */ /* 0x000fe200000006ff */
[----:B------:R-:W-:Y:S01]  /*2ed0*/  FADD.FTZ R40, R40, R43 ;  /* 0x0000002b28287221 */ /* 0x000fe20000010000 */
[----:B------:R-:W-:Y:S01]  /*2ee0*/  FADD.FTZ R23, R23, R20 ;  /* 0x0000001417177221 */ /* 0x000fe20000010000 */
[----:B------:R-:W-:Y:S01]  /*2ef0*/  FMUL.FTZ R43, R21, R21 ;  /* 0x00000015152b7220 */ /* 0x000fe20000410000 */
[----:B------:R-:W-:Y:S01]  /*2f00*/  SHF.L.U32 R20, R42, 0x10, RZ ;  /* 0x000000102a147819 */ /* 0x000fe200000006ff */
[----:B------:R-:W-:Y:S01]  /*2f10*/  FADD.FTZ R40, R40, R41 ;  /* 0x0000002928287221 */ /* 0x000fe20000010000 */
[----:B------:R-:W-:Y:S01]  /*2f20*/  FADD.FTZ R42, R22, R21 ;  /* 0x00000015162a7221 */ /* 0x000fe20000010000 */
[----:B------:R-:W-:-:S02]  /*2f30*/  SHF.L.U32 R41, R24, 0x10, RZ ;  /* 0x0000001018297819 */ /* 0x000fc400000006ff */
[----:B-----5:R-:W-:Y:S01]  /*2f40*/  PRMT R21, R25, 0x7632, R21 ;  /* 0x0000763219157816 */ /* 0x020fe20000000015 */
        /* <DEDUP_REMOVED lines=37> */
[----:B---3--:R-:W-:Y:S01]  /*31a0*/  PRMT R42, R30, 0x7632, R42 ;  /* 0x000076321e2a7816 */ /* 0x008fe2000000002a */
        /* <DEDUP_REMOVED lines=10> */
[----:B------:R-:W-:Y:S01]  /*3250*/  FMUL.FTZ R22, R20, R20 ;  /* 0x0000001414167220 */ /* 0x000fe20000410000 */
[----:B--2---:R-:W-:Y:S01]  /*3260*/  PRMT R21, R31, 0x7632, R21 ;  /* 0x000076321f157816 */ /* 0x004fe20000000015 */
[----:B------:R-:W-:Y:S01]  /*3270*/  FADD.FTZ R23, R23, R42 ;  /* 0x0000002a17177221 */ /* 0x000fe20000010000 */
[C---:B------:R-:W-:Y:S01]  /*3280*/  FADD.FTZ R20, R41.reuse, R20 ;  /* 0x0000001429147221 */ /* 0x040fe20000010000 */
[----:B------:R-:W-:Y:S01]  /*3290*/  FFMA.FTZ R41, R41, R41, R22 ;  /* 0x0000002929297223 */ /* 0x000fe20000010016 */
[----:B------:R-:W-:-:S02]  /*32a0*/  PRMT R42, R32, 0x7632, R42 ;  /* 0x00007632202a7816 */ /* 0x000fc4000000002a */
[----:B------:R-:W-:Y:S02]  /*32b0*/  SHF.L.U32 R21, R21, 0x10, RZ ;  /* 0x0000001015157819 */ /* 0x000fe400000006ff */
[----:B------:R-:W-:Y:S01]  /*32c0*/  SHF.L.U32 R22, R31, 0x10, RZ ;  /* 0x000000101f167819 */ /* 0x000fe200000006ff */
[----:B------:R-:W-:Y:S01]  /*32d0*/  FADD.FTZ R40, R40, R43 ;  /* 0x0000002b28287221 */ /* 0x000fe20000010000 */
[----:B------:R-:W-:Y:S01]  /*32e0*/  FADD.FTZ R23, R23, R20 ;  /* 0x0000001417177221 */ /* 0x000fe20000010000 */
[----:B------:R-:W-:Y:S02]  /*32f0*/  IMAD.U32 R20, R42, 0x10000, RZ ;  /* 0x000100002a147824 */ /* 0x000fe400078e00ff */
[----:B------:R-:W-:Y:S01]  /*3300*/  FMUL.FTZ R43, R21, R21 ;  /* 0x00000015152b7220 */ /* 0x000fe20000410000 */
[----:B------:R-:W-:Y:S01]  /*3310*/  FADD.FTZ R42, R22, R21 ;  /* 0x00000015162a7221 */ /* 0x000fe20000010000 */
[----:B------:R-:W-:Y:S01]  /*3320*/  FADD.FTZ R40, R40, R41 ;  /* 0x0000002928287221 */ /* 0x000fe20000010000 */
[----:B------:R-:W-:-:S02]  /*3330*/  SHF.L.U32 R41, R32, 0x10, RZ ;  /* 0x0000001020297819 */ /* 0x000fc400000006ff */
[----:B------:R-:W-:Y:S01]  /*3340*/  FADD.FTZ R23, R23, R42 ;  /* 0x0000002a17177221 */ /* 0x000fe20000010000 */
[----:B------:R-:W-:Y:S01]  /*3350*/  FMUL.FTZ R42, R20, R20 ;  /* 0x00000014142a7220 */ /* 0x000fe20000410000 */
[----:B------:R-:W-:Y:S01]  /*3360*/  FFMA.FTZ R43, R22, R22, R43 ;  /* 0x00000016162b7223 */ /* 0x000fe2000001002b */
[C---:B------:R-:W-:Y:S02]  /*3370*/  FADD.FTZ R22, R41.reuse, R20 ;  /* 0x0000001429167221 */ /* 0x040fe40000010000 */
[----:B------:R-:W-:Y:S01]  /*3380*/  FFMA.FTZ R41, R41, R41, R42 ;  /* 0x0000002929297223 */ /* 0x000fe2000001002a */
[----:B------:R-:W-:Y:S01]  /*3390*/  FADD.FTZ R40, R40, R43 ;  /* 0x0000002b28287221 */ /* 0x000fe20000010000 */
[----:B------:R-:W-:Y:S01]  /*33a0*/  FADD.FTZ R23, R23, R22 ;  /* 0x0000001617177221 */ /* 0x000fe20000010000 */
[----:B------:R-:W-:-:S04]  /*33b0*/  PRMT R21, R33, 0x7632, R21 ;  /* 0x0000763221157816 */ /* 0x000fc80000000015 */
[----:B------:R-:W-:Y:S02]  /*33c0*/  SHF.L.U32 R21, R21, 0x10, RZ ;  /* 0x0000001015157819 */ /* 0x000fe400000006ff */
[----:B------:R-:W-:-:S03]  /*33d0*/  SHF.L.U32 R20, R33, 0x10, RZ ;  /* 0x0000001021147819 */ /* 0x000fc600000006ff */
[----:B------:R-:W-:Y:S01]  /*33e0*/  FMUL.FTZ R43, R21, R21 ;  /* 0x00000015152b7220 */ /* 0x000fe20000410000 */
[----:B------:R-:W-:Y:S01]  /*33f0*/  FADD.FTZ R40, R40, R41 ;  /* 0x0000002928287221 */ /* 0x000fe20000010000 */
[----:B------:R-:W-:Y:S02]  /*3400*/  PRMT R42, R34, 0x7632, R42 ;  /* 0x00007632222a7816 */ /* 0x000fe4000000002a */
[----:B------:R-:W-:Y:S01]  /*3410*/  FFMA.FTZ R43, R20, R20, R43 ;  /* 0x00000014142b7223 */ /* 0x000fe2000001002b */
[----:B------:R-:W-:Y:S02]  /*3420*/  SHF.L.U32 R41, R34, 0x10, RZ ;  /* 0x0000001022297819 */ /* 0x000fe400000006ff */
[----:B------:R-:W-:Y:S01]  /*3430*/  SHF.L.U32 R22, R42, 0x10, RZ ;  /* 0x000000102a167819 */ /* 0x000fe200000006ff */
[----:B------:R-:W-:Y:S01]  /*3440*/  FADD.FTZ R42, R20, R21 ;  /* 0x00000015142a7221 */ /* 0x000fe20000010000 */
[----:B------:R-:W-:Y:S01]  /*3450*/  FADD.FTZ R21, R40, R43 ;  /* 0x0000002b28157221 */ /* 0x000fe20000010000 */
[----:B------:R-:W-:-:S02]  /*3460*/  PRMT R40, R35, 0x7632, R40 ;  /* 0x0000763223287816 */ /* 0x000fc40000000028 */
[----:B------:R-:W-:Y:S01]  /*3470*/  FMUL.FTZ R20, R22, R22 ;  /* 0x0000001616147220 */ /* 0x000fe20000410000 */
[----:B------:R-:W-:Y:S01]  /*3480*/  FADD.FTZ R23, R23, R42 ;  /* 0x0000002a17177221 */ /* 0x000fe20000010000 */
[C---:B------:R-:W-:Y:S02]  /*3490*/  FADD.FTZ R22, R41.reuse, R22 ;  /* 0x0000001629167221 */ /* 0x040fe40000010000 */
[----:B------:R-:W-:Y:S02]  /*34a0*/  FFMA.FTZ R20, R41, R41, R20 ;  /* 0x0000002929147223 */ /* 0x000fe40000010014 */
[----:B------:R-:W-:Y:S01]  /*34b0*/  FADD.FTZ R22, R23, R22 ;  /* 0x0000001617167221 */ /* 0x000fe20000010000 */
[----:B------:R-:W-:Y:S01]  /*34c0*/  IMAD.U32 R23, R40, 0x10000, RZ ;  /* 0x0001000028177824 */ /* 0x000fe200078e00ff */
[----:B------:R-:W-:Y:S01]  /*34d0*/  SHF.L.U32 R40, R35, 0x10, RZ ;  /* 0x0000001023287819 */ /* 0x000fe200000006ff */
[----:B------:R-:W-:Y:S02]  /*34e0*/  FADD.FTZ R21, R21, R20 ;  /* 0x0000001415157221 */ /* 0x000fe40000010000 */
[----:B------:R-:W-:-:S02]  /*34f0*/  FMUL.FTZ R47, R23, R23 ;  /* 0x00000017172f7220 */ /* 0x000fc40000410000 */
[----:B------:R-:W-:Y:S01]  /*3500*/  FADD.FTZ R45, R40, R23 ;  /* 0x00000017282d7221 */ /* 0x000fe20000010000 */
[----:B------:R-:W0:Y:S01]  /*3510*/  S2R R43, SR_LANEID ;  /* 0x00000000002b7919 */ /* 0x000e220000000000 */
[----:B----4-:R-:W-:-:S04]  /*3520*/  PRMT R20, R36, 0x7632, R20 ;  /* 0x0000763224147816 */ /* 0x010fc80000000014 */
[----:B------:R-:W-:Y:S01]  /*3530*/  SHF.L.U32 R23, R20, 0x10, RZ ;  /* 0x0000001014177819 */ /* 0x000fe200000006ff */
[----:B------:R-:W-:Y:S01]  /*3540*/  FADD.FTZ R22, R22, R45 ;  /* 0x0000002d16167221 */ /* 0x000fe20000010000 */
[----:B------:R-:W-:Y:S02]  /*3550*/  SHF.L.U32 R20, R36, 0x10, RZ ;  /* 0x0000001024147819 */ /* 0x000fe400000006ff */
[----:B------:R-:W-:Y:S01]  /*3560*/  PRMT R41, R37, 0x7632, R41 ;  /* 0x0000763225297816 */ /* 0x000fe20000000029 */
[----:B------:R-:W-:Y:S01]  /*3570*/  FMUL.FTZ R45, R23, R23 ;  /* 0x00000017172d7220 */ /* 0x000fe20000410000 */
[----:B------:R-:W-:Y:S02]  /*3580*/  FFMA.FTZ R40, R40, R40, R47 ;  /* 0x0000002828287223 */ /* 0x000fe4000001002f */
[----:B------:R-:W-:Y:S01]  /*3590*/  SHF.L.U32 R41, R41, 0x10, RZ ;  /* 0x0000001029297819 */ /* 0x000fe200000006ff */
[C---:B------:R-:W-:Y:S01]  /*35a0*/  FADD.FTZ R23, R20.reuse, R23 ;  /* 0x0000001714177221 */ /* 0x040fe20000010000 */
[----:B------:R-:W-:Y:S01]  /*35b0*/  SHF.L.U32 R42, R37, 0x10, RZ ;  /* 0x00000010252a7819 */ /* 0x000fe200000006ff */
[----:B------:R-:W-:Y:S01]  /*35c0*/  FFMA.FTZ R20, R20, R20, R45 ;  /* 0x0000001414147223 */ /* 0x000fe2000001002d */
[----:B------:R-:W-:Y:S01]  /*35d0*/  FADD.FTZ R21, R21, R40 ;  /* 0x0000002815157221 */ /* 0x000fe20000010000 */
[----:B------:R-:W-:Y:S01]  /*35e0*/  FMUL.FTZ R45, R41, R41 ;  /* 0x00000029292d7220 */ /* 0x000fe20000410000 */
[----:B------:R-:W-:Y:S01]  /*35f0*/  FADD.FTZ R22, R22, R23 ;  /* 0x0000001716167221 */ /* 0x000fe20000010000 */
[C---:B------:R-:W-:Y:S01]  /*3600*/  FADD.FTZ R41, R42.reuse, R41 ;  /* 0x000000292a297221 */ /* 0x040fe20000010000 */
[----:B------:R-:W-:Y:S01]  /*3610*/  FADD.FTZ R20, R21, R20 ;  /* 0x0000001415147221 */ /* 0x000fe20000010000 */
[----:B------:R-:W-:-:S02]  /*3620*/  FFMA.FTZ R45, R42, R42, R45 ;  /* 0x0000002a2a2d7223 */ /* 0x000fc4000001002d */
[----:B------:R-:W-:Y:S02]  /*3630*/  FADD.FTZ R40, R22, R41 ;  /* 0x0000002916287221 */ /* 0x000fe40000010000 */
[----:B------:R-:W-:-:S03]  /*3640*/  FADD.FTZ R41, R20, R45 ;  /* 0x0000002d14297221 */ /* 0x000fc60000010000 */
[----:B------:R-:W1:Y:S04]  /*3650*/  SHFL.DOWN PT, R21, R40, 0x1, 0x1f ;  /* 0x08201f0028157f89 */ /* 0x000e6800000e0000 */
[----:B------:R-:W2:Y:S01]  /*3660*/  SHFL.DOWN PT, R20, R41, 0x1, 0x1f ;  /* 0x08201f0029147f89 */ /* 0x000ea200000e0000 */
[----:B0-----:R-:W-:-:S13]  /*3670*/  ISETP.GT.AND P1, PT, R43, 0x1e, PT ;  /* 0x0000001e2b00780c */ /* 0x001fda0003f24270 */
[----:B-1----:R-:W-:Y:S01]  /*3680*/  @!P1 FADD.FTZ R40, R40, R21 ;  /* 0x0000001528289221 */ /* 0x002fe20000010000 */
[----:B--2---:R-:W-:-:S04]  /*3690*/  @!P1 FADD.FTZ R41, R41, R20 ;  /* 0x0000001429299221 */ /* 0x004fc80000010000 */
        /* <DEDUP_REMOVED lines=12> */
[----:B------:R-:W-:Y:S01]  /*3760*/  ISETP.GT.AND P1, PT, R43, 0x17, PT ;  /* 0x000000172b00780c */ /* 0x000fe20003f24270 */
[----:B------:R-:W2:Y:S01]  /*3770*/  S2UR UR7, SR_CgaCtaId ;  /* 0x00000000000779c3 */ /* 0x000ea20000008800 */
[----:B------:R-:W-:-:S11]  /*3780*/  SHF.R.S32.HI R22, RZ, 0x1f, R77 ;  /* 0x0000001fff167819 */ /* 0x000fd6000001144d */
[----:B0-----:R-:W-:Y:S01]  /*3790*/  @!P1 FADD.FTZ R40, R40, R21 ;  /* 0x0000001528289221 */ /* 0x001fe20000010000 */
[----:B-1----:R-:W-:-:S04]  /*37a0*/  @!P1 FADD.FTZ R41, R41, R20 ;  /* 0x0000001429299221 */ /* 0x002fc80000010000 */
[----:B------:R-:W0:Y:S04]  /*37b0*/  SHFL.DOWN PT, R21, R40, 0x10, 0x1f ;  /* 0x0a001f0028157f89 */ /* 0x000e2800000e0000 */
[----:B------:R-:W1:Y:S01]  /*37c0*/  SHFL.DOWN PT, R20, R41, 0x10, 0x1f ;  /* 0x0a001f0029147f89 */ /* 0x000e6200000e0000 */
[C---:B------:R-:W-:Y:S01]  /*37d0*/  ISETP.GT.AND P1, PT, R43.reuse, 0xf, PT ;  /* 0x0000000f2b00780c */ /* 0x040fe20003f24270 */
[----:B------:R-:W-:Y:S01]  /*37e0*/  UMOV UR5, 0x400 ;  /* 0x0000040000057882 */ /* 0x000fe20000000000 */
[----:B------:R-:W-:Y:S02]  /*37f0*/  LEA.HI R22, R22, R77, RZ, 0x5 ;  /* 0x0000004d16167211 */ /* 0x000fe400078f28ff */
[----:B------:R-:W-:Y:S01]  /*3800*/  ISETP.NE.AND P2, PT, R43, RZ, PT ;  /* 0x000000ff2b00720c */ /* 0x000fe20003f45270 */
[----:B--2---:R-:W-:Y:S01]  /*3810*/  ULEA UR5, UR7, UR5, 0x18 ;  /* 0x0000000507057291 */ /* 0x004fe2000f8ec03f */
[----:B------:R-:W-:-:S02]  /*3820*/  ISETP.NE.AND P3, PT, R77, RZ, PT ;  /* 0x000000ff4d00720c */ /* 0x000fc40003f65270 */
[----:B------:R-:W-:-:S04]  /*3830*/  SHF.R.S32.HI R22, RZ, 0x5, R22 ;  /* 0x00000005ff167819 */ /* 0x000fc80000011416 */
[----:B------:R-:W-:Y:S01]  /*3840*/  LEA R22, R22, UR5, 0x3 ;  /* 0x0000000516167c11 */ /* 0x000fe2000f8e18ff */
[----:B------:R-:W-:Y:S01]  /*3850*/  ULDC UR13, c[0x0][0xc] ;  /* 0x00000300000d7ab9 */ /* 0x000fe20000000800 */
[----:B0-----:R-:W-:Y:S01]  /*3860*/  @!P1 FADD.FTZ R40, R40, R21 ;  /* 0x0000001528289221 */ /* 0x001fe20000010000 */
[----:B-1----:R-:W-:Y:S01]  /*3870*/  @!P1 FADD.FTZ R41, R41, R20 ;  /* 0x0000001429299221 */ /* 0x002fe20000010000 */
[----:B------:R-:W-:Y:S04]  /*3880*/  BSSY B0, `(.L_x_3214) ;  /* 0x000004f000007945 */ /* 0x000fe80003800000 */
[----:B------:R0:W-:Y:S01]  /*3890*/  @!P2 STS.64 [R22+0x18], R40 ;  /* 0x000018281600a388 */ /* 0x0001e20000000a00 */
        /* <DEDUP_REMOVED lines=13> */
[----:B------:R-:W-:Y:S01]  /*3970*/  PRMT R76, R11, 0x7632, R76 ;  /* 0x000076320b4c7816 */ /* 0x000fe2000000004c */
[----:B------:R-:W-:Y:S06]  /*3980*/  BAR.SYNC.DEFER_BLOCKING 0x0 ;  /* 0x0000000000007b1d */ /* 0x000fec0000010000 */
[----:B0-----:R-:W-:Y:S05]  /*3990*/  @P3 BRA `(.L_x_3215) ;  /* 0x0000000000f43947 */ /* 0x001fea0003800000 */
[----:B------:R-:W0:Y:S01]  /*39a0*/  S2UR UR7, SR_CgaCtaId ;  /* 0x00000000000779c3 */ /* 0x000e220000008800 */
[----:B------:R-:W-:Y:S02]  /*39b0*/  UMOV UR5, 0x400 ;  /* 0x0000040000057882 */ /* 0x000fe40000000000 */
[----:B0-----:R-:W-:-:S09]  /*39c0*/  ULEA UR5, UR7, UR5, 0x18 ;  /* 0x0000000507057291 */ /* 0x001fd2000f8ec03f */
        /* <DEDUP_REMOVED lines=58> */
.L_x_3215:
[----:B------:R-:W-:Y:S05]  /*3d70*/  BSYNC B0 ;  /* 0x0000000000007941 */ /* 0x000fea0003800000 */
.L_x_3214:
[----:B------:R-:W-:Y:S01]  /*3d80*/  UISETP.GE.U32.AND UP0, UPT, UR13, 0x2, UPT ;  /* 0x000000020d00788c */ /* 0x000fe2000bf06070 */
[----:B------:R-:W-:Y:S02]  /*3d90*/  PRMT R67, R12, 0x7632, R67 ;  /* 0x000076320c437816 */ /* 0x000fe40000000043 */
[----:B------:R-:W-:Y:S02]  /*3da0*/  PRMT R66, R13, 0x7632, R66 ;  /* 0x000076320d427816 */ /* 0x000fe40000000042 */
[----:B------:R-:W-:Y:S02]  /*3db0*/  PRMT R65, R14, 0x7632, R65 ;  /* 0x000076320e417816 */ /* 0x000fe40000000041 */
[----:B------:R-:W-:Y:S02]  /*3dc0*/  PLOP3.LUT P1, PT, PT, PT, UP0, 0x80, 0x0 ;  /* 0x000000000000781c */ /* 0x000fe40003f2f008 */
        /* <DEDUP_REMOVED lines=11> */
[----:B------:R-:W-:Y:S01]  /*3e80*/  PRMT R44, R34, 0x7632, R44 ;  /* 0x00007632222c7816 */ /* 0x000fe2000000002c */
[----:B------:R-:W-:Y:S06]  /*3e90*/  @!P1 BRA `(.L_x_3216) ;  /* 0x0000000800b89947 */ /* 0x000fec0003800000 */
[----:B------:R-:W-:Y:S05]  /*3ea0*/  @P3 BRA `(.L_x_3217) ;  /* 0x00000000007c3947 */ /* 0x000fea0003800000 */
[----:B------:R-:W0:Y:S01]  /*3eb0*/  S2R R22, SR_CTAID.Y ;  /* 0x0000000000167919 */ /* 0x000e220000002600 */
[----:B------:R-:W1:Y:S01]  /*3ec0*/  LDC R23, c[0x0][0x10] ;  /* 0x00000400ff177b82 */ /* 0x000e620000000800 */
[----:B------:R-:W-:Y:S02]  /*3ed0*/  ULOP3.LUT UR5, UR4, 0x1, URZ, 0xc0, !UPT ;  /* 0x0000000104057892 */ /* 0x000fe4000f8ec03f */
[----:B------:R-:W-:-:S05]  /*3ee0*/  ULOP3.LUT UP0, URZ, UR4, 0x2, URZ, 0xc0, !UPT ;  /* 0x00000002043f7892 */ /* 0x000fca000f80c03f */
[----:B------:R-:W2:Y:S01]  /*3ef0*/  LDC.64 R74, c[0x0][0x248] ;  /* 0x00009200ff4a7b82 */ /* 0x000ea20000000a00 */
[C---:B-1----:R-:W-:Y:S01]  /*3f00*/  IMAD R20, R23.reuse, UR5, RZ ;  /* 0x0000000517147c24 */ /* 0x042fe2000f8e02ff */
[----:B------:R-:W-:Y:S02]  /*3f10*/  UMOV UR5, 0xffffffff ;  /* 0xffffffff00057882 */ /* 0x000fe40000000000 */
[----:B------:R-:W-:Y:S01]  /*3f20*/  USEL UR5, UR5, 0x1, UP0 ;  /* 0x0000000105057887 */ /* 0x000fe20008000000 */
[--C-:B0-----:R-:W-:Y:S02]  /*3f30*/  IMAD R23, R23, UR16, R22.reuse ;  /* 0x0000001017177c24 */ /* 0x101fe4000f8e0216 */
[C---:B------:R-:W-:Y:S02]  /*3f40*/  IMAD.IADD R22, R20.reuse, 0x1, R22 ;  /* 0x0000000114167824 */ /* 0x040fe400078e0216 */
[----:B------:R-:W-:-:S05]  /*3f50*/  IMAD R20, R20, UR13, RZ ;  /* 0x0000000d14147c24 */ /* 0x000fca000f8e02ff */
[----:B------:R-:W-:-:S05]  /*3f60*/  SHF.L.U32 R20, R20, 0x1, RZ ;  /* 0x0000000114147819 */ /* 0x000fca00000006ff */
[----:B--2---:R-:W-:-:S04]  /*3f70*/  IMAD.WIDE R20, R20, 0x4, R74 ;  /* 0x0000000414147825 */ /* 0x004fc800078e024a */
[----:B------:R-:W-:-:S05]  /*3f80*/  IMAD.WIDE.U32 R20, R23, 0x8, R20 ;  /* 0x0000000817147825 */ /* 0x000fca00078e0014 */
[----:B------:R0:W-:Y:S02]  /*3f90*/  STG.E.64 desc[UR14][R20.64], R40 ;  /* 0x0000002814007986 */ /* 0x0001e4000c101b0e */
[----:B0-----:R-:W0:Y:S01]  /*3fa0*/  LDC.64 R20, c[0x0][0x240] ;  /* 0x00009000ff147b82 */ /* 0x001e220000000a00 */
[----:B------:R-:W-:Y:S01]  /*3fb0*/  PLOP3.LUT P1, PT, PT, PT, UP0, 0x80, 0x0 ;  /* 0x000000000000781c */ /* 0x000fe20003f2f008 */
[----:B0-----:R-:W-:Y:S01]  /*3fc0*/  IMAD.WIDE.U32 R20, R22, 0x4, R20 ;  /* 0x0000000416147825 */ /* 0x001fe200078e0014 */
[----:B------:R-:W-:Y:S01]  /*3fd0*/  MOV R22, UR5 ;  /* 0x0000000500167c02 */ /* 0x000fe20008000f00 */
[----:B------:R-:W-:Y:S06]  /*3fe0*/  MEMBAR.ALL.GPU ;  /* 0x0000000000007992 */ /* 0x000fec000000a000 */
[----:B------:R-:W-:-:S00]  /*3ff0*/  ERRBAR ;  /* 0x00000000000079ab */ /* 0x000fc00000000000 */
[----:B------:R-:W-:Y:S06]  /*4000*/  CGAERRBAR ;  /* 0x00000000000075ab */ /* 0x000fec0000000000 */
[----:B------:R0:W-:Y:S02]  /*4010*/  REDG.E.ADD.S32.STRONG.GPU desc[UR14][R20.64], R22 ;  /* 0x000000161400798e */ /* 0x0001e4000c10e38e */
[----:B0-----:R-:W-:-:S04]  /*4020*/  SEL R22, RZ, UR13, P1 ;  /* 0x0000000dff167c07 */ /* 0x001fc80008800000 */
[----:B------:R-:W-:-:S13]  /*4030*/  ISETP.NE.AND P1, PT, R22, -0x1, PT ;  /* 0xffffffff1600780c */ /* 0x000fda0003f25270 */
[----:B------:R-:W-:Y:S05]  /*4040*/  @!P1 BRA `(.L_x_3217) ;  /* 0x0000000000149947 */ /* 0x000fea0003800000 */
.L_x_3218:
[----:B------:R-:W2:Y:S04]  /*4050*/  LDG.E.STRONG.GPU R23, desc[UR14][R20.64] ;  /* 0x0000000e14177981 */ /* 0x000ea8000c1ef900 */
[----:B--2---:R-:W-:Y:S01]  /*4060*/  CCTL.IVALL ;  /* 0x00000000ff00798f */ /* 0x004fe20002000000 */
[----:B------:R-:W-:Y:S05]  /*4070*/  YIELD ;  /* 0x0000000000007946 */ /* 0x000fea0003800000 */
[----:B------:R-:W-:-:S13]  /*4080*/  ISETP.NE.AND P1, PT, R23, R22, PT ;  /* 0x000000161700720c */ /* 0x000fda0003f25270 */
[----:B------:R-:W-:Y:S05]  /*4090*/  @P1 BRA `(.L_x_3218) ;  /* 0xfffffffc00ec1947 */ /* 0x000fea000383ffff */
.L_x_3217:
[----:B------:R-:W-:Y:S01]  /*40a0*/  ISETP.NE.AND P1, PT, RZ, UR13, PT ;  /* 0x0000000dff007c0c */ /* 0x000fe2000bf25270 */
[----:B------:R-:W-:Y:S05]  /*40b0*/  WARPSYNC.ALL ;  /* 0x0000000000007948 */ /* 0x000fea0003800000 */
[----:B------:R-:W-:Y:S07]  /*40c0*/  BAR.SYNC.DEFER_BLOCKING 0x0 ;  /* 0x0000000000007b1d */ /* 0x000fee0000010000 */
[----:B------:R-:W-:Y:S05]  /*40d0*/  @!P1 BRA `(.L_x_3216) ;  /* 0x0000000800289947 */ /* 0x000fea0003800000 */
[----:B------:R-:W-:Y:S02]  /*40e0*/  UIADD3 UR5, UR13, -0x1, URZ ;  /* 0xffffffff0d057890 */ /* 0x000fe4000fffe03f */
[----:B------:R-:W-:Y:S02]  /*40f0*/  ULOP3.LUT UP1, UR19, UR13, 0x3, URZ, 0xc0, !UPT ;  /* 0x000000030d137892 */ /* 0x000fe4000f82c03f */
[----:B------:R-:W-:-:S03]  /*4100*/  UISETP.GE.U32.AND UP0, UPT, UR5, 0x3, UPT ;  /* 0x000000030500788c */ /* 0x000fc6000bf06070 */
[----:B------:R-:W-:Y:S01]  /*4110*/  UMOV UR5, URZ ;  /* 0x0000003f00057c82 */ /* 0x000fe20008000000 */
[----:B------:R-:W-:Y:S02]  /*4120*/  PLOP3.LUT P1, PT, PT, PT, UP1, 0x80, 0x0 ;  /* 0x000000000000781c */ /* 0x000fe40003f2f018 */
[----:B------:R-:W-:-:S13]  /*4130*/  PLOP3.LUT P2, PT, PT, PT, UP0, 0x80, 0x0 ;  /* 0x000000000000781c */ /* 0x000fda0003f4f008 */
[----:B------:R-:W-:Y:S05]  /*4140*/  @!P2 BRA `(.L_x_3219) ;  /* 0x00000004001ca947 */ /* 0x000fea0003800000 */
[----:B------:R-:W-:-:S04]  /*4150*/  ULOP3.LUT UR5, UR13, 0x3, URZ, 0xc0, !UPT ;  /* 0x000000030d057892 */ /* 0x000fc8000f8ec03f */
[----:B------:R-:W-:-:S03]  /*4160*/  UIADD3 UR7, -UR5, UR13, URZ ;  /* 0x0000000d05077290 */ /* 0x000fc6000fffe13f */
[----:B------:R-:W-:-:S09]  /*4170*/  UMOV UR5, URZ ;  /* 0x0000003f00057c82 */ /* 0x000fd20008000000 */
.L_x_3220:
[----:B------:R-:W0:Y:S01]  /*4180*/  S2R R43, SR_CTAID.X ;  /* 0x00000000002b7919 */ /* 0x000e220000002500 */
[----:B------:R-:W-:Y:S02]  /*4190*/  MOV R74, UR4 ;  /* 0x00000004004a7c02 */ /* 0x000fe40008000f00 */
[----:B0-----:R-:W-:-:S13]  /*41a0*/  ISETP.EQ.OR P4, PT, R43, UR5, P3 ;  /* 0x000000052b007c0c */ /* 0x001fda0009f82670 */
[----:B------:R-:W0:Y:S01]  /*41b0*/  @!P4 LDC R22, c[0x0][0x10] ;  /* 0x00000400ff16cb82 */ /* 0x000e220000000800 */
[----:B------:R-:W1:Y:S01]  /*41c0*/  @!P4 S2R R23, SR_CTAID.Y ;  /* 0x000000000017c919 */ /* 0x000e620000002600 */
[----:B------:R-:W-:-:S06]  /*41d0*/  @!P4 LOP3.LUT R74, R74, 0x1, RZ, 0xc0, !PT ;  /* 0x000000014a4ac812 */ /* 0x000fcc00078ec0ff */
[----:B------:R-:W2:Y:S01]  /*41e0*/  @!P4 LDC.64 R20, c[0x0][0x248] ;  /* 0x00009200ff14cb82 */ /* 0x000ea20000000a00 */
[----:B0-----:R-:W-:-:S04]  /*41f0*/  @!P4 IMAD R74, R74, R22, RZ ;  /* 0x000000164a4ac224 */ /* 0x001fc800078e02ff */
[----:B------:R-:W-:-:S05]  /*4200*/  @!P4 IMAD R74, R74, UR13, RZ ;  /* 0x0000000d4a4acc24 */ /* 0x000fca000f8e02ff */
[----:B------:R-:W-:Y:S01]  /*4210*/  @!P4 SHF.L.U32 R74, R74, 0x1, RZ ;  /* 0x000000014a4ac819 */ /* 0x000fe200000006ff */
[----:B-1----:R-:W-:-:S04]  /*4220*/  @!P4 IMAD R23, R22, UR5, R23 ;  /* 0x000000051617cc24 */ /* 0x002fc8000f8e0217 */
[----:B--2---:R-:W-:-:S04]  /*4230*/  @!P4 IMAD.WIDE R20, R74, 0x4, R20 ;  /* 0x000000044a14c825 */ /* 0x004fc800078e0214 */
[----:B------:R-:W-:-:S06]  /*4240*/  @!P4 IMAD.WIDE.U32 R20, R23, 0x8, R20 ;  /* 0x000000081714c825 */ /* 0x000fcc00078e0014 */
[----:B------:R-:W2:Y:S01]  /*4250*/  @!P4 LDG.E.64 R20, desc[UR14][R20.64] ;  /* 0x0000000e1414c981 */ /* 0x000ea2000c1e1b00 */
[----:B------:R-:W-:Y:S01]  /*4260*/  UIADD3 UR10, UR5, 0x1, URZ ;  /* 0x00000001050a7890 */ /* 0x000fe2000fffe03f */
[----:B------:R-:W-:-:S05]  /*4270*/  MOV R74, UR4 ;  /* 0x00000004004a7c02 */ /* 0x000fca0008000f00 */
[----:B------:R-:W-:-:S13]  /*4280*/  ISETP.EQ.OR P5, PT, R43, UR10, P3 ;  /* 0x0000000a2b007c0c */ /* 0x000fda0009fa2670 */
[----:B------:R-:W0:Y:S01]  /*4290*/  @!P5 S2R R22, SR_CTAID.Y ;  /* 0x000000000016d919 */ /* 0x000e220000002600 */
[----:B------:R-:W1:Y:S01]  /*42a0*/  @!P5 LDC R23, c[0x0][0x10] ;  /* 0x00000400ff17db82 */ /* 0x000e620000000800 */
[----:B------:R-:W-:-:S05]  /*42b0*/  @!P5 LOP3.LUT R74, R74, 0x1, RZ, 0xc0, !PT ;  /* 0x000000014a4ad812 */ /* 0x000fca00078ec0ff */
[----:B-1----:R-:W-:-:S04]  /*42c0*/  @!P5 IMAD R74, R74, R23, RZ ;  /* 0x000000174a4ad224 */ /* 0x002fc800078e02ff */
[----:B------:R-:W-:-:S05]  /*42d0*/  @!P5 IMAD R74, R74, UR13, RZ ;  /* 0x0000000d4a4adc24 */ /* 0x000fca000f8e02ff */
[----:B------:R-:W-:Y:S01]  /*42e0*/  @!P5 SHF.L.U32 R74, R74, 0x1, RZ ;  /* 0x000000014a4ad819 */ /* 0x000fe200000006ff */
[----:B--2---:R-:W-:Y:S01]  /*42f0*/  @!P4 FADD.FTZ R40, R40, R20 ;  /* 0x000000142828c221 */ /* 0x004fe20000010000 */
[----:B0-----:R-:W-:Y:S02]  /*4300*/  @!P5 IMAD R20, R23, UR10, R22 ;  /* 0x0000000a1714dc24 */ /* 0x001fe4000f8e0216 */
[----:B------:R-:W0:Y:S02]  /*4310*/  @!P5 LDC.64 R22, c[0x0][0x248] ;  /* 0x00009200ff16db82 */ /* 0x000e240000000a00 */
[----:B0-----:R-:W-:-:S04]  /*4320*/  @!P5 IMAD.WIDE R22, R74, 0x4, R22 ;  /* 0x000000044a16d825 */ /* 0x001fc800078e0216 */
[----:B------:R-:W-:-:S06]  /*4330*/  @!P5 IMAD.WIDE.U32 R22, R20, 0x8, R22 ;  /* 0x000000081416d825 */ /* 0x000fcc00078e0016 */
[----:B------:R-:W2:Y:S01]  /*4340*/  @!P5 LDG.E.64 R22, desc[UR14][R22.64] ;  /* 0x0000000e1616d981 */ /* 0x000ea2000c1e1b00 */
[----:B------:R-:W-:Y:S01]  /*4350*/  UIADD3 UR10, UR5, 0x2, URZ ;  /* 0x00000002050a7890 */ /* 0x000fe2000fffe03f */
[----:B------:R-:W-:Y:S01]  /*4360*/  @!P4 FADD.FTZ R41, R41, R21 ;  /* 0x000000152929c221 */ /* 0x000fe20000010000 */
[----:B------:R-:W-:-:S04]  /*4370*/  UIADD3 UR11, UR5, 0x3, URZ ;  /* 0x00000003050b7890 */ /* 0x000fc8000fffe03f */
[C---:B------:R-:W-:Y:S02]  /*4380*/  ISETP.EQ.OR P6, PT, R43.reuse, UR10, P3 ;  /* 0x0000000a2b007c0c */ /* 0x040fe40009fc2670 */
[----:B------:R-:W-:-:S11]  /*4390*/  ISETP.EQ.OR P2, PT, R43, UR11, P3 ;  /* 0x0000000b2b007c0c */ /* 0x000fd60009f42670 */
[----:B------:R-:W0:Y:S01]  /*43a0*/  @!P6 S2R R74, SR_CTAID.Y ;  /* 0x00000000004ae919 */ /* 0x000e220000002600 */
[----:B------:R-:W0:Y:S01]  /*43b0*/  @!P6 LDC R75, c[0x0][0x10] ;  /* 0x00000400ff4beb82 */ /* 0x000e220000000800 */
[----:B------:R-:W1:Y:S07]  /*43c0*/  @!P2 S2R R43, SR_CTAID.Y ;  /* 0x00000000002ba919 */ /* 0x000e6e0000002600 */
[----:B------:R-:W3:Y:S01]  /*43d0*/  @!P6 LDC.64 R20, c[0x0][0x248] ;  /* 0x00009200ff14eb82 */ /* 0x000ee20000000a00 */
[----:B--2---:R-:W-:Y:S01]  /*43e0*/  @!P5 FADD.FTZ R41, R41, R23 ;  /* 0x000000172929d221 */ /* 0x004fe20000010000 */
[----:B------:R-:W-:-:S02]  /*43f0*/  IMAD.U32 R23, RZ, RZ, UR4 ;  /* 0x00000004ff177e24 */ /* 0x000fc4000f8e00ff */
[----:B------:R-:W-:Y:S01]  /*4400*/  @!P5 FADD.FTZ R40, R40, R22 ;  /* 0x000000162828d221 */ /* 0x000fe20000010000 */
[----:B0-----:R-:W-:-:S03]  /*4410*/  @!P6 IMAD R22, R75, UR10, R74 ;  /* 0x0000000a4b16ec24 */ /* 0x001fc6000f8e024a */
[----:B------:R-:W0:Y:S01]  /*4420*/  @!P2 LDC R74, c[0x0][0x10] ;  /* 0x00000400ff4aab82 */ /* 0x000e220000000800 */
[----:B------:R-:W-:-:S05]  /*4430*/  @!P6 LOP3.LUT R23, R23, 0x1, RZ, 0xc0, !PT ;  /* 0x000000011717e812 */ /* 0x000fca00078ec0ff */
[----:B------:R-:W-:Y:S01]  /*4440*/  @!P6 IMAD R23, R23, R75, RZ ;  /* 0x0000004b1717e224 */ /* 0x000fe200078e02ff */
[----:B------:R-:W-:-:S03]  /*4450*/  MOV R75, UR4 ;  /* 0x00000004004b7c02 */ /* 0x000fc60008000f00 */
[----:B------:R-:W-:Y:S01]  /*4460*/  @!P6 IMAD R23, R23, UR13, RZ ;  /* 0x0000000d1717ec24 */ /* 0x000fe2000f8e02ff */
[----:B------:R-:W-:-:S04]  /*4470*/  @!P2 LOP3.LUT R75, R75, 0x1, RZ, 0xc0, !PT ;  /* 0x000000014b4ba812 */ /* 0x000fc800078ec0ff */
[----:B------:R-:W-:-:S05]  /*4480*/  @!P6 SHF.L.U32 R23, R23, 0x1, RZ ;  /* 0x000000011717e819 */ /* 0x000fca00000006ff */
[----:B---3--:R-:W-:-:S04]  /*4490*/  @!P6 IMAD.WIDE R20, R23, 0x4, R20 ;  /* 0x000000041714e825 */ /* 0x008fc800078e0214 */
[----:B0-----:R-:W-:Y:S02]  /*44a0*/  @!P2 IMAD R75, R75, R74, RZ ;  /* 0x0000004a4b4ba224 */ /* 0x001fe400078e02ff */
[----:B------:R-:W-:Y:S02]  /*44b0*/  @!P6 IMAD.WIDE.U32 R22, R22, 0x8, R20 ;  /* 0x000000081616e825 */ /* 0x000fe400078e0014 */
[----:B------:R-:W0:Y:S02]  /*44c0*/  @!P2 LDC.64 R20, c[0x0][0x248] ;  /* 0x00009200ff14ab82 */ /* 0x000e240000000a00 */
[----:B------:R-:W-:Y:S02]  /*44d0*/  @!P2 IMAD R75, R75, UR13, RZ ;  /* 0x0000000d4b4bac24 */ /* 0x000fe4000f8e02ff */
[----:B-1----:R-:W-:Y:S01]  /*44e0*/  @!P2 IMAD R43, R74, UR11, R43 ;  /* 0x0000000b4a2bac24 */ /* 0x002fe2000f8e022b */
[----:B------:R-:W2:Y:S02]  /*44f0*/  @!P6 LDG.E.64 R22, desc[UR14][R22.64] ;  /* 0x0000000e1616e981 */ /* 0x000ea4000c1e1b00 */
[----:B------:R-:W-:-:S05]  /*4500*/  @!P2 SHF.L.U32 R75, R75, 0x1, RZ ;  /* 0x000000014b4ba819 */ /* 0x000fca00000006ff */
[----:B0-----:R-:W-:-:S04]  /*4510*/  @!P2 IMAD.WIDE R20, R75, 0x4, R20 ;  /* 0x000000044b14a825 */ /* 0x001fc800078e0214 */
[----:B------:R-:W-:-:S06]  /*4520*/  @!P2 IMAD.WIDE.U32 R20, R43, 0x8, R20 ;  /* 0x000000082b14a825 */ /* 0x000fcc00078e0014 */
        /* <DEDUP_REMOVED lines=9> */
.L_x_3219:
[----:B------:R-:W-:Y:S05]  /*45c0*/  @!P1 BRA `(.L_x_3216) ;  /* 0x0000000000ec9947 */ /* 0x000fea0003800000 */
[----:B------:R-:W0:Y:S01]  /*45d0*/  S2R R23, SR_CTAID.X ;  /* 0x0000000000177919 */ /* 0x000e220000002500 */
[----:B------:R-:W-:Y:S01]  /*45e0*/  BSSY B0, `(.L_x_3221) ;  /* 0x0000012000007945 */ /* 0x000fe20003800000 */
[----:B0-----:R-:W-:-:S13]  /*45f0*/  ISETP.EQ.OR P1, PT, R23, UR5, P3 ;  /* 0x0000000517007c0c */ /* 0x001fda0009f22670 */
[----:B------:R-:W-:Y:S05]  /*4600*/  @P1 BRA `(.L_x_3222) ;  /* 0x00000000003c1947 */ /* 0x000fea0003800000 */
[----:B------:R-:W0:Y:S01]  /*4610*/  S2UR UR18, SR_CTAID.Y ;  /* 0x00000000001279c3 */ /* 0x000e220000002600 */
[----:B------:R-:W-:Y:S01]  /*4620*/  ULOP3.LUT UR7, UR4, 0x1, URZ, 0xc0, !UPT ;  /* 0x0000000104077892 */ /* 0x000fe2000f8ec03f */
[----:B------:R-:W-:Y:S01]  /*4630*/  ULDC UR12, c[0x0][0x10] ;  /* 0x00000400000c7ab9 */ /* 0x000fe20000000800 */
[----:B------:R-:W-:Y:S02]  /*4640*/  ULDC.64 UR10, c[0x0][0x248] ;  /* 0x00009200000a7ab9 */ /* 0x000fe40000000a00 */
[----:B------:R-:W-:-:S04]  /*4650*/  UIMAD UR7, UR7, UR12, URZ ;  /* 0x0000000c070772a4 */ /* 0x000fc8000f8e023f */
[----:B------:R-:W-:-:S04]  /*4660*/  UIMAD UR7, UR7, UR13, URZ ;  /* 0x0000000d070772a4 */ /* 0x000fc8000f8e023f */
[----:B------:R-:W-:-:S04]  /*4670*/  USHF.L.U32 UR7, UR7, 0x1, URZ ;  /* 0x0000000107077899 */ /* 0x000fc8000800063f */
[----:B------:R-:W-:Y:S02]  /*4680*/  UIMAD.WIDE UR10, UR7, 0x4, UR10 ;  /* 0x00000004070a78a5 */ /* 0x000fe4000f8e020a */
[----:B0-----:R-:W-:-:S04]  /*4690*/  UIMAD UR12, UR12, UR5, UR18 ;  /* 0x000000050c0c72a4 */ /* 0x001fc8000f8e0212 */
[----:B------:R-:W-:-:S06]  /*46a0*/  UIMAD.WIDE.U32 UR10, UR12, 0x8, UR10 ;  /* 0x000000080c0a78a5 */ /* 0x000fcc000f8e000a */
[----:B------:R-:W-:Y:S02]  /*46b0*/  MOV R20, UR10 ;  /* 0x0000000a00147c02 */ /* 0x000fe40008000f00 */
[----:B------:R-:W-:-:S06]  /*46c0*/  MOV R21, UR11 ;  /* 0x0000000b00157c02 */ /* 0x000fcc0008000f00 */
[----:B------:R-:W2:Y:S02]  /*46d0*/  LDG.E.64 R20, desc[UR14][R20.64] ;  /* 0x0000000e14147981 */ /* 0x000ea4000c1e1b00 */
[----:B--2---:R-:W-:Y:S01]  /*46e0*/  FADD.FTZ R40, R40, R20 ;  /* 0x0000001428287221 */ /* 0x004fe20000010000 */
[----:B------:R-:W-:-:S07]  /*46f0*/  FADD.FTZ R41, R41, R21 ;  /* 0x0000001529297221 */ /* 0x000fce0000010000 */
.L_x_3222:
[----:B------:R-:W-:Y:S05]  /*4700*/  BSYNC B0 ;  /* 0x0000000000007941 */ /* 0x000fea0003800000 */
.L_x_3221:
[----:B------:R-:W-:-:S06]  /*4710*/  UISETP.NE.AND UP0, UPT, UR19, 0x1, UPT ;  /* 0x000000011300788c */ /* 0x000fcc000bf05270 */
[----:B------:R-:W-:-:S13]  /*4720*/  PLOP3.LUT P1, PT, PT, PT, UP0, 0x80, 0x0 ;  /* 0x000000000000781c */ /* 0x000fda0003f2f008 */
[----:B------:R-:W-:Y:S05]  /*4730*/  @!P1 BRA `(.L_x_3216) ;  /* 0x0000000000909947 */ /* 0x000fea0003800000 */
[----:B------:R-:W-:Y:S01]  /*4740*/  UIADD3 UR7, UR5, 0x1, URZ ;  /* 0x0000000105077890 */ /* 0x000fe2000fffe03f */
[----:B------:R-:W-:Y:S01]  /*4750*/  MOV R21, UR4 ;  /* 0x0000000400157c02 */ /* 0x000fe20008000f00 */
[----:B------:R-:W-:-:S04]  /*4760*/  UIADD3 UR12, UR5, 0x2, URZ ;  /* 0x00000002050c7890 */ /* 0x000fc8000fffe03f */
[C---:B------:R-:W-:Y:S02]  /*4770*/  ISETP.EQ.OR P2, PT, R23.reuse, UR7, P3 ;  /* 0x0000000717007c0c */ /* 0x040fe40009f42670 */
[----:B------:R-:W-:-:S11]  /*4780*/  ISETP.EQ.OR P1, PT, R23, UR12, P3 ;  /* 0x0000000c17007c0c */ /* 0x000fd60009f22670 */
[----:B------:R-:W0:Y:S01]  /*4790*/  @!P2 S2R R22, SR_CTAID.Y ;  /* 0x000000000016a919 */ /* 0x000e220000002600 */
[----:B------:R-:W1:Y:S01]  /*47a0*/  @!P2 LDC R20, c[0x0][0x10] ;  /* 0x00000400ff14ab82 */ /* 0x000e620000000800 */
[----:B------:R-:W-:-:S05]  /*47b0*/  @!P2 LOP3.LUT R21, R21, 0x1, RZ, 0xc0, !PT ;  /* 0x000000011515a812 */ /* 0x000fca00078ec0ff */
[----:B-1----:R-:W-:-:S04]  /*47c0*/  @!P2 IMAD R23, R21, R20, RZ ;  /* 0x000000141517a224 */ /* 0x002fc800078e02ff */
[----:B------:R-:W-:Y:S02]  /*47d0*/  @!P2 IMAD R23, R23, UR13, RZ ;  /* 0x0000000d1717ac24 */ /* 0x000fe4000f8e02ff */
[----:B0-----:R-:W-:Y:S02]  /*47e0*/  @!P2 IMAD R22, R20, UR7, R22 ;  /* 0x000000071416ac24 */ /* 0x001fe4000f8e0216 */
[----:B------:R-:W0:Y:S01]  /*47f0*/  @!P2 LDC.64 R20, c[0x0][0x248] ;  /* 0x00009200ff14ab82 */ /* 0x000e220000000a00 */
[----:B------:R-:W-:-:S04]  /*4800*/  @!P2 IMAD.SHL.U32 R23, R23, 0x2, RZ ;  /* 0x000000021717a824 */ /* 0x000fc800078e00ff */
[----:B0-----:R-:W-:-:S04]  /*4810*/  @!P2 IMAD.WIDE R20, R23, 0x4, R20 ;  /* 0x000000041714a825 */ /* 0x001fc800078e0214 */
[----:B------:R-:W-:Y:S01]  /*4820*/  @!P2 IMAD.WIDE.U32 R20, R22, 0x8, R20 ;  /* 0x000000081614a825 */ /* 0x000fe200078e0014 */
[----:B------:R-:W-:-:S04]  /*4830*/  MOV R22, UR19 ;  /* 0x0000001300167c02 */ /* 0x000fc80008000f00 */
[----:B------:R-:W-:Y:S01]  /*4840*/  ISETP.EQ.OR P1, PT, R22, 0x2, P1 ;  /* 0x000000021600780c */ /* 0x000fe20000f22670 */
[----:B------:R-:W2:-:S12]  /*4850*/  @!P2 LDG.E.64 R20, desc[UR14][R20.64] ;  /* 0x0000000e1414a981 */ /* 0x000e98000c1e1b00 */
[----:B------:R-:W-:-:S05]  /*4860*/  VOTEU.ALL UP0, P1 ;  /* 0x00000000003f7886 */ /* 0x000fca0000800000 */
[----:B------:R-:W0:Y:S01]  /*4870*/  @!UP0 S2UR UR18, SR_CTAID.Y ;  /* 0x00000000001289c3 */ /* 0x000e220000002600 */
[----:B------:R-:W-:Y:S01]  /*4880*/  @!UP0 ULOP3.LUT UR5, UR4, 0x1, URZ, 0xc0, !UPT ;  /* 0x0000000104058892 */ /* 0x000fe2000f8ec03f */
[----:B------:R-:W-:Y:S01]  /*4890*/  @!UP0 ULDC UR7, c[0x0][0x10] ;  /* 0x0000040000078ab9 */ /* 0x000fe20000000800 */
[----:B------:R-:W-:Y:S02]  /*48a0*/  @!UP0 ULDC.64 UR10, c[0x0][0x248] ;  /* 0x00009200000a8ab9 */ /* 0x000fe40000000a00 */
[----:B------:R-:W-:-:S04]  /*48b0*/  @!UP0 UIMAD UR5, UR5, UR7, URZ ;  /* 0x00000007050582a4 */ /* 0x000fc8000f8e023f */
[----:B------:R-:W-:-:S04]  /*48c0*/  @!UP0 UIMAD UR5, UR5, UR13, URZ ;  /* 0x0000000d050582a4 */ /* 0x000fc8000f8e023f */
[----:B------:R-:W-:-:S04]  /*48d0*/  @!UP0 USHF.L.U32 UR5, UR5, 0x1, URZ ;  /* 0x0000000105058899 */ /* 0x000fc8000800063f */
[----:B------:R-:W-:Y:S02]  /*48e0*/  @!UP0 UIMAD.WIDE UR10, UR5, 0x4, UR10 ;  /* 0x00000004050a88a5 */ /* 0x000fe4000f8e020a */
[----:B0-----:R-:W-:-:S04]  /*48f0*/  @!UP0 UIMAD UR7, UR12, UR7, UR18 ;  /* 0x000000070c0782a4 */ /* 0x001fc8000f8e0212 */
[----:B------:R-:W-:-:S06]  /*4900*/  @!UP0 UIMAD.WIDE.U32 UR10, UR7, 0x8, UR10 ;  /* 0x00000008070a88a5 */ /* 0x000fcc000f8e000a */
[----:B------:R-:W-:Y:S02]  /*4910*/  MOV R22, UR10 ;  /* 0x0000000a00167c02 */ /* 0x000fe40008000f00 */
[----:B------:R-:W-:-:S06]  /*4920*/  MOV R23, UR11 ;  /* 0x0000000b00177c02 */ /* 0x000fcc0008000f00 */
[----:B------:R-:W3:Y:S01]  /*4930*/  @!P1 LDG.E.64 R22, desc[UR14][R22.64] ;  /* 0x0000000e16169981 */ /* 0x000ee2000c1e1b00 */
[----:B--2---:R-:W-:Y:S01]  /*4940*/  @!P2 FADD.FTZ R40, R40, R20 ;  /* 0x000000142828a221 */ /* 0x004fe20000010000 */
[----:B------:R-:W-:-:S03]  /*4950*/  @!P2 FADD.FTZ R41, R41, R21 ;  /* 0x000000152929a221 */ /* 0x000fc60000010000 */
[----:B---3--:R-:W-:Y:S01]  /*4960*/  @!P1 FADD.FTZ R40, R40, R22 ;  /* 0x0000001628289221 */ /* 0x008fe20000010000 */
[----:B------:R-:W-:-:S07]  /*4970*/  @!P1 FADD.FTZ R41, R41, R23 ;  /* 0x0000001729299221 */ /* 0x000fce0000010000 */
.L_x_3216:
[----:B------:R-:W-:Y:S01]  /*4980*/  ULDC.64 UR10, c[0x0][0x218] ;  /* 0x00008600000a7ab9 */ /* 0x000fe20000000a00 */
[----:B------:R-:W-:Y:S01]  /*4990*/  LOP3.LUT P1, RZ, R77, UR16, RZ, 0xfc, !PT ;  /* 0x000000104dff7c12 */ /* 0x000fe2000f82fcff */
[----:B------:R-:W0:Y:S01]  /*49a0*/  S2UR UR7, SR_CgaCtaId ;  /* 0x00000000000779c3 */ /* 0x000e220000008800 */
[----:B------:R-:W-:Y:S01]  /*49b0*/  ISETP.EQ.U32.AND P2, PT, RZ, UR10, PT ;  /* 0x0000000aff007c0c */ /* 0x000fe2000bf42070 */
[----:B------:R-:W-:Y:S01]  /*49c0*/  UMOV UR5, 0x400 ;  /* 0x0000040000057882 */ /* 0x000fe20000000000 */
[----:B------:R-:W-:Y:S02]  /*49d0*/  MOV R22, UR9 ;  /* 0x0000000900167c02 */ /* 0x000fe40008000f00 */
[----:B------:R-:W-:-:S13]  /*49e0*/  ISETP.EQ.OR.EX P1, PT, RZ, UR11, P1, P2 ;  /* 0x0000000bff007c0c */ /* 0x000fda0008f22720 */
[----:B------:R-:W1:Y:S01]  /*49f0*/  @!P1 LDC.64 R20, c[0x0][0x218] ;  /* 0x00008600ff149b82 */ /* 0x000e620000000a00 */
[----:B0-----:R-:W-:-:S03]  /*4a00*/  ULEA UR5, UR7, UR5, 0x18 ;  /* 0x0000000507057291 */ /* 0x001fc6000f8ec03f */
[----:B------:R-:W-:-:S06]  /*4a10*/  ULDC UR7, c[0x0][0x2a4] ;  /* 0x0000a90000077ab9 */ /* 0x000fcc0000000800 */
[----:B------:R0:W-:Y:S01]  /*4a20*/  @!P3 STS.64 [UR5+0xe0], R40 ;  /* 0x0000e028ff00b988 */ /* 0x0001e20008000a05 */
[----:B-1----:R-:W-:-:S04]  /*4a30*/  @!P1 IMAD.WIDE R20, R22, 0x8, R20 ;  /* 0x0000000816149825 */ /* 0x002fc800078e0214 */
[----:B0-----:R-:W-:Y:S01]  /*4a40*/  @!P1 FMUL.FTZ R41, R41, UR7 ;  /* 0x0000000729299c20 */ /* 0x001fe20008410000 */
[----:B------:R-:W-:Y:S01]  /*4a50*/  @!P1 FMUL.FTZ R40, R40, UR7 ;  /* 0x0000000728289c20 */ /* 0x000fe20008410000 */
[----:B------:R-:W-:-:S04]  /*4a60*/  IADD3 R22, R56, UR6, RZ ;  /* 0x0000000638167c10 */ /* 0x000fc8000fffe0ff */
[----:B------:R0:W-:Y:S01]  /*4a70*/  @!P1 STG.E.64 desc[UR14][R20.64], R40 ;  /* 0x0000002814009986 */ /* 0x0001e2000c101b0e */
[----:B------:R-:W-:Y:S08]  /*4a80*/  BAR.SYNC.DEFER_BLOCKING 0x0 ;  /* 0x0000000000007b1d */ /* 0x000ff00000010000 */
[----:B0-----:R-:W0:Y:S01]  /*4a90*/  LDC.64 R40, c[0x0][0x230] ;  /* 0x00008c00ff287b82 */ /* 0x001e220000000a00 */
[----:B------:R-:W1:Y:S02]  /*4aa0*/  LDS.64 R20, [UR5+0xe0] ;  /* 0x0000e005ff147984 */ /* 0x000e640008000a00 */
[----:B-1----:R-:W-:-:S05]  /*4ab0*/  FMUL.FTZ R20, R20, UR7 ;  /* 0x0000000714147c20 */ /* 0x002fca0008410000 */
[----:B------:R-:W-:-:S13]  /*4ac0*/  R2UR UR5, R20 ;  /* 0x00000000140572ca */ /* 0x000fda00000e0000 */
[----:B------:R-:W-:-:S05]  /*4ad0*/  MOV R20, UR5 ;  /* 0x0000000500147c02 */ /* 0x000fca0008000f00 */
[----:B------:R-:W-:-:S04]  /*4ae0*/  FMUL.FTZ R20, R20, UR5 ;  /* 0x0000000514147c20 */ /* 0x000fc80008410000 */
[----:B------:R-:W-:-:S05]  /*4af0*/  FFMA.FTZ R20, R21, UR7, -R20 ;  /* 0x0000000715147c23 */ /* 0x000fca0008010814 */
[----:B------:R-:W-:-:S13]  /*4b00*/  FSETP.GTU.FTZ.AND P1, PT, R20, RZ, PT ;  /* 0x000000ff1400720b */ /* 0x000fda0003f3c000 */
[----:B------:R-:W-:Y:S01]  /*4b10*/  VOTEU.ANY UP0, P1 ;  /* 0x00000000003f7886 */ /* 0x000fe20000800100 */
[----:B------:R-:W-:-:S04]  /*4b20*/  PLOP3.LUT P1, PT, PT, PT, UP0, 0x80, 0x0 ;  /* 0x000000000000781c */ /* 0x000fc80003f2f008 */
[----:B------:R-:W-:-:S09]  /*4b30*/  @UP0 ULDC UR7, c[0x0][0x238] ;  /* 0x00008e0000070ab9 */ /* 0x000fd20000000800 */
[----:B------:R-:W-:-:S06]  /*4b40*/  @P1 FADD.FTZ R20, R20, UR7 ;  /* 0x0000000714141e21 */ /* 0x000fcc0008010000 */
[----:B------:R-:W1:Y:S02]  /*4b50*/  @P1 MUFU.RSQ R20, R20 ;  /* 0x0000001400141308 */ /* 0x000e640000001400 */
[----:B-1----:R-:W-:Y:S02]  /*4b60*/  @P1 R2UR UR7, R20 ;  /* 0x00000000140712ca */ /* 0x002fe400000e0000 */
[----:B------:R-:W1:Y:S02]  /*4b70*/  LDC.64 R20, c[0x0][0x228] ;  /* 0x00008a00ff147b82 */ /* 0x000e640000000a00 */
[----:B-1----:R-:W-:-:S04]  /*4b80*/  IMAD.WIDE R20, R22, 0x4, R20 ;  /* 0x0000000416147825 */ /* 0x002fc800078e0214 */
[----:B0-----:R-:W-:Y:S02]  /*4b90*/  IMAD.WIDE R22, R22, 0x4, R40 ;  /* 0x0000000416167825 */ /* 0x001fe400078e0228 */
[----:B------:R-:W2:Y:S04]  /*4ba0*/  LDG.E.64 R20, desc[UR14][R20.64] ;  /* 0x0000000e14147981 */ /* 0x000ea8000c1e1b00 */
[----:B------:R-:W2:Y:S01]  /*4bb0*/  LDG.E.64 R22, desc[UR14][R22.64] ;  /* 0x0000000e16167981 */ /* 0x000ea2000c1e1b00 */
[----:B------:R-:W-:Y:S01]  /*4bc0*/  ISETP.NE.AND P5, PT, RZ, UR17, PT ;  /* 0x00000011ff007c0c */ /* 0x000fe2000bfa5270 */
[----:B------:R-:W-:Y:S01]  /*4bd0*/  IMAD.U32 R51, R51, 0x10000, RZ ;  /* 0x0001000033337824 */ /* 0x000fe200078e00ff */
[----:B------:R-:W-:Y:S01]  /*4be0*/  SHF.L.U32 R42, R42, 0x10, RZ ;  /* 0x000000102a2a7819 */ /* 0x000fe200000006ff */
[----:B------:R-:W-:Y:S01]  /*4bf0*/  UMOV UR10, 0x3f800000 ;  /* 0x3f800000000a7882 */ /* 0x000fe20000000000 */
[----:B------:R-:W-:Y:S01]  /*4c00*/  @UP0 UMOV UR10, UR7 ;  /* 0x00000007000a0c82 */ /* 0x000fe20008000000 */
[----:B------:R-:W-:-:S02]  /*4c10*/  FADD.FTZ R51, R51, -UR5 ;  /* 0x8000000533337e21 */ /* 0x000fc40008010000 */
[----:B------:R-:W-:Y:S02]  /*4c20*/  FADD.FTZ R42, R42, -UR5 ;  /* 0x800000052a2a7e21 */ /* 0x000fe40008010000 */
[----:B------:R-:W-:Y:S02]  /*4c30*/  FMUL.FTZ R51, R51, UR10 ;  /* 0x0000000a33337c20 */ /* 0x000fe40008410000 */
[----:B------:R-:W-:Y:S02]  /*4c40*/  FMUL.FTZ R42, R42, UR10 ;  /* 0x0000000a2a2a7c20 */ /* 0x000fe40008410000 */
[----:B--2---:R-:W-:Y:S02]  /*4c50*/  FFMA.FTZ R51, R20, R51, R22 ;  /* 0x0000003314337223 */ /* 0x004fe40000010016 */
[----:B------:R-:W-:Y:S01]  /*4c60*/  FFMA.FTZ R42, R21, R42, R23 ;  /* 0x0000002a152a7223 */ /* 0x000fe20000010017 */
[----:B------:R-:W-:Y:S06]  /*4c70*/  @!P5 BRA `(.L_x_3223) ;  /* 0x000000000028d947 */ /* 0x000fec0003800000 */
[----:B------:R-:W-:-:S06]  /*4c80*/  FMUL.FTZ R40, R51, -1.4426950216293334961 ;  /* 0xbfb8aa3b33287820 */ /* 0x000fcc0000410000 */
[----:B------:R-:W0:Y:S02]  /*4c90*/  MUFU.EX2 R40, R40 ;  /* 0x0000002800287308 */ /* 0x000e240000000800 */
[----:B0-----:R-:W-:-:S06]  /*4ca0*/  FADD.FTZ R40, R40, 1 ;  /* 0x3f80000028287421 */ /* 0x001fcc0000010000 */
[----:B------:R-:W0:Y:S02]  /*4cb0*/  MUFU.RCP R40, R40 ;  /* 0x0000002800287308 */ /* 0x000e240000001000 */
[----:B0-----:R-:W-:Y:S01]  /*4cc0*/  FMUL.FTZ R51, R51, R40 ;  /* 0x0000002833337220 */ /* 0x001fe20000410000 */
[----:B------:R-:W-:-:S06]  /*4cd0*/  FMUL.FTZ R40, R42, -1.4426950216293334961 ;  /* 0xbfb8aa3b2a287820 */ /* 0x000fcc0000410000 */
[----:B------:R-:W0:Y:S02]  /*4ce0*/  MUFU.EX2 R40, R40 ;  /* 0x0000002800287308 */ /* 0x000e240000000800 */
[----:B0-----:R-:W-:-:S06]  /*4cf0*/  FADD.FTZ R40, R40, 1 ;  /* 0x3f80000028287421 */ /* 0x001fcc0000010000 */
[----:B------:R-:W0:Y:S02]  /*4d00*/  MUFU.RCP R40, R40 ;  /* 0x0000002800287308 */ /* 0x000e240000001000 */
[----:B0-----:R-:W-:-:S07]  /*4d10*/  FMUL.FTZ R42, R42, R40 ;  /* 0x000000282a2a7220 */ /* 0x001fce0000410000 */
.L_x_3223:
[----:B------:R-:W-:Y:S04]  /*4d20*/  BSSY B0, `(.L_x_3224) ;  /* 0x000000f000007945 */ /* 0x000fe80003800000 */
[----:B------:R-:W-:Y:S05]  /*4d30*/  @!P0 BRA `(.L_x_3225) ;  /* 0x0000000000348947 */ /* 0x000fea0003800000 */
[----:B------:R-:W-:Y:S01]  /*4d40*/  SHF.R.S32.HI R40, RZ, 0x1f, R2 ;  /* 0x0000001fff287819 */ /* 0x000fe20000011402 */
[----:B------:R-:W-:Y:S01]  /*4d50*/  ULDC.64 UR6, c[0x0][0x270] ;  /* 0x00009c0000067ab9 */ /* 0x000fe20000000a00 */
[----:B------:R-:W-:Y:S02]  /*4d60*/  F2FP.BF16.F32.PACK_AB R51, R42, R51 ;  /* 0x000000332a33723e */ /* 0x000fe400000010ff */
[----:B------:R-:W-:Y:S01]  /*4d70*/  MOV R41, R19 ;  /* 0x0000001300297202 */ /* 0x000fe20000000f00 */
[----:B------:R-:W-:Y:S01]  /*4d80*/  IMAD R42, R40, UR6, RZ ;  /* 0x00000006282a7c24 */ /* 0x000fe2000f8e02ff */
[----:B------:R-:W-:-:S03]  /*4d90*/  MOV R40, R16 ;  /* 0x0000001000287202 */ /* 0x000fc60000000f00 */
[C---:B------:R-:W-:Y:S02]  /*4da0*/  IMAD R42, R2.reuse, UR7, R42 ;  /* 0x00000007022a7c24 */ /* 0x040fe4000f8e022a */
[----:B------:R-:W-:Y:S01]  /*4db0*/  IMAD.WIDE.U32 R40, R2, UR6, R40 ;  /* 0x0000000602287c25 */ /* 0x000fe2000f8e0028 */
[----:B------:R-:W-:-:S04]  /*4dc0*/  ULDC.64 UR6, c[0x0][0x210] ;  /* 0x0000840000067ab9 */ /* 0x000fc80000000a00 */
[----:B------:R-:W-:Y:S02]  /*4dd0*/  IADD3 R41, R41, R42, RZ ;  /* 0x0000002a29297210 */ /* 0x000fe40007ffe0ff */
[----:B------:R-:W-:-:S04]  /*4de0*/  LEA R42, P1, R40, UR6, 0x1 ;  /* 0x00000006282a7c11 */ /* 0x000fc8000f8208ff */
[----:B------:R-:W-:-:S05]  /*4df0*/  LEA.HI.X R43, R40, UR7, R41, 0x1, P1 ;  /* 0x00000007282b7c11 */ /* 0x000fca00088f0c29 */
[----:B------:R0:W-:Y:S04]  /*4e00*/  STG.E desc[UR14][R42.64], R51 ;  /* 0x000000332a007986 */ /* 0x0001e8000c10190e */
.L_x_3225:
[----:B------:R-:W-:Y:S05]  /*4e10*/  BSYNC B0 ;  /* 0x0000000000007941 */ /* 0x000fea0003800000 */
.L_x_3224:
[----:B------:R-:W-:Y:S01]  /*4e20*/  SHF.L.U32 R55, R55, 0x10, RZ ;  /* 0x0000001037377819 */ /* 0x000fe200000006ff */
[----:B------:R-:W-:Y:S01]  /*4e30*/  IMAD.U32 R39, R39, 0x10000, RZ ;  /* 0x0001000027277824 */ /* 0x000fe200078e00ff */
[C---:B0-----:R-:W-:Y:S01]  /*4e40*/  IADD3 R43, R2.reuse, 0x10, RZ ;  /* 0x00000010022b7810 */ /* 0x041fe20007ffe0ff */
[----:B------:R-:W-:Y:S01]  /*4e50*/  ULDC.64 UR6, c[0x0][0x278] ;  /* 0x00009e0000067ab9 */ /* 0x000fe20000000a00 */
[----:B------:R-:W-:Y:S01]  /*4e60*/  IADD3 R41, R2, 0x10, RZ ;  /* 0x0000001002297810 */ /* 0x000fe20007ffe0ff */
[----:B------:R-:W-:Y:S01]  /*4e70*/  FADD.FTZ R39, R39, -UR5 ;  /* 0x8000000527277e21 */ /* 0x000fe20008010000 */
[----:B------:R-:W-:Y:S01]  /*4e80*/  ISETP.GE.U32.AND P1, PT, R43, UR6, PT ;  /* 0x000000062b007c0c */ /* 0x000fe2000bf26070 */
[----:B------:R-:W-:Y:S01]  /*4e90*/  FADD.FTZ R55, R55, -UR5 ;  /* 0x8000000537377e21 */ /* 0x000fe20008010000 */
[----:B------:R-:W-:Y:S01]  /*4ea0*/  SHF.R.S32.HI R41, RZ, 0x1f, R41 ;  /* 0x0000001fff297819 */ /* 0x000fe20000011429 */
[----:B------:R-:W-:Y:S02]  /*4eb0*/  FMUL.FTZ R39, R39, UR10 ;  /* 0x0000000a27277c20 */ /* 0x000fe40008410000 */
[----:B------:R-:W-:Y:S01]  /*4ec0*/  FMUL.FTZ R55, R55, UR10 ;  /* 0x0000000a37377c20 */ /* 0x000fe20008410000 */
[----:B------:R-:W-:Y:S01]  /*4ed0*/  ISETP.GE.AND.EX P1, PT, R41, UR7, PT, P1 ;  /* 0x0000000729007c0c */ /* 0x000fe2000bf26310 */
[----:B------:R-:W-:-:S02]  /*4ee0*/  FFMA.FTZ R39, R20, R39, R22 ;  /* 0x0000002714277223 */ /* 0x000fc40000010016 */
[----:B------:R-:W-:Y:S01]  /*4ef0*/  FFMA.FTZ R55, R21, R55, R23 ;  /* 0x0000003715377223 */ /* 0x000fe20000010017 */
[----:B------:R-:W-:Y:S01]  /*4f00*/  ISETP.GT.U32.OR P1, PT, R77, 0x2ff, P1 ;  /* 0x000002ff4d00780c */ /* 0x000fe20000f24470 */
[----:B------:R-:W-:-:S12]  /*4f10*/  @!P5 BRA `(.L_x_3226) ;  /* 0x000000000028d947 */ /* 0x000fd80003800000 */
        /* <DEDUP_REMOVED lines=10> */
.L_x_3226:
        /* <DEDUP_REMOVED lines=14> */
.L_x_3228:
[----:B------:R-:W-:Y:S05]  /*50a0*/  BSYNC B0 ;  /* 0x0000000000007941 */ /* 0x000fea0003800000 */
.L_x_3227:
[----:B------:R-:W-:Y:S01]  /*50b0*/  SHF.L.U32 R58, R58, 0x10, RZ ;  /* 0x000000103a3a7819 */ /* 0x000fe200000006ff */
[----:B------:R-:W-:Y:S01]  /*50c0*/  IMAD.U32 R50, R50, 0x10000, RZ ;  /* 0x0001000032327824 */ /* 0x000fe200078e00ff */
[C---:B0-----:R-:W-:Y:S02]  /*50d0*/  IADD3 R43, R2.reuse, 0x20, RZ ;  /* 0x00000020022b7810 */ /* 0x041fe40007ffe0ff */
        /* <DEDUP_REMOVED lines=22> */
.L_x_3229:
        /* <DEDUP_REMOVED lines=14> */
.L_x_3231:
[----:B------:R-:W-:Y:S05]  /*5320*/  BSYNC B0 ;  /* 0x0000000000007941 */ /* 0x000fea0003800000 */
.L_x_3230:
[----:B------:R-:W-:Y:S01]  /*5330*/  SHF.L.U32 R61, R61, 0x10, RZ ;  /* 0x000000103d3d7819 */ /* 0x000fe200000006ff */
[----:B------:R-:W-:Y:S01]  /*5340*/  IMAD.U32 R0, R0, 0x10000, RZ ;  /* 0x0001000000007824 */ /* 0x000fe200078e00ff */
[C---:B------:R-:W-:Y:S02]  /*5350*/  IADD3 R41, R2.reuse, 0x30, RZ ;  /* 0x0000003002297810 */ /* 0x040fe40007ffe0ff */
[----:B0-----:R-:W-:Y:S01]  /*5360*/  IADD3 R43, R2, 0x30, RZ ;  /* 0x00000030022b7810 */ /* 0x001fe20007ffe0ff */
[----:B------:R-:W-:Y:S01]  /*5370*/  FADD.FTZ R0, R0, -UR5 ;  /* 0x8000000500007e21 */ /* 0x000fe20008010000 */
[----:B------:R-:W-:Y:S01]  /*5380*/  ISETP.GE.U32.AND P1, PT, R41, UR6, PT ;  /* 0x0000000629007c0c */ /* 0x000fe2000bf26070 */
[----:B------:R-:W-:Y:S01]  /*5390*/  FADD.FTZ R40, R61, -UR5 ;  /* 0x800000053d287e21 */ /* 0x000fe20008010000 */
[----:B------:R-:W-:Y:S01]  /*53a0*/  SHF.R.S32.HI R43, RZ, 0x1f, R43 ;  /* 0x0000001fff2b7819 */ /* 0x000fe2000001142b */
[----:B------:R-:W-:Y:S01]  /*53b0*/  FMUL.FTZ R39, R0, UR10 ;  /* 0x0000000a00277c20 */ /* 0x000fe20008410000 */
[----:B------:R-:W-:Y:S01]  /*53c0*/  SHF.L.U32 R0, R38, 0x10, RZ ;  /* 0x0000001026007819 */ /* 0x000fe200000006ff */
[----:B------:R-:W-:Y:S01]  /*53d0*/  FMUL.FTZ R40, R40, UR10 ;  /* 0x0000000a28287c20 */ /* 0x000fe20008410000 */
[----:B------:R-:W-:Y:S01]  /*53e0*/  ISETP.GE.AND.EX P1, PT, R43, UR7, PT, P1 ;  /* 0x000000072b007c0c */ /* 0x000fe2000bf26310 */
[----:B------:R-:W-:Y:S01]  /*53f0*/  FFMA.FTZ R42, R20, R39, R22 ;  /* 0x00000027142a7223 */ /* 0x000fe20000010016 */
[----:B------:R-:W-:Y:S01]  /*5400*/  SHF.L.U32 R60, R60, 0x10, RZ ;  /* 0x000000103c3c7819 */ /* 0x000fe200000006ff */
        /* <DEDUP_REMOVED lines=13> */
.L_x_3232:
[----:B------:R-:W-:Y:S04]  /*54e0*/  BSSY B0, `(.L_x_3233) ;  /* 0x000000e000007945 */ /* 0x000fe80003800000 */
[----:B------:R-:W-:Y:S05]  /*54f0*/  @P1 BRA `(.L_x_3234) ;  /* 0x0000000000301947 */ /* 0x000fea0003800000 */
[----:B------:R-:W-:Y:S01]  /*5500*/  ULDC.64 UR12, c[0x0][0x270] ;  /* 0x00009c00000c7ab9 */ /* 0x000fe20000000a00 */
[----:B------:R-:W-:Y:S01]  /*5510*/  F2FP.BF16.F32.PACK_AB R42, R40, R42 ;  /* 0x0000002a282a723e */ /* 0x000fe200000010ff */
[----:B------:R-:W-:Y:S01]  /*5520*/  IMAD R40, R43, UR12, RZ ;  /* 0x0000000c2b287c24 */ /* 0x000fe2000f8e02ff */
[----:B------:R-:W-:Y:S02]  /*5530*/  MOV R38, R16 ;  /* 0x0000001000267202 */ /* 0x000fe40000000f00 */
[----:B------:R-:W-:Y:S01]  /*5540*/  MOV R39, R19 ;  /* 0x0000001300277202 */ /* 0x000fe20000000f00 */
[C---:B------:R-:W-:Y:S02]  /*5550*/  IMAD R40, R41.reuse, UR13, R40 ;  /* 0x0000000d29287c24 */ /* 0x040fe4000f8e0228 */
[----:B------:R-:W-:Y:S01]  /*5560*/  IMAD.WIDE.U32 R38, R41, UR12, R38 ;  /* 0x0000000c29267c25 */ /* 0x000fe2000f8e0026 */
[----:B------:R-:W-:-:S04]  /*5570*/  ULDC.64 UR12, c[0x0][0x210] ;  /* 0x00008400000c7ab9 */ /* 0x000fc80000000a00 */
[----:B------:R-:W-:Y:S02]  /*5580*/  IADD3 R39, R39, R40, RZ ;  /* 0x0000002827277210 */ /* 0x000fe40007ffe0ff */
[----:B------:R-:W-:-:S04]  /*5590*/  LEA R40, P1, R38, UR12, 0x1 ;  /* 0x0000000c26287c11 */ /* 0x000fc8000f8208ff */
[----:B------:R-:W-:-:S05]  /*55a0*/  LEA.HI.X R41, R38, UR13, R39, 0x1, P1 ;  /* 0x0000000d26297c11 */ /* 0x000fca00088f0c27 */
[----:B------:R0:W-:Y:S04]  /*55b0*/  STG.E desc[UR14][R40.64], R42 ;  /* 0x0000002a28007986 */ /* 0x0001e8000c10190e */
.L_x_3234:
[----:B------:R-:W-:Y:S05]  /*55c0*/  BSYNC B0 ;  /* 0x0000000000007941 */ /* 0x000fea0003800000 */
.L_x_3233:
[C---:B0-----:R-:W-:Y:S01]  /*55d0*/  VIADD R41, R2.reuse, 0x40 ;  /* 0x0000004002297836 */ /* 0x041fe20000000000 */
[C---:B------:R-:W-:Y:S01]  /*55e0*/  IADD3 R51, R2.reuse, 0x50, RZ ;  /* 0x0000005002337810 */ /* 0x040fe20007ffe0ff */
[C---:B------:R-:W-:Y:S01]  /*55f0*/  VIADD R50, R2.reuse, 0x60 ;  /* 0x0000006002327836 */ /* 0x040fe20000000000 */
[----:B------:R-:W-:Y:S01]  /*5600*/  IADD3 R43, R2, 0x60, RZ ;  /* 0x00000060022b7810 */ /* 0x000fe20007ffe0ff */
[----:B------:R-:W-:Y:S01]  /*5610*/  FADD.FTZ R0, R0, -UR5 ;  /* 0x8000000500007e21 */ /* 0x000fe20008010000 */
[----:B------:R-:W-:Y:S01]  /*5620*/  IADD3 R55, R2, 0x50, RZ ;  /* 0x0000005002377810 */ /* 0x000fe20007ffe0ff */
[----:B------:R-:W-:Y:S01]  /*5630*/  FADD.FTZ R60, R60, -UR5 ;  /* 0x800000053c3c7e21 */ /* 0x000fe20008010000 */
[----:B------:R-:W-:Y:S01]  /*5640*/  IADD3 R39, R2, 0x40, RZ ;  /* 0x0000004002277810 */ /* 0x000fe20007ffe0ff */
[----:B------:R-:W-:Y:S01]  /*5650*/  FMUL.FTZ R38, R0, UR10 ;  /* 0x0000000a00267c20 */ /* 0x000fe20008410000 */
[----:B------:R-:W-:Y:S01]  /*5660*/  ISETP.GE.U32.AND P1, PT, R41, UR6, PT ;  /* 0x0000000629007c0c */ /* 0x000fe2000bf26070 */
[----:B------:R-:W-:Y:S01]  /*5670*/  FMUL.FTZ R60, R60, UR10 ;  /* 0x0000000a3c3c7c20 */ /* 0x000fe20008410000 */
[----:B------:R-:W-:Y:S01]  /*5680*/  ISETP.GE.U32.AND P2, PT, R51, UR6, PT ;  /* 0x0000000633007c0c */ /* 0x000fe2000bf46070 */
[----:B------:R-:W-:Y:S01]  /*5690*/  FFMA.FTZ R42, R20, R38, R22 ;  /* 0x00000026142a7223 */ /* 0x000fe20000010016 */
[----:B------:R-:W-:Y:S01]  /*56a0*/  ISETP.GE.U32.AND P3, PT, R43, UR6, PT ;  /* 0x000000062b007c0c */ /* 0x000fe2000bf66070 */
[----:B------:R-:W-:Y:S01]  /*56b0*/  FFMA.FTZ R60, R21, R60, R23 ;  /* 0x0000003c153c7223 */ /* 0x000fe20000010017 */
[----:B------:R-:W-:-:S02]  /*56c0*/  SHF.R.S32.HI R39, RZ, 0x1f, R39 ;  /* 0x0000001fff277819 */ /* 0x000fc40000011427 */
[----:B------:R-:W-:Y:S02]  /*56d0*/  SHF.R.S32.HI R55, RZ, 0x1f, R55 ;  /* 0x0000001fff377819 */ /* 0x000fe40000011437 */
[----:B------:R-:W-:Y:S02]  /*56e0*/  SHF.R.S32.HI R50, RZ, 0x1f, R50 ;  /* 0x0000001fff327819 */ /* 0x000fe40000011432 */
[----:B------:R-:W-:Y:S02]  /*56f0*/  SHF.L.U32 R3, R3, 0x10, RZ ;  /* 0x0000001003037819 */ /* 0x000fe400000006ff */
[----:B------:R-:W-:Y:S02]  /*5700*/  SHF.L.U32 R64, R64, 0x10, RZ ;  /* 0x0000001040407819 */ /* 0x000fe400000006ff */
[----:B------:R-:W-:Y:S01]  /*5710*/  ISETP.GE.AND.EX P1, PT, R39, UR7, PT, P1 ;  /* 0x0000000727007c0c */ /* 0x000fe2000bf26310 */
[----:B------:R-:W-:Y:S01]  /*5720*/  FADD.FTZ R0, R3, -UR5 ;  /* 0x8000000503007e21 */ /* 0x000fe20008010000 */
[----:B------:R-:W-:Y:S01]  /*5730*/  ISETP.GE.AND.EX P2, PT, R55, UR7, PT, P2 ;  /* 0x0000000737007c0c */ /* 0x000fe2000bf46320 */
[----:B------:R-:W-:Y:S01]  /*5740*/  FADD.FTZ R3, R64, -UR5 ;  /* 0x8000000540037e21 */ /* 0x000fe20008010000 */
[----:B------:R-:W-:-:S02]  /*5750*/  ISETP.GE.AND.EX P3, PT, R50, UR7, PT, P3 ;  /* 0x0000000732007c0c */ /* 0x000fc4000bf66330 */
[----:B------:R-:W-:Y:S02]  /*5760*/  SHF.L.U32 R4, R4, 0x10, RZ ;  /* 0x0000001004047819 */ /* 0x000fe400000006ff */
[C---:B------:R-:W-:Y:S02]  /*5770*/  ISETP.GT.U32.OR P1, PT, R77.reuse, 0x2ff, P1 ;  /* 0x000002ff4d00780c */ /* 0x040fe40000f24470 */
[C---:B------:R-:W-:Y:S02]  /*5780*/  ISETP.GT.U32.OR P2, PT, R77.reuse, 0x2ff, P2 ;  /* 0x000002ff4d00780c */ /* 0x040fe40001744470 */
[----:B------:R-:W-:Y:S02]  /*5790*/  ISETP.GT.U32.OR P3, PT, R77, 0x2ff, P3 ;  /* 0x000002ff4d00780c */ /* 0x000fe40001f64470 */
[----:B------:R-:W-:Y:S01]  /*57a0*/  SHF.L.U32 R63, R63, 0x10, RZ ;  /* 0x000000103f3f7819 */ /* 0x000fe200000006ff */
[----:B------:R-:W-:Y:S10]  /*57b0*/  @!P5 BRA `(.L_x_3235) ;  /* 0x000000000028d947 */ /* 0x000ff40003800000 */
        /* <DEDUP_REMOVED lines=10> */
.L_x_3235:
        /* <DEDUP_REMOVED lines=14> */
.L_x_3237:
[----:B------:R-:W-:Y:S05]  /*5940*/  BSYNC B0 ;  /* 0x0000000000007941 */ /* 0x000fea0003800000 */
.L_x_3236:
[----:B------:R-:W-:Y:S01]  /*5950*/  FMUL.FTZ R0, R0, UR10 ;  /* 0x0000000a00007c20 */ /* 0x000fe20008410000 */
[----:B------:R-:W-:Y:S01]  /*5960*/  FMUL.FTZ R3, R3, UR10 ;  /* 0x0000000a03037c20 */ /* 0x000fe20008410000 */
[----:B------:R-:W-:Y:S01]  /*5970*/  FADD.FTZ R4, R4, -UR5 ;  /* 0x8000000504047e21 */ /* 0x000fe20008010000 */
[----:B------:R-:W-:Y:S01]  /*5980*/  FADD.FTZ R63, R63, -UR5 ;  /* 0x800000053f3f7e21 */ /* 0x000fe20008010000 */
[----:B------:R-:W-:Y:S01]  /*5990*/  FFMA.FTZ R0, R20, R0, R22 ;  /* 0x0000000014007223 */ /* 0x000fe20000010016 */
[----:B------:R-:W-:Y:S01]  /*59a0*/  FFMA.FTZ R3, R21, R3, R23 ;  /* 0x0000000315037223 */ /* 0x000fe20000010017 */
[----:B------:R-:W-:Y:S06]  /*59b0*/  @!P5 BRA `(.L_x_3238) ;  /* 0x000000000028d947 */ /* 0x000fec0003800000 */
[----:B------:R-:W-:-:S06]  /*59c0*/  FMUL.FTZ R38, R0, -1.4426950216293334961 ;  /* 0xbfb8aa3b00267820 */ /* 0x000fcc0000410000 */
[----:B------:R-:W1:Y:S02]  /*59d0*/  MUFU.EX2 R38, R38 ;  /* 0x0000002600267308 */ /* 0x000e640000000800 */
[----:B-1----:R-:W-:-:S06]  /*59e0*/  FADD.FTZ R38, R38, 1 ;  /* 0x3f80000026267421 */ /* 0x002fcc0000010000 */
[----:B------:R-:W1:Y:S02]  /*59f0*/  MUFU.RCP R38, R38 ;  /* 0x0000002600267308 */ /* 0x000e640000001000 */
[----:B-1----:R-:W-:Y:S01]  /*5a00*/  FMUL.FTZ R0, R0, R38 ;  /* 0x0000002600007220 */ /* 0x002fe20000410000 */
[----:B------:R-:W-:-:S06]  /*5a10*/  FMUL.FTZ R38, R3, -1.4426950216293334961 ;  /* 0xbfb8aa3b03267820 */ /* 0x000fcc0000410000 */
[----:B------:R-:W1:Y:S02]  /*5a20*/  MUFU.EX2 R38, R38 ;  /* 0x0000002600267308 */ /* 0x000e640000000800 */
[----:B-1----:R-:W-:-:S06]  /*5a30*/  FADD.FTZ R38, R38, 1 ;  /* 0x3f80000026267421 */ /* 0x002fcc0000010000 */
[----:B------:R-:W1:Y:S02]  /*5a40*/  MUFU.RCP R38, R38 ;  /* 0x0000002600267308 */ /* 0x000e640000001000 */
[----:B-1----:R-:W-:-:S07]  /*5a50*/  FMUL.FTZ R3, R3, R38 ;  /* 0x0000002603037220 */ /* 0x002fce0000410000 */
.L_x_3238:
[----:B------:R-:W-:Y:S04]  /*5a60*/  BSSY B0, `(.L_x_3239) ;  /* 0x000000e000007945 */ /* 0x000fe80003800000 */
[----:B------:R-:W-:Y:S05]  /*5a70*/  @P2 BRA `(.L_x_3240) ;  /* 0x0000000000302947 */ /* 0x000fea0003800000 */
[----:B------:R-:W-:Y:S01]  /*5a80*/  ULDC.64 UR12, c[0x0][0x270] ;  /* 0x00009c00000c7ab9 */ /* 0x000fe20000000a00 */
[----:B------:R-:W-:Y:S01]  /*5a90*/  F2FP.BF16.F32.PACK_AB R0, R3, R0 ;  /* 0x000000000300723e */ /* 0x000fe200000010ff */
[----:B------:R-:W-:Y:S01]  /*5aa0*/  IMAD R3, R55, UR12, RZ ;  /* 0x0000000c37037c24 */ /* 0x000fe2000f8e02ff */
[----:B------:R-:W-:Y:S01]  /*5ab0*/  MOV R38, R16 ;  /* 0x0000001000267202 */ /* 0x000fe20000000f00 */
[----:B------:R-:W-:Y:S02]  /*5ac0*/  IMAD.MOV.U32 R39, RZ, RZ, R19 ;  /* 0x000000ffff277224 */ /* 0x000fe400078e0013 */
[C---:B------:R-:W-:Y:S02]  /*5ad0*/  IMAD R3, R51.reuse, UR13, R3 ;  /* 0x0000000d33037c24 */ /* 0x040fe4000f8e0203 */
[----:B------:R-:W-:Y:S01]  /*5ae0*/  IMAD.WIDE.U32 R38, R51, UR12, R38 ;  /* 0x0000000c33267c25 */ /* 0x000fe2000f8e0026 */
[----:B------:R-:W-:-:S04]  /*5af0*/  ULDC.64 UR12, c[0x0][0x210] ;  /* 0x00008400000c7ab9 */ /* 0x000fc80000000a00 */
[----:B------:R-:W-:Y:S02]  /*5b00*/  IADD3 R3, R39, R3, RZ ;  /* 0x0000000327037210 */ /* 0x000fe40007ffe0ff */
[----:B0-----:R-:W-:-:S04]  /*5b10*/  LEA R40, P1, R38, UR12, 0x1 ;  /* 0x0000000c26287c11 */ /* 0x001fc8000f8208ff */
[----:B------:R-:W-:-:S05]  /*5b20*/  LEA.HI.X R41, R38, UR13, R3, 0x1, P1 ;  /* 0x0000000d26297c11 */ /* 0x000fca00088f0c03 */
[----:B------:R1:W-:Y:S04]  /*5b30*/  STG.E desc[UR14][R40.64], R0 ;  /* 0x0000000028007986 */ /* 0x0003e8000c10190e */
.L_x_3240:
[----:B------:R-:W-:Y:S05]  /*5b40*/  BSYNC B0 ;  /* 0x0000000000007941 */ /* 0x000fea0003800000 */
.L_x_3239:
[----:B------:R-:W-:Y:S01]  /*5b50*/  FMUL.FTZ R4, R4, UR10 ;  /* 0x0000000a04047c20 */ /* 0x000fe20008410000 */
[----:B------:R-:W-:Y:S01]  /*5b60*/  FMUL.FTZ R63, R63, UR10 ;  /* 0x0000000a3f3f7c20 */ /* 0x000fe20008410000 */
[----:B-1----:R-:W-:Y:S02]  /*5b70*/  SHF.L.U32 R0, R5, 0x10, RZ ;  /* 0x0000001005007819 */ /* 0x002fe400000006ff */
[----:B------:R-:W-:Y:S01]  /*5b80*/  SHF.L.U32 R68, R68, 0x10, RZ ;  /* 0x0000001044447819 */ /* 0x000fe200000006ff */
        /* <DEDUP_REMOVED lines=13> */
.L_x_3241:
        /* <DEDUP_REMOVED lines=14> */
.L_x_3243:
[----:B------:R-:W-:Y:S05]  /*5d40*/  BSYNC B0 ;  /* 0x0000000000007941 */ /* 0x000fea0003800000 */
.L_x_3242:
[C---:B------:R-:W-:Y:S01]  /*5d50*/  VIADD R50, R2.reuse, 0x70 ;  /* 0x0000007002327836 */ /* 0x040fe20000000000 */
[C---:B0-----:R-:W-:Y:S01]  /*5d60*/  IADD3 R42, R2.reuse, 0x80, RZ ;  /* 0x00000080022a7810 */ /* 0x041fe20007ffe0ff */
        /* <DEDUP_REMOVED lines=10> */
[----:B-1----:R-:W-:Y:S01]  /*5e10*/  FFMA.FTZ R39, R20, R4, R22 ;  /* 0x0000000414277223 */ /* 0x002fe20000010016 */
        /* <DEDUP_REMOVED lines=28> */
.L_x_3244:
        /* <DEDUP_REMOVED lines=14> */
.L_x_3246:
[----:B------:R-:W-:Y:S05]  /*60c0*/  BSYNC B0 ;  /* 0x0000000000007941 */ /* 0x000fea0003800000 */
.L_x_3245:
        /* <DEDUP_REMOVED lines=17> */
.L_x_3247:
[----:B------:R-:W-:Y:S04]  /*61e0*/  BSSY B0, `(.L_x_3248) ;  /* 0x000000e000007945 */ /* 0x000fe80003800000 */
[----:B------:R-:W-:Y:S05]  /*61f0*/  @P2 BRA `(.L_x_3249) ;  /* 0x0000000000302947 */ /* 0x000fea0003800000 */
[----:B------:R-:W-:Y:S01]  /*6200*/  ULDC.64 UR12, c[0x0][0x270] ;  /* 0x00009c00000c7ab9 */ /* 0x000fe20000000a00 */
[----:B------:R-:W-:Y:S01]  /*6210*/  F2FP.BF16.F32.PACK_AB R0, R5, R0 ;  /* 0x000000000500723e */ /* 0x000fe200000010ff */
[----:B0-----:R-:W-:Y:S01]  /*6220*/  IMAD R6, R43, UR12, RZ ;  /* 0x0000000c2b067c24 */ /* 0x001fe2000f8e02ff */
[----:B------:R-:W-:Y:S01]  /*6230*/  MOV R4, R16 ;  /* 0x0000001000047202 */ /* 0x000fe20000000f00 */
[----:B------:R-:W-:Y:S02]  /*6240*/  IMAD.MOV.U32 R5, RZ, RZ, R19 ;  /* 0x000000ffff057224 */ /* 0x000fe400078e0013 */
[C---:B------:R-:W-:Y:S02]  /*6250*/  IMAD R7, R42.reuse, UR13, R6 ;  /* 0x0000000d2a077c24 */ /* 0x040fe4000f8e0206 */
[----:B------:R-:W-:Y:S01]  /*6260*/  IMAD.WIDE.U32 R4, R42, UR12, R4 ;  /* 0x0000000c2a047c25 */ /* 0x000fe2000f8e0004 */
[----:B------:R-:W-:-:S04]  /*6270*/  ULDC.64 UR12, c[0x0][0x210] ;  /* 0x00008400000c7ab9 */ /* 0x000fc80000000a00 */
[----:B------:R-:W-:Y:S02]  /*6280*/  IADD3 R5, R5, R7, RZ ;  /* 0x0000000705057210 */ /* 0x000fe40007ffe0ff */
[----:B------:R-:W-:-:S04]  /*6290*/  LEA R6, P1, R4, UR12, 0x1 ;  /* 0x0000000c04067c11 */ /* 0x000fc8000f8208ff */
[----:B------:R-:W-:-:S05]  /*62a0*/  LEA.HI.X R7, R4, UR13, R5, 0x1, P1 ;  /* 0x0000000d04077c11 */ /* 0x000fca00088f0c05 */
[----:B------:R1:W-:Y:S04]  /*62b0*/  STG.E desc[UR14][R6.64], R0 ;  /* 0x0000000006007986 */ /* 0x0003e8000c10190e */
.L_x_3249:
[----:B------:R-:W-:Y:S05]  /*62c0*/  BSYNC B0 ;  /* 0x0000000000007941 */ /* 0x000fea0003800000 */
.L_x_3248:
[----:B------:R-:W-:Y:S01]  /*62d0*/  FMUL.FTZ R3, R3, UR10 ;  /* 0x0000000a03037c20 */ /* 0x000fe20008410000 */
[----:B------:R-:W-:Y:S01]  /*62e0*/  FMUL.FTZ R4, R69, UR10 ;  /* 0x0000000a45047c20 */ /* 0x000fe20008410000 */
[----:B------:R-:W-:Y:S02]  /*62f0*/  SHF.L.U32 R8, R8, 0x10, RZ ;  /* 0x0000001008087819 */ /* 0x000fe400000006ff */
[----:B-1----:R-:W-:Y:S01]  /*6300*/  FFMA.FTZ R0, R20, R3, R22 ;  /* 0x0000000314007223 */ /* 0x002fe20000010016 */
[----:B------:R-:W-:Y:S01]  /*6310*/  SHF.L.U32 R71, R71, 0x10, RZ ;  /* 0x0000001047477819 */ /* 0x000fe200000006ff */
        /* <DEDUP_REMOVED lines=12> */
.L_x_3250:
        /* <DEDUP_REMOVED lines=14> */
.L_x_3252:
[----:B------:R-:W-:Y:S05]  /*64c0*/  BSYNC B0 ;  /* 0x0000000000007941 */ /* 0x000fea0003800000 */
.L_x_3251:
[C---:B------:R-:W-:Y:S01]  /*64d0*/  VIADD R43, R2.reuse, 0xa0 ;  /* 0x000000a0022b7836 */ /* 0x040fe20000000000 */
[C---:B------:R-:W-:Y:S01]  /*64e0*/  IADD3 R41, R2.reuse, 0xb0, RZ ;  /* 0x000000b002297810 */ /* 0x040fe20007ffe0ff */
[C---:B------:R-:W-:Y:S01]  /*64f0*/  VIADD R40, R2.reuse, 0xc0 ;  /* 0x000000c002287836 */ /* 0x040fe20000000000 */
[----:B0-----:R-:W-:Y:S01]  /*6500*/  IADD3 R39, R2, 0xc0, RZ ;  /* 0x000000c002277810 */ /* 0x001fe20007ffe0ff */
[----:B------:R-:W-:Y:S01]  /*6510*/  FADD.FTZ R8, R8, -UR5 ;  /* 0x8000000508087e21 */ /* 0x000fe20008010000 */
[C---:B------:R-:W-:Y:S01]  /*6520*/  IADD3 R42, R2.reuse, 0xb0, RZ ;  /* 0x000000b0022a7810 */ /* 0x040fe20007ffe0ff */
[----:B------:R-:W-:Y:S01]  /*6530*/  FADD.FTZ R71, R71, -UR5 ;  /* 0x8000000547477e21 */ /* 0x000fe20008010000 */
[----:B------:R-:W-:Y:S01]  /*6540*/  IADD3 R50, R2, 0xa0, RZ ;  /* 0x000000a002327810 */ /* 0x000fe20007ffe0ff */
[----:B------:R-:W-:Y:S01]  /*6550*/  FMUL.FTZ R5, R8, UR10 ;  /* 0x0000000a08057c20 */ /* 0x000fe20008410000 */
[----:B------:R-:W-:Y:S01]  /*6560*/  ISETP.GE.U32.AND P1, PT, R43, UR6, PT ;  /* 0x000000062b007c0c */ /* 0x000fe2000bf26070 */
[----:B------:R-:W-:Y:S01]  /*6570*/  FMUL.FTZ R4, R71, UR10 ;  /* 0x0000000a47047c20 */ /* 0x000fe20008410000 */
[----:B------:R-:W-:Y:S01]  /*6580*/  ISETP.GE.U32.AND P2, PT, R41, UR6, PT ;  /* 0x0000000629007c0c */ /* 0x000fe2000bf46070 */
[----:B------:R-:W-:Y:S01]  /*6590*/  FFMA.FTZ R8, R20, R5, R22 ;  /* 0x0000000514087223 */ /* 0x000fe20000010016 */
[----:B------:R-:W-:-:S02]  /*65a0*/  ISETP.GE.U32.AND P3, PT, R39, UR6, PT ;  /* 0x0000000627007c0c */ /* 0x000fc4000bf66070 */
[----:B------:R-:W-:Y:S02]  /*65b0*/  SHF.R.S32.HI R50, RZ, 0x1f, R50 ;  /* 0x0000001fff327819 */ /* 0x000fe40000011432 */
[----:B------:R-:W-:Y:S02]  /*65c0*/  SHF.R.S32.HI R42, RZ, 0x1f, R42 ;  /* 0x0000001fff2a7819 */ /* 0x000fe4000001142a */
[----:B------:R-:W-:Y:S02]  /*65d0*/  SHF.R.S32.HI R40, RZ, 0x1f, R40 ;  /* 0x0000001fff287819 */ /* 0x000fe40000011428 */
[----:B-1----:R-:W-:Y:S01]  /*65e0*/  SHF.L.U32 R3, R9, 0x10, RZ ;  /* 0x0000001009037819 */ /* 0x002fe200000006ff */
[----:B------:R-:W-:Y:S01]  /*65f0*/  FFMA.FTZ R9, R21, R4, R23 ;  /* 0x0000000415097223 */ /* 0x000fe20000010017 */
        /* <DEDUP_REMOVED lines=22> */
.L_x_3253:
        /* <DEDUP_REMOVED lines=14> */
.L_x_3255:
[----:B------:R-:W-:Y:S05]  /*6840*/  BSYNC B0 ;  /* 0x0000000000007941 */ /* 0x000fea0003800000 */
.L_x_3254:
        /* <DEDUP_REMOVED lines=17> */
.L_x_3256:
[----:B------:R-:W-:Y:S04]  /*6960*/  BSSY B0, `(.L_x_3257) ;  /* 0x000000e000007945 */ /* 0x000fe80003800000 */
[----:B------:R-:W-:Y:S05]  /*6970*/  @P2 BRA `(.L_x_3258) ;  /* 0x0000000000302947 */ /* 0x000fea0003800000 */
[----:B------:R-:W-:Y:S01]  /*6980*/  ULDC.64 UR12, c[0x0][0x270] ;  /* 0x00009c00000c7ab9 */ /* 0x000fe20000000a00 */
[----:B------:R-:W-:Y:S01]  /*6990*/  MOV R4, R16 ;  /* 0x0000001000047202 */ /* 0x000fe20000000f00 */
[----:B0-----:R-:W-:Y:S01]  /*69a0*/  IMAD R6, R42, UR12, RZ ;  /* 0x0000000c2a067c24 */ /* 0x001fe2000f8e02ff */
[----:B------:R-:W-:Y:S01]  /*69b0*/  F2FP.BF16.F32.PACK_AB R3, R3, R0 ;  /* 0x000000000303723e */ /* 0x000fe200000010ff */
[----:B------:R-:W-:Y:S02]  /*69c0*/  IMAD.MOV.U32 R5, RZ, RZ, R19 ;  /* 0x000000ffff057224 */ /* 0x000fe400078e0013 */
[C---:B------:R-:W-:Y:S02]  /*69d0*/  IMAD R7, R41.reuse, UR13, R6 ;  /* 0x0000000d29077c24 */ /* 0x040fe4000f8e0206 */
[----:B------:R-:W-:Y:S01]  /*69e0*/  IMAD.WIDE.U32 R4, R41, UR12, R4 ;  /* 0x0000000c29047c25 */ /* 0x000fe2000f8e0004 */
[----:B------:R-:W-:Y:S02]  /*69f0*/  ULDC.64 UR12, c[0x0][0x210] ;  /* 0x00008400000c7ab9 */ /* 0x000fe40000000a00 */
[----:B------:R-:W-:-:S02]  /*6a00*/  LEA R6, P1, R4, UR12, 0x1 ;  /* 0x0000000c04067c11 */ /* 0x000fc4000f8208ff */
[----:B------:R-:W-:-:S04]  /*6a10*/  IADD3 R7, R5, R7, RZ ;  /* 0x0000000705077210 */ /* 0x000fc80007ffe0ff */
[----:B------:R-:W-:-:S05]  /*6a20*/  LEA.HI.X R7, R4, UR13, R7, 0x1, P1 ;  /* 0x0000000d04077c11 */ /* 0x000fca00088f0c07 */
[----:B------:R1:W-:Y:S02]  /*6a30*/  STG.E desc[UR14][R6.64], R3 ;  /* 0x0000000306007986 */ /* 0x0003e4000c10190e */
.L_x_3258:
[----:B------:R-:W-:Y:S05]  /*6a40*/  BSYNC B0 ;  /* 0x0000000000007941 */ /* 0x000fea0003800000 */
.L_x_3257:
[----:B-1----:R-:W-:Y:S01]  /*6a50*/  FMUL.FTZ R3, R10, UR10 ;  /* 0x0000000a0a037c20 */ /* 0x002fe20008410000 */
[----:B------:R-:W-:Y:S01]  /*6a60*/  FMUL.FTZ R72, R72, UR10 ;  /* 0x0000000a48487c20 */ /* 0x000fe20008410000 */
[----:B------:R-:W-:Y:S02]  /*6a70*/  SHF.L.U32 R11, R11, 0x10, RZ ;  /* 0x000000100b0b7819 */ /* 0x000fe400000006ff */
[----:B------:R-:W-:Y:S01]  /*6a80*/  FFMA.FTZ R0, R20, R3, R22 ;  /* 0x0000000314007223 */ /* 0x000fe20000010016 */
        /* <DEDUP_REMOVED lines=13> */
.L_x_3259:
        /* <DEDUP_REMOVED lines=14> */
.L_x_3261:
[----:B------:R-:W-:Y:S05]  /*6c40*/  BSYNC B0 ;  /* 0x0000000000007941 */ /* 0x000fea0003800000 */
.L_x_3260:
[C---:B------:R-:W-:Y:S01]  /*6c50*/  IADD3 R40, R2.reuse, 0xd0, RZ ;  /* 0x000000d002287810 */ /* 0x040fe20007ffe0ff */
[----:B------:R-:W-:Y:S01]  /*6c60*/  FADD.FTZ R11, R11, -UR5 ;  /* 0x800000050b0b7e21 */ /* 0x000fe20008010000 */
[----:B0-----:R-:W-:Y:S01]  /*6c70*/  IADD3 R9, R2, 0xe0, RZ ;  /* 0x000000e002097810 */ /* 0x001fe20007ffe0ff */
[----:B------:R-:W-:Y:S01]  /*6c80*/  FADD.FTZ R76, R76, -UR5 ;  /* 0x800000054c4c7e21 */ /* 0x000fe20008010000 */
[----:B-1----:R-:W-:Y:S01]  /*6c90*/  IADD3 R3, R2, 0xf0, RZ ;  /* 0x000000f002037810 */ /* 0x002fe20007ffe0ff */
[----:B------:R-:W-:Y:S01]  /*6ca0*/  IMAD.U32 R10, R12, 0x10000, RZ ;  /* 0x000100000c0a7824 */ /* 0x000fe200078e00ff */
[----:B------:R-:W-:Y:S01]  /*6cb0*/  IADD3 R41, R2, 0xd0, RZ ;  /* 0x000000d002297810 */ /* 0x000fe20007ffe0ff */
[----:B------:R-:W-:Y:S01]  /*6cc0*/  FMUL.FTZ R5, R11, UR10 ;  /* 0x0000000a0b057c20 */ /* 0x000fe20008410000 */
[----:B------:R-:W-:Y:S01]  /*6cd0*/  ISETP.GE.U32.AND P1, PT, R40, UR6, PT ;  /* 0x0000000628007c0c */ /* 0x000fe2000bf26070 */
[----:B------:R-:W-:Y:S01]  /*6ce0*/  FMUL.FTZ R76, R76, UR10 ;  /* 0x0000000a4c4c7c20 */ /* 0x000fe20008410000 */
[----:B------:R-:W-:Y:S01]  /*6cf0*/  ISETP.GE.U32.AND P2, PT, R9, UR6, PT ;  /* 0x0000000609007c0c */ /* 0x000fe2000bf46070 */
[----:B------:R-:W-:Y:S01]  /*6d00*/  IMAD.U32 R66, R66, 0x10000, RZ ;  /* 0x0001000042427824 */ /* 0x000fe200078e00ff */
[----:B------:R-:W-:Y:S01]  /*6d10*/  SHF.R.S32.HI R41, RZ, 0x1f, R41 ;  /* 0x0000001fff297819 */ /* 0x000fe20000011429 */
[----:B------:R-:W-:Y:S01]  /*6d20*/  FADD.FTZ R10, R10, -UR5 ;  /* 0x800000050a0a7e21 */ /* 0x000fe20008010000 */
[----:B------:R-:W-:Y:S01]  /*6d30*/  SHF.R.S32.HI R8, RZ, 0x1f, R9 ;  /* 0x0000001fff087819 */ /* 0x000fe20000011409 */
[----:B------:R-:W-:Y:S01]  /*6d40*/  FFMA.FTZ R12, R20, R5, R22 ;  /* 0x00000005140c7223 */ /* 0x000fe20000010016 */
[----:B------:R-:W-:Y:S01]  /*6d50*/  ISETP.GE.U32.AND P3, PT, R3, UR6, PT ;  /* 0x0000000603007c0c */ /* 0x000fe2000bf66070 */
[----:B------:R-:W-:Y:S01]  /*6d60*/  FFMA.FTZ R39, R21, R76, R23 ;  /* 0x0000004c15277223 */ /* 0x000fe20000010017 */
[----:B------:R-:W-:-:S02]  /*6d70*/  SHF.R.S32.HI R0, RZ, 0x1f, R3 ;  /* 0x0000001fff007819 */ /* 0x000fc40000011403 */
[----:B------:R-:W-:Y:S02]  /*6d80*/  SHF.L.U32 R67, R67, 0x10, RZ ;  /* 0x0000001043437819 */ /* 0x000fe400000006ff */
[----:B------:R-:W-:Y:S02]  /*6d90*/  ISETP.GE.AND.EX P1, PT, R41, UR7, PT, P1 ;  /* 0x0000000729007c0c */ /* 0x000fe4000bf26310 */
[----:B------:R-:W-:Y:S01]  /*6da0*/  ISETP.GE.AND.EX P2, PT, R8, UR7, PT, P2 ;  /* 0x0000000708007c0c */ /* 0x000fe2000bf46320 */
[----:B------:R-:W-:Y:S01]  /*6db0*/  FADD.FTZ R11, R67, -UR5 ;  /* 0x80000005430b7e21 */ /* 0x000fe20008010000 */
[----:B------:R-:W-:Y:S02]  /*6dc0*/  ISETP.GE.AND.EX P3, PT, R0, UR7, PT, P3 ;  /* 0x0000000700007c0c */ /* 0x000fe4000bf66330 */
[----:B------:R-:W-:Y:S02]  /*6dd0*/  SHF.L.U32 R13, R13, 0x10, RZ ;  /* 0x000000100d0d7819 */ /* 0x000fe400000006ff */
[----:B------:R-:W-:-:S02]  /*6de0*/  ISETP.GT.U32.OR P1, PT, R77, 0x2ff, P1 ;  /* 0x000002ff4d00780c */ /* 0x000fc40000f24470 */
[C---:B------:R-:W-:Y:S02]  /*6df0*/  ISETP.GT.U32.OR P2, PT, R77.reuse, 0x2ff, P2 ;  /* 0x000002ff4d00780c */ /* 0x040fe40001744470 */
        /* <DEDUP_REMOVED lines=12> */
.L_x_3262:
        /* <DEDUP_REMOVED lines=14> */
.L_x_3264:
[----:B------:R-:W-:Y:S05]  /*6fa0*/  BSYNC B0 ;  /* 0x0000000000007941 */ /* 0x000fea0003800000 */
.L_x_3263:
        /* <DEDUP_REMOVED lines=17> */
.L_x_3265:
[----:B------:R-:W-:Y:S04]  /*70c0*/  BSSY B0, `(.L_x_3266) ;  /* 0x000000e000007945 */ /* 0x000fe80003800000 */
[----:B------:R-:W-:Y:S05]  /*70d0*/  @P2 BRA `(.L_x_3267) ;  /* 0x0000000000302947 */ /* 0x000fea0003800000 */
[----:B------:R-:W-:Y:S01]  /*70e0*/  ULDC.64 UR12, c[0x0][0x270] ;  /* 0x00009c00000c7ab9 */ /* 0x000fe20000000a00 */
[----:B------:R-:W-:Y:S01]  /*70f0*/  MOV R4, R16 ;  /* 0x0000001000047202 */ /* 0x000fe20000000f00 */
[----:B------:R-:W-:Y:S01]  /*7100*/  IMAD R8, R8, UR12, RZ ;  /* 0x0000000c08087c24 */ /* 0x000fe2000f8e02ff */
[----:B------:R-:W-:Y:S02]  /*7110*/  MOV R5, R19 ;  /* 0x0000001300057202 */ /* 0x000fe40000000f00 */
[----:B------:R-:W-:Y:S01]  /*7120*/  F2FP.BF16.F32.PACK_AB R11, R11, R10 ;  /* 0x0000000a0b0b723e */ /* 0x000fe200000010ff */
[----:B------:R-:W-:-:S04]  /*7130*/  IMAD.WIDE.U32 R4, R9, UR12, R4 ;  /* 0x0000000c09047c25 */ /* 0x000fc8000f8e0004 */
[----:B------:R-:W-:Y:S01]  /*7140*/  IMAD R9, R9, UR13, R8 ;  /* 0x0000000d09097c24 */ /* 0x000fe2000f8e0208 */
[----:B------:R-:W-:Y:S02]  /*7150*/  ULDC.64 UR12, c[0x0][0x210] ;  /* 0x00008400000c7ab9 */ /* 0x000fe40000000a00 */
[----:B0-----:R-:W-:Y:S02]  /*7160*/  LEA R6, P1, R4, UR12, 0x1 ;  /* 0x0000000c04067c11 */ /* 0x001fe4000f8208ff */
[----:B------:R-:W-:-:S04]  /*7170*/  IADD3 R9, R5, R9, RZ ;  /* 0x0000000905097210 */ /* 0x000fc80007ffe0ff */
[----:B------:R-:W-:-:S05]  /*7180*/  LEA.HI.X R7, R4, UR13, R9, 0x1, P1 ;  /* 0x0000000d04077c11 */ /* 0x000fca00088f0c09 */
[----:B------:R1:W-:Y:S02]  /*7190*/  STG.E desc[UR14][R6.64], R11 ;  /* 0x0000000b06007986 */ /* 0x0003e4000c10190e */
.L_x_3267:
[----:B------:R-:W-:Y:S05]  /*71a0*/  BSYNC B0 ;  /* 0x0000000000007941 */ /* 0x000fea0003800000 */
.L_x_3266:
[----:B------:R-:W-:Y:S01]  /*71b0*/  FMUL.FTZ R13, R13, UR10 ;  /* 0x0000000a0d0d7c20 */ /* 0x000fe20008410000 */
[----:B------:R-:W-:Y:S01]  /*71c0*/  FMUL.FTZ R66, R66, UR10 ;  /* 0x0000000a42427c20 */ /* 0x000fe20008410000 */
[----:B------:R-:W-:Y:S01]  /*71d0*/  IMAD.U32 R14, R14, 0x10000, RZ ;  /* 0x000100000e0e7824 */ /* 0x000fe200078e00ff */
        /* <DEDUP_REMOVED lines=14> */
.L_x_3268:
        /* <DEDUP_REMOVED lines=10> */
[----:B01----:R-:W-:Y:S02]  /*7360*/  LEA R6, P1, R4, UR12, 0x1 ;  /* 0x0000000c04067c11 */ /* 0x003fe4000f8208ff */
[----:B------:R-:W-:-:S04]  /*7370*/  IADD3 R3, R5, R3, RZ ;  /* 0x0000000305037210 */ /* 0x000fc80007ffe0ff */
[----:B------:R-:W-:-:S05]  /*7380*/  LEA.HI.X R7, R4, UR13, R3, 0x1, P1 ;  /* 0x0000000d04077c11 */ /* 0x000fca00088f0c03 */
[----:B------:R2:W-:Y:S02]  /*7390*/  STG.E desc[UR14][R6.64], R13 ;  /* 0x0000000d06007986 */ /* 0x0005e4000c10190e */
.L_x_3270:
[----:B------:R-:W-:Y:S05]  /*73a0*/  BSYNC B0 ;  /* 0x0000000000007941 */ /* 0x000fea0003800000 */
.L_x_3269:
[C---:B------:R-:W-:Y:S01]  /*73b0*/  VIADD R9, R2.reuse, 0x110 ;  /* 0x0000011002097836 */ /* 0x040fe20000000000 */
[----:B012---:R-:W-:Y:S01]  /*73c0*/  IADD3 R7, R2, 0x100, RZ ;  /* 0x0000010002077810 */ /* 0x007fe20007ffe0ff */
[----:B------:R-:W-:Y:S01]  /*73d0*/  FADD.FTZ R14, R14, -UR5 ;  /* 0x800000050e0e7e21 */ /* 0x000fe20008010000 */
[----:B------:R-:W-:Y:S01]  /*73e0*/  IADD3 R3, R2, 0x120, RZ ;  /* 0x0000012002037810 */ /* 0x000fe20007ffe0ff */
[----:B------:R-:W-:Y:S01]  /*73f0*/  FADD.FTZ R65, R65, -UR5 ;  /* 0x8000000541417e21 */ /* 0x000fe20008010000 */
[----:B------:R-:W-:Y:S01]  /*7400*/  ISETP.GE.U32.AND P1, PT, R7, UR6, PT ;  /* 0x0000000607007c0c */ /* 0x000fe2000bf26070 */
[----:B------:R-:W-:Y:S01]  /*7410*/  FMUL.FTZ R5, R14, UR10 ;  /* 0x0000000a0e057c20 */ /* 0x000fe20008410000 */
[----:B------:R-:W-:Y:S01]  /*7420*/  ISETP.GE.U32.AND P2, PT, R9, UR6, PT ;  /* 0x0000000609007c0c */ /* 0x000fe2000bf46070 */
[----:B------:R-:W-:Y:S01]  /*7430*/  FMUL.FTZ R6, R65, UR10 ;  /* 0x0000000a41067c20 */ /* 0x000fe20008410000 */
[----:B------:R-:W-:Y:S01]  /*7440*/  SHF.R.S32.HI R4, RZ, 0x1f, R7 ;  /* 0x0000001fff047819 */ /* 0x000fe20000011407 */
[----:B------:R-:W-:Y:S01]  /*7450*/  FFMA.FTZ R12, R20, R5, R22 ;  /* 0x00000005140c7223 */ /* 0x000fe20000010016 */
[----:B------:R-:W-:Y:S01]  /*7460*/  SHF.R.S32.HI R8, RZ, 0x1f, R9 ;  /* 0x0000001fff087819 */ /* 0x000fe20000011409 */
[----:B------:R-:W-:Y:S01]  /*7470*/  FFMA.FTZ R13, R21, R6, R23 ;  /* 0x00000006150d7223 */ /* 0x000fe20000010017 */
[----:B------:R-:W-:-:S02]  /*7480*/  ISETP.GE.U32.AND P3, PT, R3, UR6, PT ;  /* 0x0000000603007c0c */ /* 0x000fc4000bf66070 */
        /* <DEDUP_REMOVED lines=24> */
.L_x_3271:
[----:B------:R-:W-:Y:S04]  /*7610*/  BSSY B0, `(.L_x_3272) ;  /* 0x000000e000007945 */ /* 0x000fe80003800000 */
[----:B------:R-:W-:Y:S05]  /*7620*/  @P1 BRA `(.L_x_3273) ;  /* 0x0000000000301947 */ /* 0x000fea0003800000 */
[----:B------:R-:W-:Y:S01]  /*7630*/  ULDC.64 UR12, c[0x0][0x270] ;  /* 0x00009c00000c7ab9 */ /* 0x000fe20000000a00 */
[----:B------:R-:W-:Y:S01]  /*7640*/  MOV R5, R19 ;  /* 0x0000001300057202 */ /* 0x000fe20000000f00 */
[----:B------:R-:W-:Y:S01]  /*7650*/  IMAD R6, R4, UR12, RZ ;  /* 0x0000000c04067c24 */ /* 0x000fe2000f8e02ff */
[----:B------:R-:W-:Y:S02]  /*7660*/  MOV R4, R16 ;  /* 0x0000001000047202 */ /* 0x000fe40000000f00 */
[----:B------:R-:W-:-:S03]  /*7670*/  F2FP.BF16.F32.PACK_AB R13, R13, R12 ;  /* 0x0000000c0d0d723e */ /* 0x000fc600000010ff */
[----:B------:R-:W-:-:S04]  /*7680*/  IMAD.WIDE.U32 R4, R7, UR12, R4 ;  /* 0x0000000c07047c25 */ /* 0x000fc8000f8e0004 */
[----:B------:R-:W-:Y:S01]  /*7690*/  IMAD R7, R7, UR13, R6 ;  /* 0x0000000d07077c24 */ /* 0x000fe2000f8e0206 */
[----:B------:R-:W-:Y:S02]  /*76a0*/  ULDC.64 UR12, c[0x0][0x210] ;  /* 0x00008400000c7ab9 */ /* 0x000fe40000000a00 */
[----:B------:R-:W-:Y:S01]  /*76b0*/  LEA R6, P1, R4, UR12, 0x1 ;  /* 0x0000000c04067c11 */ /* 0x000fe2000f8208ff */
[----:B------:R-:W-:-:S05]  /*76c0*/  IMAD.IADD R7, R5, 0x1, R7 ;  /* 0x0000000105077824 */ /* 0x000fca00078e0207 */
[----:B------:R-:W-:-:S05]  /*76d0*/  LEA.HI.X R7, R4, UR13, R7, 0x1, P1 ;  /* 0x0000000d04077c11 */ /* 0x000fca00088f0c07 */
[----:B------:R0:W-:Y:S02]  /*76e0*/  STG.E desc[UR14][R6.64], R13 ;  /* 0x0000000d06007986 */ /* 0x0001e4000c10190e */
.L_x_3273:
[----:B------:R-:W-:Y:S05]  /*76f0*/  BSYNC B0 ;  /* 0x0000000000007941 */ /* 0x000fea0003800000 */
.L_x_3272:
        /* <DEDUP_REMOVED lines=17> */
.L_x_3274:
        /* <DEDUP_REMOVED lines=14> */
.L_x_3276:
[----:B------:R-:W-:Y:S05]  /*78f0*/  BSYNC B0 ;  /* 0x0000000000007941 */ /* 0x000fea0003800000 */
.L_x_3275:
        /* <DEDUP_REMOVED lines=17> */
.L_x_3277:
[----:B------:R-:W-:Y:S04]  /*7a10*/  BSSY B0, `(.L_x_3278) ;  /* 0x000000e000007945 */ /* 0x000fe80003800000 */
[----:B------:R-:W-:Y:S05]  /*7a20*/  @P3 BRA `(.L_x_3279) ;  /* 0x0000000000303947 */ /* 0x000fea0003800000 */
[----:B------:R-:W-:Y:S01]  /*7a30*/  ULDC.64 UR12, c[0x0][0x270] ;  /* 0x00009c00000c7ab9 */ /* 0x000fe20000000a00 */
[----:B------:R-:W-:Y:S01]  /*7a40*/  MOV R4, R16 ;  /* 0x0000001000047202 */ /* 0x000fe20000000f00 */
[----:B------:R-:W-:Y:S01]  /*7a50*/  IMAD.MOV.U32 R5, RZ, RZ, R19 ;  /* 0x000000ffff057224 */ /* 0x000fe200078e0013 */
[----:B------:R-:W-:Y:S01]  /*7a60*/  F2FP.BF16.F32.PACK_AB R9, R9, R8 ;  /* 0x000000080909723e */ /* 0x000fe200000010ff */
[----:B------:R-:W-:Y:S02]  /*7a70*/  IMAD R0, R0, UR12, RZ ;  /* 0x0000000c00007c24 */ /* 0x000fe4000f8e02ff */
[----:B------:R-:W-:-:S04]  /*7a80*/  IMAD.WIDE.U32 R4, R3, UR12, R4 ;  /* 0x0000000c03047c25 */ /* 0x000fc8000f8e0004 */
[----:B------:R-:W-:Y:S01]  /*7a90*/  IMAD R3, R3, UR13, R0 ;  /* 0x0000000d03037c24 */ /* 0x000fe2000f8e0200 */
[----:B------:R-:W-:Y:S02]  /*7aa0*/  ULDC.64 UR12, c[0x0][0x210] ;  /* 0x00008400000c7ab9 */ /* 0x000fe40000000a00 */
[----:B01----:R-:W-:Y:S02]  /*7ab0*/  LEA R6, P1, R4, UR12, 0x1 ;  /* 0x0000000c04067c11 */ /* 0x003fe4000f8208ff */
[----:B------:R-:W-:-:S04]  /*7ac0*/  IADD3 R3, R5, R3, RZ ;  /* 0x0000000305037210 */ /* 0x000fc80007ffe0ff */
[----:B------:R-:W-:-:S05]  /*7ad0*/  LEA.HI.X R7, R4, UR13, R3, 0x1, P1 ;  /* 0x0000000d04077c11 */ /* 0x000fca00088f0c03 */
[----:B------:R2:W-:Y:S02]  /*7ae0*/  STG.E desc[UR14][R6.64], R9 ;  /* 0x0000000906007986 */ /* 0x0005e4000c10190e */
.L_x_3279:
[----:B------:R-:W-:Y:S05]  /*7af0*/  BSYNC B0 ;  /* 0x0000000000007941 */ /* 0x000fea0003800000 */
.L_x_3278:
[C---:B012---:R-:W-:Y:S01]  /*7b00*/  IADD3 R7, R2.reuse, 0x130, RZ ;  /* 0x0000013002077810 */ /* 0x047fe20007ffe0ff */
        /* <DEDUP_REMOVED lines=8> */
[----:B------:R-:W-:Y:S01]  /*7b90*/  IMAD.U32 R27, R27, 0x10000, RZ ;  /* 0x000100001b1b7824 */ /* 0x000fe200078e00ff */
        /* <DEDUP_REMOVED lines=28> */
.L_x_3280:
        /* <DEDUP_REMOVED lines=10> */
[----:B------:R-:W-:Y:S02]  /*7e00*/  LEA R6, P1, R4, UR12, 0x1 ;  /* 0x0000000c04067c11 */ /* 0x000fe4000f8208ff */
[----:B------:R-:W-:-:S04]  /*7e10*/  IADD3 R7, R5, R7, RZ ;  /* 0x0000000705077210 */ /* 0x000fc80007ffe0ff */
[----:B------:R-:W-:-:S05]  /*7e20*/  LEA.HI.X R7, R4, UR13, R7, 0x1, P1 ;  /* 0x0000000d04077c11 */ /* 0x000fca00088f0c07 */
[----:B------:R0:W-:Y:S02]  /*7e30*/  STG.E desc[UR14][R6.64], R25 ;  /* 0x0000001906007986 */ /* 0x0001e4000c10190e */
.L_x_3282:
[----:B------:R-:W-:Y:S05]  /*7e40*/  BSYNC B0 ;  /* 0x0000000000007941 */ /* 0x000fea0003800000 */
.L_x_3281:
        /* <DEDUP_REMOVED lines=17> */
.L_x_3283:
        /* <DEDUP_REMOVED lines=10> */
[----:B0-----:R-:W-:Y:S01]  /*8000*/  LEA R6, P1, R4, UR12, 0x1 ;  /* 0x0000000c04067c11 */ /* 0x001fe2000f8208ff */
[----:B------:R-:W-:-:S05]  /*8010*/  IMAD.IADD R9, R5, 0x1, R9 ;  /* 0x0000000105097824 */ /* 0x000fca00078e0209 */
[----:B------:R-:W-:-:S05]  /*8020*/  LEA.HI.X R7, R4, UR13, R9, 0x1, P1 ;  /* 0x0000000d04077c11 */ /* 0x000fca00088f0c09 */
[----:B------:R1:W-:Y:S02]  /*8030*/  STG.E desc[UR14][R6.64], R11 ;  /* 0x0000000b06007986 */ /* 0x0003e4000c10190e */
.L_x_3285:
[----:B------:R-:W-:Y:S05]  /*8040*/  BSYNC B0 ;  /* 0x0000000000007941 */ /* 0x000fea0003800000 */
.L_x_3284:
[----:B------:R-:W-:Y:S01]  /*8050*/  FMUL.FTZ R27, R27, UR10 ;  /* 0x0000000a1b1b7c20 */ /* 0x000fe20008410000 */
[----:B------:R-:W-:Y:S01]  /*8060*/  FMUL.FTZ R4, R53, UR10 ;  /* 0x0000000a35047c20 */ /* 0x000fe20008410000 */
[----:B------:R-:W-:Y:S02]  /*8070*/  SHF.L.U32 R28, R28, 0x10, RZ ;  /* 0x000000101c1c7819 */ /* 0x000fe400000006ff */
[----:B------:R-:W-:Y:S01]  /*8080*/  SHF.L.U32 R52, R52, 0x10, RZ ;  /* 0x0000001034347819 */ /* 0x000fe200000006ff */
        /* <DEDUP_REMOVED lines=13> */
.L_x_3286:
        /* <DEDUP_REMOVED lines=14> */
.L_x_3288:
[----:B------:R-:W-:Y:S05]  /*8240*/  BSYNC B0 ;  /* 0x0000000000007941 */ /* 0x000fea0003800000 */
.L_x_3287:
[----:B012---:R-:W-:Y:S01]  /*8250*/  SHF.L.U32 R6, R30, 0x10, RZ ;  /* 0x000000101e067819 */ /* 0x007fe200000006ff */
[----:B------:R-:W-:Y:S01]  /*8260*/  VIADD R27, R2, 0x170 ;  /* 0x00000170021b7836 */ /* 0x000fe20000000000 */
        /* <DEDUP_REMOVED lines=16> */
[----:B------:R-:W-:Y:S01]  /*8370*/  IADD3 R7, R2, 0x160, RZ ;  /* 0x0000016002077810 */ /* 0x000fe20007ffe0ff */
[----:B------:R-:W-:Y:S01]  /*8380*/  FADD.FTZ R34, R34, -UR5 ;  /* 0x8000000522227e21 */ /* 0x000fe20008010000 */
        /* <DEDUP_REMOVED lines=16> */
[----:B------:R-:W-:Y:S01]  /*8490*/  SHF.R.S32.HI R4, RZ, 0x1f, R7 ;  /* 0x0000001fff047819 */ /* 0x000fe20000011407 */
[----:B------:R-:W-:Y:S01]  /*84a0*/  FMUL.FTZ R39, R30, UR10 ;  /* 0x0000000a1e277c20 */ /* 0x000fe20008410000 */
[----:B------:R-:W-:Y:S01]  /*84b0*/  SHF.R.S32.HI R29, RZ, 0x1f, R27 ;  /* 0x0000001fff1d7819 */ /* 0x000fe2000001141b */
[----:B------:R-:W-:Y:S01]  /*84c0*/  FMUL.FTZ R41, R32, UR10 ;  /* 0x0000000a20297c20 */ /* 0x000fe20008410000 */
[----:B------:R-:W-:Y:S01]  /*84d0*/  SHF.R.S32.HI R26, RZ, 0x1f, R25 ;  /* 0x0000001fff1a7819 */ /* 0x000fe20000011419 */
[----:B------:R-:W-:Y:S01]  /*84e0*/  FMUL.FTZ R43, R34, UR10 ;  /* 0x0000000a222b7c20 */ /* 0x000fe20008410000 */
[----:B------:R-:W-:Y:S01]  /*84f0*/  SHF.R.S32.HI R15, RZ, 0x1f, R14 ;  /* 0x0000001fff0f7819 */ /* 0x000fe2000001140e */
[----:B------:R-:W-:Y:S01]  /*8500*/  IMAD.U32 R49, R49, 0x10000, RZ ;  /* 0x0001000031317824 */ /* 0x000fe200078e00ff */
[----:B------:R-:W-:Y:S01]  /*8510*/  SHF.R.S32.HI R12, RZ, 0x1f, R13 ;  /* 0x0000001fff0c7819 */ /* 0x000fe2000001140d */
[----:B------:R-:W-:Y:S01]  /*8520*/  FMUL.FTZ R51, R38, UR10 ;  /* 0x0000000a26337c20 */ /* 0x000fe20008410000 */
[----:B------:R-:W-:Y:S01]  /*8530*/  ISETP.GE.AND.EX P6, PT, R4, UR7, PT, P6 ;  /* 0x0000000704007c0c */ /* 0x000fe2000bfc6360 */
[----:B------:R-:W-:Y:S01]  /*8540*/  FMUL.FTZ R52, R52, UR10 ;  /* 0x0000000a34347c20 */ /* 0x000fe20008410000 */
[----:B------:R-:W-:Y:S01]  /*8550*/  ISETP.GE.AND.EX P1, PT, R29, UR7, PT, P1 ;  /* 0x000000071d007c0c */ /* 0x000fe2000bf26310 */
[--C-:B------:R-:W-:Y:S01]  /*8560*/  FFMA.FTZ R30, R20, R3, R22.reuse ;  /* 0x00000003141e7223 */ /* 0x100fe20000010016 */
[----:B------:R-:W-:Y:S01]  /*8570*/  ISETP.GE.AND.EX P2, PT, R26, UR7, PT, P2 ;  /* 0x000000071a007c0c */ /* 0x000fe2000bf46320 */
[C-C-:B------:R-:W-:Y:S01]  /*8580*/  FFMA.FTZ R24, R20.reuse, R9, R22.reuse ;  /* 0x0000000914187223 */ /* 0x140fe20000010016 */
[----:B------:R-:W-:Y:S01]  /*8590*/  ISETP.GE.AND.EX P3, PT, R15, UR7, PT, P3 ;  /* 0x000000070f007c0c */ /* 0x000fe2000bf66330 */
[--C-:B------:R-:W-:Y:S01]  /*85a0*/  FFMA.FTZ R28, R20, R5, R22.reuse ;  /* 0x00000005141c7223 */ /* 0x100fe20000010016 */
[----:B------:R-:W-:Y:S01]  /*85b0*/  ISETP.GE.AND.EX P4, PT, R12, UR7, PT, P4 ;  /* 0x000000070c007c0c */ /* 0x000fe2000bf86340 */
[C-C-:B------:R-:W-:Y:S01]  /*85c0*/  FFMA.FTZ R11, R20.reuse, R11, R22.reuse ;  /* 0x0000000b140b7223 */ /* 0x140fe20000010016 */
[C-C-:B------:R-:W-:Y:S01]  /*85d0*/  FFMA.FTZ R10, R20.reuse, R31, R22.reuse ;  /* 0x0000001f140a7223 */ /* 0x140fe20000010016 */
[C-C-:B------:R-:W-:Y:S01]  /*85e0*/  FFMA.FTZ R0, R20.reuse, R33, R22.reuse ;  /* 0x0000002114007223 */ /* 0x140fe20000010016 */
[C-C-:B------:R-:W-:Y:S01]  /*85f0*/  FFMA.FTZ R3, R20.reuse, R39, R22.reuse ;  /* 0x0000002714037223 */ /* 0x140fe20000010016 */
[C-C-:B------:R-:W-:Y:S01]  /*8600*/  FFMA.FTZ R8, R20.reuse, R41, R22.reuse ;  /* 0x0000002914087223 */ /* 0x140fe20000010016 */
[C-C-:B------:R-:W-:Y:S01]  /*8610*/  FFMA.FTZ R9, R20.reuse, R43, R22.reuse ;  /* 0x0000002b14097223 */ /* 0x140fe20000010016 */
[C---:B------:R-:W-:Y:S01]  /*8620*/  ISETP.GT.U32.OR P6, PT, R77.reuse, 0x2ff, P6 ;  /* 0x000002ff4d00780c */ /* 0x040fe200037c4470 */
[----:B------:R-:W-:Y:S01]  /*8630*/  FFMA.FTZ R20, R20, R51, R22 ;  /* 0x0000003314147223 */ /* 0x000fe20000010016 */
[C---:B------:R-:W-:Y:S01]  /*8640*/  ISETP.GT.U32.OR P1, PT, R77.reuse, 0x2ff, P1 ;  /* 0x000002ff4d00780c */ /* 0x040fe20000f24470 */
[----:B------:R-:W-:Y:S01]  /*8650*/  IMAD.U32 R48, R48, 0x10000, RZ ;  /* 0x0001000030307824 */ /* 0x000fe200078e00ff */
[----:B------:R-:W-:Y:S01]  /*8660*/  ISETP.GT.U32.OR P2, PT, R77, 0x2ff, P2 ;  /* 0x000002ff4d00780c */ /* 0x000fe20001744470 */
[----:B------:R-:W-:Y:S01]  /*8670*/  FADD.FTZ R49, R49, -UR5 ;  /* 0x8000000531317e21 */ /* 0x000fe20008010000 */
[----:B------:R-:W-:Y:S01]  /*8680*/  ISETP.GT.U32.OR P3, PT, R77, 0x2ff, P3 ;  /* 0x000002ff4d00780c */ /* 0x000fe20001f64470 */
[----:B------:R-:W-:Y:S01]  /*8690*/  FFMA.FTZ R31, R21, R52, R23 ;  /* 0x00000034151f7223 */ /* 0x000fe20000010017 */
[----:B------:R-:W-:-:S02]  /*86a0*/  ISETP.GT.U32.OR P4, PT, R77, 0x2ff, P4 ;  /* 0x000002ff4d00780c */ /* 0x000fc40002784470 */
        /* <DEDUP_REMOVED lines=12> */
.L_x_3289:
        /* <DEDUP_REMOVED lines=10> */
[----:B------:R-:W-:Y:S02]  /*8810*/  LEA R6, P6, R4, UR12, 0x1 ;  /* 0x0000000c04067c11 */ /* 0x000fe4000f8c08ff */
[----:B------:R-:W-:-:S04]  /*8820*/  IADD3 R7, R5, R7, RZ ;  /* 0x0000000705077210 */ /* 0x000fc80007ffe0ff */
[----:B------:R-:W-:-:S05]  /*8830*/  LEA.HI.X R7, R4, UR13, R7, 0x1, P6 ;  /* 0x0000000d04077c11 */ /* 0x000fca000b0f0c07 */
[----:B------:R0:W-:Y:S02]  /*8840*/  STG.E desc[UR14][R6.64], R31 ;  /* 0x0000001f06007986 */ /* 0x0001e4000c10190e */
.L_x_3291:
[----:B------:R-:W-:Y:S05]  /*8850*/  BSYNC B0 ;  /* 0x0000000000007941 */ /* 0x000fea0003800000 */
.L_x_3290:
[----:B------:R-:W-:Y:S01]  /*8860*/  FADD.FTZ R48, R48, -UR5 ;  /* 0x8000000530307e21 */ /* 0x000fe20008010000 */
[----:B------:R-:W-:Y:S01]  /*8870*/  FMUL.FTZ R4, R49, UR10 ;  /* 0x0000000a31047c20 */ /* 0x000fe20008410000 */
[----:B------:R-:W-:Y:S01]  /*8880*/  SHF.L.U32 R46, R46, 0x10, RZ ;  /* 0x000000102e2e7819 */ /* 0x000fe200000006ff */
[----:B------:R-:W-:Y:S01]  /*8890*/  FADD.FTZ R47, R47, -UR5 ;  /* 0x800000052f2f7e21 */ /* 0x000fe20008010000 */
[----:B------:R-:W-:Y:S01]  /*88a0*/  FMUL.FTZ R48, R48, UR10 ;  /* 0x0000000a30307c20 */ /* 0x000fe20008410000 */
[----:B0-----:R-:W-:Y:S01]  /*88b0*/  FFMA.FTZ R31, R21, R4, R23 ;  /* 0x00000004151f7223 */ /* 0x001fe20000010017 */
        /* <DEDUP_REMOVED lines=11> */
.L_x_3292:
        /* <DEDUP_REMOVED lines=10> */
[----:B------:R-:W-:Y:S02]  /*8a10*/  LEA R6, P1, R4, UR12, 0x1 ;  /* 0x0000000c04067c11 */ /* 0x000fe4000f8208ff */
[----:B------:R-:W-:-:S04]  /*8a20*/  IADD3 R27, R5, R27, RZ ;  /* 0x0000001b051b7210 */ /* 0x000fc80007ffe0ff */
[----:B------:R-:W-:-:S05]  /*8a30*/  LEA.HI.X R7, R4, UR13, R27, 0x1, P1 ;  /* 0x0000000d04077c11 */ /* 0x000fca00088f0c1b */
[----:B------:R0:W-:Y:S02]  /*8a40*/  STG.E desc[UR14][R6.64], R31 ;  /* 0x0000001f06007986 */ /* 0x0001e4000c10190e */
.L_x_3294:
[----:B------:R-:W-:Y:S05]  /*8a50*/  BSYNC B0 ;  /* 0x0000000000007941 */ /* 0x000fea0003800000 */
.L_x_3293:
        /* <DEDUP_REMOVED lines=14> */
.L_x_3295:
        /* <DEDUP_REMOVED lines=14> */
.L_x_3297:
[----:B------:R-:W-:Y:S05]  /*8c20*/  BSYNC B0 ;  /* 0x0000000000007941 */ /* 0x000fea0003800000 */
.L_x_3296:
[----:B------:R-:W-:Y:S01]  /*8c30*/  FMUL.FTZ R46, R46, UR10 ;  /* 0x0000000a2e2e7c20 */ /* 0x000fe20008410000 */
        /* <DEDUP_REMOVED lines=12> */
.L_x_3298:
        /* <DEDUP_REMOVED lines=9> */
[----:B------:R-:W-:-:S03]  /*8d90*/  ULDC.64 UR12, c[0x0][0x210] ;  /* 0x00008400000c7ab9 */ /* 0x000fc60000000a00 */
[----:B------:R-:W-:Y:S01]  /*8da0*/  IMAD.IADD R15, R5, 0x1, R15 ;  /* 0x00000001050f7824 */ /* 0x000fe200078e020f */
[----:B01----:R-:W-:-:S04]  /*8db0*/  LEA R6, P1, R4, UR12, 0x1 ;  /* 0x0000000c04067c11 */ /* 0x003fc8000f8208ff */
[----:B------:R-:W-:-:S05]  /*8dc0*/  LEA.HI.X R7, R4, UR13, R15, 0x1, P1 ;  /* 0x0000000d04077c11 */ /* 0x000fca00088f0c0f */
[----:B------:R2:W-:Y:S04]  /*8dd0*/  STG.E desc[UR14][R6.64], R11 ;  /* 0x0000000b06007986 */ /* 0x0005e8000c10190e */
.L_x_3300:
[----:B------:R-:W-:Y:S05]  /*8de0*/  BSYNC B0 ;  /* 0x0000000000007941 */ /* 0x000fea0003800000 */
.L_x_3299:
[----:B--2---:R-:W-:Y:S01]  /*8df0*/  FFMA.FTZ R11, R21, R46, R23 ;  /* 0x0000002e150b7223 */ /* 0x004fe20000010017 */
        /* <DEDUP_REMOVED lines=11> */
.L_x_3301:
        /* <DEDUP_REMOVED lines=14> */
.L_x_3303:
[----:B------:R-:W-:Y:S05]  /*8f90*/  BSYNC B0 ;  /* 0x0000000000007941 */ /* 0x000fea0003800000 */
.L_x_3302:
[----:B------:R-:W-:Y:S01]  /*8fa0*/  PRMT R4, R35, 0x7632, R4 ;  /* 0x0000763223047816 */ /* 0x000fe20000000004 */
[----:B------:R-:W-:Y:S01]  /*8fb0*/  VIADD R12, R2, 0x1e0 ;  /* 0x000001e0020c7836 */ /* 0x000fe20000000000 */
[----:B------:R-:W-:Y:S02]  /*8fc0*/  PRMT R10, R36, 0x7632, R10 ;  /* 0x00007632240a7816 */ /* 0x000fe4000000000a */
[----:B------:R-:W-:Y:S02]  /*8fd0*/  PRMT R22, R37, 0x7632, R22 ;  /* 0x0000763225167816 */ /* 0x000fe40000000016 */
        /* <DEDUP_REMOVED lines=8> */
[----:B--2---:R-:W-:Y:S01]  /*9060*/  IADD3 R11, R2, 0x1b0, RZ ;  /* 0x000001b0020b7810 */ /* 0x004fe20007ffe0ff */
[----:B-1----:R-:W-:Y:S01]  /*9070*/  FADD.FTZ R27, R22, -UR5 ;  /* 0x80000005161b7e21 */ /* 0x002fe20008010000 */
[C---:B------:R-:W-:Y:S01]  /*9080*/  IADD3 R25, R2.reuse, 0x1c0, RZ ;  /* 0x000001c002197810 */ /* 0x040fe20007ffe0ff */
[----:B------:R-:W-:Y:S01]  /*9090*/  FADD.FTZ R45, R45, -UR5 ;  /* 0x800000052d2d7e21 */ /* 0x000fe20008010000 */
[----:B------:R-:W-:Y:S01]  /*90a0*/  IADD3 R15, R2, 0x1d0, RZ ;  /* 0x000001d0020f7810 */ /* 0x000fe20007ffe0ff */
[----:B------:R-:W-:Y:S01]  /*90b0*/  FMUL.FTZ R44, R44, UR10 ;  /* 0x0000000a2c2c7c20 */ /* 0x000fe20008410000 */
[----:B0-----:R-:W-:Y:S01]  /*90c0*/  IADD3 R6, R2, 0x1f0, RZ ;  /* 0x000001f002067810 */ /* 0x001fe20007ffe0ff */
        /* <DEDUP_REMOVED lines=10> */
[C---:B------:R-:W-:Y:S01]  /*9170*/  FFMA.FTZ R27, R21.reuse, R10, R23 ;  /* 0x0000000a151b7223 */ /* 0x040fe20000010017 */
[----:B------:R-:W-:Y:S01]  /*9180*/  SHF.R.S32.HI R29, RZ, 0x1f, R11 ;  /* 0x0000001fff1d7819 */ /* 0x000fe2000001140b */
[C---:B------:R-:W-:Y:S01]  /*9190*/  FFMA.FTZ R22, R21.reuse, R22, R23 ;  /* 0x0000001615167223 */ /* 0x040fe20000010017 */
[----:B------:R-:W-:Y:S01]  /*91a0*/  SHF.R.S32.HI R26, RZ, 0x1f, R25 ;  /* 0x0000001fff1a7819 */ /* 0x000fe20000011419 */
[C---:B------:R-:W-:Y:S01]  /*91b0*/  FFMA.FTZ R13, R21.reuse, R30, R23 ;  /* 0x0000001e150d7223 */ /* 0x040fe20000010017 */
[----:B------:R-:W-:Y:S01]  /*91c0*/  SHF.R.S32.HI R24, RZ, 0x1f, R15 ;  /* 0x0000001fff187819 */ /* 0x000fe2000001140f */
[----:B------:R-:W-:Y:S01]  /*91d0*/  FFMA.FTZ R21, R21, R4, R23 ;  /* 0x0000000415157223 */ /* 0x000fe20000010017 */
[----:B------:R-:W-:-:S02]  /*91e0*/  SHF.R.S32.HI R14, RZ, 0x1f, R12 ;  /* 0x0000001fff0e7819 */ /* 0x000fc4000001140c */
[----:B------:R-:W-:Y:S02]  /*91f0*/  SHF.R.S32.HI R7, RZ, 0x1f, R6 ;  /* 0x0000001fff077819 */ /* 0x000fe40000011406 */
[----:B------:R-:W-:Y:S02]  /*9200*/  ISETP.GE.AND.EX P6, PT, R29, UR7, PT, P6 ;  /* 0x000000071d007c0c */ /* 0x000fe4000bfc6360 */
[----:B------:R-:W-:Y:S02]  /*9210*/  ISETP.GE.AND.EX P1, PT, R26, UR7, PT, P1 ;  /* 0x000000071a007c0c */ /* 0x000fe4000bf26310 */
[----:B------:R-:W-:Y:S02]  /*9220*/  ISETP.GE.AND.EX P2, PT, R24, UR7, PT, P2 ;  /* 0x0000000718007c0c */ /* 0x000fe4000bf46320 */
[----:B------:R-:W-:Y:S02]  /*9230*/  ISETP.GE.AND.EX P3, PT, R14, UR7, PT, P3 ;  /* 0x000000070e007c0c */ /* 0x000fe4000bf66330 */
[----:B------:R-:W-:-:S02]  /*9240*/  ISETP.GE.AND.EX P4, PT, R7, UR7, PT, P4 ;  /* 0x0000000707007c0c */ /* 0x000fc4000bf86340 */
[C---:B------:R-:W-:Y:S02]  /*9250*/  ISETP.GT.U32.OR P6, PT, R77.reuse, 0x2ff, P6 ;  /* 0x000002ff4d00780c */ /* 0x040fe400037c4470 */
[C---:B------:R-:W-:Y:S02]  /*9260*/  ISETP.GT.U32.OR P1, PT, R77.reuse, 0x2ff, P1 ;  /* 0x000002ff4d00780c */ /* 0x040fe40000f24470 */
[C---:B------:R-:W-:Y:S02]  /*9270*/  ISETP.GT.U32.OR P2, PT, R77.reuse, 0x2ff, P2 ;  /* 0x000002ff4d00780c */ /* 0x040fe40001744470 */
        /* <DEDUP_REMOVED lines=13> */
.L_x_3304:
        /* <DEDUP_REMOVED lines=14> */
.L_x_3306:
[----:B------:R-:W-:Y:S05]  /*9430*/  BSYNC B0 ;  /* 0x0000000000007941 */ /* 0x000fea0003800000 */
.L_x_3305:
[----:B------:R-:W-:Y:S05]  /*9440*/  @!P5 BRA `(.L_x_3307) ;  /* 0x000000000028d947 */ /* 0x000fea0003800000 */
        /* <DEDUP_REMOVED lines=10> */
.L_x_3307:
        /* <DEDUP_REMOVED lines=14> */
.L_x_3309:
[----:B------:R-:W-:Y:S05]  /*95d0*/  BSYNC B0 ;  /* 0x0000000000007941 */ /* 0x000fea0003800000 */
.L_x_3308:
[----:B------:R-:W-:Y:S05]  /*95e0*/  @!P5 BRA `(.L_x_3310) ;  /* 0x000000000028d947 */ /* 0x000fea0003800000 */
[----:B------:R-:W-:Y:S01]  /*95f0*/  FMUL.FTZ R0, R8, -1.4426950216293334961 ;  /* 0xbfb8aa3b08007820 */ /* 0x000fe20000410000 */
[----:B------:R-:W-:-:S05]  /*9600*/  FMUL.FTZ R4, R27, -1.4426950216293334961 ;  /* 0xbfb8aa3b1b047820 */ /* 0x000fca0000410000 */
[----:B------:R-:W1:Y:S08]  /*9610*/  MUFU.EX2 R0, R0 ;  /* 0x0000000000007308 */ /* 0x000e700000000800 */
[----:B------:R-:W2:Y:S01]  /*9620*/  MUFU.EX2 R4, R4 ;  /* 0x0000000400047308 */ /* 0x000ea20000000800 */
[----:B-1----:R-:W-:-:S07]  /*9630*/  FADD.FTZ R3, R0, 1 ;  /* 0x3f80000000037421 */ /* 0x002fce0000010000 */
[----:B------:R-:W1:Y:S01]  /*9640*/  MUFU.RCP R3, R3 ;  /* 0x0000000300037308 */ /* 0x000e620000001000 */
[----:B--2---:R-:W-:-:S07]  /*9650*/  FADD.FTZ R5, R4, 1 ;  /* 0x3f80000004057421 */ /* 0x004fce0000010000 */
[----:B0-----:R-:W0:Y:S01]  /*9660*/  MUFU.RCP R10, R5 ;  /* 0x00000005000a7308 */ /* 0x001e220000001000 */
[----:B-1----:R-:W-:Y:S01]  /*9670*/  FMUL.FTZ R8, R8, R3 ;  /* 0x0000000308087220 */ /* 0x002fe20000410000 */
[----:B0-----:R-:W-:-:S07]  /*9680*/  FMUL.FTZ R27, R27, R10 ;  /* 0x0000000a1b1b7220 */ /* 0x001fce0000410000 */
.L_x_3310:
[----:B------:R-:W-:Y:S04]  /*9690*/  BSSY B0, `(.L_x_3311) ;  /* 0x000000e000007945 */ /* 0x000fe80003800000 */
[----:B------:R-:W-:Y:S05]  /*96a0*/  @P2 BRA `(.L_x_3312) ;  /* 0x0000000000302947 */ /* 0x000fea0003800000 */
[----:B------:R-:W-:Y:S01]  /*96b0*/  ULDC.64 UR6, c[0x0][0x270] ;  /* 0x00009c0000067ab9 */ /* 0x000fe20000000a00 */
[----:B------:R-:W-:Y:S01]  /*96c0*/  MOV R4, R16 ;  /* 0x0000001000047202 */ /* 0x000fe20000000f00 */
[----:B------:R-:W-:Y:S01]  /*96d0*/  IMAD.MOV.U32 R5, RZ, RZ, R19 ;  /* 0x000000ffff057224 */ /* 0x000fe200078e0013 */
[----:B------:R-:W-:Y:S01]  /*96e0*/  F2FP.BF16.F32.PACK_AB R27, R27, R8 ;  /* 0x000000081b1b723e */ /* 0x000fe200000010ff */
[----:B------:R-:W-:Y:S02]  /*96f0*/  IMAD R24, R24, UR6, RZ ;  /* 0x0000000618187c24 */ /* 0x000fe4000f8e02ff */
[----:B01----:R-:W-:-:S04]  /*9700*/  IMAD.WIDE.U32 R10, R15, UR6, R4 ;  /* 0x000000060f0a7c25 */ /* 0x003fc8000f8e0004 */
[----:B------:R-:W-:Y:S01]  /*9710*/  IMAD R15, R15, UR7, R24 ;  /* 0x000000070f0f7c24 */ /* 0x000fe2000f8e0218 */
[----:B------:R-:W-:Y:S02]  /*9720*/  ULDC.64 UR6, c[0x0][0x210] ;  /* 0x0000840000067ab9 */ /* 0x000fe40000000a00 */
[----:B------:R-:W-:Y:S02]  /*9730*/  LEA R4, P1, R10, UR6, 0x1 ;  /* 0x000000060a047c11 */ /* 0x000fe4000f8208ff */
[----:B------:R-:W-:-:S04]  /*9740*/  IADD3 R15, R11, R15, RZ ;  /* 0x0000000f0b0f7210 */ /* 0x000fc80007ffe0ff */
[----:B------:R-:W-:-:S05]  /*9750*/  LEA.HI.X R5, R10, UR7, R15, 0x1, P1 ;  /* 0x000000070a057c11 */ /* 0x000fca00088f0c0f */
[----:B------:R2:W-:Y:S02]  /*9760*/  STG.E desc[UR14][R4.64], R27 ;  /* 0x0000001b04007986 */ /* 0x0005e4000c10190e */
.L_x_3312:
[----:B------:R-:W-:Y:S05]  /*9770*/  BSYNC B0 ;  /* 0x0000000000007941 */ /* 0x000fea0003800000 */
.L_x_3311:
[----:B------:R-:W-:Y:S05]  /*9780*/  @!P5 BRA `(.L_x_3313) ;  /* 0x000000000028d947 */ /* 0x000fea0003800000 */
[----:B------:R-:W-:Y:S01]  /*9790*/  FMUL.FTZ R0, R9, -1.4426950216293334961 ;  /* 0xbfb8aa3b09007820 */ /* 0x000fe20000410000 */
[----:B--2---:R-:W-:-:S05]  /*97a0*/  FMUL.FTZ R5, R22, -1.4426950216293334961 ;  /* 0xbfb8aa3b16057820 */ /* 0x004fca0000410000 */
        /* <DEDUP_REMOVED lines=8> */
.L_x_3313:
[----:B------:R-:W-:Y:S04]  /*9830*/  BSSY B0, `(.L_x_3314) ;  /* 0x000000e000007945 */ /* 0x000fe80003800000 */
[----:B------:R-:W-:Y:S05]  /*9840*/  @P3 BRA `(.L_x_3315) ;  /* 0x0000000000303947 */ /* 0x000fea0003800000 */
[----:B------:R-:W-:Y:S01]  /*9850*/  ULDC.64 UR6, c[0x0][0x270] ;  /* 0x00009c0000067ab9 */ /* 0x000fe20000000a00 */
[----:B--2---:R-:W-:Y:S01]  /*9860*/  MOV R4, R16 ;  /* 0x0000001000047202 */ /* 0x004fe20000000f00 */
[----:B-1----:R-:W-:Y:S01]  /*9870*/  IMAD R3, R14, UR6, RZ ;  /* 0x000000060e037c24 */ /* 0x002fe2000f8e02ff */
[----:B------:R-:W-:Y:S02]  /*9880*/  MOV R5, R19 ;  /* 0x0000001300057202 */ /* 0x000fe40000000f00 */
[----:B------:R-:W-:Y:S01]  /*9890*/  F2FP.BF16.F32.PACK_AB R9, R22, R9 ;  /* 0x000000091609723e */ /* 0x000fe200000010ff */
[C---:B------:R-:W-:Y:S02]  /*98a0*/  IMAD R3, R12.reuse, UR7, R3 ;  /* 0x000000070c037c24 */ /* 0x040fe4000f8e0203 */
[----:B0-----:R-:W-:Y:S01]  /*98b0*/  IMAD.WIDE.U32 R10, R12, UR6, R4 ;  /* 0x000000060c0a7c25 */ /* 0x001fe2000f8e0004 */
[----:B------:R-:W-:Y:S02]  /*98c0*/  ULDC.64 UR6, c[0x0][0x210] ;  /* 0x0000840000067ab9 */ /* 0x000fe40000000a00 */
[----:B------:R-:W-:-:S02]  /*98d0*/  LEA R4, P1, R10, UR6, 0x1 ;  /* 0x000000060a047c11 */ /* 0x000fc4000f8208ff */
[----:B------:R-:W-:-:S04]  /*98e0*/  IADD3 R3, R11, R3, RZ ;  /* 0x000000030b037210 */ /* 0x000fc80007ffe0ff */
[----:B------:R-:W-:-:S05]  /*98f0*/  LEA.HI.X R5, R10, UR7, R3, 0x1, P1 ;  /* 0x000000070a057c11 */ /* 0x000fca00088f0c03 */
[----:B------:R3:W-:Y:S02]  /*9900*/  STG.E desc[UR14][R4.64], R9 ;  /* 0x0000000904007986 */ /* 0x0007e4000c10190e */
.L_x_3315:
[----:B------:R-:W-:Y:S05]  /*9910*/  BSYNC B0 ;  /* 0x0000000000007941 */ /* 0x000fea0003800000 */
.L_x_3314:
[----:B------:R-:W-:Y:S05]  /*9920*/  @!P5 BRA `(.L_x_3316) ;  /* 0x000000000028d947 */ /* 0x000fea0003800000 */
[----:B------:R-:W-:Y:S01]  /*9930*/  FMUL.FTZ R0, R20, -1.4426950216293334961 ;  /* 0xbfb8aa3b14007820 */ /* 0x000fe20000410000 */
[----:B--23--:R-:W-:-:S05]  /*9940*/  FMUL.FTZ R4, R13, -1.4426950216293334961 ;  /* 0xbfb8aa3b0d047820 */ /* 0x00cfca0000410000 */
[----:B------:R-:W1:Y:S08]  /*9950*/  MUFU.EX2 R0, R0 ;  /* 0x0000000000007308 */ /* 0x000e700000000800 */
[----:B------:R-:W2:Y:S01]  /*9960*/  MUFU.EX2 R4, R4 ;  /* 0x0000000400047308 */ /* 0x000ea20000000800 */
[----:B-1----:R-:W-:-:S07]  /*9970*/  FADD.FTZ R3, R0, 1 ;  /* 0x3f80000000037421 */ /* 0x002fce0000010000 */
[----:B------:R-:W1:Y:S01]  /*9980*/  MUFU.RCP R3, R3 ;  /* 0x0000000300037308 */ /* 0x000e620000001000 */
[----:B--2---:R-:W-:-:S07]  /*9990*/  FADD.FTZ R5, R4, 1 ;  /* 0x3f80000004057421 */ /* 0x004fce0000010000 */
[----:B------:R-:W2:Y:S01]  /*99a0*/  MUFU.RCP R8, R5 ;  /* 0x0000000500087308 */ /* 0x000ea20000001000 */
[----:B-1----:R-:W-:Y:S01]  /*99b0*/  FMUL.FTZ R20, R20, R3 ;  /* 0x0000000314147220 */ /* 0x002fe20000410000 */
[----:B--2---:R-:W-:-:S07]  /*99c0*/  FMUL.FTZ R13, R13, R8 ;  /* 0x000000080d0d7220 */ /* 0x004fce0000410000 */
.L_x_3316:
        /* <DEDUP_REMOVED lines=9> */
[----:B--23--:R-:W-:Y:S02]  /*9a60*/  LEA R4, P1, R16, UR6, 0x1 ;  /* 0x0000000610047c11 */ /* 0x00cfe4000f8208ff */
[----:B------:R-:W-:-:S04]  /*9a70*/  IADD3 R7, R17, R7, RZ ;  /* 0x0000000711077210 */ /* 0x000fc80007ffe0ff */
[----:B------:R-:W-:-:S05]  /*9a80*/  LEA.HI.X R5, R16, UR7, R7, 0x1, P1 ;  /* 0x0000000710057c11 */ /* 0x000fca00088f0c07 */
[----:B------:R4:W-:Y:S02]  /*9a90*/  STG.E desc[UR14][R4.64], R13 ;  /* 0x0000000d04007986 */ /* 0x0009e4000c10190e */
.L_x_3318:
[----:B------:R-:W-:Y:S05]  /*9aa0*/  BSYNC B0 ;  /* 0x0000000000007941 */ /* 0x000fea0003800000 */
.L_x_3317:
[----:B------:R-:W-:Y:S01]  /*9ab0*/  ULDC UR5, c[0x0][0x10] ;  /* 0x0000040000057ab9 */ /* 0x000fe20000000800 */
[----:B------:R-:W-:Y:S02]  /*9ac0*/  UIADD3 UR4, UR4, 0x1, URZ ;  /* 0x0000000104047890 */ /* 0x000fe4000fffe03f */
[----:B------:R-:W-:-:S04]  /*9ad0*/  UIADD3 UR9, UR5, UR9, URZ ;  /* 0x0000000905097290 */ /* 0x000fc8000fffe03f */
[----:B------:R-:W-:-:S06]  /*9ae0*/  UISETP.GE.AND UP0, UPT, UR9, UR8, UPT ;  /* 0x000000080900728c */ /* 0x000fcc000bf06270 */
[----:B------:R-:W-:-:S13]  /*9af0*/  PLOP3.LUT P1, PT, PT, PT, UP0, 0x80, 0x0 ;  /* 0x000000000000781c */ /* 0x000fda0003f2f008 */
[----:B------:R-:W-:Y:S05]  /*9b00*/  @!P1 BRA `(.L_x_3319) ;  /* 0xffffff6400d09947 */ /* 0x000fea000383ffff */
[----:B------:R-:W-:Y:S05]  /*9b10*/  EXIT ;  /* 0x000000000000794d */ /* 0x000fea0003800000 */
.L_x_3320:
        /* <DEDUP_REMOVED lines=14> */
.L_x_5153:


//--------------------- .text._Z35group_norm_nhwc_fwd_one_pass_kernelI11Bf16IOBf16WLi64ELi96ELi768EEv26Group_norm_nhwc_fwd_params --------------------------
	.section	.text._Z35group_norm_nhwc_fwd_one_pass_kernelI11Bf16IOBf16WLi64ELi96ELi768EEv26Group_norm_nhwc_fwd_params,"ax",@progbits
	.align	128
        .global         _Z35group_norm_nhwc_fwd_one_pass_kernelI11Bf16IOBf16WLi64ELi96ELi768EEv26Group_norm_nhwc_fwd_params
        .type           _Z35group_norm_nhwc_fwd_one_pass_kernelI11Bf16IOBf16WLi64ELi96ELi768EEv26Group_norm_nhwc_fwd_params,@function
        .size           _Z35group_norm_nhwc_fwd_one_pass_kernelI11Bf16IOBf16WLi64ELi96ELi768EEv26Group_norm_nhwc_fwd_params,(.L_x_5154 - _Z35group_norm_nhwc_fwd_one_pass_kernelI11Bf16IOBf16WLi64ELi96ELi768EEv26Group_norm_nhwc_fwd_params)
        .other          _Z35group_norm_nhwc_fwd_one_pass_kernelI11Bf16IOBf16WLi64ELi96ELi768EEv26Group_norm_nhwc_fwd_params,@"STO_CUDA_ENTRY STV_DEFAULT"
_Z35group_norm_nhwc_fwd_one_pass_kernelI11Bf16IOBf16WLi64ELi96ELi768EEv26Group_norm_nhwc_fwd_params:
.text._Z35group_norm_nhwc_fwd_one_pass_kernelI11Bf16IOBf16WLi64ELi96ELi768EEv26Group_norm_nhwc_fwd_params:
        /* <DEDUP_REMOVED lines=34> */
.L_x_3342:
[----:B0-----:R-:W0:Y:S01]  /*0220*/  LDC R12, c[0x0][0x288] ;  /* 0x0000a200ff0c7b82 */ /* 0x001e220000000800 */
[----:B------:R-:W-:Y:S01]  /*0230*/  ULDC.64 UR14, c[0x0][0x278] ;  /* 0x00009e00000e7ab9 */ /* 0x000fe20000000a00 */
[----:B-1----:R-:W-:Y:S01]  /*0240*/  SHF.R.S32.HI R17, RZ, 0x1f, R29 ;  /* 0x0000001fff117819 */ /* 0x002fe2000001141d */
[----:B------:R-:W-:Y:S01]  /*0250*/  ULDC.64 UR12, c[0x0][0x280] ;  /* 0x0000a000000c7ab9 */ /* 0x000fe20000000a00 */
[----:B------:R-:W-:Y:S02]  /*0260*/  SHF.R.S32.HI R13, RZ, 0x1f, R33 ;  /* 0x0000001fff0d7819 */ /* 0x000fe40000011421 */
[----:B------:R-:W-:Y:S02]  /*0270*/  SHF.R.S32.HI R19, RZ, 0x1f, R27 ;  /* 0x0000001fff137819 */ /* 0x000fe4000001141b */
[----:B--2---:R-:W1:Y:S01]  /*0280*/  @P0 LDC.64 R10, c[0x0][0x270] ;  /* 0x00009c00ff0a0b82 */ /* 0x004e620000000a00 */
        /* <DEDUP_REMOVED lines=216> */
.L_x_3322:
[----:B------:R-:W-:Y:S05]  /*1010*/  BSYNC B0 ;  /* 0x0000000000007941 */ /* 0x000fea0003800000 */
.L_x_3321:
        /* <DEDUP_REMOVED lines=29> */
.L_x_3325:
[----:B-1----:R-:W2:Y:S04]  /*11f0*/  LDG.E.STRONG.GPU R10, desc[UR8][R8.64] ;  /* 0x00000008080a7981 */ /* 0x002ea8000c1ef900 */
[----:B--2---:R-:W-:Y:S01]  /*1200*/  CCTL.IVALL ;  /* 0x00000000ff00798f */ /* 0x004fe20002000000 */
[----:B------:R-:W-:Y:S05]  /*1210*/  YIELD ;  /* 0x0000000000007946 */ /* 0x000fea0003800000 */
[----:B------:R-:W-:-:S13]  /*1220*/  ISETP.NE.AND P1, PT, R10, R13, PT ;  /* 0x0000000d0a00720c */ /* 0x000fda0003f25270 */
[----:B------:R-:W-:Y:S05]  /*1230*/  @P1 BRA `(.L_x_3325) ;  /* 0xfffffffc00ec1947 */ /* 0x000fea000383ffff */
.L_x_3324:
        /* <DEDUP_REMOVED lines=11> */
.L_x_3327:
        /* <DEDUP_REMOVED lines=63> */
.L_x_3326:
        /* <DEDUP_REMOVED lines=19> */
.L_x_3329:
[----:B------:R-:W-:Y:S05]  /*1810*/  BSYNC B0 ;  /* 0x0000000000007941 */ /* 0x000fea0003800000 */
.L_x_3328:
        /* <DEDUP_REMOVED lines=32> */
.L_x_3323:
        /* <DEDUP_REMOVED lines=8> */
[----:B------:R-:W3:Y:S08]  /*1aa0*/  LDC.64 R12, c[0x0][0x228] ;  /* 0x00008a00ff0c7b82 */ /* 0x000ef00000000a00 */
[----:B-1----:R-:W1:Y:S08]  /*1ab0*/  LDC.64 R10, c[0x0][0x230] ;  /* 0x00008c00ff0a7b82 */ /* 0x002e700000000a00 */
[----:B------:R-:W4:Y:S01]  /*1ac0*/  @!P1 LDC.64 R14, c[0x0][0x218] ;  /* 0x00008600ff0e9b82 */ /* 0x000f220000000a00 */
[----:B--2---:R-:W-:-:S03]  /*1ad0*/  ULEA UR5, UR6, UR5, 0x18 ;  /* 0x0000000506057291 */ /* 0x004fc6000f8ec03f */
[----:B------:R-:W-:Y:S02]  /*1ae0*/  ULDC UR6, c[0x0][0x2a4] ;  /* 0x0000a90000067ab9 */ /* 0x000fe40000000800 */
[----:B------:R-:W-:Y:S01]  /*1af0*/  @!P1 FMUL.FTZ R9, R21, UR6 ;  /* 0x0000000615099c20 */ /* 0x000fe20008410000 */
[----:B------:R-:W-:Y:S01]  /*1b00*/  @!P1 FMUL.FTZ R8, R20, UR6 ;  /* 0x0000000614089c20 */ /* 0x000fe20008410000 */
[C---:B---3--:R-:W-:Y:S02]  /*1b10*/  IMAD.WIDE R12, R19.reuse, 0x2, R12 ;  /* 0x00000002130c7825 */ /* 0x048fe400078e020c */
[----:B------:R-:W-:Y:S02]  /*1b20*/  @!P2 STS.64 [UR5+0xe0], R20 ;  /* 0x0000e014ff00a988 */ /* 0x000fe40008000a05 */
[----:B-1----:R-:W-:-:S04]  /*1b30*/  IMAD.WIDE R18, R19, 0x2, R10 ;  /* 0x0000000213127825 */ /* 0x002fc800078e020a */
[----:B----4-:R-:W-:-:S05]  /*1b40*/  @!P1 IMAD.WIDE R14, R31, 0x8, R14 ;  /* 0x000000081f0e9825 */ /* 0x010fca00078e020e */
[----:B------:R1:W-:Y:S01]  /*1b50*/  @!P1 STG.E.64 desc[UR8][R14.64], R8 ;  /* 0x000000080e009986 */ /* 0x0003e2000c101b08 */
[----:B------:R-:W-:Y:S06]  /*1b60*/  BAR.SYNC.DEFER_BLOCKING 0x0 ;  /* 0x0000000000007b1d */ /* 0x000fec0000010000 */
[----:B------:R-:W2:Y:S04]  /*1b70*/  LDG.E.U16 R17, desc[UR8][R12.64+0x2] ;  /* 0x000002080c117981 */ /* 0x000ea8000c1e1500 */
[----:B------:R-:W3:Y:S04]  /*1b80*/  LDG.E.U16 R22, desc[UR8][R18.64+0x2] ;  /* 0x0000020812167981 */ /* 0x000ee8000c1e1500 */
[----:B------:R4:W5:Y:S04]  /*1b90*/  LDG.E.U16 R23, desc[UR8][R12.64] ;  /* 0x000000080c177981 */ /* 0x000968000c1e1500 */
[----:B------:R0:W5:Y:S01]  /*1ba0*/  LDG.E.U16 R32, desc[UR8][R18.64] ;  /* 0x0000000812207981 */ /* 0x000162000c1e1500 */
[----:B-1----:R-:W-:-:S02]  /*1bb0*/  PRMT R15, R6, 0x7632, R15 ;  /* 0x00007632060f7816 */ /* 0x002fc4000000000f */
[----:B------:R-:W-:Y:S01]  /*1bc0*/  ISETP.NE.AND P4, PT, RZ, UR10, PT ;  /* 0x0000000aff007c0c */ /* 0x000fe2000bf85270 */
[----:B------:R-:W1:Y:S01]  /*1bd0*/  LDS.64 R10, [UR5+0xe0] ;  /* 0x0000e005ff0a7984 */ /* 0x000e620008000a00 */
[----:B------:R-:W-:Y:S02]  /*1be0*/  SHF.L.U32 R15, R15, 0x10, RZ ;  /* 0x000000100f0f7819 */ /* 0x000fe400000006ff */
[C---:B----4-:R-:W-:Y:S02]  /*1bf0*/  PRMT R13, R24.reuse, 0x7632, R13 ;  /* 0x00007632180d7816 */ /* 0x050fe4000000000d */
[----:B0-----:R-:W-:Y:S02]  /*1c00*/  SHF.L.U32 R21, R24, 0x10, RZ ;  /* 0x0000001018157819 */ /* 0x001fe400000006ff */
[----:B------:R-:W-:Y:S02]  /*1c10*/  PRMT R19, R7, 0x7632, R19 ;  /* 0x0000763207137816 */ /* 0x000fe40000000013 */
[----:B------:R-:W-:-:S02]  /*1c20*/  SHF.L.U32 R13, R13, 0x10, RZ ;  /* 0x000000100d0d7819 */ /* 0x000fc400000006ff */
[----:B------:R-:W-:Y:S02]  /*1c30*/  SHF.L.U32 R19, R19, 0x10, RZ ;  /* 0x0000001013137819 */ /* 0x000fe400000006ff */
[----:B------:R-:W-:Y:S02]  /*1c40*/  SHF.L.U32 R18, R6, 0x10, RZ ;  /* 0x0000001006127819 */ /* 0x000fe400000006ff */
[----:B------:R-:W-:Y:S02]  /*1c50*/  SHF.L.U32 R7, R7, 0x10, RZ ;  /* 0x0000001007077819 */ /* 0x000fe400000006ff */
[----:B------:R-:W-:Y:S02]  /*1c60*/  SHF.L.U32 R5, R5, 0x10, RZ ;  /* 0x0000001005057819 */ /* 0x000fe400000006ff */
[----:B------:R-:W-:Y:S02]  /*1c70*/  ISETP.GE.U32.AND P2, PT, R29, UR12, PT ;  /* 0x0000000c1d007c0c */ /* 0x000fe4000bf46070 */
[----:B------:R-:W-:Y:S01]  /*1c80*/  ISETP.GE.U32.AND P3, PT, R28, UR12, PT ;  /* 0x0000000c1c007c0c */ /* 0x000fe2000bf66070 */
[----:B-1----:R-:W-:-:S04]  /*1c90*/  FMUL.FTZ R4, R10, UR6 ;  /* 0x000000060a047c20 */ /* 0x002fc80008410000 */
[C---:B------:R-:W-:Y:S01]  /*1ca0*/  FMUL.FTZ R10, R4.reuse, R4 ;  /* 0x00000004040a7220 */ /* 0x040fe20000410000 */
[C---:B------:R-:W-:Y:S01]  /*1cb0*/  FADD.FTZ R12, -R4.reuse, R15 ;  /* 0x0000000f040c7221 */ /* 0x040fe20000010100 */
[C---:B------:R-:W-:Y:S01]  /*1cc0*/  FADD.FTZ R20, -R4.reuse, R13 ;  /* 0x0000000d04147221 */ /* 0x040fe20000010100 */
[----:B------:R-:W-:Y:S01]  /*1cd0*/  FADD.FTZ R14, -R4, R19 ;  /* 0x00000013040e7221 */ /* 0x000fe20000010100 */
[----:B------:R-:W-:Y:S01]  /*1ce0*/  FFMA.FTZ R10, R11, UR6, -R10 ;  /* 0x000000060b0a7c23 */ /* 0x000fe2000801080a */
[----:B------:R-:W-:Y:S01]  /*1cf0*/  SHF.L.U32 R11, R16, 0x10, RZ ;  /* 0x00000010100b7819 */ /* 0x000fe200000006ff */
[--C-:B------:R-:W-:Y:S01]  /*1d00*/  FADD.FTZ R18, R18, -R4.reuse ;  /* 0x8000000412127221 */ /* 0x100fe20000010000 */
[--C-:B------:R-:W-:Y:S01]  /*1d10*/  FADD.FTZ R8, R21, -R4.reuse ;  /* 0x8000000415087221 */ /* 0x100fe20000010000 */
[----:B------:R-:W-:Y:S01]  /*1d20*/  FADD.FTZ R16, R7, -R4 ;  /* 0x8000000407107221 */ /* 0x000fe20000010000 */
[----:B------:R-:W-:Y:S01]  /*1d30*/  FSETP.GTU.FTZ.AND P1, PT, R10, RZ, PT ;  /* 0x000000ff0a00720b */ /* 0x000fe20003f3c000 */
[----:B------:R-:W-:Y:S01]  /*1d40*/  FADD.FTZ R6, -R4, R11 ;  /* 0x0000000b04067221 */ /* 0x000fe20000010100 */
[----:B------:R-:W-:-:S02]  /*1d50*/  SHF.R.S32.HI R15, RZ, 0x1f, R29 ;  /* 0x0000001fff0f7819 */ /* 0x000fc4000001141d */
[----:B------:R-:W-:Y:S02]  /*1d60*/  SHF.R.S32.HI R13, RZ, 0x1f, R28 ;  /* 0x0000001fff0d7819 */ /* 0x000fe4000001141c */
[----:B------:R-:W-:Y:S02]  /*1d70*/  ISETP.GE.AND.EX P2, PT, R15, UR13, PT, P2 ;  /* 0x0000000d0f007c0c */ /* 0x000fe4000bf46320 */
[----:B------:R-:W-:Y:S02]  /*1d80*/  ISETP.GE.AND.EX P3, PT, R13, UR13, PT, P3 ;  /* 0x0000000d0d007c0c */ /* 0x000fe4000bf66330 */
[C---:B------:R-:W-:Y:S02]  /*1d90*/  ISETP.GT.U32.OR P2, PT, R0.reuse, 0x2ff, P2 ;  /* 0x000002ff0000780c */ /* 0x040fe40001744470 */
[----:B------:R-:W-:Y:S01]  /*1da0*/  ISETP.GT.U32.OR P3, PT, R0, 0x2ff, P3 ;  /* 0x000002ff0000780c */ /* 0x000fe20001f64470 */
[----:B------:R-:W0:Y:S02]  /*1db0*/  @P1 LDC R9, c[0x0][0x238] ;  /* 0x00008e00ff091b82 */ /* 0x000e240000000800 */
[----:B0-----:R-:W-:Y:S01]  /*1dc0*/  @P1 FADD.FTZ R10, R10, R9 ;  /* 0x000000090a0a1221 */ /* 0x001fe20000010000 */
[----:B------:R-:W-:-:S06]  /*1dd0*/  MOV R9, 0x3f800000 ;  /* 0x3f80000000097802 */ /* 0x000fcc0000000f00 */
[----:B------:R0:W1:Y:S01]  /*1de0*/  @P1 MUFU.RSQ R9, R10 ;  /* 0x0000000a00091308 */ /* 0x0000620000001400 */
[----:B------:R-:W-:Y:S01]  /*1df0*/  ISETP.GE.U32.AND P1, PT, R27, UR12, PT ;  /* 0x0000000c1b007c0c */ /* 0x000fe2000bf26070 */
[----:B0-----:R-:W-:Y:S01]  /*1e00*/  FADD.FTZ R10, R5, -R4 ;  /* 0x80000004050a7221 */ /* 0x001fe20000010000 */
[----:B------:R-:W-:-:S04]  /*1e10*/  SHF.R.S32.HI R4, RZ, 0x1f, R27 ;  /* 0x0000001fff047819 */ /* 0x000fc8000001141b */
[----:B------:R-:W-:Y:S01]  /*1e20*/  ISETP.GE.AND.EX P1, PT, R4, UR13, PT, P1 ;  /* 0x0000000d04007c0c */ /* 0x000fe2000bf26310 */
        /* <DEDUP_REMOVED lines=8> */
[----:B------:R-:W-:Y:S02]  /*1eb0*/  ISETP.GT.U32.OR P1, PT, R0, 0x2ff, P1 ;  /* 0x000002ff0000780c */ /* 0x000fe40000f24470 */
[----:B--2---:R-:W-:-:S02]  /*1ec0*/  SHF.L.U32 R17, R17, 0x10, RZ ;  /* 0x0000001011117819 */ /* 0x004fc400000006ff */
[----:B---3--:R-:W-:Y:S02]  /*1ed0*/  SHF.L.U32 R22, R22, 0x10, RZ ;  /* 0x0000001016167819 */ /* 0x008fe400000006ff */
[----:B-----5:R-:W-:-:S03]  /*1ee0*/  SHF.L.U32 R23, R23, 0x10, RZ ;  /* 0x0000001017177819 */ /* 0x020fc600000006ff */
[C-C-:B------:R-:W-:Y:S01]  /*1ef0*/  FFMA.FTZ R14, R17.reuse, R5, R22.reuse ;  /* 0x00000005110e7223 */ /* 0x140fe20000010016 */
[C-C-:B------:R-:W-:Y:S01]  /*1f00*/  FFMA.FTZ R16, R17.reuse, R20, R22.reuse ;  /* 0x0000001411107223 */ /* 0x140fe20000010016 */
[C-C-:B------:R-:W-:Y:S01]  /*1f10*/  FFMA.FTZ R5, R17.reuse, R11, R22.reuse ;  /* 0x0000000b11057223 */ /* 0x140fe20000010016 */
[----:B------:R-:W-:Y:S01]  /*1f20*/  SHF.L.U32 R19, R32, 0x10, RZ ;  /* 0x0000001020137819 */ /* 0x000fe200000006ff */
[----:B------:R-:W-:-:S04]  /*1f30*/  FFMA.FTZ R6, R17, R6, R22 ;  /* 0x0000000611067223 */ /* 0x000fc80000010016 */
        /* <DEDUP_REMOVED lines=15> */
.L_x_3330:
        /* <DEDUP_REMOVED lines=14> */
.L_x_3332:
[----:B------:R-:W-:Y:S05]  /*2110*/  BSYNC B0 ;  /* 0x0000000000007941 */ /* 0x000fea0003800000 */
.L_x_3331:
[----:B------:R-:W-:Y:S05]  /*2120*/  @!P4 BRA `(.L_x_3333) ;  /* 0x000000000028c947 */ /* 0x000fea0003800000 */
        /* <DEDUP_REMOVED lines=10> */
.L_x_3333:
        /* <DEDUP_REMOVED lines=14> */
.L_x_3335:
[----:B------:R-:W-:Y:S05]  /*22b0*/  BSYNC B0 ;  /* 0x0000000000007941 */ /* 0x000fea0003800000 */
.L_x_3334:
[----:B------:R-:W-:Y:S05]  /*22c0*/  @!P4 BRA `(.L_x_3336) ;  /* 0x000000000028c947 */ /* 0x000fea0003800000 */
        /* <DEDUP_REMOVED lines=10> */
.L_x_3336:
        /* <DEDUP_REMOVED lines=14> */
.L_x_3338:
[----:B------:R-:W-:Y:S05]  /*2450*/  BSYNC B0 ;  /* 0x0000000000007941 */ /* 0x000fea0003800000 */
.L_x_3337:
[----:B------:R-:W-:Y:S05]  /*2460*/  @!P4 BRA `(.L_x_3339) ;  /* 0x000000000028c947 */ /* 0x000fea0003800000 */
[----:B--2---:R-:W-:Y:S01]  /*2470*/  FMUL.FTZ R5, R7, -1.4426950216293334961 ;  /* 0xbfb8aa3b07057820 */ /* 0x004fe20000410000 */
[----:B------:R-:W-:-:S05]  /*2480*/  FMUL.FTZ R9, R6, -1.4426950216293334961 ;  /* 0xbfb8aa3b06097820 */ /* 0x000fca0000410000 */
[----:B------:R-:W2:Y:S08]  /*2490*/  MUFU.EX2 R5, R5 ;  /* 0x0000000500057308 */ /* 0x000eb00000000800 */
[----:B------:R-:W0:Y:S01]  /*24a0*/  MUFU.EX2 R9, R9 ;  /* 0x0000000900097308 */ /* 0x000e220000000800 */
[----:B--2---:R-:W-:-:S07]  /*24b0*/  FADD.FTZ R8, R5, 1 ;  /* 0x3f80000005087421 */ /* 0x004fce0000010000 */
[----:B------:R-:W2:Y:S01]  /*24c0*/  MUFU.RCP R8, R8 ;  /* 0x0000000800087308 */ /* 0x000ea20000001000 */
[----:B01----:R-:W-:-:S07]  /*24d0*/  FADD.FTZ R10, R9, 1 ;  /* 0x3f800000090a7421 */ /* 0x003fce0000010000 */
[----:B------:R-:W0:Y:S01]  /*24e0*/  MUFU.RCP R11, R10 ;  /* 0x0000000a000b7308 */ /* 0x000e220000001000 */
[----:B--2---:R-:W-:Y:S01]  /*24f0*/  FMUL.FTZ R7, R7, R8 ;  /* 0x0000000807077220 */ /* 0x004fe20000410000 */
[----:B0-----:R-:W-:-:S07]  /*2500*/  FMUL.FTZ R6, R6, R11 ;  /* 0x0000000b06067220 */ /* 0x001fce0000410000 */
.L_x_3339:
[----:B------:R-:W-:Y:S04]  /*2510*/  BSSY B0, `(.L_x_3340) ;  /* 0x000000d000007945 */ /* 0x000fe80003800000 */
[----:B------:R-:W-:Y:S05]  /*2520*/  @P1 BRA `(.L_x_3341) ;  /* 0x00000000002c1947 */ /* 0x000fea0003800000 */
[----:B------:R-:W-:Y:S01]  /*2530*/  ULDC.64 UR12, c[0x0][0x270] ;  /* 0x00009c00000c7ab9 */ /* 0x000fe20000000a00 */
[----:B------:R-:W-:Y:S01]  /*2540*/  MOV R35, R37 ;  /* 0x0000002500237202 */ /* 0x000fe20000000f00 */
[----:B------:R-:W-:Y:S01]  /*2550*/  IMAD R4, R4, UR12, RZ ;  /* 0x0000000c04047c24 */ /* 0x000fe2000f8e02ff */
[----:B------:R-:W-:Y:S01]  /*2560*/  F2FP.BF16.F32.PACK_AB R7, R6, R7 ;  /* 0x000000070607723e */ /* 0x000fe200000010ff */
[----:B------:R-:W-:-:S04]  /*2570*/  IMAD.WIDE.U32 R34, R27, UR12, R34 ;  /* 0x0000000c1b227c25 */ /* 0x000fc8000f8e0022 */
[----:B--2---:R-:W-:Y:S01]  /*2580*/  IMAD R5, R27, UR13, R4 ;  /* 0x0000000d1b057c24 */ /* 0x004fe2000f8e0204 */
[----:B------:R-:W-:Y:S02]  /*2590*/  ULDC.64 UR12, c[0x0][0x210] ;  /* 0x00008400000c7ab9 */ /* 0x000fe40000000a00 */
[----:B------:R-:W-:Y:S02]  /*25a0*/  LEA R4, P1, R34, UR12, 0x1 ;  /* 0x0000000c22047c11 */ /* 0x000fe4000f8208ff */
[----:B------:R-:W-:-:S04]  /*25b0*/  IADD3 R5, R35, R5, RZ ;  /* 0x0000000523057210 */ /* 0x000fc80007ffe0ff */
[----:B------:R-:W-:-:S05]  /*25c0*/  LEA.HI.X R5, R34, UR13, R5, 0x1, P1 ;  /* 0x0000000d22057c11 */ /* 0x000fca00088f0c05 */
[----:B------:R3:W-:Y:S02]  /*25d0*/  STG.E desc[UR8][R4.64], R7 ;  /* 0x0000000704007986 */ /* 0x0007e4000c101908 */
.L_x_3341:
[----:B------:R-:W-:Y:S05]  /*25e0*/  BSYNC B0 ;  /* 0x0000000000007941 */ /* 0x000fea0003800000 */
.L_x_3340:
[----:B---3--:R-:W3:Y:S01]  /*25f0*/  LDC R4, c[0x0][0x10] ;  /* 0x00000400ff047b82 */ /* 0x008ee20000000800 */
[----:B------:R-:W-:Y:S02]  /*2600*/  IADD3 R25, R25, 0x1, RZ ;  /* 0x0000000119197810 */ /* 0x000fe40007ffe0ff */
[----:B---3--:R-:W-:-:S04]  /*2610*/  IADD3 R31, R4, R31, RZ ;  /* 0x0000001f041f7210 */ /* 0x008fc80007ffe0ff */
[----:B------:R-:W-:-:S13]  /*2620*/  ISETP.GE.AND P1, PT, R31, UR4, PT ;  /* 0x000000041f007c0c */ /* 0x000fda000bf26270 */
[----:B------:R-:W-:Y:S05]  /*2630*/  @!P1 BRA `(.L_x_3342) ;  /* 0xffffffd800f89947 */ /* 0x000fea000383ffff */
[----:B------:R-:W-:Y:S05]  /*2640*/  EXIT ;  /* 0x000000000000794d */ /* 0x000fea0003800000 */
.L_x_3343:
        /* <DEDUP_REMOVED lines=11> */
.L_x_5154:


//--------------------- .text._Z35group_norm_nhwc_fwd_one_pass_kernelI11Bf16IOBf16WLi128ELi96ELi768EEv26Group_norm_nhwc_fwd_params --------------------------
	.section	.text._Z35group_norm_nhwc_fwd_one_pass_kernelI11Bf16IOBf16WLi128ELi96ELi768EEv26Group_norm_nhwc_fwd_params,"ax",@progbits
	.align	128
        .global         _Z35group_norm_nhwc_fwd_one_pass_kernelI11Bf16IOBf16WLi128ELi96ELi768EEv26Group_norm_nhwc_fwd_params
        .type           _Z35group_norm_nhwc_fwd_one_pass_kernelI11Bf16IOBf16WLi128ELi96ELi768EEv26Group_norm_nhwc_fwd_params,@function
        .size           _Z35group_norm_nhwc_fwd_one_pass_kernelI11Bf16IOBf16WLi128ELi96ELi768EEv26Group_norm_nhwc_fwd_params,(.L_x_5155 - _Z35group_norm_nhwc_fwd_one_pass_kernelI11Bf16IOBf16WLi128ELi96ELi768EEv26Group_norm_nhwc_fwd_params)
        .other          _Z35group_norm_nhwc_fwd_one_pass_kernelI11Bf16IOBf16WLi128ELi96ELi768EEv26Group_norm_nhwc_fwd_params,@"STO_CUDA_ENTRY STV_DEFAULT"
_Z35group_norm_nhwc_fwd_one_pass_kernelI11Bf16IOBf16WLi128ELi96ELi768EEv26Group_norm_nhwc_fwd_params:
.text._Z35group_norm_nhwc_fwd_one_pass_kernelI11Bf16IOBf16WLi128ELi96ELi768EEv26Group_norm_nhwc_fwd_params:
        /* <DEDUP_REMOVED lines=39> */
.L_x_3377:
[----:B0-2---:R-:W0:Y:S01]  /*0270*/  LDC R23, c[0x0][0x288] ;  /* 0x0000a200ff177b82 */ /* 0x005e220000000800 */
        /* <DEDUP_REMOVED lines=11> */
[----:B------:R-:W2:Y:S01]  /*0330*/  @P0 LDC.64 R46, c[0x0][0x220] ;  /* 0x00008800ff2e0b82 */ /* 0x000ea20000000a00 */
[----:B------:R-:W-:Y:S02]  /*0340*/  MOV R34, RZ ;  /* 0x000000ff00227202 */ /* 0x000fe40000000f00 */
[----:B0--3--:R-:W-:-:S04]  /*0350*/  IABS R19, R23 ;  /* 0x0000001700137213 */ /* 0x009fc80000000000 */
[----:B------:R-:W0:Y:S01]  /*0360*/  I2F.RP R18, R19 ;  /* 0x0000001300127306 */ /* 0x000e220000209400 */
[----:B-1----:R-:W-:-:S07]  /*0370*/  @P0 IMAD R22, R5, R24, RZ ;  /* 0x0000001805160224 */ /* 0x002fce00078e02ff */
        /* <DEDUP_REMOVED lines=300> */
.L_x_3345:
[----:B------:R-:W-:Y:S05]  /*1640*/  BSYNC B0 ;  /* 0x0000000000007941 */ /* 0x000fea0003800000 */
.L_x_3344:
        /* <DEDUP_REMOVED lines=12> */
[----:B------:R-:W1:Y:S01]  /*1710*/  S2R R53, SR_CTAID.Y ;  /* 0x0000000000357919 */ /* 0x000e620000002600 */
[----:B------:R-:W2:Y:S01]  /*1720*/  LDC R55, c[0x0][0x10] ;  /* 0x00000400ff377b82 */ /* 0x000ea20000000800 */
[C---:B------:R-:W-:Y:S02]  /*1730*/  LOP3.LUT R22, R6.reuse, 0x1, RZ, 0xc0, !PT ;  /* 0x0000000106167812 */ /* 0x040fe400078ec0ff */
[----:B------:R-:W-:-:S05]  /*1740*/  LOP3.LUT P1, RZ, R6, 0x2, RZ, 0xc0, !PT ;  /* 0x0000000206ff7812 */ /* 0x000fca000782c0ff */
[----:B------:R-:W3:Y:S01]  /*1750*/  LDC.64 R18, c[0x0][0x248] ;  /* 0x00009200ff127b82 */ /* 0x000ee20000000a00 */
[----:B--2---:R-:W-:Y:S02]  /*1760*/  IMAD R22, R22, R55, RZ ;  /* 0x0000003716167224 */ /* 0x004fe400078e02ff */
[----:B-1----:R-:W-:-:S03]  /*1770*/  IMAD R55, R55, UR7, R53 ;  /* 0x0000000737377c24 */ /* 0x002fc6000f8e0235 */
[C---:B------:R-:W-:Y:S01]  /*1780*/  IADD3 R53, R22.reuse, R53, RZ ;  /* 0x0000003516357210 */ /* 0x040fe20007ffe0ff */
[----:B------:R-:W-:-:S05]  /*1790*/  IMAD R22, R22, R31, RZ ;  /* 0x0000001f16167224 */ /* 0x000fca00078e02ff */
[----:B------:R-:W-:-:S05]  /*17a0*/  SHF.L.U32 R23, R22, 0x1, RZ ;  /* 0x0000000116177819 */ /* 0x000fca00000006ff */
[----:B---3--:R-:W-:-:S04]  /*17b0*/  IMAD.WIDE R18, R23, 0x4, R18 ;  /* 0x0000000417127825 */ /* 0x008fc800078e0212 */
[----:B------:R-:W-:Y:S02]  /*17c0*/  IMAD.WIDE.U32 R22, R55, 0x8, R18 ;  /* 0x0000000837167825 */ /* 0x000fe400078e0012 */
[----:B------:R-:W1:Y:S01]  /*17d0*/  LDC.64 R18, c[0x0][0x240] ;  /* 0x00009000ff127b82 */ /* 0x000e620000000a00 */
[----:B------:R-:W-:Y:S02]  /*17e0*/  SEL R55, R31, RZ, !P1 ;  /* 0x000000ff1f377207 */ /* 0x000fe40004800000 */
[----:B------:R2:W-:Y:S01]  /*17f0*/  STG.E.64 desc[UR8][R22.64], R20 ;  /* 0x0000001416007986 */ /* 0x0005e2000c101b08 */
[----:B-1----:R-:W-:Y:S01]  /*1800*/  IMAD.WIDE.U32 R18, R53, 0x4, R18 ;  /* 0x0000000435127825 */ /* 0x002fe200078e0012 */
[----:B------:R-:W-:-:S04]  /*1810*/  MOV R53, 0xffffffff ;  /* 0xffffffff00357802 */ /* 0x000fc80000000f00 */
[----:B------:R-:W-:Y:S02]  /*1820*/  SEL R53, R53, 0x1, P1 ;  /* 0x0000000135357807 */ /* 0x000fe40000800000 */
[----:B------:R-:W-:Y:S01]  /*1830*/  ISETP.NE.AND P1, PT, R55, -0x1, PT ;  /* 0xffffffff3700780c */ /* 0x000fe20003f25270 */
[----:B------:R-:W-:Y:S06]  /*1840*/  MEMBAR.ALL.GPU ;  /* 0x0000000000007992 */ /* 0x000fec000000a000 */
[----:B------:R-:W-:-:S00]  /*1850*/  ERRBAR ;  /* 0x00000000000079ab */ /* 0x000fc00000000000 */
[----:B------:R-:W-:Y:S06]  /*1860*/  CGAERRBAR ;  /* 0x00000000000075ab */ /* 0x000fec0000000000 */
[----:B------:R2:W-:Y:S01]  /*1870*/  REDG.E.ADD.S32.STRONG.GPU desc[UR8][R18.64], R53 ;  /* 0x000000351200798e */ /* 0x0005e2000c10e388 */
[----:B------:R-:W-:Y:S05]  /*1880*/  @!P1 BRA `(.L_x_3347) ;  /* 0x0000000000149947 */ /* 0x000fea0003800000 */
.L_x_3348:
[----:B--2---:R-:W2:Y:S04]  /*1890*/  LDG.E.STRONG.GPU R22, desc[UR8][R18.64] ;  /* 0x0000000812167981 */ /* 0x004ea8000c1ef900 */
[----:B--2---:R-:W-:Y:S01]  /*18a0*/  CCTL.IVALL ;  /* 0x00000000ff00798f */ /* 0x004fe20002000000 */
[----:B------:R-:W-:Y:S05]  /*18b0*/  YIELD ;  /* 0x0000000000007946 */ /* 0x000fea0003800000 */
[----:B------:R-:W-:-:S13]  /*18c0*/  ISETP.NE.AND P1, PT, R22, R55, PT ;  /* 0x000000371600720c */ /* 0x000fda0003f25270 */
[----:B------:R-:W-:Y:S05]  /*18d0*/  @P1 BRA `(.L_x_3348) ;  /* 0xfffffffc00ec1947 */ /* 0x000fea000383ffff */
.L_x_3347:
        /* <DEDUP_REMOVED lines=10> */
[----:B------:R-:W-:-:S07]  /*1980*/  IADD3 R52, -R52, R31, RZ ;  /* 0x0000001f34347210 */ /* 0x000fce0007ffe1ff */
.L_x_3350:
        /* <DEDUP_REMOVED lines=42> */
[----:B------:R-:W-:-:S04]  /*1c30*/  IADD3 R22, R30, 0x3, RZ ;  /* 0x000000031e167810 */ /* 0x000fc80007ffe0ff */
[----:B------:R-:W-:-:S13]  /*1c40*/  ISETP.EQ.OR P2, PT, R22, UR7, P3 ;  /* 0x0000000716007c0c */ /* 0x000fda0009f42670 */
[----:B------:R-:W0:Y:S01]  /*1c50*/  @!P2 S2R R23, SR_CTAID.Y ;  /* 0x000000000017a919 */ /* 0x000e220000002600 */
[----:B------:R-:W1:Y:S01]  /*1c60*/  @!P2 LDC R53, c[0x0][0x10] ;  /* 0x00000400ff35ab82 */ /* 0x000e620000000800 */
[----:B------:R-:W-:-:S05]  /*1c70*/  @!P2 LOP3.LUT R54, R6, 0x1, RZ, 0xc0, !PT ;  /* 0x000000010636a812 */ /* 0x000fca00078ec0ff */
[----:B-1----:R-:W-:-:S04]  /*1c80*/  @!P2 IMAD R54, R54, R53, RZ ;  /* 0x000000353636a224 */ /* 0x002fc800078e02ff */
[----:B------:R-:W-:Y:S02]  /*1c90*/  @!P2 IMAD R54, R54, R31, RZ ;  /* 0x0000001f3636a224 */ /* 0x000fe400078e02ff */
[----:B0-----:R-:W-:Y:S02]  /*1ca0*/  @!P2 IMAD R53, R22, R53, R23 ;  /* 0x000000351635a224 */ /* 0x001fe400078e0217 */
[----:B------:R-:W0:Y:S01]  /*1cb0*/  @!P2 LDC.64 R22, c[0x0][0x248] ;  /* 0x00009200ff16ab82 */ /* 0x000e220000000a00 */
[----:B--2---:R-:W-:Y:S01]  /*1cc0*/  @!P1 FADD.FTZ R21, R21, R19 ;  /* 0x0000001315159221 */ /* 0x004fe20000010000 */
[----:B------:R-:W-:Y:S01]  /*1cd0*/  @!P2 SHF.L.U32 R19, R54, 0x1, RZ ;  /* 0x000000013613a819 */ /* 0x000fe200000006ff */
[----:B------:R-:W-:-:S04]  /*1ce0*/  @!P1 FADD.FTZ R20, R20, R18 ;  /* 0x0000001214149221 */ /* 0x000fc80000010000 */
        /* <DEDUP_REMOVED lines=9> */
.L_x_3349:
[----:B------:R-:W-:-:S13]  /*1d80*/  LOP3.LUT P1, R54, R31, 0x3, RZ, 0xc0, !PT ;  /* 0x000000031f367812 */ /* 0x000fda000782c0ff */
[----:B------:R-:W-:Y:S05]  /*1d90*/  @!P1 BRA `(.L_x_3346) ;  /* 0x0000000000c89947 */ /* 0x000fea0003800000 */
[----:B------:R-:W-:Y:S01]  /*1da0*/  ISETP.EQ.OR P1, PT, R30, UR7, P3 ;  /* 0x000000071e007c0c */ /* 0x000fe20009f22670 */
[----:B------:R-:W-:Y:S01]  /*1db0*/  BSSY B0, `(.L_x_3351) ;  /* 0x0000010000007945 */ /* 0x000fe20003800000 */
[----:B------:R-:W-:-:S11]  /*1dc0*/  ISETP.NE.AND P2, PT, R54, 0x1, PT ;  /* 0x000000013600780c */ /* 0x000fd60003f45270 */
[----:B------:R-:W-:Y:S05]  /*1dd0*/  @P1 BRA `(.L_x_3352) ;  /* 0x0000000000341947 */ /* 0x000fea0003800000 */
[----:B------:R-:W1:Y:S01]  /*1de0*/  LDC.64 R18, c[0x0][0x248] ;  /* 0x00009200ff127b82 */ /* 0x000e620000000a00 */
[----:B------:R-:W-:Y:S01]  /*1df0*/  LOP3.LUT R22, R6, 0x1, RZ, 0xc0, !PT ;  /* 0x0000000106167812 */ /* 0x000fe200078ec0ff */
        /* <DEDUP_REMOVED lines=11> */
.L_x_3352:
[----:B------:R-:W-:Y:S05]  /*1eb0*/  BSYNC B0 ;  /* 0x0000000000007941 */ /* 0x000fea0003800000 */
.L_x_3351:
[----:B------:R-:W-:Y:S05]  /*1ec0*/  @!P2 BRA `(.L_x_3346) ;  /* 0x00000000007ca947 */ /* 0x000fea0003800000 */
[C---:B------:R-:W-:Y:S02]  /*1ed0*/  IADD3 R53, R30.reuse, 0x1, RZ ;  /* 0x000000011e357810 */ /* 0x040fe40007ffe0ff */
        /* <DEDUP_REMOVED lines=30> */
.L_x_3346:
[----:B------:R-:W-:Y:S01]  /*20c0*/  ULDC.64 UR12, c[0x0][0x218] ;  /* 0x00008600000c7ab9 */ /* 0x000fe20000000a00 */
[----:B------:R-:W-:Y:S01]  /*20d0*/  LOP3.LUT P1, RZ, R0, UR7, RZ, 0xfc, !PT ;  /* 0x0000000700ff7c12 */ /* 0x000fe2000f82fcff */
[----:B------:R-:W1:Y:S01]  /*20e0*/  S2UR UR6, SR_CgaCtaId ;  /* 0x00000000000679c3 */ /* 0x000e620000008800 */
[----:B------:R-:W-:Y:S01]  /*20f0*/  ISETP.EQ.U32.AND P2, PT, RZ, UR12, PT ;  /* 0x0000000cff007c0c */ /* 0x000fe2000bf42070 */
[----:B------:R-:W-:Y:S01]  /*2100*/  UMOV UR5, 0x400 ;  /* 0x0000040000057882 */ /* 0x000fe20000000000 */
[----:B------:R-:W-:Y:S01]  /*2110*/  ULDC UR11, c[0x0][0x2a4] ;  /* 0x0000a900000b7ab9 */ /* 0x000fe20000000800 */
[----:B------:R-:W-:Y:S01]  /*2120*/  IADD3 R55, R7, R32, RZ ;  /* 0x0000002007377210 */ /* 0x000fe20007ffe0ff */
[----:B------:R-:W-:Y:S01]  /*2130*/  ULDC.64 UR14, c[0x0][0x278] ;  /* 0x00009e00000e7ab9 */ /* 0x000fe20000000a00 */
[----:B------:R-:W-:Y:S02]  /*2140*/  ISETP.EQ.OR.EX P1, PT, RZ, UR13, P1, P2 ;  /* 0x0000000dff007c0c */ /* 0x000fe40008f22720 */
[----:B------:R-:W3:Y:S08]  /*2150*/  LDC.64 R30, c[0x0][0x228] ;  /* 0x00008a00ff1e7b82 */ /* 0x000ef00000000a00 */
[----:B--2---:R-:W2:Y:S03]  /*2160*/  LDC.64 R22, c[0x0][0x230] ;  /* 0x00008c00ff167b82 */ /* 0x004ea60000000a00 */
[----:B------:R-:W-:Y:S01]  /*2170*/  @!P1 FMUL.FTZ R19, R21, UR11 ;  /* 0x0000000b15139c20 */ /* 0x000fe20008410000 */
[----:B------:R-:W-:-:S04]  /*2180*/  @!P1 FMUL.FTZ R18, R20, UR11 ;  /* 0x0000000b14129c20 */ /* 0x000fc80008410000 */
[----:B------:R-:W4:Y:S01]  /*2190*/  @!P1 LDC.64 R52, c[0x0][0x218] ;  /* 0x00008600ff349b82 */ /* 0x000f220000000a00 */
[----:B-1----:R-:W-:Y:S01]  /*21a0*/  ULEA UR5, UR6, UR5, 0x18 ;  /* 0x0000000506057291 */ /* 0x002fe2000f8ec03f */
[----:B---3--:R-:W-:-:S08]  /*21b0*/  IMAD.WIDE R30, R55, 0x2, R30 ;  /* 0x00000002371e7825 */ /* 0x008fd000078e021e */
[----:B------:R-:W-:Y:S01]  /*21c0*/  @!P3 STS.64 [UR5+0xe0], R20 ;  /* 0x0000e014ff00b988 */ /* 0x000fe20008000a05 */
[----:B--2---:R-:W-:-:S04]  /*21d0*/  IMAD.WIDE R22, R55, 0x2, R22 ;  /* 0x0000000237167825 */ /* 0x004fc800078e0216 */
[----:B----4-:R-:W-:-:S05]  /*21e0*/  @!P1 IMAD.WIDE R52, R4, 0x8, R52 ;  /* 0x0000000804349825 */ /* 0x010fca00078e0234 */
[----:B------:R1:W-:Y:S01]  /*21f0*/  @!P1 STG.E.64 desc[UR8][R52.64], R18 ;  /* 0x0000001234009986 */ /* 0x0003e2000c101b08 */
[----:B------:R-:W-:Y:S06]  /*2200*/  BAR.SYNC.DEFER_BLOCKING 0x0 ;  /* 0x0000000000007b1d */ /* 0x000fec0000010000 */
[----:B------:R-:W2:Y:S04]  /*2210*/  LDG.E.U16 R54, desc[UR8][R30.64] ;  /* 0x000000081e367981 */ /* 0x000ea8000c1e1500 */
[----:B-1----:R-:W3:Y:S04]  /*2220*/  LDG.E.U16 R52, desc[UR8][R30.64+0x2] ;  /* 0x000002081e347981 */ /* 0x002ee8000c1e1500 */
[----:B------:R-:W4:Y:S04]  /*2230*/  LDG.E.U16 R32, desc[UR8][R22.64] ;  /* 0x0000000816207981 */ /* 0x000f28000c1e1500 */
[----:B------:R1:W5:Y:S01]  /*2240*/  LDG.E.U16 R53, desc[UR8][R22.64+0x2] ;  /* 0x0000020816357981 */ /* 0x000362000c1e1500 */
[----:B------:R-:W-:-:S02]  /*2250*/  ISETP.NE.AND P6, PT, RZ, UR10, PT ;  /* 0x0000000aff007c0c */ /* 0x000fc4000bfc5270 */
[----:B------:R-:W-:Y:S01]  /*2260*/  SHF.L.U32 R38, R38, 0x10, RZ ;  /* 0x0000001026267819 */ /* 0x000fe200000006ff */
[----:B------:R-:W1:Y:S01]  /*2270*/  LDS.64 R18, [UR5+0xe0] ;  /* 0x0000e005ff127984 */ /* 0x000e620008000a00 */
[----:B0-----:R-:W-:Y:S02]  /*2280*/  SHF.L.U32 R20, R17, 0x10, RZ ;  /* 0x0000001011147819 */ /* 0x001fe400000006ff */
        /* <DEDUP_REMOVED lines=17> */
[----:B------:R-:W-:-:S04]  /*23a0*/  FMUL.FTZ R55, R18, UR11 ;  /* 0x0000000b12377c20 */ /* 0x000fc80008410000 */
[C---:B------:R-:W-:Y:S01]  /*23b0*/  FMUL.FTZ R18, R55.reuse, R55 ;  /* 0x0000003737127220 */ /* 0x040fe20000410000 */
[--C-:B------:R-:W-:Y:S01]  /*23c0*/  FADD.FTZ R17, R38, -R55.reuse ;  /* 0x8000003726117221 */ /* 0x100fe20000010000 */
[C---:B------:R-:W-:Y:S01]  /*23d0*/  FADD.FTZ R27, -R55.reuse, R16 ;  /* 0x00000010371b7221 */ /* 0x040fe20000010100 */
[----:B------:R-:W-:Y:S01]  /*23e0*/  FADD.FTZ R57, -R55, R22 ;  /* 0x0000001637397221 */ /* 0x000fe20000010100 */
[----:B------:R-:W-:Y:S01]  /*23f0*/  FFMA.FTZ R18, R19, UR11, -R18 ;  /* 0x0000000b13127c23 */ /* 0x000fe20008010812 */
[--C-:B------:R-:W-:Y:S01]  /*2400*/  FADD.FTZ R25, R56, -R55.reuse ;  /* 0x8000003738197221 */ /* 0x100fe20000010000 */
[--C-:B------:R-:W-:Y:S01]  /*2410*/  FADD.FTZ R29, R36, -R55.reuse ;  /* 0x80000037241d7221 */ /* 0x100fe20000010000 */
[C---:B------:R-:W-:Y:S01]  /*2420*/  FADD.FTZ R31, -R55.reuse, R24 ;  /* 0x00000018371f7221 */ /* 0x040fe20000010100 */
[--C-:B------:R-:W-:Y:S01]  /*2430*/  FADD.FTZ R47, R40, -R55.reuse ;  /* 0x80000037282f7221 */ /* 0x100fe20000010000 */
[----:B------:R-:W-:Y:S01]  /*2440*/  FSETP.GTU.FTZ.AND P1, PT, R18, RZ, PT ;  /* 0x000000ff1200720b */ /* 0x000fe20003f3c000 */
[--C-:B------:R-:W-:Y:S01]  /*2450*/  FADD.FTZ R59, R42, -R55.reuse ;  /* 0x800000372a3b7221 */ /* 0x100fe20000010000 */
[C---:B------:R-:W-:Y:S01]  /*2460*/  FADD.FTZ R61, -R55.reuse, R26 ;  /* 0x0000001a373d7221 */ /* 0x040fe20000010100 */
[--C-:B------:R-:W-:Y:S01]  /*2470*/  FADD.FTZ R63, R44, -R55.reuse ;  /* 0x800000372c3f7221 */ /* 0x100fe20000010000 */
[C---:B------:R-:W-:Y:S01]  /*2480*/  FADD.FTZ R65, -R55.reuse, R30 ;  /* 0x0000001e37417221 */ /* 0x040fe20000010100 */
[--C-:B------:R-:W-:Y:S01]  /*2490*/  FADD.FTZ R67, R46, -R55.reuse ;  /* 0x800000372e437221 */ /* 0x100fe20000010000 */
[----:B------:R-:W-:Y:S01]  /*24a0*/  FADD.FTZ R69, -R55, R28 ;  /* 0x0000001c37457221 */ /* 0x000fe20000010100 */
[----:B------:R-:W-:-:S06]  /*24b0*/  FADD.FTZ R71, R58, -R55 ;  /* 0x800000373a477221 */ /* 0x000fcc0000010000 */
[----:B------:R-:W0:Y:S02]  /*24c0*/  @P1 LDC R19, c[0x0][0x238] ;  /* 0x00008e00ff131b82 */ /* 0x000e240000000800 */
[----:B0-----:R-:W-:Y:S01]  /*24d0*/  @P1 FADD.FTZ R19, R18, R19 ;  /* 0x0000001312131221 */ /* 0x001fe20000010000 */
[----:B------:R-:W-:-:S06]  /*24e0*/  MOV R18, 0x3f800000 ;  /* 0x3f80000000127802 */ /* 0x000fcc0000000f00 */
[----:B------:R0:W1:Y:S01]  /*24f0*/  @P1 MUFU.RSQ R18, R19 ;  /* 0x0000001300121308 */ /* 0x0000620000001400 */
[----:B------:R-:W-:-:S04]  /*2500*/  ISETP.GE.U32.AND P1, PT, R9, UR14, PT ;  /* 0x0000000e09007c0c */ /* 0x000fc8000bf26070 */
[----:B------:R-:W-:Y:S01]  /*2510*/  ISETP.GE.AND.EX P1, PT, R33, UR15, PT, P1 ;  /* 0x0000000f21007c0c */ /* 0x000fe2000bf26310 */
[C---:B0-----:R-:W-:Y:S01]  /*2520*/  FADD.FTZ R19, -R55.reuse, R20 ;  /* 0x0000001437137221 */ /* 0x041fe20000010100 */
[----:B------:R-:W-:Y:S02]  /*2530*/  FADD.FTZ R55, -R55, R34 ;  /* 0x0000002237377221 */ /* 0x000fe40000010100 */
[----:B------:R-:W-:Y:S01]  /*2540*/  ISETP.GT.U32.OR P1, PT, R0, 0x2ff, P1 ;  /* 0x000002ff0000780c */ /* 0x000fe20000f24470 */
        /* <DEDUP_REMOVED lines=15> */
[----:B--2---:R-:W-:-:S02]  /*2640*/  SHF.L.U32 R22, R54, 0x10, RZ ;  /* 0x0000001036167819 */ /* 0x004fc400000006ff */
[----:B---3--:R-:W-:Y:S02]  /*2650*/  SHF.L.U32 R20, R52, 0x10, RZ ;  /* 0x0000001034147819 */ /* 0x008fe400000006ff */
[----:B----4-:R-:W-:Y:S01]  /*2660*/  SHF.L.U32 R23, R32, 0x10, RZ ;  /* 0x0000001020177819 */ /* 0x010fe200000006ff */
[----:B------:R-:W-:Y:S01]  /*2670*/  FMUL.FTZ R32, R71, R18 ;  /* 0x0000001247207220 */ /* 0x000fe20000410000 */
[----:B-----5:R-:W-:-:S03]  /*2680*/  SHF.L.U32 R21, R53, 0x10, RZ ;  /* 0x0000001035157819 */ /* 0x020fc600000006ff */
[----:B------:R-:W-:Y:S02]  /*2690*/  FFMA.FTZ R44, R22, R17, R23 ;  /* 0x00000011162c7223 */ /* 0x000fe40000010017 */
        /* <DEDUP_REMOVED lines=12> */
.L_x_3353:
        /* <DEDUP_REMOVED lines=14> */
.L_x_3355:
[----:B------:R-:W-:Y:S05]  /*2840*/  BSYNC B0 ;  /* 0x0000000000007941 */ /* 0x000fea0003800000 */
.L_x_3354:
[----:B------:R-:W-:Y:S01]  /*2850*/  FFMA.FTZ R40, R22, R40, R23 ;  /* 0x0000002816287223 */ /* 0x000fe20000010017 */
        /* <DEDUP_REMOVED lines=12> */
.L_x_3356:
        /* <DEDUP_REMOVED lines=14> */
.L_x_3358:
[----:B------:R-:W-:Y:S05]  /*2a00*/  BSYNC B0 ;  /* 0x0000000000007941 */ /* 0x000fea0003800000 */
.L_x_3357:
[----:B------:R-:W-:Y:S01]  /*2a10*/  FFMA.FTZ R29, R22, R29, R23 ;  /* 0x0000001d161d7223 */ /* 0x000fe20000010017 */
[----:B------:R-:W-:Y:S01]  /*2a20*/  FFMA.FTZ R40, R20, R31, R21 ;  /* 0x0000001f14287223 */ /* 0x000fe20000010015 */
[----:B------:R-:W-:Y:S06]  /*2a30*/  @!P6 BRA `(.L_x_3359) ;  /* 0x000000000028e947 */ /* 0x000fec0003800000 */
        /* <DEDUP_REMOVED lines=10> */
.L_x_3359:
        /* <DEDUP_REMOVED lines=10> */
[----:B0-----:R-:W-:-:S02]  /*2b80*/  LEA R18, P1, R16, UR12, 0x1 ;  /* 0x0000000c10127c11 */ /* 0x001fc4000f8208ff */
[----:B------:R-:W-:-:S04]  /*2b90*/  IADD3 R35, R17, R35, RZ ;  /* 0x0000002311237210 */ /* 0x000fc80007ffe0ff */
[----:B------:R-:W-:-:S05]  /*2ba0*/  LEA.HI.X R19, R16, UR13, R35, 0x1, P1 ;  /* 0x0000000d10137c11 */ /* 0x000fca00088f0c23 */
[----:B------:R1:W-:Y:S02]  /*2bb0*/  STG.E desc[UR8][R18.64], R29 ;  /* 0x0000001d12007986 */ /* 0x0003e4000c101908 */
.L_x_3361:
[----:B------:R-:W-:Y:S05]  /*2bc0*/  BSYNC B0 ;  /* 0x0000000000007941 */ /* 0x000fea0003800000 */
.L_x_3360:
        /* <DEDUP_REMOVED lines=11> */
[C-C-:B-1----:R-:W-:Y:S01]  /*2c80*/  FFMA.FTZ R29, R20.reuse, R25, R21.reuse ;  /* 0x00000019141d7223 */ /* 0x142fe20000010015 */
[----:B------:R-:W-:Y:S01]  /*2c90*/  ISETP.GE.AND.EX P1, PT, R39, UR15, PT, P1 ;  /* 0x0000000f27007c0c */ /* 0x000fe2000bf26310 */
[C-C-:B------:R-:W-:Y:S01]  /*2ca0*/  FFMA.FTZ R23, R20.reuse, R30, R21.reuse ;  /* 0x0000001e14177223 */ /* 0x140fe20000010015 */
[----:B------:R-:W-:Y:S01]  /*2cb0*/  ISETP.GE.AND.EX P2, PT, R41, UR15, PT, P2 ;  /* 0x0000000f29007c0c */ /* 0x000fe2000bf46320 */
[C-C-:B0-----:R-:W-:Y:S01]  /*2cc0*/  FFMA.FTZ R19, R20.reuse, R26, R21.reuse ;  /* 0x0000001a14137223 */ /* 0x141fe20000010015 */
[----:B------:R-:W-:Y:S01]  /*2cd0*/  ISETP.GE.AND.EX P3, PT, R43, UR15, PT, P3 ;  /* 0x0000000f2b007c0c */ /* 0x000fe2000bf66330 */
[C-C-:B------:R-:W-:Y:S01]  /*2ce0*/  FFMA.FTZ R17, R20.reuse, R28, R21.reuse ;  /* 0x0000001c14117223 */ /* 0x140fe20000010015 */
        /* <DEDUP_REMOVED lines=18> */
.L_x_3362:
        /* <DEDUP_REMOVED lines=14> */
.L_x_3364:
[----:B------:R-:W-:Y:S05]  /*2ef0*/  BSYNC B0 ;  /* 0x0000000000007941 */ /* 0x000fea0003800000 */
.L_x_3363:
        /* <DEDUP_REMOVED lines=11> */
.L_x_3365:
        /* <DEDUP_REMOVED lines=14> */
.L_x_3367:
[----:B------:R-:W-:Y:S05]  /*3090*/  BSYNC B0 ;  /* 0x0000000000007941 */ /* 0x000fea0003800000 */
.L_x_3366:
[----:B------:R-:W-:Y:S05]  /*30a0*/  @!P6 BRA `(.L_x_3368) ;  /* 0x000000000028e947 */ /* 0x000fea0003800000 */
        /* <DEDUP_REMOVED lines=10> */
.L_x_3368:
[----:B------:R-:W-:Y:S04]  /*3150*/  BSSY B0, `(.L_x_3369) ;  /* 0x000000e000007945 */ /* 0x000fe80003800000 */
[----:B------:R-:W-:Y:S05]  /*3160*/  @P2 BRA `(.L_x_3370) ;  /* 0x0000000000302947 */ /* 0x000fea0003800000 */
[----:B------:R-:W-:Y:S01]  /*3170*/  ULDC.64 UR12, c[0x0][0x270] ;  /* 0x00009c00000c7ab9 */ /* 0x000fe20000000a00 */
[----:B01----:R-:W-:Y:S01]  /*3180*/  MOV R20, R48 ;  /* 0x0000003000147202 */ /* 0x003fe20000000f00 */
        /* <DEDUP_REMOVED lines=10> */
.L_x_3370:
[----:B------:R-:W-:Y:S05]  /*3230*/  BSYNC B0 ;  /* 0x0000000000007941 */ /* 0x000fea0003800000 */
.L_x_3369:
        /* <DEDUP_REMOVED lines=11> */
.L_x_3371:
        /* <DEDUP_REMOVED lines=14> */
.L_x_3373:
[----:B------:R-:W-:Y:S05]  /*33d0*/  BSYNC B0 ;  /* 0x0000000000007941 */ /* 0x000fea0003800000 */
.L_x_3372:
        /* <DEDUP_REMOVED lines=11> */
.L_x_3374:
[----:B------:R-:W-:Y:S04]  /*3490*/  BSSY B0, `(.L_x_3375) ;  /* 0x000000d000007945 */ /* 0x000fe80003800000 */
[----:B------:R-:W-:Y:S05]  /*34a0*/  @P4 BRA `(.L_x_3376) ;  /* 0x00000000002c4947 */ /* 0x000fea0003800000 */
[----:B------:R-:W-:Y:S01]  /*34b0*/  ULDC.64 UR12, c[0x0][0x270] ;  /* 0x00009c00000c7ab9 */ /* 0x000fe20000000a00 */
[----:B------:R-:W-:Y:S01]  /*34c0*/  MOV R49, R51 ;  /* 0x0000003300317202 */ /* 0x000fe20000000f00 */
[----:B------:R-:W-:Y:S01]  /*34d0*/  IMAD R16, R45, UR12, RZ ;  /* 0x0000000c2d107c24 */ /* 0x000fe2000f8e02ff */
[----:B------:R-:W-:Y:S01]  /*34e0*/  F2FP.BF16.F32.PACK_AB R17, R17, R22 ;  /* 0x000000161111723e */ /* 0x000fe200000010ff */
[----:B------:R-:W-:-:S04]  /*34f0*/  IMAD.WIDE.U32 R48, R15, UR12, R48 ;  /* 0x0000000c0f307c25 */ /* 0x000fc8000f8e0030 */
[----:B---3--:R-:W-:Y:S01]  /*3500*/  IMAD R19, R15, UR13, R16 ;  /* 0x0000000d0f137c24 */ /* 0x008fe2000f8e0210 */
[----:B------:R-:W-:Y:S02]  /*3510*/  ULDC.64 UR12, c[0x0][0x210] ;  /* 0x00008400000c7ab9 */ /* 0x000fe40000000a00 */
[----:B------:R-:W-:Y:S02]  /*3520*/  LEA R18, P1, R48, UR12, 0x1 ;  /* 0x0000000c30127c11 */ /* 0x000fe4000f8208ff */
[----:B------:R-:W-:-:S04]  /*3530*/  IADD3 R19, R49, R19, RZ ;  /* 0x0000001331137210 */ /* 0x000fc80007ffe0ff */
[----:B------:R-:W-:-:S05]  /*3540*/  LEA.HI.X R19, R48, UR13, R19, 0x1, P1 ;  /* 0x0000000d30137c11 */ /* 0x000fca00088f0c13 */
[----:B------:R4:W-:Y:S02]  /*3550*/  STG.E desc[UR8][R18.64], R17 ;  /* 0x0000001112007986 */ /* 0x0009e4000c101908 */
.L_x_3376:
[----:B------:R-:W-:Y:S05]  /*3560*/  BSYNC B0 ;  /* 0x0000000000007941 */ /* 0x000fea0003800000 */
.L_x_3375:
[----:B----4-:R-:W4:Y:S01]  /*3570*/  LDC R17, c[0x0][0x10] ;  /* 0x00000400ff117b82 */ /* 0x010f220000000800 */
[----:B------:R-:W-:Y:S02]  /*3580*/  IADD3 R6, R6, 0x1, RZ ;  /* 0x0000000106067810 */ /* 0x000fe40007ffe0ff */
[----:B----4-:R-:W-:-:S04]  /*3590*/  IADD3 R4, R17, R4, RZ ;  /* 0x0000000411047210 */ /* 0x010fc80007ffe0ff */
[----:B------:R-:W-:-:S13]  /*35a0*/  ISETP.GE.AND P1, PT, R4, UR4, PT ;  /* 0x0000000404007c0c */ /* 0x000fda000bf26270 */
[----:B------:R-:W-:Y:S05]  /*35b0*/  @!P1 BRA `(.L_x_3377) ;  /* 0xffffffcc002c9947 */ /* 0x000fea000383ffff */
[----:B------:R-:W-:Y:S05]  /*35c0*/  EXIT ;  /* 0x000000000000794d */ /* 0x000fea0003800000 */
.L_x_3378:
        /* <DEDUP_REMOVED lines=11> */
.L_x_5155:


//--------------------- .text._Z35group_norm_nhwc_fwd_one_pass_kernelI11Bf16IOBf16WLi256ELi96ELi768EEv26Group_norm_nhwc_fwd_params --------------------------
	.section	.text._Z35group_norm_nhwc_fwd_one_pass_kernelI11Bf16IOBf16WLi256ELi96ELi768EEv26Group_norm_nhwc_fwd_params,"ax",@progbits
	.align	128
        .global         _Z35group_norm_nhwc_fwd_one_pass_kernelI11Bf16IOBf16WLi256ELi96ELi768EEv26Group_norm_nhwc_fwd_params
        .type           _Z35group_norm_nhwc_fwd_one_pass_kernelI11Bf16IOBf16WLi256ELi96ELi768EEv26Group_norm_nhwc_fwd_params,@function
        .size           _Z35group_norm_nhwc_fwd_one_pass_kernelI11Bf16IOBf16WLi256ELi96ELi768EEv26Group_norm_nhwc_fwd_params,(.L_x_5156 - _Z35group_norm_nhwc_fwd_one_pass_kernelI11Bf16IOBf16WLi256ELi96ELi768EEv26Group_norm_nhwc_fwd_params)
        .other          _Z35group_norm_nhwc_fwd_one_pass_kernelI11Bf16IOBf16WLi256ELi96ELi768EEv26Group_norm_nhwc_fwd_params,@"STO_CUDA_ENTRY STV_DEFAULT"
_Z35group_norm_nhwc_fwd_one_pass_kernelI11Bf16IOBf16WLi256ELi96ELi768EEv26Group_norm_nhwc_fwd_params:
.text._Z35group_norm_nhwc_fwd_one_pass_kernelI11Bf16IOBf16WLi256ELi96ELi768EEv26Group_norm_nhwc_fwd_params:
        /* <DEDUP_REMOVED lines=48> */
.L_x_3436:
[----:B0-----:R-:W0:Y:S01]  /*0300*/  LDC R22, c[0x0][0x288] ;  /* 0x0000a200ff167b82 */ /* 0x001e220000000800 */
[----:B------:R-:W-:Y:S01]  /*0310*/  IABS R20, UR6 ;  /* 0x0000000600147c13 */ /* 0x000fe20008000000 */
[----:B------:R-:W-:Y:S01]  /*0320*/  ULDC.64 UR16, c[0x0][0x278] ;  /* 0x00009e0000107ab9 */ /* 0x000fe20000000a00 */
[----:B-1----:R-:W-:Y:S01]  /*0330*/  SHF.R.S32.HI R33, RZ, 0x1f, R54 ;  /* 0x0000001fff217819 */ /* 0x002fe20000011436 */
[----:B------:R-:W-:Y:S01]  /*0340*/  ULDC.64 UR14, c[0x0][0x280] ;  /* 0x0000a000000e7ab9 */ /* 0x000fe20000000a00 */
[----:B------:R-:W-:Y:S01]  /*0350*/  ISETP.GE.U32.AND P5, PT, R54, UR16, PT ;  /* 0x0000001036007c0c */ /* 0x000fe2000bfa6070 */
[----:B------:R-:W-:Y:S01]  /*0360*/  HFMA2.MMA R40, -RZ, RZ, 0, 0 ;  /* 0x00000000ff287435 */ /* 0x000fe200000001ff */
[----:B------:R-:W-:Y:S01]  /*0370*/  SHF.R.S32.HI R31, RZ, 0x1f, R55 ;  /* 0x0000001fff1f7819 */ /* 0x000fe20000011437 */
[----:B---3--:R-:W1:Y:S01]  /*0380*/  @P0 LDC.64 R28, c[0x0][0x220] ;  /* 0x00008800ff1c0b82 */ /* 0x008e620000000a00 */
[----:B------:R-:W-:Y:S02]  /*0390*/  ISETP.GE.AND.EX P5, PT, R33, UR17, PT, P5 ;  /* 0x0000001121007c0c */ /* 0x000fe4000bfa6350 */
[----:B------:R-:W-:-:S02]  /*03a0*/  ISETP.GE.U32.AND P4, PT, R55, UR16, PT ;  /* 0x0000001037007c0c */ /* 0x000fc4000bf86070 */
[C---:B------:R-:W-:Y:S02]  /*03b0*/  ISETP.GT.U32.OR P5, PT, R4.reuse, 0x2ff, P5 ;  /* 0x000002ff0400780c */ /* 0x040fe40002fa4470 */
[----:B------:R-:W-:Y:S02]  /*03c0*/  ISETP.GE.AND.EX P4, PT, R31, UR17, PT, P4 ;  /* 0x000000111f007c0c */ /* 0x000fe4000bf86340 */
[----:B------:R-:W-:Y:S02]  /*03d0*/  SHF.R.S32.HI R39, RZ, 0x1f, R5 ;  /* 0x0000001fff277819 */ /* 0x000fe40000011405 */
[----:B------:R-:W-:Y:S02]  /*03e0*/  ISETP.GT.U32.OR P4, PT, R4, 0x2ff, P4 ;  /* 0x000002ff0400780c */ /* 0x000fe40002784470 */
[----:B------:R-:W-:Y:S02]  /*03f0*/  SHF.R.S32.HI R37, RZ, 0x1f, R6 ;  /* 0x0000001fff257819 */ /* 0x000fe40000011406 */
[----:B0-----:R-:W-:-:S03]  /*0400*/  IABS R18, R22 ;  /* 0x0000001600127213 */ /* 0x001fc60000000000 */
[----:B--2---:R-:W0:Y:S01]  /*0410*/  @!P5 LDC.64 R24, c[0x0][0x220] ;  /* 0x00008800ff18db82 */ /* 0x004e220000000a00 */
[----:B----4-:R-:W2:Y:S08]  /*0420*/  I2F.RP R15, R18 ;  /* 0x00000012000f7306 */ /* 0x010eb00000209400 */
[----:B--2---:R-:W2:Y:S02]  /*0430*/  MUFU.RCP R15, R15 ;  /* 0x0000000f000f7308 */ /* 0x004ea40000001000 */
[----:B--2---:R-:W-:-:S06]  /*0440*/  IADD3 R16, R15, 0xffffffe, RZ ;  /* 0x0ffffffe0f107810 */ /* 0x004fcc0007ffe0ff */
[----:B------:R2:W3:Y:S02]  /*0450*/  F2I.FTZ.U32.TRUNC.NTZ R17, R16 ;  /* 0x0000001000117305 */ /* 0x0004e4000021f000 */
[----:B--2---:R-:W-:Y:S01]  /*0460*/  HFMA2.MMA R16, -RZ, RZ, 0, 0 ;  /* 0x00000000ff107435 */ /* 0x004fe200000001ff */
[----:B---3--:R-:W-:-:S04]  /*0470*/  IMAD.MOV R19, RZ, RZ, -R17 ;  /* 0x000000ffff137224 */ /* 0x008fc800078e0a11 */
[----:B------:R-:W-:-:S05]  /*0480*/  IMAD R19, R19, R18, RZ ;  /* 0x0000001213137224 */ /* 0x000fca00078e02ff */
[----:B------:R-:W-:Y:S01]  /*0490*/  IMAD.HI.U32 R17, R17, R19, R16 ;  /* 0x0000001311117227 */ /* 0x000fe200078e0010 */
[----:B------:R-:W-:Y:S02]  /*04a0*/  MOV R19, R20 ;  /* 0x0000001400137202 */ /* 0x000fe40000000f00 */
[----:B------:R-:W2:Y:S03]  /*04b0*/  @P0 LDC.64 R20, c[0x0][0x270] ;  /* 0x00009c00ff140b82 */ /* 0x000ea60000000a00 */
[----:B------:R-:W-:-:S05]  /*04c0*/  IMAD.HI.U32 R17, R17, R19, RZ ;  /* 0x0000001311117227 */ /* 0x000fca00078e00ff */
[----:B------:R-:W-:-:S05]  /*04d0*/  IADD3 R15, -R17, RZ, RZ ;  /* 0x000000ff110f7210 */ /* 0x000fca0007ffe1ff */
[----:B------:R-:W-:-:S05]  /*04e0*/  IMAD R15, R18, R15, R19 ;  /* 0x0000000f120f7224 */ /* 0x000fca00078e0213 */
[----:B------:R-:W-:-:S13]  /*04f0*/  ISETP.GT.U32.AND P2, PT, R18, R15, PT ;  /* 0x0000000f1200720c */ /* 0x000fda0003f44070 */
[-C--:B------:R-:W-:Y:S02]  /*0500*/  @!P2 IADD3 R15, R15, -R18.reuse, RZ ;  /* 0x800000120f0fa210 */ /* 0x080fe40007ffe0ff */
[----:B------:R-:W-:Y:S02]  /*0510*/  @!P2 IADD3 R17, R17, 0x1, RZ ;  /* 0x000000011111a810 */ /* 0x000fe40007ffe0ff */
[----:B------:R-:W-:Y:S02]  /*0520*/  ISETP.GE.U32.AND P1, PT, R15, R18, PT ;  /* 0x000000120f00720c */ /* 0x000fe40003f26070 */
[C---:B------:R-:W-:Y:S02]  /*0530*/  LOP3.LUT R15, R22.reuse, UR6, RZ, 0x3c, !PT ;  /* 0x00000006160f7c12 */ /* 0x040fe4000f8e3cff */
[----:B------:R-:W-:Y:S02]  /*0540*/  ISETP.NE.AND P2, PT, R22, RZ, PT ;  /* 0x000000ff1600720c */ /* 0x000fe40003f45270 */
[----:B------:R-:W-:-:S02]  /*0550*/  ISETP.GE.AND P3, PT, R15, RZ, PT ;  /* 0x000000ff0f00720c */ /* 0x000fc40003f66270 */
[----:B------:R-:W-:-:S05]  /*0560*/  SHF.R.S32.HI R18, RZ, 0x1f, R60 ;  /* 0x0000001fff127819 */ /* 0x000fca000001143c */
        /* <DEDUP_REMOVED lines=8> */
[----:B------:R-:W-:Y:S02]  /*05f0*/  SHF.R.S32.HI R16, RZ, 0x1f, R23 ;  /* 0x0000001fff107819 */ /* 0x000fe40000011417 */
[----:B------:R-:W-:Y:S01]  /*0600*/  ISETP.GE.U32.AND P3, PT, R6, UR16, PT ;  /* 0x0000001006007c0c */ /* 0x000fe2000bf66070 */
[----:B------:R-:W-:Y:S02]  /*0610*/  IMAD R15, R22, R15, UR6 ;  /* 0x00000006160f7e24 */ /* 0x000fe4000f8e020f */
[----:B------:R-:W-:Y:S01]  /*0620*/  IMAD R22, R16, UR14, RZ ;  /* 0x0000000e10167c24 */ /* 0x000fe2000f8e02ff */
[----:B------:R-:W-:Y:S01]  /*0630*/  ISETP.GE.AND.EX P3, PT, R37, UR17, PT, P3 ;  /* 0x0000001125007c0c */ /* 0x000fe2000bf66330 */
[----:B------:R-:W-:Y:S01]  /*0640*/  IMAD R15, R15, 0x60, RZ ;  /* 0x000000600f0f7824 */ /* 0x000fe200078e02ff */
[----:B------:R-:W3:Y:S01]  /*0650*/  @!P4 LDC.64 R16, c[0x0][0x270] ;  /* 0x00009c00ff10cb82 */ /* 0x000ee20000000a00 */
[----:B------:R-:W-:Y:S01]  /*0660*/  IMAD R69, R23, UR15, R22 ;  /* 0x0000000f17457c24 */ /* 0x000fe2000f8e0216 */
[----:B------:R-:W-:Y:S01]  /*0670*/  ISETP.GT.U32.OR P3, PT, R4, 0x2ff, P3 ;  /* 0x000002ff0400780c */ /* 0x000fe20001f64470 */
[----:B--2---:R-:W-:Y:S01]  /*0680*/  @P0 IMAD R22, R3, R20, RZ ;  /* 0x0000001403160224 */ /* 0x004fe200078e02ff */
[----:B------:R-:W-:-:S03]  /*0690*/  IADD3 R66, P2, R60, R15, RZ ;  /* 0x0000000f3c427210 */ /* 0x000fc60007f5e0ff */
[----:B------:R-:W-:Y:S01]  /*06a0*/  @P0 IMAD R35, R59, R21, R22 ;  /* 0x000000153b230224 */ /* 0x000fe200078e0216 */
[----:B------:R-:W-:Y:S02]  /*06b0*/  LEA.HI.X.SX32 R67, R15, R18, 0x1, P2 ;  /* 0x000000120f437211 */ /* 0x000fe400010f0eff */
[----:B------:R-:W2:Y:S01]  /*06c0*/  @!P5 LDC.64 R18, c[0x0][0x270] ;  /* 0x00009c00ff12db82 */ /* 0x000ea20000000a00 */
[----:B------:R-:W-:-:S05]  /*06d0*/  IMAD.WIDE.U32 R66, R23, UR14, R66 ;  /* 0x0000000e17427c25 */ /* 0x000fca000f8e0042 */
[----:B------:R-:W-:Y:S02]  /*06e0*/  IADD3 R69, R67, R69, RZ ;  /* 0x0000004543457210 */ /* 0x000fe40007ffe0ff */
[----:B------:R-:W4:Y:S01]  /*06f0*/  @!P4 LDC.64 R22, c[0x0][0x220] ;  /* 0x00008800ff16cb82 */ /* 0x000f220000000a00 */
[-C--:B------:R-:W-:Y:S02]  /*0700*/  @P0 MOV R68, R66.reuse ;  /* 0x0000004200440202 */ /* 0x080fe40000000f00 */
[----:B------:R-:W-:Y:S01]  /*0710*/  @!P5 MOV R32, R66 ;  /* 0x000000420020d202 */ /* 0x000fe20000000f00 */
[----:B---3--:R-:W-:Y:S02]  /*0720*/  @!P4 IMAD R30, R31, R16, RZ ;  /* 0x000000101f1ec224 */ /* 0x008fe400078e02ff */
[----:B------:R-:W-:Y:S02]  /*0730*/  @P0 IMAD.WIDE.U32 R26, R59, R20, R68 ;  /* 0x000000143b1a0225 */ /* 0x000fe400078e0044 */
[----:B------:R-:W3:Y:S02]  /*0740*/  @!P1 LDC.64 R20, c[0x0][0x270] ;  /* 0x00009c00ff149b82 */ /* 0x000ee40000000a00 */
[----:B------:R-:W-:Y:S01]  /*0750*/  @!P4 IMAD R31, R55, R17, R30 ;  /* 0x00000011371fc224 */ /* 0x000fe200078e021e */
[----:B------:R-:W-:-:S02]  /*0760*/  @P0 IADD3 R27, R27, R35, RZ ;  /* 0x000000231b1b0210 */ /* 0x000fc40007ffe0ff */
[C---:B-1----:R-:W-:Y:S01]  /*0770*/  @P0 LEA R28, P2, R26.reuse, R28, 0x1 ;  /* 0x0000001c1a1c0211 */ /* 0x042fe200078408ff */
[----:B--2---:R-:W-:Y:S01]  /*0780*/  @!P5 IMAD R33, R33, R18, RZ ;  /* 0x000000122121d224 */ /* 0x004fe200078e02ff */
[----:B------:R-:W-:Y:S02]  /*0790*/  SHF.R.S32.HI R35, RZ, 0x1f, R7 ;  /* 0x0000001fff237819 */ /* 0x000fe40000011407 */
[----:B------:R-:W-:Y:S01]  /*07a0*/  @P0 LEA.HI.X R29, R26, R29, R27, 0x1, P2 ;  /* 0x0000001d1a1d0211 */ /* 0x000fe200010f0c1b */
[----:B------:R-:W-:Y:S01]  /*07b0*/  @!P5 IMAD R41, R54, R19, R33 ;  /* 0x000000133629d224 */ /* 0x000fe200078e0221 */
[----:B------:R-:W-:Y:S02]  /*07c0*/  @!P4 MOV R26, R66 ;  /* 0x00000042001ac202 */ /* 0x000fe40000000f00 */
[-C--:B------:R-:W-:Y:S02]  /*07d0*/  @!P4 MOV R27, R69.reuse ;  /* 0x00000045001bc202 */ /* 0x080fe40000000f00 */
[----:B------:R-:W-:-:S02]  /*07e0*/  @!P5 MOV R33, R69 ;  /* 0x000000450021d202 */ /* 0x000fc40000000f00 */
[----:B------:R-:W-:Y:S01]  /*07f0*/  ISETP.GE.U32.AND P2, PT, R7, UR16, PT ;  /* 0x0000001007007c0c */ /* 0x000fe2000bf46070 */
[----:B------:R-:W-:Y:S02]  /*0800*/  @!P4 IMAD.WIDE.U32 R26, R55, R16, R26 ;  /* 0x00000010371ac225 */ /* 0x000fe400078e001a */
[----:B------:R-:W1:Y:S01]  /*0810*/  @!P3 LDC.64 R16, c[0x0][0x270] ;  /* 0x00009c00ff10bb82 */ /* 0x000e620000000a00 */
[----:B------:R-:W-:Y:S01]  /*0820*/  ISETP.GE.AND.EX P2, PT, R35, UR17, PT, P2 ;  /* 0x0000001123007c0c */ /* 0x000fe2000bf46320 */
[----:B------:R-:W-:Y:S01]  /*0830*/  @!P5 IMAD.WIDE.U32 R32, R54, R18, R32 ;  /* 0x000000123620d225 */ /* 0x000fe200078e0020 */
[----:B----4-:R-:W-:Y:S02]  /*0840*/  @!P4 LEA R30, P6, R26, R22, 0x1 ;  /* 0x000000161a1ec211 */ /* 0x010fe400078c08ff */
[----:B------:R-:W-:Y:S01]  /*0850*/  ISETP.GT.U32.OR P2, PT, R4, 0x2ff, P2 ;  /* 0x000002ff0400780c */ /* 0x000fe20001744470 */
[----:B------:R-:W-:Y:S02]  /*0860*/  @!P4 IMAD.IADD R27, R27, 0x1, R31 ;  /* 0x000000011b1bc824 */ /* 0x000fe400078e021f */
[----:B------:R-:W2:Y:S01]  /*0870*/  @!P1 LDC.64 R18, c[0x0][0x220] ;  /* 0x00008800ff129b82 */ /* 0x000ea20000000a00 */
[----:B---3--:R-:W-:-:S02]  /*0880*/  @!P1 IMAD R34, R39, R20, RZ ;  /* 0x0000001427229224 */ /* 0x008fc400078e02ff */
[----:B------:R-:W-:Y:S02]  /*0890*/  @!P4 LEA.HI.X R31, R26, R23, R27, 0x1, P6 ;  /* 0x000000171a1fc211 */ /* 0x000fe400030f0c1b */
[----:B------:R-:W-:Y:S02]  /*08a0*/  @!P5 IADD3 R27, R33, R41, RZ ;  /* 0x00000029211bd210 */ /* 0x000fe40007ffe0ff */
[C---:B0-----:R-:W-:Y:S01]  /*08b0*/  @!P5 LEA R26, P6, R32.reuse, R24, 0x1 ;  /* 0x00000018201ad211 */ /* 0x041fe200078c08ff */
[----:B------:R-:W0:Y:S01]  /*08c0*/  @!P3 LDC.64 R22, c[0x0][0x220] ;  /* 0x00008800ff16bb82 */ /* 0x000e220000000a00 */
[----:B------:R-:W-:Y:S01]  /*08d0*/  SHF.R.S32.HI R39, RZ, 0x1f, R8 ;  /* 0x0000001fff277819 */ /* 0x000fe20000011408 */
[----:B------:R3:W4:Y:S01]  /*08e0*/  @!P4 LDG.E R40, desc[UR10][R30.64] ;  /* 0x0000000a1e28c981 */ /* 0x000722000c1e1900 */
[----:B------:R-:W-:Y:S01]  /*08f0*/  @!P5 LEA.HI.X R27, R32, R25, R27, 0x1, P6 ;  /* 0x00000019201bd211 */ /* 0x000fe200030f0c1b */
[----:B------:R-:W-:Y:S01]  /*0900*/  @!P1 IMAD R25, R5, R21, R34 ;  /* 0x0000001505199224 */ /* 0x000fe200078e0222 */
[----:B------:R-:W-:-:S02]  /*0910*/  ISETP.GE.U32.AND P6, PT, R8, UR16, PT ;  /* 0x0000001008007c0c */ /* 0x000fc4000bfc6070 */
[----:B------:R-:W-:Y:S02]  /*0920*/  @!P1 MOV R32, R66 ;  /* 0x0000004200209202 */ /* 0x000fe40000000f00 */
[----:B------:R-:W-:Y:S02]  /*0930*/  @!P1 MOV R33, R69 ;  /* 0x0000004500219202 */ /* 0x000fe40000000f00 */
[----:B------:R-:W-:Y:S01]  /*0940*/  ISETP.GE.AND.EX P6, PT, R39, UR17, PT, P6 ;  /* 0x0000001127007c0c */ /* 0x000fe2000bfc6360 */
[----:B-1----:R-:W-:Y:S01]  /*0950*/  @!P3 IMAD R37, R37, R16, RZ ;  /* 0x000000102525b224 */ /* 0x002fe200078e02ff */
[----:B------:R-:W-:Y:S01]  /*0960*/  MOV R41, RZ ;  /* 0x000000ff00297202 */ /* 0x000fe20000000f00 */
[----:B------:R-:W-:Y:S02]  /*0970*/  @!P1 IMAD.WIDE.U32 R32, R5, R20, R32 ;  /* 0x0000001405209225 */ /* 0x000fe400078e0020 */
[----:B------:R-:W1:Y:S01]  /*0980*/  @!P2 LDC.64 R20, c[0x0][0x270] ;  /* 0x00009c00ff14ab82 */ /* 0x000e620000000a00 */
[----:B------:R-:W-:-:S02]  /*0990*/  ISETP.GT.U32.OR P6, PT, R4, 0x2ff, P6 ;  /* 0x000002ff0400780c */ /* 0x000fc400037c4470 */
[----:B------:R-:W-:Y:S02]  /*09a0*/  @!P1 IADD3 R25, R33, R25, RZ ;  /* 0x0000001921199210 */ /* 0x000fe40007ffe0ff */
[----:B---3--:R-:W-:Y:S02]  /*09b0*/  @!P3 MOV R30, R66 ;  /* 0x00000042001eb202 */ /* 0x008fe40000000f00 */
[----:B------:R-:W-:Y:S01]  /*09c0*/  @!P3 MOV R31, R69 ;  /* 0x00000045001fb202 */ /* 0x000fe20000000f00 */
[----:B------:R-:W-:Y:S01]  /*09d0*/  @!P3 IMAD R17, R6, R17, R37 ;  /* 0x000000110611b224 */ /* 0x000fe200078e0225 */
[----:B--2---:R-:W-:Y:S01]  /*09e0*/  @!P1 LEA R24, P4, R32, R18, 0x1 ;  /* 0x0000001220189211 */ /* 0x004fe200078808ff */
[----:B------:R2:W3:Y:S01]  /*09f0*/  @!P5 LDG.E R41, desc[UR10][R26.64] ;  /* 0x0000000a1a29d981 */ /* 0x0004e2000c1e1900 */
[----:B------:R-:W-:Y:S01]  /*0a00*/  SHF.R.S32.HI R37, RZ, 0x1f, R9 ;  /* 0x0000001fff257819 */ /* 0x000fe20000011409 */
[----:B------:R-:W-:Y:S01]  /*0a10*/  @!P3 IMAD.WIDE.U32 R30, R6, R16, R30 ;  /* 0x00000010061eb225 */ /* 0x000fe200078e001e */
[----:B------:R-:W-:-:S02]  /*0a20*/  @!P1 LEA.HI.X R25, R32, R19, R25, 0x1, P4 ;  /* 0x0000001320199211 */ /* 0x000fc400020f0c19 */
[----:B------:R-:W-:Y:S02]  /*0a30*/  CS2R R42, SRZ ;  /* 0x00000000002a7805 */ /* 0x000fe4000001ff00 */
[----:B------:R-:W-:Y:S01]  /*0a40*/  ISETP.GE.U32.AND P4, PT, R9, UR16, PT ;  /* 0x0000001009007c0c */ /* 0x000fe2000bf86070 */
[----:B------:R-:W5:Y:S01]  /*0a50*/  @!P2 LDC.64 R18, c[0x0][0x220] ;  /* 0x00008800ff12ab82 */ /* 0x000f620000000a00 */
[----:B0-----:R-:W-:Y:S02]  /*0a60*/  @!P3 LEA R22, P5, R30, R22, 0x1 ;  /* 0x000000161e16b211 */ /* 0x001fe400078a08ff */
[----:B------:R-:W-:Y:S01]  /*0a70*/  ISETP.GE.AND.EX P4, PT, R37, UR17, PT, P4 ;  /* 0x0000001125007c0c */ /* 0x000fe2000bf86340 */
[----:B------:R-:W3:Y:S01]  /*0a80*/  @!P1 LDG.E R42, desc[UR10][R24.64] ;  /* 0x0000000a182a9981 */ /* 0x000ee2000c1e1900 */
[----:B--2---:R-:W-:Y:S02]  /*0a90*/  @!P3 IADD3 R26, R31, R17, RZ ;  /* 0x000000111f1ab210 */ /* 0x004fe40007ffe0ff */
[----:B------:R-:W-:Y:S01]  /*0aa0*/  ISETP.GT.U32.OR P4, PT, R4, 0x2ff, P4 ;  /* 0x000002ff0400780c */ /* 0x000fe20002784470 */
[----:B------:R-:W0:Y:S01]  /*0ab0*/  @!P6 LDC.64 R16, c[0x0][0x270] ;  /* 0x00009c00ff10eb82 */ /* 0x000e220000000a00 */
[----:B------:R-:W-:Y:S01]  /*0ac0*/  @!P3 LEA.HI.X R23, R30, R23, R26, 0x1, P5 ;  /* 0x000000171e17b211 */ /* 0x000fe200028f0c1a */
[----:B-1----:R-:W-:Y:S01]  /*0ad0*/  @!P2 IMAD R26, R35, R20, RZ ;  /* 0x00000014231aa224 */ /* 0x002fe200078e02ff */
[----:B------:R-:W-:-:S03]  /*0ae0*/  SHF.R.S32.HI R45, RZ, 0x1f, R58 ;  /* 0x0000001fff2d7819 */ /* 0x000fc6000001143a */
[----:B------:R1:W2:Y:S01]  /*0af0*/  @!P3 LDG.E R43, desc[UR10][R22.64] ;  /* 0x0000000a162bb981 */ /* 0x0002a2000c1e1900 */
[----:B------:R-:W-:Y:S01]  /*0b00*/  ISETP.GE.U32.AND P3, PT, R58, UR16, PT ;  /* 0x000000103a007c0c */ /* 0x000fe2000bf66070 */
[----:B------:R-:W5:Y:S01]  /*0b10*/  @!P6 LDC.64 R34, c[0x0][0x220] ;  /* 0x00008800ff22eb82 */ /* 0x000f620000000a00 */
[----:B------:R-:W-:Y:S01]  /*0b20*/  SHF.R.S32.HI R31, RZ, 0x1f, R10 ;  /* 0x0000001fff1f7819 */ /* 0x000fe2000001140a */
[----:B------:R-:W-:Y:S01]  /*0b30*/  @!P2 IMAD R27, R7, R21, R26 ;  /* 0x00000015071ba224 */ /* 0x000fe200078e021a */
[----:B------:R-:W-:Y:S02]  /*0b40*/  ISETP.GE.U32.AND P1, PT, R10, UR16, PT ;  /* 0x000000100a007c0c */ /* 0x000fe4000bf26070 */
[----:B-1----:R-:W-:-:S03]  /*0b50*/  @!P2 MOV R22, R66 ;  /* 0x000000420016a202 */ /* 0x002fc60000000f00 */
[----:B------:R-:W1:Y:S01]  /*0b60*/  @!P4 LDC.64 R32, c[0x0][0x270] ;  /* 0x00009c00ff20cb82 */ /* 0x000e620000000a00 */
[----:B------:R-:W-:Y:S02]  /*0b70*/  @!P2 MOV R23, R69 ;  /* 0x000000450017a202 */ /* 0x000fe40000000f00 */
[----:B------:R-:W-:Y:S01]  /*0b80*/  ISETP.GE.AND.EX P3, PT, R45, UR17, PT, P3 ;  /* 0x000000112d007c0c */ /* 0x000fe2000bf66330 */
[----:B------:R-:W-:Y:S01]  /*0b90*/  @!P2 IMAD.WIDE.U32 R20, R7, R20, R22 ;  /* 0x000000140714a225 */ /* 0x000fe200078e0016 */
[----:B------:R-:W-:Y:S01]  /*0ba0*/  ISETP.GE.AND.EX P1, PT, R31, UR17, PT, P1 ;  /* 0x000000111f007c0c */ /* 0x000fe2000bf26310 */
[----:B------:R-:W-:Y:S01]  /*0bb0*/  HFMA2.MMA R44, -RZ, RZ, 0, 0 ;  /* 0x00000000ff2c7435 */ /* 0x000fe200000001ff */
[----:B------:R-:W-:Y:S01]  /*0bc0*/  ISETP.GT.U32.OR P3, PT, R4, 0x2ff, P3 ;  /* 0x000002ff0400780c */ /* 0x000fe20001f64470 */
[----:B0-----:R-:W-:Y:S01]  /*0bd0*/  @!P6 IMAD R39, R39, R16, RZ ;  /* 0x000000102727e224 */ /* 0x001fe200078e02ff */
[----:B------:R-:W-:Y:S01]  /*0be0*/  @!P2 IADD3 R21, R21, R27, RZ ;  /* 0x0000001b1515a210 */ /* 0x000fe20007ffe0ff */
[----:B------:R-:W0:Y:S01]  /*0bf0*/  @!P4 LDC.64 R22, c[0x0][0x220] ;  /* 0x00008800ff16cb82 */ /* 0x000e220000000a00 */
[----:B-----5:R-:W-:-:S02]  /*0c00*/  @!P2 LEA R18, P5, R20, R18, 0x1 ;  /* 0x000000121412a211 */ /* 0x020fc400078a08ff */
[----:B------:R-:W-:Y:S02]  /*0c10*/  ISETP.GT.U32.OR P1, PT, R4, 0x2ff, P1 ;  /* 0x000002ff0400780c */ /* 0x000fe40000f24470 */
[----:B------:R-:W-:Y:S02]  /*0c20*/  @!P2 LEA.HI.X R19, R20, R19, R21, 0x1, P5 ;  /* 0x000000131413a211 */ /* 0x000fe400028f0c15 */
[----:B------:R-:W-:Y:S02]  /*0c30*/  @!P6 MOV R20, R66 ;  /* 0x000000420014e202 */ /* 0x000fe40000000f00 */
[----:B------:R-:W-:Y:S02]  /*0c40*/  @!P6 MOV R21, R69 ;  /* 0x000000450015e202 */ /* 0x000fe40000000f00 */
[----:B------:R-:W-:Y:S01]  /*0c50*/  SHF.R.S32.HI R47, RZ, 0x1f, R57 ;  /* 0x0000001fff2f7819 */ /* 0x000fe20000011439 */
[C---:B------:R-:W-:Y:S01]  /*0c60*/  @!P6 IMAD R39, R8.reuse, R17, R39 ;  /* 0x000000110827e224 */ /* 0x040fe200078e0227 */
[----:B------:R-:W-:Y:S01]  /*0c70*/  ISETP.GE.U32.AND P5, PT, R57, UR16, PT ;  /* 0x0000001039007c0c */ /* 0x000fe2000bfa6070 */
[----:B------:R-:W-:Y:S01]  /*0c80*/  @!P6 IMAD.WIDE.U32 R16, R8, R16, R20 ;  /* 0x000000100810e225 */ /* 0x000fe200078e0014 */
[----:B------:R5:W2:Y:S01]  /*0c90*/  @!P2 LDG.E R44, desc[UR10][R18.64] ;  /* 0x0000000a122ca981 */ /* 0x000aa2000c1e1900 */
[----:B------:R-:W5:Y:S01]  /*0ca0*/  @!P3 LDC.64 R20, c[0x0][0x270] ;  /* 0x00009c00ff14bb82 */ /* 0x000f620000000a00 */
[----:B------:R-:W-:-:S02]  /*0cb0*/  ISETP.GE.AND.EX P5, PT, R47, UR17, PT, P5 ;  /* 0x000000112f007c0c */ /* 0x000fc4000bfa6350 */
[----:B------:R-:W-:Y:S02]  /*0cc0*/  @!P6 IADD3 R17, R17, R39, RZ ;  /* 0x000000271111e210 */ /* 0x000fe40007ffe0ff */
[----:B------:R-:W-:Y:S02]  /*0cd0*/  ISETP.GT.U32.OR P2, PT, R4, 0x2ff, P5 ;  /* 0x000002ff0400780c */ /* 0x000fe40002f44470 */
[C---:B------:R-:W-:Y:S01]  /*0ce0*/  @!P6 LEA R34, P5, R16.reuse, R34, 0x1 ;  /* 0x000000221022e211 */ /* 0x040fe200078a08ff */
[----:B------:R-:W5:Y:S01]  /*0cf0*/  @!P1 LDC.64 R26, c[0x0][0x270] ;  /* 0x00009c00ff1a9b82 */ /* 0x000f620000000a00 */
[----:B-1----:R-:W-:Y:S02]  /*0d00*/  @!P4 IMAD R24, R37, R32, RZ ;  /* 0x000000202518c224 */ /* 0x002fe400078e02ff */
[----:B------:R-:W-:Y:S01]  /*0d10*/  @!P6 LEA.HI.X R35, R16, R35, R17, 0x1, P5 ;  /* 0x000000231023e211 */ /* 0x000fe200028f0c11 */
[----:B------:R-:W-:Y:S01]  /*0d20*/  @!P4 IMAD.MOV.U32 R16, RZ, RZ, R66 ;  /* 0x000000ffff10c224 */ /* 0x000fe200078e0042 */
[----:B------:R-:W-:-:S02]  /*0d30*/  @!P4 MOV R17, R69 ;  /* 0x000000450011c202 */ /* 0x000fc40000000f00 */
[----:B------:R-:W-:Y:S02]  /*0d40*/  SHF.R.S32.HI R49, RZ, 0x1f, R56 ;  /* 0x0000001fff317819 */ /* 0x000fe40000011438 */
[----:B------:R-:W-:Y:S01]  /*0d50*/  ISETP.GE.U32.AND P5, PT, R56, UR16, PT ;  /* 0x0000001038007c0c */ /* 0x000fe2000bfa6070 */
[C---:B------:R-:W-:Y:S01]  /*0d60*/  @!P4 IMAD R37, R9.reuse, R33, R24 ;  /* 0x000000210925c224 */ /* 0x040fe200078e0218 */
[----:B------:R-:W-:Y:S01]  /*0d70*/  HFMA2.MMA R46, -RZ, RZ, 0, 0 ;  /* 0x00000000ff2e7435 */ /* 0x000fe200000001ff */
[----:B------:R-:W-:Y:S01]  /*0d80*/  @!P4 IMAD.WIDE.U32 R32, R9, R32, R16 ;  /* 0x000000200920c225 */ /* 0x000fe200078e0010 */
[----:B------:R-:W-:Y:S01]  /*0d90*/  ISETP.GE.AND.EX P5, PT, R49, UR17, PT, P5 ;  /* 0x0000001131007c0c */ /* 0x000fe2000bfa6350 */
[----:B------:R-:W1:Y:S03]  /*0da0*/  @!P1 LDC.64 R16, c[0x0][0x220] ;  /* 0x00008800ff109b82 */ /* 0x000e660000000a00 */
[----:B------:R-:W-:-:S05]  /*0db0*/  ISETP.GT.U32.OR P5, PT, R4, 0x2ff, P5 ;  /* 0x000002ff0400780c */ /* 0x000fca0002fa4470 */
[----:B------:R-:W1:Y:S01]  /*0dc0*/  @!P3 LDC.64 R24, c[0x0][0x220] ;  /* 0x00008800ff18bb82 */ /* 0x000e620000000a00 */
[----:B------:R5:W2:Y:S01]  /*0dd0*/  @!P6 LDG.E R46, desc[UR10][R34.64] ;  /* 0x0000000a222ee981 */ /* 0x000aa2000c1e1900 */
[----:B------:R-:W-:Y:S02]  /*0de0*/  @!P4 IADD3 R33, R33, R37, RZ ;  /* 0x000000252121c210 */ /* 0x000fe40007ffe0ff */
[----:B0-----:R-:W-:Y:S01]  /*0df0*/  @!P4 LEA R30, P6, R32, R22, 0x1 ;  /* 0x00000016201ec211 */ /* 0x001fe200078c08ff */
[----:B-----5:R-:W-:-:S03]  /*0e00*/  @!P3 IMAD R22, R45, R20, RZ ;  /* 0x000000142d16b224 */ /* 0x020fc600078e02ff */
[----:B------:R-:W0:Y:S01]  /*0e10*/  @!P2 LDC.64 R18, c[0x0][0x270] ;  /* 0x00009c00ff12ab82 */ /* 0x000e220000000a00 */
[----:B------:R-:W-:Y:S02]  /*0e20*/  @!P3 MOV R34, R66 ;  /* 0x000000420022b202 */ /* 0x000fe40000000f00 */
[----:B------:R-:W-:Y:S01]  /*0e30*/  @!P3 MOV R35, R69 ;  /* 0x000000450023b202 */ /* 0x000fe20000000f00 */
[----:B------:R-:W-:Y:S01]  /*0e40*/  @!P1 IMAD R36, R31, R26, RZ ;  /* 0x0000001a1f249224 */ /* 0x000fe200078e02ff */
[----:B------:R-:W-:Y:S01]  /*0e50*/  @!P4 LEA.HI.X R31, R32, R23, R33, 0x1, P6 ;  /* 0x00000017201fc211 */ /* 0x000fe200030f0c21 */
[C---:B------:R-:W-:Y:S01]  /*0e60*/  @!P3 IMAD R37, R58.reuse, R21, R22 ;  /* 0x000000153a25b224 */ /* 0x040fe200078e0216 */
[----:B------:R-:W-:Y:S01]  /*0e70*/  @!P1 MOV R32, R66 ;  /* 0x0000004200209202 */ /* 0x000fe20000000f00 */
[----:B------:R-:W-:Y:S01]  /*0e80*/  HFMA2.MMA R48, -RZ, RZ, 0, 0 ;  /* 0x00000000ff307435 */ /* 0x000fe200000001ff */
[----:B------:R-:W-:Y:S01]  /*0e90*/  @!P1 MOV R33, R69 ;  /* 0x0000004500219202 */ /* 0x000fe20000000f00 */
[----:B------:R-:W-:Y:S01]  /*0ea0*/  @!P3 IMAD.WIDE.U32 R34, R58, R20, R34 ;  /* 0x000000143a22b225 */ /* 0x000fe200078e0022 */
[----:B------:R-:W5:Y:S03]  /*0eb0*/  @!P5 LDC.64 R22, c[0x0][0x270] ;  /* 0x00009c00ff16db82 */ /* 0x000f660000000a00 */
[----:B------:R-:W-:-:S04]  /*0ec0*/  @!P1 IMAD.WIDE.U32 R32, R10, R26, R32 ;  /* 0x0000001a0a209225 */ /* 0x000fc800078e0020 */
[----:B------:R-:W-:Y:S01]  /*0ed0*/  @!P1 IMAD R27, R10, R27, R36 ;  /* 0x0000001b0a1b9224 */ /* 0x000fe200078e0224 */
[----:B------:R-:W5:Y:S01]  /*0ee0*/  @!P2 LDC.64 R20, c[0x0][0x220] ;  /* 0x00008800ff14ab82 */ /* 0x000f620000000a00 */
[----:B------:R1:W2:Y:S02]  /*0ef0*/  @!P4 LDG.E R48, desc[UR10][R30.64] ;  /* 0x0000000a1e30c981 */ /* 0x0002a4000c1e1900 */
[----:B-1----:R-:W-:Y:S02]  /*0f00*/  @!P1 LEA R26, P6, R32, R16, 0x1 ;  /* 0x00000010201a9211 */ /* 0x002fe400078c08ff */
[----:B------:R-:W-:Y:S02]  /*0f10*/  @!P3 IADD3 R16, R35, R37, RZ ;  /* 0x000000252310b210 */ /* 0x000fe40007ffe0ff */
[----:B------:R-:W-:Y:S02]  /*0f20*/  @!P3 LEA R24, P4, R34, R24, 0x1 ;  /* 0x000000182218b211 */ /* 0x000fe400078808ff */
[----:B------:R-:W-:-:S02]  /*0f30*/  @!P1 IADD3 R27, R33, R27, RZ ;  /* 0x0000001b211b9210 */ /* 0x000fc40007ffe0ff */
[----:B------:R-:W-:Y:S02]  /*0f40*/  @!P3 LEA.HI.X R25, R34, R25, R16, 0x1, P4 ;  /* 0x000000192219b211 */ /* 0x000fe400020f0c10 */
[----:B------:R-:W-:Y:S02]  /*0f50*/  @!P2 MOV R30, R66 ;  /* 0x00000042001ea202 */ /* 0x000fe40000000f00 */
[----:B------:R-:W-:Y:S01]  /*0f60*/  @!P2 MOV R31, R69 ;  /* 0x00000045001fa202 */ /* 0x000fe20000000f00 */
[----:B0-----:R-:W-:Y:S01]  /*0f70*/  @!P2 IMAD R36, R47, R18, RZ ;  /* 0x000000122f24a224 */ /* 0x001fe200078e02ff */
[----:B------:R-:W-:Y:S02]  /*0f80*/  @!P1 LEA.HI.X R27, R32, R17, R27, 0x1, P6 ;  /* 0x00000011201b9211 */ /* 0x000fe400030f0c1b */
[----:B------:R-:W-:Y:S01]  /*0f90*/  SHF.R.S32.HI R33, RZ, 0x1f, R11 ;  /* 0x0000001fff217819 */ /* 0x000fe2000001140b */
[----:B------:R-:W0:Y:S01]  /*0fa0*/  @!P5 LDC.64 R16, c[0x0][0x220] ;  /* 0x00008800ff10db82 */ /* 0x000e220000000a00 */
[----:B------:R-:W-:-:S02]  /*0fb0*/  ISETP.GE.U32.AND P4, PT, R11, UR16, PT ;  /* 0x000000100b007c0c */ /* 0x000fc4000bf86070 */
[----:B------:R-:W-:Y:S01]  /*0fc0*/  CS2R R50, SRZ ;  /* 0x0000000000327805 */ /* 0x000fe2000001ff00 */
[----:B------:R-:W-:Y:S01]  /*0fd0*/  @!P2 IMAD.WIDE.U32 R30, R57, R18, R30 ;  /* 0x00000012391ea225 */ /* 0x000fe200078e001e */
[----:B------:R-:W-:-:S03]  /*0fe0*/  ISETP.GE.AND.EX P4, PT, R33, UR17, PT, P4 ;  /* 0x0000001121007c0c */ /* 0x000fc6000bf86340 */
[----:B------:R-:W-:Y:S01]  /*0ff0*/  @!P2 IMAD R19, R57, R19, R36 ;  /* 0x000000133913a224 */ /* 0x000fe200078e0224 */
[----:B-----5:R-:W-:Y:S01]  /*1000*/  @!P2 LEA R18, P6, R30, R20, 0x1 ;  /* 0x000000141e12a211 */ /* 0x020fe200078c08ff */
[----:B------:R1:W5:Y:S01]  /*1010*/  @!P3 LDG.E R50, desc[UR10][R24.64] ;  /* 0x0000000a1832b981 */ /* 0x000362000c1e1900 */
[----:B------:R-:W-:Y:S01]  /*1020*/  ISETP.GT.U32.OR P4, PT, R4, 0x2ff, P4 ;  /* 0x000002ff0400780c */ /* 0x000fe20002784470 */
[----:B------:R-:W-:Y:S01]  /*1030*/  @!P5 IMAD R20, R49, R22, RZ ;  /* 0x000000163114d224 */ /* 0x000fe200078e02ff */
[----:B------:R-:W-:Y:S02]  /*1040*/  @!P2 IADD3 R19, R31, R19, RZ ;  /* 0x000000131f13a210 */ /* 0x000fe40007ffe0ff */
[----:B------:R-:W-:Y:S02]  /*1050*/  SHF.R.S32.HI R39, RZ, 0x1f, R12 ;  /* 0x0000001fff277819 */ /* 0x000fe4000001140c */
[----:B------:R-:W-:Y:S01]  /*1060*/  ISETP.GE.U32.AND P3, PT, R12, UR16, PT ;  /* 0x000000100c007c0c */ /* 0x000fe2000bf66070 */
[----:B------:R-:W-:Y:S01]  /*1070*/  @!P5 IMAD R31, R56, R23, R20 ;  /* 0x00000017381fd224 */ /* 0x000fe200078e0214 */
[----:B------:R-:W-:-:S02]  /*1080*/  @!P2 LEA.HI.X R19, R30, R21, R19, 0x1, P6 ;  /* 0x000000151e13a211 */ /* 0x000fc400030f0c13 */
[----:B------:R-:W-:Y:S02]  /*1090*/  ISETP.GE.AND.EX P3, PT, R39, UR17, PT, P3 ;  /* 0x0000001127007c0c */ /* 0x000fe4000bf66330 */
[----:B------:R-:W-:Y:S02]  /*10a0*/  @!P5 MOV R20, R66 ;  /* 0x000000420014d202 */ /* 0x000fe40000000f00 */
[----:B------:R-:W-:Y:S02]  /*10b0*/  CS2R R52, SRZ ;  /* 0x0000000000347805 */ /* 0x000fe4000001ff00 */
[----:B------:R-:W-:Y:S01]  /*10c0*/  @!P5 MOV R21, R69 ;  /* 0x000000450015d202 */ /* 0x000fe20000000f00 */
[----:B------:R1:W5:Y:S01]  /*10d0*/  @!P2 LDG.E R51, desc[UR10][R18.64] ;  /* 0x0000000a1233a981 */ /* 0x000362000c1e1900 */
[----:B------:R-:W-:Y:S01]  /*10e0*/  ISETP.GT.U32.OR P3, PT, R4, 0x2ff, P3 ;  /* 0x000002ff0400780c */ /* 0x000fe20001f64470 */
[----:B------:R-:W-:Y:S01]  /*10f0*/  @!P5 IMAD.WIDE.U32 R22, R56, R22, R20 ;  /* 0x000000163816d225 */ /* 0x000fe200078e0014 */
[----:B------:R-:W-:-:S02]  /*1100*/  SHF.R.S32.HI R35, RZ, 0x1f, R13 ;  /* 0x0000001fff237819 */ /* 0x000fc4000001140d */
[----:B------:R-:W4:Y:S01]  /*1110*/  @!P4 LDC.64 R20, c[0x0][0x270] ;  /* 0x00009c00ff14cb82 */ /* 0x000f220000000a00 */
[----:B------:R4:W5:Y:S01]  /*1120*/  @P0 LDG.E R52, desc[UR10][R28.64] ;  /* 0x0000000a1c340981 */ /* 0x000962000c1e1900 */
[----:B------:R-:W-:Y:S02]  /*1130*/  @!P5 IADD3 R23, R23, R31, RZ ;  /* 0x0000001f1717d210 */ /* 0x000fe40007ffe0ff */
[----:B0-----:R-:W-:-:S05]  /*1140*/  @!P5 LEA R30, P6, R22, R16, 0x1 ;  /* 0x00000010161ed211 */ /* 0x001fca00078c08ff */
[----:B-1----:R-:W0:Y:S01]  /*1150*/  @!P3 LDC.64 R24, c[0x0][0x270] ;  /* 0x00009c00ff18bb82 */ /* 0x002e220000000a00 */
[----:B------:R-:W-:Y:S02]  /*1160*/  @!P5 LEA.HI.X R31, R22, R17, R23, 0x1, P6 ;  /* 0x00000011161fd211 */ /* 0x000fe400030f0c17 */
[----:B------:R-:W-:Y:S02]  /*1170*/  ISETP.GE.U32.AND P6, PT, R13, UR16, PT ;  /* 0x000000100d007c0c */ /* 0x000fe4000bfc6070 */
[----:B------:R-:W-:Y:S01]  /*1180*/  SHF.R.S32.HI R37, RZ, 0x1f, R14 ;  /* 0x0000001fff257819 */ /* 0x000fe2000001140e */
[----:B------:R1:W5:Y:S01]  /*1190*/  @!P5 LDG.E R53, desc[UR10][R30.64] ;  /* 0x0000000a1e35d981 */ /* 0x000362000c1e1900 */
[----:B------:R-:W-:Y:S01]  /*11a0*/  ISETP.GE.AND.EX P6, PT, R35, UR17, PT, P6 ;  /* 0x0000001123007c0c */ /* 0x000fe2000bfc6360 */
[----:B------:R-:W0:Y:S01]  /*11b0*/  @!P4 LDC.64 R16, c[0x0][0x220] ;  /* 0x00008800ff10cb82 */ /* 0x000e220000000a00 */
[----:B------:R-:W-:Y:S02]  /*11c0*/  ISETP.GE.U32.AND P2, PT, R14, UR16, PT ;  /* 0x000000100e007c0c */ /* 0x000fe4000bf46070 */
[----:B------:R-:W-:-:S02]  /*11d0*/  ISETP.GT.U32.OR P6, PT, R4, 0x2ff, P6 ;  /* 0x000002ff0400780c */ /* 0x000fc400037c4470 */
[----:B------:R-:W-:-:S03]  /*11e0*/  ISETP.GE.AND.EX P2, PT, R37, UR17, PT, P2 ;  /* 0x0000001125007c0c */ /* 0x000fc6000bf46320 */
[----:B------:R-:W3:Y:S01]  /*11f0*/  @!P3 LDC.64 R18, c[0x0][0x220] ;  /* 0x00008800ff12bb82 */ /* 0x000ee20000000a00 */
[----:B------:R-:W-:Y:S01]  /*1200*/  ISETP.GT.U32.OR P2, PT, R4, 0x2ff, P2 ;  /* 0x000002ff0400780c */ /* 0x000fe20001744470 */
[----:B----4-:R-:W-:Y:S01]  /*1210*/  @!P4 IMAD R22, R33, R20, RZ ;  /* 0x000000142116c224 */ /* 0x010fe200078e02ff */
[-C--:B------:R-:W-:Y:S02]  /*1220*/  @!P4 MOV R32, R66.reuse ;  /* 0x000000420020c202 */ /* 0x080fe40000000f00 */
[----:B------:R-:W-:Y:S01]  /*1230*/  @!P4 MOV R33, R69 ;  /* 0x000000450021c202 */ /* 0x000fe20000000f00 */
[C---:B------:R-:W-:Y:S02]  /*1240*/  @!P4 IMAD R29, R11.reuse, R21, R22 ;  /* 0x000000150b1dc224 */ /* 0x040fe400078e0216 */
[----:B------:R-:W4:Y:S01]  /*1250*/  @!P6 LDC.64 R22, c[0x0][0x270] ;  /* 0x00009c00ff16eb82 */ /* 0x000f220000000a00 */
[----:B------:R-:W-:Y:S01]  /*1260*/  IMAD.MOV.U32 R61, RZ, RZ, RZ ;  /* 0x000000ffff3d7224 */ /* 0x000fe200078e00ff */
[----:B-1----:R-:W-:Y:S01]  /*1270*/  @!P3 MOV R30, R66 ;  /* 0x00000042001eb202 */ /* 0x002fe20000000f00 */
[----:B------:R-:W-:Y:S01]  /*1280*/  @!P4 IMAD.WIDE.U32 R32, R11, R20, R32 ;  /* 0x000000140b20c225 */ /* 0x000fe200078e0020 */
[----:B------:R-:W-:-:S03]  /*1290*/  @!P3 MOV R31, R69 ;  /* 0x00000045001fb202 */ /* 0x000fc60000000f00 */
[----:B0-----:R-:W-:Y:S01]  /*12a0*/  @!P3 IMAD R39, R39, R24, RZ ;  /* 0x000000182727b224 */ /* 0x001fe200078e02ff */
[----:B------:R-:W0:Y:S01]  /*12b0*/  @!P2 LDC.64 R20, c[0x0][0x270] ;  /* 0x00009c00ff14ab82 */ /* 0x000e220000000a00 */
[----:B------:R4:W5:Y:S01]  /*12c0*/  @!P1 LDG.E R61, desc[UR10][R26.64] ;  /* 0x0000000a1a3d9981 */ /* 0x000962000c1e1900 */
[----:B------:R-:W-:Y:S01]  /*12d0*/  @!P4 IADD3 R29, R33, R29, RZ ;  /* 0x0000001d211dc210 */ /* 0x000fe20007ffe0ff */
[----:B------:R-:W-:Y:S01]  /*12e0*/  @!P3 IMAD R39, R12, R25, R39 ;  /* 0x000000190c27b224 */ /* 0x000fe200078e0227 */
[----:B------:R-:W-:Y:S01]  /*12f0*/  @!P4 LEA R28, P1, R32, R16, 0x1 ;  /* 0x00000010201cc211 */ /* 0x000fe200078208ff */
[----:B------:R-:W-:-:S03]  /*1300*/  @!P3 IMAD.WIDE.U32 R30, R12, R24, R30 ;  /* 0x000000180c1eb225 */ /* 0x000fc600078e001e */
[----:B------:R-:W1:Y:S01]  /*1310*/  @!P6 LDC.64 R24, c[0x0][0x220] ;  /* 0x00008800ff18eb82 */ /* 0x000e620000000a00 */
[----:B------:R-:W-:Y:S02]  /*1320*/  @!P4 LEA.HI.X R29, R32, R17, R29, 0x1, P1 ;  /* 0x00000011201dc211 */ /* 0x000fe400008f0c1d */
[----:B------:R-:W-:Y:S02]  /*1330*/  @!P3 IADD3 R31, R31, R39, RZ ;  /* 0x000000271f1fb210 */ /* 0x000fe40007ffe0ff */
[C---:B---3--:R-:W-:Y:S02]  /*1340*/  @!P3 LEA R18, P1, R30.reuse, R18, 0x1 ;  /* 0x000000121e12b211 */ /* 0x048fe400078208ff */
[----:B------:R-:W-:Y:S01]  /*1350*/  CS2R R62, SRZ ;  /* 0x00000000003e7805 */ /* 0x000fe2000001ff00 */
[----:B------:R-:W3:Y:S01]  /*1360*/  @!P2 LDC.64 R16, c[0x0][0x220] ;  /* 0x00008800ff10ab82 */ /* 0x000ee20000000a00 */
[----:B------:R-:W-:Y:S01]  /*1370*/  @!P3 LEA.HI.X R19, R30, R19, R31, 0x1, P1 ;  /* 0x000000131e13b211 */ /* 0x000fe200008f0c1f */
[----:B----4-:R-:W-:-:S03]  /*1380*/  @!P6 IMAD R26, R35, R22, RZ ;  /* 0x00000016231ae224 */ /* 0x010fc600078e02ff */
[----:B------:R-:W4:Y:S04]  /*1390*/  @!P4 LDG.E R62, desc[UR10][R28.64] ;  /* 0x0000000a1c3ec981 */ /* 0x000f28000c1e1900 */
[----:B------:R1:W4:Y:S01]  /*13a0*/  @!P3 LDG.E R63, desc[UR10][R18.64] ;  /* 0x0000000a123fb981 */ /* 0x000322000c1e1900 */
[----:B------:R-:W-:Y:S02]  /*13b0*/  @!P6 IMAD R27, R13, R23, R26 ;  /* 0x000000170d1be224 */ /* 0x000fe400078e021a */
[----:B0-----:R-:W-:Y:S01]  /*13c0*/  @!P2 IMAD R37, R37, R20, RZ ;  /* 0x000000142525a224 */ /* 0x001fe200078e02ff */
[----:B-1----:R-:W-:Y:S02]  /*13d0*/  @!P6 MOV R18, R66 ;  /* 0x000000420012e202 */ /* 0x002fe40000000f00 */
[----:B------:R-:W-:-:S03]  /*13e0*/  @!P6 MOV R19, R69 ;  /* 0x000000450013e202 */ /* 0x000fc60000000f00 */
[----:B------:R-:W-:Y:S01]  /*13f0*/  @!P6 IMAD.WIDE.U32 R22, R13, R22, R18 ;  /* 0x000000160d16e225 */ /* 0x000fe200078e0012 */
[----:B------:R-:W-:Y:S02]  /*1400*/  @!P2 MOV R18, R66 ;  /* 0x000000420012a202 */ /* 0x000fe40000000f00 */
[----:B------:R-:W-:Y:S01]  /*1410*/  @!P2 MOV R19, R69 ;  /* 0x000000450013a202 */ /* 0x000fe20000000f00 */
[----:B------:R-:W-:Y:S01]  /*1420*/  @!P2 IMAD R37, R14, R21, R37 ;  /* 0x000000150e25a224 */ /* 0x000fe200078e0225 */
[----:B------:R-:W-:Y:S02]  /*1430*/  @!P6 IADD3 R23, R23, R27, RZ ;  /* 0x0000001b1717e210 */ /* 0x000fe40007ffe0ff */
[----:B------:R-:W-:Y:S01]  /*1440*/  @!P6 LEA R24, P1, R22, R24, 0x1 ;  /* 0x000000181618e211 */ /* 0x000fe200078208ff */
[----:B------:R-:W-:Y:S01]  /*1450*/  @!P2 IMAD.WIDE.U32 R20, R14, R20, R18 ;  /* 0x000000140e14a225 */ /* 0x000fe200078e0012 */
[----:B------:R-:W-:Y:S02]  /*1460*/  CS2R R64, SRZ ;  /* 0x0000000000407805 */ /* 0x000fe4000001ff00 */
[----:B------:R-:W-:-:S02]  /*1470*/  @!P6 LEA.HI.X R25, R22, R25, R23, 0x1, P1 ;  /* 0x000000191619e211 */ /* 0x000fc400008f0c17 */
[----:B------:R-:W-:Y:S02]  /*1480*/  @!P2 IADD3 R21, R21, R37, RZ ;  /* 0x000000251515a210 */ /* 0x000fe40007ffe0ff */
[C---:B---3--:R-:W-:Y:S01]  /*1490*/  @!P2 LEA R16, P3, R20.reuse, R16, 0x1 ;  /* 0x000000101410a211 */ /* 0x048fe200078608ff */
[----:B------:R0:W3:Y:S03]  /*14a0*/  @!P6 LDG.E R64, desc[UR10][R24.64] ;  /* 0x0000000a1840e981 */ /* 0x0000e6000c1e1900 */
[----:B------:R-:W-:-:S05]  /*14b0*/  @!P2 LEA.HI.X R17, R20, R17, R21, 0x1, P3 ;  /* 0x000000111411a211 */ /* 0x000fca00018f0c15 */
[----:B------:R1:W3:Y:S01]  /*14c0*/  @!P2 LDG.E R65, desc[UR10][R16.64] ;  /* 0x0000000a1041a981 */ /* 0x0002e2000c1e1900 */
[----:B------:R-:W-:-:S04]  /*14d0*/  PRMT R18, R40, 0x7632, R18 ;  /* 0x0000763228127816 */ /* 0x000fc80000000012 */
[----:B------:R-:W-:Y:S02]  /*14e0*/  SHF.L.U32 R19, R18, 0x10, RZ ;  /* 0x0000001012137819 */ /* 0x000fe400000006ff */
[----:B------:R-:W-:-:S03]  /*14f0*/  SHF.L.U32 R18, R40, 0x10, RZ ;  /* 0x0000001028127819 */ /* 0x000fc600000006ff */
[----:B------:R-:W-:Y:S02]  /*1500*/  FMUL.FTZ R21, R19, R19 ;  /* 0x0000001313157220 */ /* 0x000fe40000410000 */
[C---:B------:R-:W-:Y:S02]  /*1510*/  FADD.FTZ R26, R18.reuse, R19 ;  /* 0x00000013121a7221 */ /* 0x040fe40000010000 */
[----:B0-----:R-:W-:Y:S01]  /*1520*/  FFMA.FTZ R24, R18, R18, R21 ;  /* 0x0000001212187223 */ /* 0x001fe20000010015 */
[----:B------:R-:W-:-:S04]  /*1530*/  PRMT R20, R41, 0x7632, R20 ;  /* 0x0000763229147816 */ /* 0x000fc80000000014 */
[----:B------:R-:W-:Y:S02]  /*1540*/  SHF.L.U32 R23, R20, 0x10, RZ ;  /* 0x0000001014177819 */ /* 0x000fe400000006ff */
[----:B------:R-:W-:Y:S02]  /*1550*/  SHF.L.U32 R22, R41, 0x10, RZ ;  /* 0x0000001029167819 */ /* 0x000fe400000006ff */
[----:B------:R-:W-:Y:S01]  /*1560*/  PRMT R20, R42, 0x7632, R20 ;  /* 0x000076322a147816 */ /* 0x000fe20000000014 */
[----:B-1----:R-:W-:Y:S02]  /*1570*/  FMUL.FTZ R17, R23, R23 ;  /* 0x0000001717117220 */ /* 0x002fe40000410000 */
[----:B------:R-:W-:Y:S02]  /*1580*/  FADD.FTZ R23, R22, R23 ;  /* 0x0000001716177221 */ /* 0x000fe40000010000 */
[----:B------:R-:W-:Y:S01]  /*1590*/  IMAD.U32 R21, R20, 0x10000, RZ ;  /* 0x0001000014157824 */ /* 0x000fe200078e00ff */
[----:B------:R-:W-:Y:S01]  /*15a0*/  SHF.L.U32 R20, R42, 0x10, RZ ;  /* 0x000000102a147819 */ /* 0x000fe200000006ff */
[----:B------:R-:W-:Y:S01]  /*15b0*/  FFMA.FTZ R22, R22, R22, R17 ;  /* 0x0000001616167223 */ /* 0x000fe20000010011 */
[----:B--2---:R-:W-:Y:S01]  /*15c0*/  PRMT R16, R43, 0x7632, R16 ;  /* 0x000076322b107816 */ /* 0x004fe20000000010 */
[----:B------:R-:W-:-:S03]  /*15d0*/  FMUL.FTZ R17, R21, R21 ;  /* 0x0000001515117220 */ /* 0x000fc60000410000 */
[----:B------:R-:W-:Y:S01]  /*15e0*/  SHF.L.U32 R16, R16, 0x10, RZ ;  /* 0x0000001010107819 */ /* 0x000fe200000006ff */
[C---:B------:R-:W-:Y:S01]  /*15f0*/  FADD.FTZ R21, R20.reuse, R21 ;  /* 0x0000001514157221 */ /* 0x040fe20000010000 */
[----:B------:R-:W-:Y:S01]  /*1600*/  SHF.L.U32 R19, R43, 0x10, RZ ;  /* 0x000000102b137819 */ /* 0x000fe200000006ff */
[----:B------:R-:W-:Y:S01]  /*1610*/  FFMA.FTZ R20, R20, R20, R17 ;  /* 0x0000001414147223 */ /* 0x000fe20000010011 */
        /* <DEDUP_REMOVED lines=12> */
[----:B-----5:R-:W-:-:S04]  /*16e0*/  PRMT R27, R50, 0x7632, R27 ;  /* 0x00007632321b7816 */ /* 0x020fc8000000001b */
        /* <DEDUP_REMOVED lines=40> */
[----:B------:R-:W-:Y:S01]  /*1970*/  PRMT R29, R61, 0x7632, R29 ;  /* 0x000076323d1d7816 */ /* 0x000fe2000000001d */
[----:B------:R-:W-:Y:S01]  /*1980*/  FMUL.FTZ R24, R28, R28 ;  /* 0x0000001c1c187220 */ /* 0x000fe20000410000 */
[----:B------:R-:W-:Y:S01]  /*1990*/  FADD.FTZ R31, R31, R22 ;  /* 0x000000161f1f7221 */ /* 0x000fe20000010000 */
[----:B------:R-:W-:Y:S01]  /*19a0*/  FADD.FTZ R22, R23, R28 ;  /* 0x0000001c17167221 */ /* 0x000fe20000010000 */
[----:B------:R-:W-:Y:S01]  /*19b0*/  SHF.L.U32 R33, R29, 0x10, RZ ;  /* 0x000000101d217819 */ /* 0x000fe200000006ff */
[----:B------:R-:W-:Y:S01]  /*19c0*/  FFMA.FTZ R23, R23, R23, R24 ;  /* 0x0000001717177223 */ /* 0x000fe20000010018 */
[----:B------:R-:W-:Y:S01]  /*19d0*/  FADD.FTZ R29, R26, R21 ;  /* 0x000000151a1d7221 */ /* 0x000fe20000010000 */
[----:B------:R-:W-:-:S03]  /*19e0*/  FADD.FTZ R24, R31, R20 ;  /* 0x000000141f187221 */ /* 0x000fc60000010000 */
[----:B------:R-:W-:Y:S01]  /*19f0*/  FADD.FTZ R29, R29, R16 ;  /* 0x000000101d1d7221 */ /* 0x000fe20000010000 */
[----:B------:R-:W-:Y:S01]  /*1a00*/  FADD.FTZ R24, R24, R19 ;  /* 0x0000001318187221 */ /* 0x000fe20000010000 */
[----:B----4-:R-:W-:-:S04]  /*1a10*/  PRMT R26, R62, 0x7632, R26 ;  /* 0x000076323e1a7816 */ /* 0x010fc8000000001a */
[----:B------:R-:W-:Y:S02]  /*1a20*/  SHF.L.U32 R19, R26, 0x10, RZ ;  /* 0x000000101a137819 */ /* 0x000fe400000006ff */
[----:B------:R-:W-:Y:S01]  /*1a30*/  PRMT R28, R63, 0x7632, R28 ;  /* 0x000076323f1c7816 */ /* 0x000fe2000000001c */
[----:B------:R-:W-:Y:S01]  /*1a40*/  FADD.FTZ R18, R29, R18 ;  /* 0x000000121d127221 */ /* 0x000fe20000010000 */
[----:B------:R-:W-:Y:S01]  /*1a50*/  SHF.L.U32 R16, R62, 0x10, RZ ;  /* 0x000000103e107819 */ /* 0x000fe200000006ff */
[----:B------:R-:W-:Y:S01]  /*1a60*/  FADD.FTZ R24, R24, R17 ;  /* 0x0000001118187221 */ /* 0x000fe20000010000 */
[----:B------:R-:W-:Y:S01]  /*1a70*/  SHF.L.U32 R29, R28, 0x10, RZ ;  /* 0x000000101c1d7819 */ /* 0x000fe200000006ff */
[----:B------:R-:W-:Y:S01]  /*1a80*/  FMUL.FTZ R17, R19, R19 ;  /* 0x0000001313117220 */ /* 0x000fe20000410000 */
[----:B------:R-:W-:Y:S01]  /*1a90*/  FADD.FTZ R25, R18, R25 ;  /* 0x0000001912197221 */ /* 0x000fe20000010000 */
[C---:B------:R-:W-:Y:S01]  /*1aa0*/  FADD.FTZ R19, R16.reuse, R19 ;  /* 0x0000001310137221 */ /* 0x040fe20000010000 */
        /* <DEDUP_REMOVED lines=14> */
[----:B---3--:R-:W-:-:S04]  /*1b90*/  PRMT R18, R64, 0x7632, R18 ;  /* 0x0000763240127816 */ /* 0x008fc80000000012 */
[----:B------:R-:W-:Y:S02]  /*1ba0*/  SHF.L.U32 R23, R18, 0x10, RZ ;  /* 0x0000001012177819 */ /* 0x000fe400000006ff */
[----:B------:R-:W-:Y:S02]  /*1bb0*/  PRMT R25, R65, 0x7632, R25 ;  /* 0x0000763241197816 */ /* 0x000fe40000000019 */
        /* <DEDUP_REMOVED lines=110> */
.L_x_3380:
[----:B------:R-:W-:Y:S05]  /*22a0*/  BSYNC B0 ;  /* 0x0000000000007941 */ /* 0x000fea0003800000 */
.L_x_3379:
        /* <DEDUP_REMOVED lines=45> */
.L_x_3383:
[----:B-1----:R-:W2:Y:S04]  /*2580*/  LDG.E.STRONG.GPU R18, desc[UR10][R16.64] ;  /* 0x0000000a10127981 */ /* 0x002ea8000c1ef900 */
[----:B--2---:R-:W-:Y:S01]  /*2590*/  CCTL.IVALL ;  /* 0x00000000ff00798f */ /* 0x004fe20002000000 */
[----:B------:R-:W-:Y:S05]  /*25a0*/  YIELD ;  /* 0x0000000000007946 */ /* 0x000fea0003800000 */
[----:B------:R-:W-:-:S13]  /*25b0*/  ISETP.NE.AND P1, PT, R18, R21, PT ;  /* 0x000000151200720c */ /* 0x000fda0003f25270 */
[----:B------:R-:W-:Y:S05]  /*25c0*/  @P1 BRA `(.L_x_3383) ;  /* 0xfffffffc00ec1947 */ /* 0x000fea000383ffff */
.L_x_3382:
        /* <DEDUP_REMOVED lines=8> */
[----:B------:R-:W-:Y:S01]  /*2650*/  LOP3.LUT R16, R71, 0x3, RZ, 0xc0, !PT ;  /* 0x0000000347107812 */ /* 0x000fe200078ec0ff */
[----:B------:R-:W-:-:S03]  /*2660*/  IMAD.MOV.U32 R72, RZ, RZ, RZ ;  /* 0x000000ffff487224 */ /* 0x000fc600078e00ff */
[----:B------:R-:W-:-:S07]  /*2670*/  IADD3 R73, -R16, R71, RZ ;  /* 0x0000004710497210 */ /* 0x000fce0007ffe1ff */
.L_x_3385:
[----:B------:R-:W-:Y:S02]  /*2680*/  ISETP.EQ.OR P1, PT, R72, UR9, P3 ;  /* 0x0000000948007c0c */ /* 0x000fe40009f22670 */
[----:B------:R-:W-:-:S11]  /*2690*/  MOV R18, UR4 ;  /* 0x0000000400127c02 */ /* 0x000fd60008000f00 */
        /* <DEDUP_REMOVED lines=65> */
.L_x_3384:
        /* <DEDUP_REMOVED lines=19> */
.L_x_3387:
[----:B------:R-:W-:Y:S05]  /*2be0*/  BSYNC B0 ;  /* 0x0000000000007941 */ /* 0x000fea0003800000 */
.L_x_3386:
[----:B------:R-:W-:Y:S05]  /*2bf0*/  @!P2 BRA `(.L_x_3381) ;  /* 0x000000000084a947 */ /* 0x000fea0003800000 */
[C---:B------:R-:W-:Y:S01]  /*2c00*/  IADD3 R23, R72.reuse, 0x1, RZ ;  /* 0x0000000148177810 */ /* 0x040fe20007ffe0ff */
[----:B------:R-:W-:Y:S01]  /*2c10*/  IMAD.U32 R17, RZ, RZ, UR4 ;  /* 0x00000004ff117e24 */ /* 0x000fe2000f8e00ff */
[----:B------:R-:W-:Y:S02]  /*2c20*/  IADD3 R73, R72, 0x2, RZ ;  /* 0x0000000248497810 */ /* 0x000fe40007ffe0ff */
[----:B------:R-:W-:Y:S02]  /*2c30*/  ISETP.EQ.OR P2, PT, R23, UR9, P3 ;  /* 0x0000000917007c0c */ /* 0x000fe40009f42670 */
[----:B------:R-:W-:Y:S02]  /*2c40*/  ISETP.EQ.OR P1, PT, R73, UR9, P3 ;  /* 0x0000000949007c0c */ /* 0x000fe40009f22670 */
[----:B------:R-:W-:Y:S02]  /*2c50*/  MOV R21, UR4 ;  /* 0x0000000400157c02 */ /* 0x000fe40008000f00 */
[----:B------:R-:W-:-:S07]  /*2c60*/  ISETP.EQ.OR P1, PT, R20, 0x2, P1 ;  /* 0x000000021400780c */ /* 0x000fce0000f22670 */
        /* <DEDUP_REMOVED lines=26> */
.L_x_3381:
[----:B------:R-:W-:Y:S01]  /*2e10*/  ULDC.64 UR14, c[0x0][0x218] ;  /* 0x00008600000e7ab9 */ /* 0x000fe20000000a00 */
[----:B------:R-:W-:Y:S01]  /*2e20*/  LOP3.LUT P1, RZ, R4, UR9, RZ, 0xfc, !PT ;  /* 0x0000000904ff7c12 */ /* 0x000fe2000f82fcff */
[----:B------:R-:W2:Y:S01]  /*2e30*/  S2UR UR8, SR_CgaCtaId ;  /* 0x00000000000879c3 */ /* 0x000ea20000008800 */
[----:B------:R-:W-:Y:S01]  /*2e40*/  ISETP.EQ.U32.AND P2, PT, RZ, UR14, PT ;  /* 0x0000000eff007c0c */ /* 0x000fe2000bf42070 */
[----:B------:R-:W-:Y:S01]  /*2e50*/  UMOV UR7, 0x400 ;  /* 0x0000040000077882 */ /* 0x000fe20000000000 */
[----:B-1----:R-:W-:Y:S02]  /*2e60*/  MOV R23, UR6 ;  /* 0x0000000600177c02 */ /* 0x002fe40008000f00 */
[----:B------:R-:W-:Y:S01]  /*2e70*/  ISETP.EQ.OR.EX P1, PT, RZ, UR15, P1, P2 ;  /* 0x0000000fff007c0c */ /* 0x000fe20008f22720 */
[----:B------:R-:W-:Y:S01]  /*2e80*/  ULDC.64 UR14, c[0x0][0x278] ;  /* 0x00009e00000e7ab9 */ /* 0x000fe20000000a00 */
[----:B------:R-:W-:Y:S01]  /*2e90*/  IADD3 R15, R60, R15, RZ ;  /* 0x0000000f3c0f7210 */ /* 0x000fe20007ffe0ff */
[----:B------:R-:W1:Y:S08]  /*2ea0*/  LDC.64 R20, c[0x0][0x228] ;  /* 0x00008a00ff147b82 */ /* 0x000e700000000a00 */
[----:B------:R-:W3:Y:S08]  /*2eb0*/  LDC.64 R18, c[0x0][0x230] ;  /* 0x00008c00ff127b82 */ /* 0x000ef00000000a00 */
[----:B------:R-:W4:Y:S01]  /*2ec0*/  @!P1 LDC.64 R16, c[0x0][0x218] ;  /* 0x00008600ff109b82 */ /* 0x000f220000000a00 */
[----:B--2---:R-:W-:-:S03]  /*2ed0*/  ULEA UR7, UR8, UR7, 0x18 ;  /* 0x0000000708077291 */ /* 0x004fc6000f8ec03f */
[----:B------:R-:W-:Y:S01]  /*2ee0*/  ULDC UR8, c[0x0][0x2a4] ;  /* 0x0000a90000087ab9 */ /* 0x000fe20000000800 */
[----:B-1----:R-:W-:-:S05]  /*2ef0*/  IMAD.WIDE R20, R15, 0x2, R20 ;  /* 0x000000020f147825 */ /* 0x002fca00078e0214 */
[----:B------:R-:W-:Y:S01]  /*2f00*/  @!P3 STS.64 [UR7+0xe0], R24 ;  /* 0x0000e018ff00b988 */ /* 0x000fe20008000a07 */
[----:B---3--:R-:W-:-:S04]  /*2f10*/  IMAD.WIDE R72, R15, 0x2, R18 ;  /* 0x000000020f487825 */ /* 0x008fc800078e0212 */
[----:B----4-:R-:W-:-:S04]  /*2f20*/  @!P1 IMAD.WIDE R22, R23, 0x8, R16 ;  /* 0x0000000817169825 */ /* 0x010fc800078e0210 */
[----:B------:R-:W-:Y:S01]  /*2f30*/  @!P1 FMUL.FTZ R17, R25, UR8 ;  /* 0x0000000819119c20 */ /* 0x000fe20008410000 */
[----:B------:R-:W-:-:S05]  /*2f40*/  @!P1 FMUL.FTZ R16, R24, UR8 ;  /* 0x0000000818109c20 */ /* 0x000fca0008410000 */
[----:B------:R1:W-:Y:S01]  /*2f50*/  @!P1 STG.E.64 desc[UR10][R22.64], R16 ;  /* 0x0000001016009986 */ /* 0x0003e2000c101b0a */
[----:B------:R-:W-:Y:S06]  /*2f60*/  BAR.SYNC.DEFER_BLOCKING 0x0 ;  /* 0x0000000000007b1d */ /* 0x000fec0000010000 */
[----:B------:R-:W2:Y:S04]  /*2f70*/  LDG.E.U16 R15, desc[UR10][R20.64] ;  /* 0x0000000a140f7981 */ /* 0x000ea8000c1e1500 */
[----:B------:R-:W3:Y:S04]  /*2f80*/  LDG.E.U16 R75, desc[UR10][R20.64+0x2] ;  /* 0x0000020a144b7981 */ /* 0x000ee8000c1e1500 */
[----:B------:R-:W4:Y:S04]  /*2f90*/  LDG.E.U16 R74, desc[UR10][R72.64] ;  /* 0x0000000a484a7981 */ /* 0x000f28000c1e1500 */
[----:B------:R-:W5:Y:S01]  /*2fa0*/  LDG.E.U16 R71, desc[UR10][R72.64+0x2] ;  /* 0x0000020a48477981 */ /* 0x000f62000c1e1500 */
[----:B------:R-:W-:-:S02]  /*2fb0*/  ISETP.NE.AND P5, PT, RZ, UR12, PT ;  /* 0x0000000cff007c0c */ /* 0x000fc4000bfa5270 */
[----:B-1----:R-:W-:Y:S01]  /*2fc0*/  SHF.L.U32 R16, R52, 0x10, RZ ;  /* 0x0000001034107819 */ /* 0x002fe200000006ff */
[----:B------:R-:W1:Y:S01]  /*2fd0*/  LDS.64 R18, [UR7+0xe0] ;  /* 0x0000e007ff127984 */ /* 0x000e620008000a00 */
[----:B------:R-:W-:Y:S02]  /*2fe0*/  SHF.L.U32 R70, R70, 0x10, RZ ;  /* 0x0000001046467819 */ /* 0x000fe400000006ff */
[----:B------:R-:W-:Y:S02]  /*2ff0*/  ISETP.GE.U32.AND P2, PT, R57, UR14, PT ;  /* 0x0000000e39007c0c */ /* 0x000fe4000bf46070 */
[----:B------:R-:W-:Y:S02]  /*3000*/  SHF.L.U32 R23, R50, 0x10, RZ ;  /* 0x0000001032177819 */ /* 0x000fe400000006ff */
[----:B0-----:R-:W-:Y:S02]  /*3010*/  SHF.L.U32 R24, R39, 0x10, RZ ;  /* 0x0000001027187819 */ /* 0x001fe400000006ff */
[----:B------:R-:W-:-:S02]  /*3020*/  ISETP.GE.AND.EX P2, PT, R47, UR15, PT, P2 ;  /* 0x0000000f2f007c0c */ /* 0x000fc4000bf46320 */
[----:B------:R-:W-:Y:S02]  /*3030*/  SHF.L.U32 R51, R51, 0x10, RZ ;  /* 0x0000001033337819 */ /* 0x000fe400000006ff */
[----:B------:R-:W-:Y:S02]  /*3040*/  SHF.L.U32 R38, R38, 0x10, RZ ;  /* 0x0000001026267819 */ /* 0x000fe400000006ff */
[----:B------:R-:W-:Y:S01]  /*3050*/  ISETP.GT.U32.OR P2, PT, R4, 0x2ff, P2 ;  /* 0x000002ff0400780c */ /* 0x000fe20001744470 */
[----:B-1----:R-:W-:-:S05]  /*3060*/  FMUL.FTZ R18, R18, UR8 ;  /* 0x0000000812127c20 */ /* 0x002fca0008410000 */
[----:B------:R-:W-:-:S13]  /*3070*/  R2UR UR7, R18 ;  /* 0x00000000120772ca */ /* 0x000fda00000e0000 */
[----:B------:R-:W-:Y:S01]  /*3080*/  MOV R18, UR7 ;  /* 0x0000000700127c02 */ /* 0x000fe20008000f00 */
[----:B------:R-:W-:Y:S01]  /*3090*/  FADD.FTZ R16, R16, -UR7 ;  /* 0x8000000710107e21 */ /* 0x000fe20008010000 */
[----:B------:R-:W-:Y:S01]  /*30a0*/  FADD.FTZ R70, R70, -UR7 ;  /* 0x8000000746467e21 */ /* 0x000fe20008010000 */
[----:B------:R-:W-:Y:S01]  /*30b0*/  FADD.FTZ R23, R23, -UR7 ;  /* 0x8000000717177e21 */ /* 0x000fe20008010000 */
[----:B------:R-:W-:Y:S01]  /*30c0*/  FADD.FTZ R24, R24, -UR7 ;  /* 0x8000000718187e21 */ /* 0x000fe20008010000 */
        /* <DEDUP_REMOVED lines=9> */
[----:B0-----:R-:W-:Y:S02]  /*3160*/  @P1 R2UR UR13, R18 ;  /* 0x00000000120d12ca */ /* 0x001fe400000e0000 */
[----:B------:R-:W-:-:S04]  /*3170*/  ISETP.GE.U32.AND P1, PT, R58, UR14, PT ;  /* 0x0000000e3a007c0c */ /* 0x000fc8000bf26070 */
[----:B------:R-:W-:-:S04]  /*3180*/  ISETP.GE.AND.EX P1, PT, R45, UR15, PT, P1 ;  /* 0x0000000f2d007c0c */ /* 0x000fc8000bf26310 */
[----:B------:R-:W-:-:S03]  /*3190*/  ISETP.GT.U32.OR P1, PT, R4, 0x2ff, P1 ;  /* 0x000002ff0400780c */ /* 0x000fc60000f24470 */
[----:B------:R-:W-:Y:S02]  /*31a0*/  @UP0 UMOV UR8, UR13 ;  /* 0x0000000d00080c82 */ /* 0x000fe40008000000 */
[----:B------:R-:W-:Y:S01]  /*31b0*/  FMUL.FTZ R16, R16, UR8 ;  /* 0x0000000810107c20 */ /* 0x000fe20008410000 */
[----:B------:R-:W-:Y:S01]  /*31c0*/  FMUL.FTZ R70, R70, UR8 ;  /* 0x0000000846467c20 */ /* 0x000fe20008410000 */
[----:B--2---:R-:W-:Y:S02]  /*31d0*/  SHF.L.U32 R15, R15, 0x10, RZ ;  /* 0x000000100f0f7819 */ /* 0x004fe400000006ff */
[----:B---3--:R-:W-:Y:S02]  /*31e0*/  SHF.L.U32 R20, R75, 0x10, RZ ;  /* 0x000000104b147819 */ /* 0x008fe400000006ff */
[----:B----4-:R-:W-:Y:S02]  /*31f0*/  SHF.L.U32 R22, R74, 0x10, RZ ;  /* 0x000000104a167819 */ /* 0x010fe400000006ff */
        /* <DEDUP_REMOVED lines=14> */
.L_x_3388:
[----:B------:R-:W-:Y:S04]  /*32e0*/  BSSY B0, `(.L_x_3389) ;  /* 0x000000e000007945 */ /* 0x000fe80003800000 */
[----:B------:R-:W-:Y:S05]  /*32f0*/  @!P0 BRA `(.L_x_3390) ;  /* 0x0000000000308947 */ /* 0x000fea0003800000 */
        /* <DEDUP_REMOVED lines=12> */
.L_x_3390:
[----:B------:R-:W-:Y:S05]  /*33c0*/  BSYNC B0 ;  /* 0x0000000000007941 */ /* 0x000fea0003800000 */
.L_x_3389:
[----:B------:R-:W-:Y:S01]  /*33d0*/  FMUL.FTZ R23, R23, UR8 ;  /* 0x0000000817177c20 */ /* 0x000fe20008410000 */
[----:B------:R-:W-:Y:S01]  /*33e0*/  FMUL.FTZ R24, R24, UR8 ;  /* 0x0000000818187c20 */ /* 0x000fe20008410000 */
[----:B------:R-:W-:Y:S01]  /*33f0*/  FADD.FTZ R51, R51, -UR7 ;  /* 0x8000000733337e21 */ /* 0x000fe20008010000 */
[----:B------:R-:W-:Y:S01]  /*3400*/  FADD.FTZ R38, R38, -UR7 ;  /* 0x8000000726267e21 */ /* 0x000fe20008010000 */
        /* <DEDUP_REMOVED lines=13> */
.L_x_3391:
        /* <DEDUP_REMOVED lines=14> */
.L_x_3393:
[----:B------:R-:W-:Y:S05]  /*35c0*/  BSYNC B0 ;  /* 0x0000000000007941 */ /* 0x000fea0003800000 */
.L_x_3392:
        /* <DEDUP_REMOVED lines=17> */
.L_x_3394:
[----:B------:R-:W-:Y:S04]  /*36e0*/  BSSY B0, `(.L_x_3395) ;  /* 0x000000e000007945 */ /* 0x000fe80003800000 */
[----:B------:R-:W-:Y:S05]  /*36f0*/  @P2 BRA `(.L_x_3396) ;  /* 0x0000000000302947 */ /* 0x000fea0003800000 */
[----:B------:R-:W-:Y:S01]  /*3700*/  ULDC.64 UR16, c[0x0][0x270] ;  /* 0x00009c0000107ab9 */ /* 0x000fe20000000a00 */
[----:B------:R-:W-:Y:S01]  /*3710*/  MOV R16, R66 ;  /* 0x0000004200107202 */ /* 0x000fe20000000f00 */
[----:B01----:R-:W-:Y:S01]  /*3720*/  IMAD R18, R47, UR16, RZ ;  /* 0x000000102f127c24 */ /* 0x003fe2000f8e02ff */
        /* <DEDUP_REMOVED lines=9> */
.L_x_3396:
[----:B------:R-:W-:Y:S05]  /*37c0*/  BSYNC B0 ;  /* 0x0000000000007941 */ /* 0x000fea0003800000 */
.L_x_3395:
[----:B------:R-:W-:Y:S01]  /*37d0*/  PRMT R17, R40, 0x7632, R17 ;  /* 0x0000763228117816 */ /* 0x000fe20000000011 */
[----:B------:R-:W-:Y:S01]  /*37e0*/  FADD.FTZ R53, R53, -UR7 ;  /* 0x8000000735357e21 */ /* 0x000fe20008010000 */
[----:B------:R-:W-:Y:S01]  /*37f0*/  SHF.R.S32.HI R24, RZ, 0x1f, R55 ;  /* 0x0000001fff187819 */ /* 0x000fe20000011437 */
[----:B------:R-:W-:Y:S01]  /*3800*/  FADD.FTZ R36, R36, -UR7 ;  /* 0x8000000724247e21 */ /* 0x000fe20008010000 */
[----:B------:R-:W-:Y:S01]  /*3810*/  ISETP.GE.U32.AND P1, PT, R56, UR14, PT ;  /* 0x0000000e38007c0c */ /* 0x000fe2000bf26070 */
[----:B------:R-:W-:Y:S01]  /*3820*/  FMUL.FTZ R53, R53, UR8 ;  /* 0x0000000835357c20 */ /* 0x000fe20008410000 */
[----:B------:R-:W-:Y:S01]  /*3830*/  ISETP.GE.U32.AND P2, PT, R55, UR14, PT ;  /* 0x0000000e37007c0c */ /* 0x000fe2000bf46070 */
[----:B------:R-:W-:Y:S01]  /*3840*/  FMUL.FTZ R16, R36, UR8 ;  /* 0x0000000824107c20 */ /* 0x000fe20008410000 */
[----:B-1----:R-:W-:Y:S01]  /*3850*/  SHF.R.S32.HI R23, RZ, 0x1f, R54 ;  /* 0x0000001fff177819 */ /* 0x002fe20000011436 */
[----:B------:R-:W-:Y:S01]  /*3860*/  FFMA.FTZ R53, R15, R53, R22 ;  /* 0x000000350f357223 */ /* 0x000fe20000010016 */
[----:B------:R-:W-:Y:S01]  /*3870*/  ISETP.GE.U32.AND P3, PT, R54, UR14, PT ;  /* 0x0000000e36007c0c */ /* 0x000fe2000bf66070 */
[----:B------:R-:W-:Y:S01]  /*3880*/  FFMA.FTZ R38, R20, R16, R21 ;  /* 0x0000001014267223 */ /* 0x000fe20000010015 */
[----:B0-----:R-:W-:-:S02]  /*3890*/  SHF.L.U32 R25, R40, 0x10, RZ ;  /* 0x0000001028197819 */ /* 0x001fc400000006ff */
[----:B------:R-:W-:Y:S02]  /*38a0*/  SHF.L.U32 R17, R17, 0x10, RZ ;  /* 0x0000001011117819 */ /* 0x000fe400000006ff */
[----:B------:R-:W-:Y:S01]  /*38b0*/  ISETP.GE.AND.EX P1, PT, R49, UR15, PT, P1 ;  /* 0x0000000f31007c0c */ /* 0x000fe2000bf26310 */
[----:B------:R-:W-:Y:S01]  /*38c0*/  FADD.FTZ R25, R25, -UR7 ;  /* 0x8000000719197e21 */ /* 0x000fe20008010000 */
[----:B------:R-:W-:Y:S01]  /*38d0*/  ISETP.GE.AND.EX P2, PT, R24, UR15, PT, P2 ;  /* 0x0000000f18007c0c */ /* 0x000fe2000bf46320 */
[----:B------:R-:W-:Y:S01]  /*38e0*/  FADD.FTZ R36, R17, -UR7 ;  /* 0x8000000711247e21 */ /* 0x000fe20008010000 */
[----:B------:R-:W-:Y:S02]  /*38f0*/  ISETP.GE.AND.EX P3, PT, R23, UR15, PT, P3 ;  /* 0x0000000f17007c0c */ /* 0x000fe4000bf66330 */
[----:B------:R-:W-:Y:S02]  /*3900*/  SHF.L.U32 R41, R41, 0x10, RZ ;  /* 0x0000001029297819 */ /* 0x000fe400000006ff */
[----:B------:R-:W-:-:S02]  /*3910*/  ISETP.GT.U32.OR P1, PT, R4, 0x2ff, P1 ;  /* 0x000002ff0400780c */ /* 0x000fc40000f24470 */
[C---:B------:R-:W-:Y:S02]  /*3920*/  ISETP.GT.U32.OR P2, PT, R4.reuse, 0x2ff, P2 ;  /* 0x000002ff0400780c */ /* 0x040fe40001744470 */
[----:B------:R-:W-:Y:S02]  /*3930*/  ISETP.GT.U32.OR P3, PT, R4, 0x2ff, P3 ;  /* 0x000002ff0400780c */ /* 0x000fe40001f64470 */
[----:B------:R-:W-:Y:S01]  /*3940*/  SHF.L.U32 R26, R26, 0x10, RZ ;  /* 0x000000101a1a7819 */ /* 0x000fe200000006ff */
[----:B------:R-:W-:Y:S10]  /*3950*/  @!P5 BRA `(.L_x_3397) ;  /* 0x000000000028d947 */ /* 0x000ff40003800000 */
        /* <DEDUP_REMOVED lines=10> */
.L_x_3397:
        /* <DEDUP_REMOVED lines=10> */
[----:B--2---:R-:W-:-:S02]  /*3aa0*/  LEA R18, P1, R16, UR16, 0x1 ;  /* 0x0000001010127c11 */ /* 0x004fc4000f8208ff */
[----:B------:R-:W-:-:S04]  /*3ab0*/  IADD3 R49, R17, R49, RZ ;  /* 0x0000003111317210 */ /* 0x000fc80007ffe0ff */
[----:B------:R-:W-:-:S05]  /*3ac0*/  LEA.HI.X R19, R16, UR17, R49, 0x1, P1 ;  /* 0x0000001110137c11 */ /* 0x000fca00088f0c31 */
[----:B------:R0:W-:Y:S02]  /*3ad0*/  STG.E desc[UR10][R18.64], R53 ;  /* 0x0000003512007986 */ /* 0x0001e4000c10190a */
.L_x_3399:
[----:B------:R-:W-:Y:S05]  /*3ae0*/  BSYNC B0 ;  /* 0x0000000000007941 */ /* 0x000fea0003800000 */
.L_x_3398:
        /* <DEDUP_REMOVED lines=17> */
.L_x_3400:
[----:B------:R-:W-:Y:S04]  /*3c00*/  BSSY B0, `(.L_x_3401) ;  /* 0x000000e000007945 */ /* 0x000fe80003800000 */
[----:B------:R-:W-:Y:S05]  /*3c10*/  @P2 BRA `(.L_x_3402) ;  /* 0x0000000000302947 */ /* 0x000fea0003800000 */
[----:B------:R-:W-:Y:S01]  /*3c20*/  ULDC.64 UR16, c[0x0][0x270] ;  /* 0x00009c0000107ab9 */ /* 0x000fe20000000a00 */
[----:B------:R-:W-:Y:S01]  /*3c30*/  MOV R16, R66 ;  /* 0x0000004200107202 */ /* 0x000fe20000000f00 */
[----:B------:R-:W-:Y:S01]  /*3c40*/  IMAD R24, R24, UR16, RZ ;  /* 0x0000001018187c24 */ /* 0x000fe2000f8e02ff */
[----:B------:R-:W-:Y:S01]  /*3c50*/  F2FP.BF16.F32.PACK_AB R25, R36, R25 ;  /* 0x000000192419723e */ /* 0x000fe200000010ff */
[----:B------:R-:W-:Y:S02]  /*3c60*/  IMAD.MOV.U32 R17, RZ, RZ, R69 ;  /* 0x000000ffff117224 */ /* 0x000fe400078e0045 */
[C---:B0-2---:R-:W-:Y:S02]  /*3c70*/  IMAD R19, R55.reuse, UR17, R24 ;  /* 0x0000001137137c24 */ /* 0x045fe4000f8e0218 */
[----:B------:R-:W-:Y:S01]  /*3c80*/  IMAD.WIDE.U32 R16, R55, UR16, R16 ;  /* 0x0000001037107c25 */ /* 0x000fe2000f8e0010 */
[----:B------:R-:W-:Y:S02]  /*3c90*/  ULDC.64 UR16, c[0x0][0x210] ;  /* 0x0000840000107ab9 */ /* 0x000fe40000000a00 */
[----:B------:R-:W-:-:S02]  /*3ca0*/  LEA R18, P1, R16, UR16, 0x1 ;  /* 0x0000001010127c11 */ /* 0x000fc4000f8208ff */
[----:B------:R-:W-:-:S04]  /*3cb0*/  IADD3 R19, R17, R19, RZ ;  /* 0x0000001311137210 */ /* 0x000fc80007ffe0ff */
[----:B------:R-:W-:-:S05]  /*3cc0*/  LEA.HI.X R19, R16, UR17, R19, 0x1, P1 ;  /* 0x0000001110137c11 */ /* 0x000fca00088f0c13 */
[----:B------:R1:W-:Y:S02]  /*3cd0*/  STG.E desc[UR10][R18.64], R25 ;  /* 0x0000001912007986 */ /* 0x0003e4000c10190a */
.L_x_3402:
[----:B------:R-:W-:Y:S05]  /*3ce0*/  BSYNC B0 ;  /* 0x0000000000007941 */ /* 0x000fea0003800000 */
.L_x_3401:
        /* <DEDUP_REMOVED lines=17> */
.L_x_3403:
        /* <DEDUP_REMOVED lines=14> */
.L_x_3405:
[----:B------:R-:W-:Y:S05]  /*3ee0*/  BSYNC B0 ;  /* 0x0000000000007941 */ /* 0x000fea0003800000 */
.L_x_3404:
[----:B0123--:R-:W-:Y:S01]  /*3ef0*/  SHF.L.U32 R19, R43, 0x10, RZ ;  /* 0x000000102b137819 */ /* 0x00ffe200000006ff */
        /* <DEDUP_REMOVED lines=22> */
[----:B------:R-:W-:Y:S01]  /*4060*/  FMUL.FTZ R42, R42, UR8 ;  /* 0x000000082a2a7c20 */ /* 0x000fe20008410000 */
[----:B------:R-:W-:Y:S01]  /*4070*/  SHF.R.S32.HI R40, RZ, 0x1f, R7 ;  /* 0x0000001fff287819 */ /* 0x000fe20000011407 */
[----:B------:R-:W-:Y:S01]  /*4080*/  FMUL.FTZ R23, R23, UR8 ;  /* 0x0000000817177c20 */ /* 0x000fe20008410000 */
        /* <DEDUP_REMOVED lines=30> */
[----:B------:R-:W-:Y:S01]  /*4270*/  FFMA.FTZ R15, R15, R53, R22 ;  /* 0x000000350f0f7223 */ /* 0x000fe20000010016 */
[----:B------:R-:W-:Y:S01]  /*4280*/  IMAD.U32 R45, R30, 0x10000, RZ ;  /* 0x000100001e2d7824 */ /* 0x000fe200078e00ff */
[C---:B------:R-:W-:Y:S01]  /*4290*/  ISETP.GT.U32.OR P6, PT, R4.reuse, 0x2ff, P6 ;  /* 0x000002ff0400780c */ /* 0x040fe200037c4470 */
[----:B------:R-:W-:Y:S01]  /*42a0*/  FADD.FTZ R30, R17, -UR7 ;  /* 0x80000007111e7e21 */ /* 0x000fe20008010000 */
[----:B------:R-:W-:Y:S01]  /*42b0*/  ISETP.GT.U32.OR P1, PT, R4, 0x2ff, P1 ;  /* 0x000002ff0400780c */ /* 0x000fe20000f24470 */
        /* <DEDUP_REMOVED lines=16> */
.L_x_3406:
        /* <DEDUP_REMOVED lines=14> */
.L_x_3408:
[----:B------:R-:W-:Y:S05]  /*44a0*/  BSYNC B0 ;  /* 0x0000000000007941 */ /* 0x000fea0003800000 */
.L_x_3407:
        /* <DEDUP_REMOVED lines=17> */
.L_x_3409:
        /* <DEDUP_REMOVED lines=14> */
.L_x_3411:
[----:B------:R-:W-:Y:S05]  /*46a0*/  BSYNC B0 ;  /* 0x0000000000007941 */ /* 0x000fea0003800000 */
.L_x_3410:
[----:B------:R-:W-:Y:S01]  /*46b0*/  FADD.FTZ R31, R31, -UR7 ;  /* 0x800000071f1f7e21 */ /* 0x000fe20008010000 */
        /* <DEDUP_REMOVED lines=13> */
.L_x_3412:
[----:B------:R-:W-:Y:S04]  /*4790*/  BSSY B0, `(.L_x_3413) ;  /* 0x000000e000007945 */ /* 0x000fe80003800000 */
[----:B------:R-:W-:Y:S05]  /*47a0*/  @P2 BRA `(.L_x_3414) ;  /* 0x0000000000302947 */ /* 0x000fea0003800000 */
[----:B------:R-:W-:Y:S01]  /*47b0*/  ULDC.64 UR16, c[0x0][0x270] ;  /* 0x00009c0000107ab9 */ /* 0x000fe20000000a00 */
[----:B------:R-:W-:Y:S01]  /*47c0*/  MOV R16, R66 ;  /* 0x0000004200107202 */ /* 0x000fe20000000f00 */
[----:B------:R-:W-:Y:S01]  /*47d0*/  IMAD R40, R40, UR16, RZ ;  /* 0x0000001028287c24 */ /* 0x000fe2000f8e02ff */
[----:B------:R-:W-:Y:S02]  /*47e0*/  MOV R17, R69 ;  /* 0x0000004500117202 */ /* 0x000fe40000000f00 */
[----:B------:R-:W-:Y:S01]  /*47f0*/  F2FP.BF16.F32.PACK_AB R39, R44, R39 ;  /* 0x000000272c27723e */ /* 0x000fe200000010ff */
[C---:B01----:R-:W-:Y:S02]  /*4800*/  IMAD R19, R7.reuse, UR17, R40 ;  /* 0x0000001107137c24 */ /* 0x043fe4000f8e0228 */
[----:B------:R-:W-:Y:S01]  /*4810*/  IMAD.WIDE.U32 R16, R7, UR16, R16 ;  /* 0x0000001007107c25 */ /* 0x000fe2000f8e0010 */
[----:B------:R-:W-:Y:S02]  /*4820*/  ULDC.64 UR16, c[0x0][0x210] ;  /* 0x0000840000107ab9 */ /* 0x000fe40000000a00 */
[----:B------:R-:W-:-:S02]  /*4830*/  LEA R18, P1, R16, UR16, 0x1 ;  /* 0x0000001010127c11 */ /* 0x000fc4000f8208ff */
[----:B------:R-:W-:-:S04]  /*4840*/  IADD3 R19, R17, R19, RZ ;  /* 0x0000001311137210 */ /* 0x000fc80007ffe0ff */
[----:B------:R-:W-:-:S05]  /*4850*/  LEA.HI.X R19, R16, UR17, R19, 0x1, P1 ;  /* 0x0000001110137c11 */ /* 0x000fca00088f0c13 */
[----:B------:R2:W-:Y:S02]  /*4860*/  STG.E desc[UR10][R18.64], R39 ;  /* 0x0000002712007986 */ /* 0x0005e4000c10190a */
.L_x_3414:
[----:B------:R-:W-:Y:S05]  /*4870*/  BSYNC B0 ;  /* 0x0000000000007941 */ /* 0x000fea0003800000 */
.L_x_3413:
[----:B------:R-:W-:Y:S01]  /*4880*/  FMUL.FTZ R31, R31, UR8 ;  /* 0x000000081f1f7c20 */ /* 0x000fe20008410000 */
        /* <DEDUP_REMOVED lines=12> */
.L_x_3415:
[----:B------:R-:W-:Y:S04]  /*4950*/  BSSY B0, `(.L_x_3416) ;  /* 0x000000e000007945 */ /* 0x000fe80003800000 */
[----:B------:R-:W-:Y:S05]  /*4960*/  @P3 BRA `(.L_x_3417) ;  /* 0x0000000000303947 */ /* 0x000fea0003800000 */
[----:B------:R-:W-:Y:S01]  /*4970*/  ULDC.64 UR16, c[0x0][0x270] ;  /* 0x00009c0000107ab9 */ /* 0x000fe20000000a00 */
[----:B------:R-:W-:Y:S01]  /*4980*/  MOV R16, R66 ;  /* 0x0000004200107202 */ /* 0x000fe20000000f00 */
[----:B012---:R-:W-:Y:S01]  /*4990*/  IMAD R19, R38, UR16, RZ ;  /* 0x0000001026137c24 */ /* 0x007fe2000f8e02ff */
        /* <DEDUP_REMOVED lines=9> */
.L_x_3417:
[----:B------:R-:W-:Y:S05]  /*4a30*/  BSYNC B0 ;  /* 0x0000000000007941 */ /* 0x000fea0003800000 */
.L_x_3416:
[----:B------:R-:W-:Y:S01]  /*4a40*/  FFMA.FTZ R22, R20, R31, R21 ;  /* 0x0000001f14167223 */ /* 0x000fe20000010015 */
[----:B------:R-:W-:Y:S06]  /*4a50*/  @!P5 BRA `(.L_x_3418) ;  /* 0x000000000028d947 */ /* 0x000fec0003800000 */
[----:B0123--:R-:W-:Y:S01]  /*4a60*/  FMUL.FTZ R19, R22, -1.4426950216293334961 ;  /* 0xbfb8aa3b16137820 */ /* 0x00ffe20000410000 */
        /* <DEDUP_REMOVED lines=9> */
.L_x_3418:
        /* <DEDUP_REMOVED lines=14> */
.L_x_3420:
[----:B------:R-:W-:Y:S05]  /*4be0*/  BSYNC B0 ;  /* 0x0000000000007941 */ /* 0x000fea0003800000 */
.L_x_3419:
[----:B------:R-:W-:Y:S01]  /*4bf0*/  SHF.L.U32 R34, R34, 0x10, RZ ;  /* 0x0000001022227819 */ /* 0x000fe200000006ff */
[----:B------:R-:W-:Y:S01]  /*4c00*/  IMAD.U32 R33, R33, 0x10000, RZ ;  /* 0x0001000021217824 */ /* 0x000fe200078e00ff */
[----:B------:R-:W-:Y:S02]  /*4c10*/  SHF.L.U32 R35, R35, 0x10, RZ ;  /* 0x0000001023237819 */ /* 0x000fe400000006ff */
[----:B------:R-:W-:Y:S01]  /*4c20*/  SHF.L.U32 R37, R37, 0x10, RZ ;  /* 0x0000001025257819 */ /* 0x000fe200000006ff */
[----:B------:R-:W-:Y:S01]  /*4c30*/  FADD.FTZ R33, R33, -UR7 ;  /* 0x8000000721217e21 */ /* 0x000fe20008010000 */
[----:B------:R-:W-:Y:S01]  /*4c40*/  SHF.L.U32 R32, R32, 0x10, RZ ;  /* 0x0000001020207819 */ /* 0x000fe200000006ff */
[----:B------:R-:W-:Y:S01]  /*4c50*/  FADD.FTZ R34, R34, -UR7 ;  /* 0x8000000722227e21 */ /* 0x000fe20008010000 */
[----:B------:R-:W-:Y:S01]  /*4c60*/  FADD.FTZ R35, R35, -UR7 ;  /* 0x8000000723237e21 */ /* 0x000fe20008010000 */
[----:B------:R-:W-:Y:S01]  /*4c70*/  FADD.FTZ R37, R37, -UR7 ;  /* 0x8000000725257e21 */ /* 0x000fe20008010000 */
[----:B------:R-:W-:Y:S01]  /*4c80*/  SHF.R.S32.HI R36, RZ, 0x1f, R10 ;  /* 0x0000001fff247819 */ /* 0x000fe2000001140a */
[----:B------:R-:W-:Y:S01]  /*4c90*/  FADD.FTZ R32, R32, -UR7 ;  /* 0x8000000720207e21 */ /* 0x000fe20008010000 */
[----:B------:R-:W-:Y:S01]  /*4ca0*/  SHF.R.S32.HI R31, RZ, 0x1f, R11 ;  /* 0x0000001fff1f7819 */ /* 0x000fe2000001140b */
[----:B------:R-:W-:Y:S01]  /*4cb0*/  FMUL.FTZ R33, R33, UR8 ;  /* 0x0000000821217c20 */ /* 0x000fe20008410000 */
[----:B------:R-:W-:Y:S01]  /*4cc0*/  SHF.R.S32.HI R30, RZ, 0x1f, R12 ;  /* 0x0000001fff1e7819 */ /* 0x000fe2000001140c */
[----:B------:R-:W-:Y:S01]  /*4cd0*/  FMUL.FTZ R34, R34, UR8 ;  /* 0x0000000822227c20 */ /* 0x000fe20008410000 */
[----:B----4-:R-:W-:Y:S01]  /*4ce0*/  SHF.R.S32.HI R27, RZ, 0x1f, R13 ;  /* 0x0000001fff1b7819 */ /* 0x010fe2000001140d */
[----:B0123--:R-:W-:Y:S01]  /*4cf0*/  FMUL.FTZ R18, R35, UR8 ;  /* 0x0000000823127c20 */ /* 0x00ffe20008410000 */
[----:B------:R-:W-:Y:S01]  /*4d00*/  SHF.R.S32.HI R22, RZ, 0x1f, R14 ;  /* 0x0000001fff167819 */ /* 0x000fe2000001140e */
[----:B------:R-:W-:Y:S01]  /*4d10*/  FMUL.FTZ R28, R37, UR8 ;  /* 0x00000008251c7c20 */ /* 0x000fe20008410000 */
[----:B------:R-:W-:Y:S01]  /*4d20*/  ISETP.GE.U32.AND P6, PT, R10, UR14, PT ;  /* 0x0000000e0a007c0c */ /* 0x000fe2000bfc6070 */
[----:B------:R-:W-:Y:S01]  /*4d30*/  FMUL.FTZ R16, R32, UR8 ;  /* 0x0000000820107c20 */ /* 0x000fe20008410000 */
[----:B------:R-:W-:Y:S01]  /*4d40*/  ISETP.GE.U32.AND P1, PT, R11, UR14, PT ;  /* 0x0000000e0b007c0c */ /* 0x000fe2000bf26070 */
[--C-:B------:R-:W-:Y:S01]  /*4d50*/  FFMA.FTZ R33, R20, R33, R21.reuse ;  /* 0x0000002114217223 */ /* 0x100fe20000010015 */
[----:B------:R-:W-:Y:S01]  /*4d60*/  ISETP.GE.U32.AND P2, PT, R12, UR14, PT ;  /* 0x0000000e0c007c0c */ /* 0x000fe2000bf46070 */
[C-C-:B------:R-:W-:Y:S01]  /*4d70*/  FFMA.FTZ R32, R20.reuse, R34, R21.reuse ;  /* 0x0000002214207223 */ /* 0x140fe20000010015 */
[----:B------:R-:W-:Y:S01]  /*4d80*/  ISETP.GE.U32.AND P3, PT, R13, UR14, PT ;  /* 0x0000000e0d007c0c */ /* 0x000fe2000bf66070 */
[--C-:B------:R-:W-:Y:S01]  /*4d90*/  FFMA.FTZ R29, R20, R18, R21.reuse ;  /* 0x00000012141d7223 */ /* 0x100fe20000010015 */
[----:B------:R-:W-:Y:S01]  /*4da0*/  ISETP.GE.U32.AND P4, PT, R14, UR14, PT ;  /* 0x0000000e0e007c0c */ /* 0x000fe2000bf86070 */
[--C-:B------:R-:W-:Y:S01]  /*4db0*/  FFMA.FTZ R28, R20, R28, R21.reuse ;  /* 0x0000001c141c7223 */ /* 0x100fe20000010015 */
[----:B------:R-:W-:Y:S01]  /*4dc0*/  ISETP.GE.AND.EX P6, PT, R36, UR15, PT, P6 ;  /* 0x0000000f24007c0c */ /* 0x000fe2000bfc6360 */
[----:B------:R-:W-:Y:S01]  /*4dd0*/  FFMA.FTZ R20, R20, R16, R21 ;  /* 0x0000001014147223 */ /* 0x000fe20000010015 */
        /* <DEDUP_REMOVED lines=20> */
.L_x_3421:
        /* <DEDUP_REMOVED lines=14> */
.L_x_3423:
[----:B------:R-:W-:Y:S05]  /*5000*/  BSYNC B0 ;  /* 0x0000000000007941 */ /* 0x000fea0003800000 */
.L_x_3422:
        /* <DEDUP_REMOVED lines=11> */
.L_x_3424:
        /* <DEDUP_REMOVED lines=14> */
.L_x_3426:
[----:B------:R-:W-:Y:S05]  /*51a0*/  BSYNC B0 ;  /* 0x0000000000007941 */ /* 0x000fea0003800000 */
.L_x_3425:
        /* <DEDUP_REMOVED lines=11> */
.L_x_3427:
[----:B------:R-:W-:Y:S04]  /*5260*/  BSSY B0, `(.L_x_3428) ;  /* 0x000000e000007945 */ /* 0x000fe80003800000 */
[----:B------:R-:W-:Y:S05]  /*5270*/  @P2 BRA `(.L_x_3429) ;  /* 0x0000000000302947 */ /* 0x000fea0003800000 */
[----:B------:R-:W-:Y:S01]  /*5280*/  ULDC.64 UR14, c[0x0][0x270] ;  /* 0x00009c00000e7ab9 */ /* 0x000fe20000000a00 */
[----:B-1----:R-:W-:Y:S01]  /*5290*/  MOV R16, R66 ;  /* 0x0000004200107202 */ /* 0x002fe20000000f00 */
[----:B------:R-:W-:Y:S01]  /*52a0*/  IMAD R21, R30, UR14, RZ ;  /* 0x0000000e1e157c24 */ /* 0x000fe2000f8e02ff */
        /* <DEDUP_REMOVED lines=9> */
.L_x_3429:
[----:B------:R-:W-:Y:S05]  /*5340*/  BSYNC B0 ;  /* 0x0000000000007941 */ /* 0x000fea0003800000 */
.L_x_3428:
[----:B------:R-:W-:Y:S05]  /*5350*/  @!P5 BRA `(.L_x_3430) ;  /* 0x000000000028d947 */ /* 0x000fea0003800000 */
[----:B-12---:R-:W-:Y:S01]  /*5360*/  FMUL.FTZ R16, R26, -1.4426950216293334961 ;  /* 0xbfb8aa3b1a107820 */ /* 0x006fe20000410000 */
        /* <DEDUP_REMOVED lines=9> */
.L_x_3430:
[----:B------:R-:W-:Y:S04]  /*5400*/  BSSY B0, `(.L_x_3431) ;  /* 0x000000e000007945 */ /* 0x000fe80003800000 */
[----:B------:R-:W-:Y:S05]  /*5410*/  @P3 BRA `(.L_x_3432) ;  /* 0x0000000000303947 */ /* 0x000fea0003800000 */
[----:B------:R-:W-:Y:S01]  /*5420*/  ULDC.64 UR14, c[0x0][0x270] ;  /* 0x00009c00000e7ab9 */ /* 0x000fe20000000a00 */
[----:B-12---:R-:W-:Y:S01]  /*5430*/  MOV R16, R66 ;  /* 0x0000004200107202 */ /* 0x006fe20000000f00 */
[----:B------:R-:W-:Y:S01]  /*5440*/  IMAD R20, R27, UR14, RZ ;  /* 0x0000000e1b147c24 */ /* 0x000fe2000f8e02ff */
[----:B------:R-:W-:Y:S02]  /*5450*/  MOV R17, R69 ;  /* 0x0000004500117202 */ /* 0x000fe40000000f00 */
[----:B------:R-:W-:Y:S01]  /*5460*/  F2FP.BF16.F32.PACK_AB R29, R29, R26 ;  /* 0x0000001a1d1d723e */ /* 0x000fe200000010ff */
[----:B0-----:R-:W-:-:S04]  /*5470*/  IMAD.WIDE.U32 R18, R13, UR14, R16 ;  /* 0x0000000e0d127c25 */ /* 0x001fc8000f8e0010 */
[----:B------:R-:W-:Y:S01]  /*5480*/  IMAD R17, R13, UR15, R20 ;  /* 0x0000000f0d117c24 */ /* 0x000fe2000f8e0214 */
[----:B------:R-:W-:Y:S02]  /*5490*/  ULDC.64 UR14, c[0x0][0x210] ;  /* 0x00008400000e7ab9 */ /* 0x000fe40000000a00 */
[----:B------:R-:W-:Y:S02]  /*54a0*/  LEA R16, P1, R18, UR14, 0x1 ;  /* 0x0000000e12107c11 */ /* 0x000fe4000f8208ff */
[----:B------:R-:W-:-:S04]  /*54b0*/  IADD3 R17, R19, R17, RZ ;  /* 0x0000001113117210 */ /* 0x000fc80007ffe0ff */
[----:B------:R-:W-:-:S05]  /*54c0*/  LEA.HI.X R17, R18, UR15, R17, 0x1, P1 ;  /* 0x0000000f12117c11 */ /* 0x000fca00088f0c11 */
[----:B------:R3:W-:Y:S02]  /*54d0*/  STG.E desc[UR10][R16.64], R29 ;  /* 0x0000001d10007986 */ /* 0x0007e4000c10190a */
.L_x_3432:
[----:B------:R-:W-:Y:S05]  /*54e0*/  BSYNC B0 ;  /* 0x0000000000007941 */ /* 0x000fea0003800000 */
.L_x_3431:
[----:B------:R-:W-:Y:S05]  /*54f0*/  @!P5 BRA `(.L_x_3433) ;  /* 0x000000000028d947 */ /* 0x000fea0003800000 */
[----:B-123--:R-:W-:Y:S01]  /*5500*/  FMUL.FTZ R16, R15, -1.4426950216293334961 ;  /* 0xbfb8aa3b0f107820 */ /* 0x00efe20000410000 */
        /* <DEDUP_REMOVED lines=9> */
.L_x_3433:
[----:B------:R-:W-:Y:S04]  /*55a0*/  BSSY B0, `(.L_x_3434) ;  /* 0x000000d000007945 */ /* 0x000fe80003800000 */
[----:B------:R-:W-:Y:S05]  /*55b0*/  @P4 BRA `(.L_x_3435) ;  /* 0x00000000002c4947 */ /* 0x000fea0003800000 */
[----:B------:R-:W-:Y:S01]  /*55c0*/  ULDC.64 UR14, c[0x0][0x270] ;  /* 0x00009c00000e7ab9 */ /* 0x000fe20000000a00 */
[----:B------:R-:W-:Y:S01]  /*55d0*/  MOV R67, R69 ;  /* 0x0000004500437202 */ /* 0x000fe20000000f00 */
[----:B-123--:R-:W-:Y:S01]  /*55e0*/  IMAD R17, R22, UR14, RZ ;  /* 0x0000000e16117c24 */ /* 0x00efe2000f8e02ff */
        /* <DEDUP_REMOVED lines=8> */
.L_x_3435:
[----:B------:R-:W-:Y:S05]  /*5670*/  BSYNC B0 ;  /* 0x0000000000007941 */ /* 0x000fea0003800000 */
.L_x_3434:
[----:B------:R-:W-:Y:S01]  /*5680*/  ULDC UR7, c[0x0][0x10] ;  /* 0x0000040000077ab9 */ /* 0x000fe20000000800 */
[----:B------:R-:W-:Y:S02]  /*5690*/  UIADD3 UR4, UR4, 0x1, URZ ;  /* 0x0000000104047890 */ /* 0x000fe4000fffe03f */
[----:B------:R-:W-:-:S04]  /*56a0*/  UIADD3 UR6, UR7, UR6, URZ ;  /* 0x0000000607067290 */ /* 0x000fc8000fffe03f */
[----:B------:R-:W-:-:S06]  /*56b0*/  UISETP.GE.AND UP0, UPT, UR6, UR5, UPT ;  /* 0x000000050600728c */ /* 0x000fcc000bf06270 */
[----:B------:R-:W-:-:S13]  /*56c0*/  PLOP3.LUT P1, PT, PT, PT, UP0, 0x80, 0x0 ;  /* 0x000000000000781c */ /* 0x000fda0003f2f008 */
[----:B------:R-:W-:Y:S05]  /*56d0*/  @!P1 BRA `(.L_x_3436) ;  /* 0xffffffac00089947 */ /* 0x000fea000383ffff */
[----:B------:R-:W-:Y:S05]  /*56e0*/  EXIT ;  /* 0x000000000000794d */ /* 0x000fea0003800000 */
.L_x_3437:
        /* <DEDUP_REMOVED lines=9> */
.L_x_5156:


//--------------------- .text._Z35group_norm_nhwc_fwd_one_pass_kernelI11Bf16IOBf16WLi512ELi96ELi768EEv26Group_norm_nhwc_fwd_params --------------------------
	.section	.text._Z35group_norm_nhwc_fwd_one_pass_kernelI11Bf16IOBf16WLi512ELi96ELi768EEv26Group_norm_nhwc_fwd_params,"ax",@progbits
	.align	128
        .global         _Z35group_norm_nhwc_fwd_one_pass_kernelI11Bf16IOBf16WLi512ELi96ELi768EEv26Group_norm_nhwc_fwd_params
        .type           _Z35group_norm_nhwc_fwd_one_pass_kernelI11Bf16IOBf16WLi512ELi96ELi768EEv26Group_norm_nhwc_fwd_params,@function
        .size           _Z35group_norm_nhwc_fwd_one_pass_kernelI11Bf16IOBf16WLi512ELi96ELi768EEv26Group_norm_nhwc_fwd_params,(.L_x_5157 - _Z35group_norm_nhwc_fwd_one_pass_kernelI11Bf16IOBf16WLi512ELi96ELi768EEv26Group_norm_nhwc_fwd_params)
        .other          _Z35group_norm_nhwc_fwd_one_pass_kernelI11Bf16IOBf16WLi512ELi96ELi768EEv26Group_norm_nhwc_fwd_params,@"STO_CUDA_ENTRY STV_DEFAULT"
_Z35group_norm_nhwc_fwd_one_pass_kernelI11Bf16IOBf16WLi512ELi96ELi768EEv26Group_norm_nhwc_fwd_params:
.text._Z35group_norm_nhwc_fwd_one_pass_kernelI11Bf16IOBf16WLi512ELi96ELi768EEv26Group_norm_nhwc_fwd_params:
        /* <DEDUP_REMOVED lines=37> */
.L_x_3543:
        /* <DEDUP_REMOVED lines=522> */
[----:B------:R-:W-:Y:S01]  /*22f0*/  @!P4 IMAD R33, R40, R21, R33 ;  /* 0x000000152821c224 */ /* 0x000fe200078e0221 */
        /* <DEDUP_REMOVED lines=28> */
[C---:B------:R-:W-:Y:S01]  /*24c0*/  @!P3 LEA R40, P1, R44.reuse, R40, 0x1 ;  /* 0x000000282c28b211 */ /* 0x040fe200078208ff */
        /* <DEDUP_REMOVED lines=394> */
.L_x_3439:
[----:B------:R-:W-:Y:S05]  /*3d70*/  BSYNC B0 ;  /* 0x0000000000007941 */ /* 0x000fea0003800000 */
.L_x_3438:
        /* <DEDUP_REMOVED lines=45> */
.L_x_3442:
[----:B------:R-:W2:Y:S04]  /*4050*/  LDG.E.STRONG.GPU R23, desc[UR14][R20.64] ;  /* 0x0000000e14177981 */ /* 0x000ea8000c1ef900 */
[----:B--2---:R-:W-:Y:S01]  /*4060*/  CCTL.IVALL ;  /* 0x00000000ff00798f */ /* 0x004fe20002000000 */
[----:B------:R-:W-:Y:S05]  /*4070*/  YIELD ;  /* 0x0000000000007946 */ /* 0x000fea0003800000 */
[----:B------:R-:W-:-:S13]  /*4080*/  ISETP.NE.AND P1, PT, R23, R22, PT ;  /* 0x000000161700720c */ /* 0x000fda0003f25270 */
[----:B------:R-:W-:Y:S05]  /*4090*/  @P1 BRA `(.L_x_3442) ;  /* 0xfffffffc00ec1947 */ /* 0x000fea000383ffff */
.L_x_3441:
        /* <DEDUP_REMOVED lines=14> */
.L_x_3444:
        /* <DEDUP_REMOVED lines=21> */
[----:B------:R-:W-:-:S04]  /*42d0*/  @!P5 IMAD R74, R74, UR13, RZ ;  /* 0x0000000d4a4adc24 */ /* 0x000fc8000f8e02ff */
[----:B------:R-:W-:Y:S02]  /*42e0*/  @!P5 IMAD.SHL.U32 R74, R74, 0x2, RZ ;  /* 0x000000024a4ad824 */ /* 0x000fe400078e00ff */
        /* <DEDUP_REMOVED lines=16> */
[----:B------:R-:W-:Y:S01]  /*43f0*/  MOV R23, UR4 ;  /* 0x0000000400177c02 */ /* 0x000fe20008000f00 */
[----:B------:R-:W-:Y:S01]  /*4400*/  @!P5 FADD.FTZ R40, R40, R22 ;  /* 0x000000162828d221 */ /* 0x000fe20000010000 */
[----:B0-----:R-:W-:-:S02]  /*4410*/  @!P6 IMAD R22, R75, UR10, R74 ;  /* 0x0000000a4b16ec24 */ /* 0x001fc4000f8e024a */
[----:B------:R-:W-:Y:S02]  /*4420*/  @!P6 LOP3.LUT R23, R23, 0x1, RZ, 0xc0, !PT ;  /* 0x000000011717e812 */ /* 0x000fe400078ec0ff */
[----:B------:R-:W0:Y:S03]  /*4430*/  @!P2 LDC R74, c[0x0][0x10] ;  /* 0x00000400ff4aab82 */ /* 0x000e260000000800 */
[----:B------:R-:W-:Y:S01]  /*4440*/  @!P6 IMAD R23, R23, R75, RZ ;  /* 0x0000004b1717e224 */ /* 0x000fe200078e02ff */
[----:B------:R-:W-:-:S03]  /*4450*/  MOV R75, UR4 ;  /* 0x00000004004b7c02 */ /* 0x000fc60008000f00 */
[----:B------:R-:W-:Y:S01]  /*4460*/  @!P6 IMAD R23, R23, UR13, RZ ;  /* 0x0000000d1717ec24 */ /* 0x000fe2000f8e02ff */
[----:B------:R-:W-:-:S04]  /*4470*/  @!P2 LOP3.LUT R75, R75, 0x1, RZ, 0xc0, !PT ;  /* 0x000000014b4ba812 */ /* 0x000fc800078ec0ff */
[----:B------:R-:W-:-:S05]  /*4480*/  @!P6 SHF.L.U32 R23, R23, 0x1, RZ ;  /* 0x000000011717e819 */ /* 0x000fca00000006ff */
[----:B---3--:R-:W-:-:S04]  /*4490*/  @!P6 IMAD.WIDE R20, R23, 0x4, R20 ;  /* 0x000000041714e825 */ /* 0x008fc800078e0214 */
[----:B------:R-:W-:Y:S02]  /*44a0*/  @!P6 IMAD.WIDE.U32 R22, R22, 0x8, R20 ;  /* 0x000000081616e825 */ /* 0x000fe400078e0014 */
[----:B------:R-:W2:Y:S02]  /*44b0*/  @!P2 LDC.64 R20, c[0x0][0x248] ;  /* 0x00009200ff14ab82 */ /* 0x000ea40000000a00 */
[----:B0-----:R-:W-:Y:S02]  /*44c0*/  @!P2 IMAD R75, R75, R74, RZ ;  /* 0x0000004a4b4ba224 */ /* 0x001fe400078e02ff */
[----:B-1----:R-:W-:Y:S01]  /*44d0*/  @!P2 IMAD R47, R74, UR11, R47 ;  /* 0x0000000b4a2fac24 */ /* 0x002fe2000f8e022f */
[----:B------:R-:W3:Y:S01]  /*44e0*/  @!P6 LDG.E.64 R22, desc[UR14][R22.64] ;  /* 0x0000000e1616e981 */ /* 0x000ee2000c1e1b00 */
[----:B------:R-:W-:-:S05]  /*44f0*/  @!P2 IMAD R75, R75, UR13, RZ ;  /* 0x0000000d4b4bac24 */ /* 0x000fca000f8e02ff */
[----:B------:R-:W-:-:S05]  /*4500*/  @!P2 SHF.L.U32 R75, R75, 0x1, RZ ;  /* 0x000000014b4ba819 */ /* 0x000fca00000006ff */
[----:B--2---:R-:W-:-:S04]  /*4510*/  @!P2 IMAD.WIDE R20, R75, 0x4, R20 ;  /* 0x000000044b14a825 */ /* 0x004fc800078e0214 */
[----:B------:R-:W-:-:S06]  /*4520*/  @!P2 IMAD.WIDE.U32 R20, R47, 0x8, R20 ;  /* 0x000000082f14a825 */ /* 0x000fcc00078e0014 */
[----:B------:R-:W2:Y:S01]  /*4530*/  @!P2 LDG.E.64 R20, desc[UR14][R20.64] ;  /* 0x0000000e1414a981 */ /* 0x000ea2000c1e1b00 */
[----:B------:R-:W-:-:S06]  /*4540*/  UIADD3 UR7, UR7, -0x4, URZ ;  /* 0xfffffffc07077890 */ /* 0x000fcc000fffe03f */
[----:B------:R-:W-:Y:S01]  /*4550*/  ISETP.NE.AND P4, PT, RZ, UR7, PT ;  /* 0x00000007ff007c0c */ /* 0x000fe2000bf85270 */
[----:B------:R-:W-:Y:S01]  /*4560*/  UIADD3 UR5, UR5, 0x4, URZ ;  /* 0x0000000405057890 */ /* 0x000fe2000fffe03f */
[----:B---3--:R-:W-:Y:S01]  /*4570*/  @!P6 FADD.FTZ R40, R40, R22 ;  /* 0x000000162828e221 */ /* 0x008fe20000010000 */
[----:B------:R-:W-:-:S03]  /*4580*/  @!P6 FADD.FTZ R41, R41, R23 ;  /* 0x000000172929e221 */ /* 0x000fc60000010000 */
[----:B--2---:R-:W-:Y:S01]  /*4590*/  @!P2 FADD.FTZ R40, R40, R20 ;  /* 0x000000142828a221 */ /* 0x004fe20000010000 */
[----:B------:R-:W-:-:S06]  /*45a0*/  @!P2 FADD.FTZ R41, R41, R21 ;  /* 0x000000152929a221 */ /* 0x000fcc0000010000 */
[----:B------:R-:W-:Y:S05]  /*45b0*/  @P4 BRA `(.L_x_3444) ;  /* 0xfffffff800f04947 */ /* 0x000fea000383ffff */
.L_x_3443:
        /* <DEDUP_REMOVED lines=15> */
[----:B------:R-:W-:Y:S01]  /*46b0*/  MOV R20, UR10 ;  /* 0x0000000a00147c02 */ /* 0x000fe20008000f00 */
[----:B------:R-:W-:-:S06]  /*46c0*/  IMAD.U32 R21, RZ, RZ, UR11 ;  /* 0x0000000bff157e24 */ /* 0x000fcc000f8e00ff */
[----:B------:R-:W2:Y:S02]  /*46d0*/  LDG.E.64 R20, desc[UR14][R20.64] ;  /* 0x0000000e14147981 */ /* 0x000ea4000c1e1b00 */
[----:B--2---:R-:W-:Y:S01]  /*46e0*/  FADD.FTZ R40, R40, R20 ;  /* 0x0000001428287221 */ /* 0x004fe20000010000 */
[----:B------:R-:W-:-:S07]  /*46f0*/  FADD.FTZ R41, R41, R21 ;  /* 0x0000001529297221 */ /* 0x000fce0000010000 */
.L_x_3446:
[----:B------:R-:W-:Y:S05]  /*4700*/  BSYNC B0 ;  /* 0x0000000000007941 */ /* 0x000fea0003800000 */
.L_x_3445:
        /* <DEDUP_REMOVED lines=15> */
[----:B------:R-:W-:-:S05]  /*4800*/  @!P2 SHF.L.U32 R23, R23, 0x1, RZ ;  /* 0x000000011717a819 */ /* 0x000fca00000006ff */
        /* <DEDUP_REMOVED lines=23> */
.L_x_3440:
[----:B------:R-:W-:Y:S01]  /*4980*/  ULDC.64 UR10, c[0x0][0x218] ;  /* 0x00008600000a7ab9 */ /* 0x000fe20000000a00 */
[----:B------:R-:W-:Y:S01]  /*4990*/  LOP3.LUT P1, RZ, R77, UR16, RZ, 0xfc, !PT ;  /* 0x000000104dff7c12 */ /* 0x000fe2000f82fcff */
[----:B------:R-:W0:Y:S01]  /*49a0*/  S2UR UR7, SR_CgaCtaId ;  /* 0x00000000000779c3 */ /* 0x000e220000008800 */
[----:B------:R-:W-:Y:S01]  /*49b0*/  ISETP.EQ.U32.AND P2, PT, RZ, UR10, PT ;  /* 0x0000000aff007c0c */ /* 0x000fe2000bf42070 */
[----:B------:R-:W-:Y:S01]  /*49c0*/  UMOV UR5, 0x400 ;  /* 0x0000040000057882 */ /* 0x000fe20000000000 */
[----:B------:R-:W-:Y:S02]  /*49d0*/  IMAD.U32 R22, RZ, RZ, UR9 ;  /* 0x00000009ff167e24 */ /* 0x000fe4000f8e00ff */
[----:B------:R-:W-:-:S03]  /*49e0*/  ISETP.EQ.OR.EX P1, PT, RZ, UR11, P1, P2 ;  /* 0x0000000bff007c0c */ /* 0x000fc60008f22720 */
[----:B------:R-:W1:Y:S10]  /*49f0*/  LDC.64 R74, c[0x0][0x230] ;  /* 0x00008c00ff4a7b82 */ /* 0x000e740000000a00 */
[----:B------:R-:W2:Y:S01]  /*4a00*/  @!P1 LDC.64 R20, c[0x0][0x218] ;  /* 0x00008600ff149b82 */ /* 0x000ea20000000a00 */
[----:B0-----:R-:W-:-:S03]  /*4a10*/  ULEA UR5, UR7, UR5, 0x18 ;  /* 0x0000000507057291 */ /* 0x001fc6000f8ec03f */
[----:B------:R-:W-:-:S06]  /*4a20*/  ULDC UR7, c[0x0][0x2a4] ;  /* 0x0000a90000077ab9 */ /* 0x000fcc0000000800 */
[----:B------:R0:W-:Y:S01]  /*4a30*/  @!P3 STS.64 [UR5+0xe0], R40 ;  /* 0x0000e028ff00b988 */ /* 0x0001e20008000a05 */
[----:B--2---:R-:W-:-:S04]  /*4a40*/  @!P1 IMAD.WIDE R20, R22, 0x8, R20 ;  /* 0x0000000816149825 */ /* 0x004fc800078e0214 */
[----:B0-----:R-:W-:Y:S01]  /*4a50*/  @!P1 FMUL.FTZ R41, R41, UR7 ;  /* 0x0000000729299c20 */ /* 0x001fe20008410000 */
[----:B------:R-:W-:Y:S01]  /*4a60*/  @!P1 FMUL.FTZ R40, R40, UR7 ;  /* 0x0000000728289c20 */ /* 0x000fe20008410000 */
[----:B------:R-:W0:Y:S04]  /*4a70*/  LDC.64 R22, c[0x0][0x228] ;  /* 0x00008a00ff167b82 */ /* 0x000e280000000a00 */
[----:B------:R-:W-:Y:S04]  /*4a80*/  @!P1 STG.E.64 desc[UR14][R20.64], R40 ;  /* 0x0000002814009986 */ /* 0x000fe8000c101b0e */
[----:B------:R-:W-:Y:S06]  /*4a90*/  BAR.SYNC.DEFER_BLOCKING 0x0 ;  /* 0x0000000000007b1d */ /* 0x000fec0000010000 */
[----:B------:R-:W2:Y:S02]  /*4aa0*/  LDS.64 R20, [UR5+0xe0] ;  /* 0x0000e005ff147984 */ /* 0x000ea40008000a00 */
[----:B--2---:R-:W-:-:S05]  /*4ab0*/  FMUL.FTZ R20, R20, UR7 ;  /* 0x0000000714147c20 */ /* 0x004fca0008410000 */
[----:B------:R-:W-:Y:S02]  /*4ac0*/  R2UR UR5, R20 ;  /* 0x00000000140572ca */ /* 0x000fe400000e0000 */
[----:B------:R-:W-:-:S05]  /*4ad0*/  IADD3 R20, R54, UR6, RZ ;  /* 0x0000000636147c10 */ /* 0x000fca000fffe0ff */
[----:B0-----:R-:W-:-:S05]  /*4ae0*/  IMAD.WIDE R22, R20, 0x2, R22 ;  /* 0x0000000214167825 */ /* 0x001fca00078e0216 */
[----:B------:R-:W2:Y:S01]  /*4af0*/  LDG.E.U16 R40, desc[UR14][R22.64] ;  /* 0x0000000e16287981 */ /* 0x000ea2000c1e1500 */
[----:B------:R-:W-:-:S03]  /*4b00*/  MOV R47, UR5 ;  /* 0x00000005002f7c02 */ /* 0x000fc60008000f00 */
[----:B------:R0:W3:Y:S02]  /*4b10*/  LDG.E.U16 R41, desc[UR14][R22.64+0x2] ;  /* 0x0000020e16297981 */ /* 0x0000e4000c1e1500 */
[----:B------:R-:W-:-:S04]  /*4b20*/  FMUL.FTZ R47, R47, UR5 ;  /* 0x000000052f2f7c20 */ /* 0x000fc80008410000 */
[----:B0-----:R-:W-:Y:S01]  /*4b30*/  FFMA.FTZ R22, R21, UR7, -R47 ;  /* 0x0000000715167c23 */ /* 0x001fe2000801082f */
[----:B-1----:R-:W-:-:S05]  /*4b40*/  IMAD.WIDE R20, R20, 0x2, R74 ;  /* 0x0000000214147825 */ /* 0x002fca00078e024a */
[----:B------:R-:W4:Y:S04]  /*4b50*/  LDG.E.U16 R47, desc[UR14][R20.64] ;  /* 0x0000000e142f7981 */ /* 0x000f28000c1e1500 */
[----:B------:R0:W5:Y:S01]  /*4b60*/  LDG.E.U16 R20, desc[UR14][R20.64+0x2] ;  /* 0x0000020e14147981 */ /* 0x000162000c1e1500 */
[----:B------:R-:W-:-:S13]  /*4b70*/  FSETP.GTU.FTZ.AND P1, PT, R22, RZ, PT ;  /* 0x000000ff1600720b */ /* 0x000fda0003f3c000 */
[----:B------:R-:W-:Y:S01]  /*4b80*/  VOTEU.ANY UP0, P1 ;  /* 0x00000000003f7886 */ /* 0x000fe20000800100 */
[----:B------:R-:W-:-:S04]  /*4b90*/  PLOP3.LUT P1, PT, PT, PT, UP0, 0x80, 0x0 ;  /* 0x000000000000781c */ /* 0x000fc80003f2f008 */
[----:B------:R-:W-:-:S09]  /*4ba0*/  @UP0 ULDC UR6, c[0x0][0x238] ;  /* 0x00008e0000060ab9 */ /* 0x000fd20000000800 */
[----:B------:R-:W-:-:S06]  /*4bb0*/  @P1 FADD.FTZ R22, R22, UR6 ;  /* 0x0000000616161e21 */ /* 0x000fcc0008010000 */
[----:B------:R-:W1:Y:S01]  /*4bc0*/  @P1 MUFU.RSQ R22, R22 ;  /* 0x0000001600161308 */ /* 0x000e620000001400 */
[----:B------:R-:W-:Y:S02]  /*4bd0*/  ISETP.NE.AND P5, PT, RZ, UR17, PT ;  /* 0x00000011ff007c0c */ /* 0x000fe4000bfa5270 */
[----:B------:R-:W-:Y:S02]  /*4be0*/  SHF.L.U32 R51, R51, 0x10, RZ ;  /* 0x0000001033337819 */ /* 0x000fe400000006ff */
[----:B------:R-:W-:Y:S02]  /*4bf0*/  SHF.L.U32 R46, R46, 0x10, RZ ;  /* 0x000000102e2e7819 */ /* 0x000fe400000006ff */
[----:B-1----:R-:W-:Y:S01]  /*4c00*/  @P1 R2UR UR6, R22 ;  /* 0x00000000160612ca */ /* 0x002fe200000e0000 */
[----:B------:R-:W-:Y:S02]  /*4c10*/  FADD.FTZ R51, R51, -UR5 ;  /* 0x8000000533337e21 */ /* 0x000fe40008010000 */
[----:B0-----:R-:W-:Y:S01]  /*4c20*/  FADD.FTZ R21, R46, -UR5 ;  /* 0x800000052e157e21 */ /* 0x001fe20008010000 */
[----:B------:R-:W-:-:S09]  /*4c30*/  UMOV UR10, 0x3f800000 ;  /* 0x3f800000000a7882 */ /* 0x000fd20000000000 */
[----:B------:R-:W-:Y:S02]  /*4c40*/  @UP0 UMOV UR10, UR6 ;  /* 0x00000006000a0c82 */ /* 0x000fe40008000000 */
[----:B------:R-:W-:Y:S01]  /*4c50*/  FMUL.FTZ R51, R51, UR10 ;  /* 0x0000000a33337c20 */ /* 0x000fe20008410000 */
[----:B------:R-:W-:Y:S01]  /*4c60*/  FMUL.FTZ R21, R21, UR10 ;  /* 0x0000000a15157c20 */ /* 0x000fe20008410000 */
[----:B--2---:R-:W-:Y:S01]  /*4c70*/  SHF.L.U32 R40, R40, 0x10, RZ ;  /* 0x0000001028287819 */ /* 0x004fe200000006ff */
[----:B---3--:R-:W-:Y:S01]  /*4c80*/  IMAD.U32 R41, R41, 0x10000, RZ ;  /* 0x0001000029297824 */ /* 0x008fe200078e00ff */
[----:B----4-:R-:W-:-:S05]  /*4c90*/  SHF.L.U32 R47, R47, 0x10, RZ ;  /* 0x000000102f2f7819 */ /* 0x010fca00000006ff */
[----:B------:R-:W-:Y:S01]  /*4ca0*/  FFMA.FTZ R51, R40, R51, R47 ;  /* 0x0000003328337223 */ /* 0x000fe2000001002f */
[----:B-----5:R-:W-:-:S05]  /*4cb0*/  SHF.L.U32 R46, R20, 0x10, RZ ;  /* 0x00000010142e7819 */ /* 0x020fca00000006ff */
        /* <DEDUP_REMOVED lines=12> */
.L_x_3447:
        /* <DEDUP_REMOVED lines=15> */
.L_x_3449:
[----:B------:R-:W-:Y:S05]  /*4e70*/  BSYNC B0 ;  /* 0x0000000000007941 */ /* 0x000fea0003800000 */
.L_x_3448:
[C---:B0-----:R-:W-:Y:S01]  /*4e80*/  VIADD R23, R2.reuse, 0x10 ;  /* 0x0000001002177836 */ /* 0x041fe20000000000 */
[----:B------:R-:W-:Y:S01]  /*4e90*/  SHF.L.U32 R39, R39, 0x10, RZ ;  /* 0x0000001027277819 */ /* 0x000fe200000006ff */
[----:B------:R-:W-:Y:S01]  /*4ea0*/  ULDC.64 UR6, c[0x0][0x278] ;  /* 0x00009e0000067ab9 */ /* 0x000fe20000000a00 */
[----:B------:R-:W-:Y:S02]  /*4eb0*/  SHF.L.U32 R53, R53, 0x10, RZ ;  /* 0x0000001035357819 */ /* 0x000fe400000006ff */
[----:B------:R-:W-:Y:S01]  /*4ec0*/  IADD3 R21, R2, 0x10, RZ ;  /* 0x0000001002157810 */ /* 0x000fe20007ffe0ff */
[----:B------:R-:W-:Y:S01]  /*4ed0*/  FADD.FTZ R39, R39, -UR5 ;  /* 0x8000000527277e21 */ /* 0x000fe20008010000 */
[----:B------:R-:W-:Y:S01]  /*4ee0*/  ISETP.GE.U32.AND P1, PT, R23, UR6, PT ;  /* 0x0000000617007c0c */ /* 0x000fe2000bf26070 */
[----:B------:R-:W-:Y:S01]  /*4ef0*/  FADD.FTZ R53, R53, -UR5 ;  /* 0x8000000535357e21 */ /* 0x000fe20008010000 */
[----:B------:R-:W-:Y:S01]  /*4f00*/  SHF.R.S32.HI R21, RZ, 0x1f, R21 ;  /* 0x0000001fff157819 */ /* 0x000fe20000011415 */
[----:B------:R-:W-:-:S02]  /*4f10*/  FMUL.FTZ R39, R39, UR10 ;  /* 0x0000000a27277c20 */ /* 0x000fc40008410000 */
[----:B------:R-:W-:Y:S01]  /*4f20*/  FMUL.FTZ R53, R53, UR10 ;  /* 0x0000000a35357c20 */ /* 0x000fe20008410000 */
[----:B------:R-:W-:Y:S01]  /*4f30*/  ISETP.GE.AND.EX P1, PT, R21, UR7, PT, P1 ;  /* 0x0000000715007c0c */ /* 0x000fe2000bf26310 */
[----:B------:R-:W-:Y:S02]  /*4f40*/  FFMA.FTZ R39, R40, R39, R47 ;  /* 0x0000002728277223 */ /* 0x000fe4000001002f */
        /* <DEDUP_REMOVED lines=13> */
.L_x_3450:
        /* <DEDUP_REMOVED lines=11> */
[----:B------:R-:W-:-:S04]  /*50d0*/  LEA R22, P1, R20, UR12, 0x1 ;  /* 0x0000000c14167c11 */ /* 0x000fc8000f8208ff */
[----:B------:R-:W-:-:S05]  /*50e0*/  LEA.HI.X R23, R20, UR13, R21, 0x1, P1 ;  /* 0x0000000d14177c11 */ /* 0x000fca00088f0c15 */
[----:B------:R0:W-:Y:S04]  /*50f0*/  STG.E desc[UR14][R22.64], R39 ;  /* 0x0000002716007986 */ /* 0x0001e8000c10190e */
.L_x_3452:
[----:B------:R-:W-:Y:S05]  /*5100*/  BSYNC B0 ;  /* 0x0000000000007941 */ /* 0x000fea0003800000 */
.L_x_3451:
[----:B------:R-:W-:Y:S01]  /*5110*/  SHF.L.U32 R50, R50, 0x10, RZ ;  /* 0x0000001032327819 */ /* 0x000fe200000006ff */
[C---:B------:R-:W-:Y:S01]  /*5120*/  VIADD R53, R2.reuse, 0x30 ;  /* 0x0000003002357836 */ /* 0x040fe20000000000 */
[----:B------:R-:W-:Y:S02]  /*5130*/  SHF.L.U32 R57, R57, 0x10, RZ ;  /* 0x0000001039397819 */ /* 0x000fe400000006ff */
        /* <DEDUP_REMOVED lines=8> */
[----:B------:R-:W-:Y:S01]  /*51c0*/  SHF.R.S32.HI R22, RZ, 0x1f, R22 ;  /* 0x0000001fff167819 */ /* 0x000fe20000011416 */
[----:B------:R-:W-:Y:S01]  /*51d0*/  FFMA.FTZ R50, R40, R20, R47 ;  /* 0x0000001428327223 */ /* 0x000fe2000001002f */
[----:B------:R-:W-:Y:S01]  /*51e0*/  ISETP.GE.U32.AND P2, PT, R51, UR6, PT ;  /* 0x0000000633007c0c */ /* 0x000fe2000bf46070 */
[----:B------:R-:W-:Y:S01]  /*51f0*/  FFMA.FTZ R21, R41, R21, R46 ;  /* 0x0000001529157223 */ /* 0x000fe2000001002e */
[----:B------:R-:W-:-:S02]  /*5200*/  SHF.R.S32.HI R53, RZ, 0x1f, R53 ;  /* 0x0000001fff357819 */ /* 0x000fc40000011435 */
[----:B------:R-:W-:Y:S02]  /*5210*/  SHF.L.U32 R0, R0, 0x10, RZ ;  /* 0x0000001000007819 */ /* 0x000fe400000006ff */
[----:B------:R-:W-:Y:S02]  /*5220*/  SHF.L.U32 R39, R56, 0x10, RZ ;  /* 0x0000001038277819 */ /* 0x000fe400000006ff */
[----:B------:R-:W-:Y:S01]  /*5230*/  ISETP.GE.AND.EX P1, PT, R22, UR7, PT, P1 ;  /* 0x0000000716007c0c */ /* 0x000fe2000bf26310 */
[----:B------:R-:W-:Y:S01]  /*5240*/  FADD.FTZ R0, R0, -UR5 ;  /* 0x8000000500007e21 */ /* 0x000fe20008010000 */
[----:B------:R-:W-:Y:S01]  /*5250*/  ISETP.GE.AND.EX P2, PT, R53, UR7, PT, P2 ;  /* 0x0000000735007c0c */ /* 0x000fe2000bf46320 */
[----:B------:R-:W-:Y:S01]  /*5260*/  FADD.FTZ R39, R39, -UR5 ;  /* 0x8000000527277e21 */ /* 0x000fe20008010000 */
[C---:B------:R-:W-:Y:S02]  /*5270*/  ISETP.GT.U32.OR P1, PT, R77.reuse, 0x2ff, P1 ;  /* 0x000002ff4d00780c */ /* 0x040fe40000f24470 */
        /* <DEDUP_REMOVED lines=12> */
.L_x_3453:
[----:B------:R-:W-:Y:S04]  /*5340*/  BSSY B0, `(.L_x_3454) ;  /* 0x000000e000007945 */ /* 0x000fe80003800000 */
[----:B------:R-:W-:Y:S05]  /*5350*/  @P1 BRA `(.L_x_3455) ;  /* 0x0000000000301947 */ /* 0x000fea0003800000 */
[----:B------:R-:W-:Y:S01]  /*5360*/  F2FP.BF16.F32.PACK_AB R50, R21, R50 ;  /* 0x000000321532723e */ /* 0x000fe200000010ff */
[----:B------:R-:W-:Y:S01]  /*5370*/  ULDC.64 UR12, c[0x0][0x270] ;  /* 0x00009c00000c7ab9 */ /* 0x000fe20000000a00 */
        /* <DEDUP_REMOVED lines=10> */
.L_x_3455:
[----:B------:R-:W-:Y:S05]  /*5420*/  BSYNC B0 ;  /* 0x0000000000007941 */ /* 0x000fea0003800000 */
.L_x_3454:
[----:B------:R-:W-:Y:S01]  /*5430*/  FMUL.FTZ R0, R0, UR10 ;  /* 0x0000000a00007c20 */ /* 0x000fe20008410000 */
[----:B------:R-:W-:Y:S01]  /*5440*/  FMUL.FTZ R39, R39, UR10 ;  /* 0x0000000a27277c20 */ /* 0x000fe20008410000 */
[----:B------:R-:W-:Y:S01]  /*5450*/  IMAD.U32 R38, R38, 0x10000, RZ ;  /* 0x0001000026267824 */ /* 0x000fe200078e00ff */
        /* <DEDUP_REMOVED lines=14> */
.L_x_3456:
        /* <DEDUP_REMOVED lines=14> */
.L_x_3458:
[----:B------:R-:W-:Y:S05]  /*5620*/  BSYNC B0 ;  /* 0x0000000000007941 */ /* 0x000fea0003800000 */
.L_x_3457:
[C---:B------:R-:W-:Y:S01]  /*5630*/  VIADD R51, R2.reuse, 0x50 ;  /* 0x0000005002337836 */ /* 0x040fe20000000000 */
[C---:B01----:R-:W-:Y:S01]  /*5640*/  IADD3 R23, R2.reuse, 0x40, RZ ;  /* 0x0000004002177810 */ /* 0x043fe20007ffe0ff */
[C---:B------:R-:W-:Y:S01]  /*5650*/  VIADD R50, R2.reuse, 0x60 ;  /* 0x0000006002327836 */ /* 0x040fe20000000000 */
[----:B------:R-:W-:Y:S01]  /*5660*/  IADD3 R39, R2, 0x60, RZ ;  /* 0x0000006002277810 */ /* 0x000fe20007ffe0ff */
        /* <DEDUP_REMOVED lines=37> */
.L_x_3459:
        /* <DEDUP_REMOVED lines=14> */
.L_x_3461:
[----:B------:R-:W-:Y:S05]  /*59a0*/  BSYNC B0 ;  /* 0x0000000000007941 */ /* 0x000fea0003800000 */
.L_x_3460:
        /* <DEDUP_REMOVED lines=17> */
.L_x_3462:
        /* <DEDUP_REMOVED lines=14> */
.L_x_3464:
[----:B------:R-:W-:Y:S05]  /*5ba0*/  BSYNC B0 ;  /* 0x0000000000007941 */ /* 0x000fea0003800000 */
.L_x_3463:
        /* <DEDUP_REMOVED lines=17> */
.L_x_3465:
        /* <DEDUP_REMOVED lines=14> */
.L_x_3467:
[----:B------:R-:W-:Y:S05]  /*5da0*/  BSYNC B0 ;  /* 0x0000000000007941 */ /* 0x000fea0003800000 */
.L_x_3466:
[C---:B------:R-:W-:Y:S01]  /*5db0*/  VIADD R50, R2.reuse, 0x70 ;  /* 0x0000007002327836 */ /* 0x040fe20000000000 */
[C---:B0-----:R-:W-:Y:S01]  /*5dc0*/  IADD3 R38, R2.reuse, 0x80, RZ ;  /* 0x0000008002267810 */ /* 0x041fe20007ffe0ff */
        /* <DEDUP_REMOVED lines=39> */
.L_x_3468:
        /* <DEDUP_REMOVED lines=14> */
.L_x_3470:
[----:B------:R-:W-:Y:S05]  /*6120*/  BSYNC B0 ;  /* 0x0000000000007941 */ /* 0x000fea0003800000 */
.L_x_3469:
        /* <DEDUP_REMOVED lines=17> */
.L_x_3471:
        /* <DEDUP_REMOVED lines=14> */
.L_x_3473:
[----:B------:R-:W-:Y:S05]  /*6320*/  BSYNC B0 ;  /* 0x0000000000007941 */ /* 0x000fea0003800000 */
.L_x_3472:
        /* <DEDUP_REMOVED lines=17> */
.L_x_3474:
        /* <DEDUP_REMOVED lines=14> */
.L_x_3476:
[----:B------:R-:W-:Y:S05]  /*6520*/  BSYNC B0 ;  /* 0x0000000000007941 */ /* 0x000fea0003800000 */
.L_x_3475:
        /* <DEDUP_REMOVED lines=41> */
.L_x_3477:
        /* <DEDUP_REMOVED lines=14> */
.L_x_3479:
[----:B------:R-:W-:Y:S05]  /*68a0*/  BSYNC B0 ;  /* 0x0000000000007941 */ /* 0x000fea0003800000 */
.L_x_3478:
        /* <DEDUP_REMOVED lines=17> */
.L_x_3480:
        /* <DEDUP_REMOVED lines=14> */
.L_x_3482:
[----:B------:R-:W-:Y:S05]  /*6aa0*/  BSYNC B0 ;  /* 0x0000000000007941 */ /* 0x000fea0003800000 */
.L_x_3481:
[----:B------:R-:W-:Y:S01]  /*6ab0*/  FMUL.FTZ R10, R10, UR10 ;  /* 0x0000000a0a0a7c20 */ /* 0x000fe20008410000 */
[----:B------:R-:W-:Y:S01]  /*6ac0*/  FMUL.FTZ R72, R72, UR10 ;  /* 0x0000000a48487c20 */ /* 0x000fe20008410000 */
[----:B------:R-:W-:Y:S02]  /*6ad0*/  SHF.L.U32 R11, R11, 0x10, RZ ;  /* 0x000000100b0b7819 */ /* 0x000fe400000006ff */
[----:B------:R-:W-:Y:S01]  /*6ae0*/  SHF.L.U32 R76, R76, 0x10, RZ ;  /* 0x000000104c4c7819 */ /* 0x000fe200000006ff */
[----:B------:R-:W-:Y:S01]  /*6af0*/  FFMA.FTZ R0, R40, R10, R47 ;  /* 0x0000000a28007223 */ /* 0x000fe2000001002f */
[----:B-1----:R-:W-:Y:S01]  /*6b00*/  FFMA.FTZ R3, R41, R72, R46 ;  /* 0x0000004829037223 */ /* 0x002fe2000001002e */
        /* <DEDUP_REMOVED lines=11> */
.L_x_3483:
        /* <DEDUP_REMOVED lines=14> */
.L_x_3485:
[----:B------:R-:W-:Y:S05]  /*6ca0*/  BSYNC B0 ;  /* 0x0000000000007941 */ /* 0x000fea0003800000 */
.L_x_3484:
        /* <DEDUP_REMOVED lines=39> */
.L_x_3486:
        /* <DEDUP_REMOVED lines=14> */
.L_x_3488:
[----:B------:R-:W-:Y:S05]  /*7000*/  BSYNC B0 ;  /* 0x0000000000007941 */ /* 0x000fea0003800000 */
.L_x_3487:
        /* <DEDUP_REMOVED lines=17> */
.L_x_3489:
        /* <DEDUP_REMOVED lines=14> */
.L_x_3491:
[----:B------:R-:W-:Y:S05]  /*7200*/  BSYNC B0 ;  /* 0x0000000000007941 */ /* 0x000fea0003800000 */
.L_x_3490:
[----:B------:R-:W-:Y:S01]  /*7210*/  FMUL.FTZ R13, R13, UR10 ;  /* 0x0000000a0d0d7c20 */ /* 0x000fe20008410000 */
[----:B------:R-:W-:Y:S01]  /*7220*/  FMUL.FTZ R65, R65, UR10 ;  /* 0x0000000a41417c20 */ /* 0x000fe20008410000 */
[----:B------:R-:W-:Y:S01]  /*7230*/  IMAD.U32 R14, R14, 0x10000, RZ ;  /* 0x000100000e0e7824 */ /* 0x000fe200078e00ff */
        /* <DEDUP_REMOVED lines=14> */
.L_x_3492:
        /* <DEDUP_REMOVED lines=14> */
.L_x_3494:
[----:B------:R-:W-:Y:S05]  /*7400*/  BSYNC B0 ;  /* 0x0000000000007941 */ /* 0x000fea0003800000 */
.L_x_3493:
        /* <DEDUP_REMOVED lines=38> */
.L_x_3495:
        /* <DEDUP_REMOVED lines=14> */
.L_x_3497:
[----:B------:R-:W-:Y:S05]  /*7750*/  BSYNC B0 ;  /* 0x0000000000007941 */ /* 0x000fea0003800000 */
.L_x_3496:
        /* <DEDUP_REMOVED lines=17> */
.L_x_3498:
        /* <DEDUP_REMOVED lines=14> */
.L_x_3500:
[----:B------:R-:W-:Y:S05]  /*7950*/  BSYNC B0 ;  /* 0x0000000000007941 */ /* 0x000fea0003800000 */
.L_x_3499:
        /* <DEDUP_REMOVED lines=17> */
.L_x_3501:
        /* <DEDUP_REMOVED lines=14> */
.L_x_3503:
[----:B------:R-:W-:Y:S05]  /*7b50*/  BSYNC B0 ;  /* 0x0000000000007941 */ /* 0x000fea0003800000 */
.L_x_3502:
[C---:B012---:R-:W-:Y:S01]  /*7b60*/  IADD3 R7, R2.reuse, 0x130, RZ ;  /* 0x0000013002077810 */ /* 0x047fe20007ffe0ff */
        /* <DEDUP_REMOVED lines=37> */
.L_x_3504:
        /* <DEDUP_REMOVED lines=14> */
.L_x_3506:
[----:B------:R-:W-:Y:S05]  /*7ea0*/  BSYNC B0 ;  /* 0x0000000000007941 */ /* 0x000fea0003800000 */
.L_x_3505:
        /* <DEDUP_REMOVED lines=17> */
.L_x_3507:
        /* <DEDUP_REMOVED lines=14> */
.L_x_3509:
[----:B------:R-:W-:Y:S05]  /*80a0*/  BSYNC B0 ;  /* 0x0000000000007941 */ /* 0x000fea0003800000 */
.L_x_3508:
        /* <DEDUP_REMOVED lines=17> */
.L_x_3510:
        /* <DEDUP_REMOVED lines=14> */
.L_x_3512:
[----:B------:R-:W-:Y:S05]  /*82a0*/  BSYNC B0 ;  /* 0x0000000000007941 */ /* 0x000fea0003800000 */
.L_x_3511:
[----:B------:R-:W-:Y:S01]  /*82b0*/  SHF.L.U32 R0, R29, 0x10, RZ ;  /* 0x000000101d007819 */ /* 0x000fe200000006ff */
        /* <DEDUP_REMOVED lines=11> */
[----:B-1----:R-:W-:Y:S01]  /*8370*/  SHF.L.U32 R11, R35, 0x10, RZ ;  /* 0x00000010230b7819 */ /* 0x002fe200000006ff */
[----:B------:R-:W-:Y:S01]  /*8380*/  FADD.FTZ R9, R9, -UR5 ;  /* 0x8000000509097e21 */ /* 0x000fe20008010000 */
[----:B------:R-:W-:Y:S01]  /*8390*/  SHF.L.U32 R24, R36, 0x10, RZ ;  /* 0x0000001024187819 */ /* 0x000fe200000006ff */
[----:B------:R-:W-:Y:S01]  /*83a0*/  FADD.FTZ R10, R10, -UR5 ;  /* 0x800000050a0a7e21 */ /* 0x000fe20008010000 */
[----:B------:R-:W-:Y:S01]  /*83b0*/  SHF.L.U32 R26, R37, 0x10, RZ ;  /* 0x00000010251a7819 */ /* 0x000fe200000006ff */
[----:B------:R-:W-:Y:S01]  /*83c0*/  FADD.FTZ R11, R11, -UR5 ;  /* 0x800000050b0b7e21 */ /* 0x000fe20008010000 */
[----:B0-2---:R-:W-:Y:S01]  /*83d0*/  IADD3 R7, R2, 0x160, RZ ;  /* 0x0000016002077810 */ /* 0x005fe20007ffe0ff */
        /* <DEDUP_REMOVED lines=63> */
.L_x_3513:
        /* <DEDUP_REMOVED lines=14> */
.L_x_3515:
[----:B------:R-:W-:Y:S05]  /*88b0*/  BSYNC B0 ;  /* 0x0000000000007941 */ /* 0x000fea0003800000 */
.L_x_3514:
        /* <DEDUP_REMOVED lines=17> */
.L_x_3516:
[----:B------:R-:W-:Y:S04]  /*89d0*/  BSSY B0, `(.L_x_3517) ;  /* 0x000000e000007945 */ /* 0x000fe80003800000 */
[----:B------:R-:W-:Y:S05]  /*89e0*/  @P1 BRA `(.L_x_3518) ;  /* 0x0000000000301947 */ /* 0x000fea0003800000 */
[----:B------:R-:W-:Y:S01]  /*89f0*/  ULDC.64 UR12, c[0x0][0x270] ;  /* 0x00009c00000c7ab9 */ /* 0x000fe20000000a00 */
[----:B------:R-:W-:Y:S01]  /*8a00*/  MOV R4, R16 ;  /* 0x0000001000047202 */ /* 0x000fe20000000f00 */
[----:B------:R-:W-:Y:S01]  /*8a10*/  IMAD.MOV.U32 R5, RZ, RZ, R19 ;  /* 0x000000ffff057224 */ /* 0x000fe200078e0013 */
[----:B------:R-:W-:Y:S01]  /*8a20*/  F2FP.BF16.F32.PACK_AB R49, R49, R24 ;  /* 0x000000183131723e */ /* 0x000fe200000010ff */
[----:B0-----:R-:W-:Y:S02]  /*8a30*/  IMAD R6, R25, UR12, RZ ;  /* 0x0000000c19067c24 */ /* 0x001fe4000f8e02ff */
[----:B------:R-:W-:-:S04]  /*8a40*/  IMAD.WIDE.U32 R4, R23, UR12, R4 ;  /* 0x0000000c17047c25 */ /* 0x000fc8000f8e0004 */
[----:B------:R-:W-:Y:S01]  /*8a50*/  IMAD R23, R23, UR13, R6 ;  /* 0x0000000d17177c24 */ /* 0x000fe2000f8e0206 */
[----:B------:R-:W-:Y:S02]  /*8a60*/  ULDC.64 UR12, c[0x0][0x210] ;  /* 0x00008400000c7ab9 */ /* 0x000fe40000000a00 */
[----:B------:R-:W-:Y:S02]  /*8a70*/  LEA R6, P1, R4, UR12, 0x1 ;  /* 0x0000000c04067c11 */ /* 0x000fe4000f8208ff */
[----:B------:R-:W-:-:S04]  /*8a80*/  IADD3 R23, R5, R23, RZ ;  /* 0x0000001705177210 */ /* 0x000fc80007ffe0ff */
[----:B------:R-:W-:-:S05]  /*8a90*/  LEA.HI.X R7, R4, UR13, R23, 0x1, P1 ;  /* 0x0000000d04077c11 */ /* 0x000fca00088f0c17 */
[----:B------:R1:W-:Y:S02]  /*8aa0*/  STG.E desc[UR14][R6.64], R49 ;  /* 0x0000003106007986 */ /* 0x0003e4000c10190e */
.L_x_3518:
[----:B------:R-:W-:Y:S05]  /*8ab0*/  BSYNC B0 ;  /* 0x0000000000007941 */ /* 0x000fea0003800000 */
.L_x_3517:
        /* <DEDUP_REMOVED lines=14> */
.L_x_3519:
        /* <DEDUP_REMOVED lines=14> */
.L_x_3521:
[----:B------:R-:W-:Y:S05]  /*8c80*/  BSYNC B0 ;  /* 0x0000000000007941 */ /* 0x000fea0003800000 */
.L_x_3520:
[----:B------:R-:W-:Y:S01]  /*8c90*/  FMUL.FTZ R44, R44, UR10 ;  /* 0x0000000a2c2c7c20 */ /* 0x000fe20008410000 */
[----:B------:R-:W-:Y:S01]  /*8ca0*/  FFMA.FTZ R20, R41, R45, R46 ;  /* 0x0000002d29147223 */ /* 0x000fe2000001002e */
[----:B------:R-:W-:Y:S06]  /*8cb0*/  @!P5 BRA `(.L_x_3522) ;  /* 0x000000000028d947 */ /* 0x000fec0003800000 */
        /* <DEDUP_REMOVED lines=10> */
.L_x_3522:
        /* <DEDUP_REMOVED lines=11> */
[----:B012---:R-:W-:-:S04]  /*8e10*/  LEA R6, P1, R4, UR12, 0x1 ;  /* 0x0000000c04067c11 */ /* 0x007fc8000f8208ff */
[----:B------:R-:W-:-:S05]  /*8e20*/  LEA.HI.X R7, R4, UR13, R15, 0x1, P1 ;  /* 0x0000000d04077c11 */ /* 0x000fca00088f0c0f */
[----:B------:R3:W-:Y:S04]  /*8e30*/  STG.E desc[UR14][R6.64], R11 ;  /* 0x0000000b06007986 */ /* 0x0007e8000c10190e */
.L_x_3524:
[----:B------:R-:W-:Y:S05]  /*8e40*/  BSYNC B0 ;  /* 0x0000000000007941 */ /* 0x000fea0003800000 */
.L_x_3523:
[----:B---3--:R-:W-:Y:S01]  /*8e50*/  FFMA.FTZ R11, R41, R44, R46 ;  /* 0x0000002c290b7223 */ /* 0x008fe2000001002e */
        /* <DEDUP_REMOVED lines=11> */
.L_x_3525:
        /* <DEDUP_REMOVED lines=10> */
[----:B012---:R-:W-:Y:S02]  /*8fb0*/  LEA R6, P1, R4, UR12, 0x1 ;  /* 0x0000000c04067c11 */ /* 0x007fe4000f8208ff */
[----:B------:R-:W-:-:S04]  /*8fc0*/  IADD3 R13, R5, R13, RZ ;  /* 0x0000000d050d7210 */ /* 0x000fc80007ffe0ff */
[----:B------:R-:W-:-:S05]  /*8fd0*/  LEA.HI.X R7, R4, UR13, R13, 0x1, P1 ;  /* 0x0000000d04077c11 */ /* 0x000fca00088f0c0d */
[----:B------:R3:W-:Y:S02]  /*8fe0*/  STG.E desc[UR14][R6.64], R11 ;  /* 0x0000000b06007986 */ /* 0x0007e4000c10190e */
.L_x_3527:
[----:B------:R-:W-:Y:S05]  /*8ff0*/  BSYNC B0 ;  /* 0x0000000000007941 */ /* 0x000fea0003800000 */
.L_x_3526:
        /* <DEDUP_REMOVED lines=12> */
[----:B---3--:R-:W-:Y:S01]  /*90c0*/  IADD3 R11, R2, 0x1b0, RZ ;  /* 0x000001b0020b7810 */ /* 0x008fe20007ffe0ff */
[----:B------:R-:W-:Y:S01]  /*90d0*/  FADD.FTZ R10, R10, -UR5 ;  /* 0x800000050a0a7e21 */ /* 0x000fe20008010000 */
[C---:B------:R-:W-:Y:S01]  /*90e0*/  IADD3 R22, R2.reuse, 0x1c0, RZ ;  /* 0x000001c002167810 */ /* 0x040fe20007ffe0ff */
[----:B------:R-:W-:Y:S01]  /*90f0*/  FADD.FTZ R43, R43, -UR5 ;  /* 0x800000052b2b7e21 */ /* 0x000fe20008010000 */
[----:B------:R-:W-:Y:S01]  /*9100*/  IADD3 R15, R2, 0x1d0, RZ ;  /* 0x000001d0020f7810 */ /* 0x000fe20007ffe0ff */
[----:B------:R-:W-:Y:S01]  /*9110*/  FMUL.FTZ R42, R42, UR10 ;  /* 0x0000000a2a2a7c20 */ /* 0x000fe20008410000 */
[----:B012---:R-:W-:Y:S01]  /*9120*/  IADD3 R6, R2, 0x1f0, RZ ;  /* 0x000001f002067810 */ /* 0x007fe20007ffe0ff */
        /* <DEDUP_REMOVED lines=10> */
[C-C-:B------:R-:W-:Y:S01]  /*91d0*/  FFMA.FTZ R25, R41.reuse, R25, R46.reuse ;  /* 0x0000001929197223 */ /* 0x140fe2000001002e */
[----:B------:R-:W-:Y:S01]  /*91e0*/  SHF.R.S32.HI R27, RZ, 0x1f, R11 ;  /* 0x0000001fff1b7819 */ /* 0x000fe2000001140b */
[C---:B------:R-:W-:Y:S01]  /*91f0*/  FFMA.FTZ R20, R41.reuse, R5, R46 ;  /* 0x0000000529147223 */ /* 0x040fe2000001002e */
[----:B------:R-:W-:Y:S01]  /*9200*/  SHF.R.S32.HI R23, RZ, 0x1f, R22 ;  /* 0x0000001fff177819 */ /* 0x000fe20000011416 */
[C-C-:B------:R-:W-:Y:S01]  /*9210*/  FFMA.FTZ R13, R41.reuse, R13, R46.reuse ;  /* 0x0000000d290d7223 */ /* 0x140fe2000001002e */
        /* <DEDUP_REMOVED lines=25> */
.L_x_3528:
        /* <DEDUP_REMOVED lines=14> */
.L_x_3530:
[----:B------:R-:W-:Y:S05]  /*9490*/  BSYNC B0 ;  /* 0x0000000000007941 */ /* 0x000fea0003800000 */
.L_x_3529:
        /* <DEDUP_REMOVED lines=11> */
.L_x_3531:
        /* <DEDUP_REMOVED lines=14> */
.L_x_3533:
[----:B------:R-:W-:Y:S05]  /*9630*/  BSYNC B0 ;  /* 0x0000000000007941 */ /* 0x000fea0003800000 */
.L_x_3532:
        /* <DEDUP_REMOVED lines=11> */
.L_x_3534:
        /* <DEDUP_REMOVED lines=14> */
.L_x_3536:
[----:B------:R-:W-:Y:S05]  /*97d0*/  BSYNC B0 ;  /* 0x0000000000007941 */ /* 0x000fea0003800000 */
.L_x_3535:
        /* <DEDUP_REMOVED lines=11> */
.L_x_3537:
        /* <DEDUP_REMOVED lines=14> */
.L_x_3539:
[----:B------:R-:W-:Y:S05]  /*9970*/  BSYNC B0 ;  /* 0x0000000000007941 */ /* 0x000fea0003800000 */
.L_x_3538:
        /* <DEDUP_REMOVED lines=11> */
.L_x_3540:
        /* <DEDUP_REMOVED lines=13> */
.L_x_3542:
[----:B------:R-:W-:Y:S05]  /*9b00*/  BSYNC B0 ;  /* 0x0000000000007941 */ /* 0x000fea0003800000 */
.L_x_3541:
[----:B------:R-:W-:Y:S01]  /*9b10*/  ULDC UR5, c[0x0][0x10] ;  /* 0x0000040000057ab9 */ /* 0x000fe20000000800 */
[----:B------:R-:W-:Y:S02]  /*9b20*/  UIADD3 UR4, UR4, 0x1, URZ ;  /* 0x0000000104047890 */ /* 0x000fe4000fffe03f */
[----:B------:R-:W-:-:S04]  /*9b30*/  UIADD3 UR9, UR5, UR9, URZ ;  /* 0x0000000905097290 */ /* 0x000fc8000fffe03f */
[----:B------:R-:W-:-:S06]  /*9b40*/  UISETP.GE.AND UP0, UPT, UR9, UR8, UPT ;  /* 0x000000080900728c */ /* 0x000fcc000bf06270 */
[----:B------:R-:W-:-:S13]  /*9b50*/  PLOP3.LUT P1, PT, PT, PT, UP0, 0x80, 0x0 ;  /* 0x000000000000781c */ /* 0x000fda0003f2f008 */
[----:B------:R-:W-:Y:S05]  /*9b60*/  @!P1 BRA `(.L_x_3543) ;  /* 0xffffff6400b89947 */ /* 0x000fea000383ffff */
[----:B------:R-:W-:Y:S05]  /*9b70*/  EXIT ;  /* 0x000000000000794d */ /* 0x000fea0003800000 */
.L_x_3544:
        /* <DEDUP_REMOVED lines=16> */
.L_x_5157:


//--------------------- .text._Z35group_norm_nhwc_fwd_one_pass_kernelI11Bf16IOFp16WLi64ELi96ELi768EEv26Group_norm_nhwc_fwd_params --------------------------
	.section	.text._Z35group_norm_nhwc_fwd_one_pass_kernelI11Bf16IOFp16WLi64ELi96ELi768EEv26Group_norm_nhwc_fwd_params,"ax",@progbits
	.align	128
        .global         _Z35group_norm_nhwc_fwd_one_pass_kernelI11Bf16IOFp16WLi64ELi96ELi768EEv26Group_norm_nhwc_fwd_params
        .type           _Z35group_norm_nhwc_fwd_one_pass_kernelI11Bf16IOFp16WLi64ELi96ELi768EEv26Group_norm_nhwc_fwd_params,@function
        .size           _Z35group_norm_nhwc_fwd_one_pass_kernelI11Bf16IOFp16WLi64ELi96ELi768EEv26Group_norm_nhwc_fwd_params,(.L_x_5158 - _Z35group_norm_nhwc_fwd_one_pass_kernelI11Bf16IOFp16WLi64ELi96ELi768EEv26Group_norm_nhwc_fwd_params)
        .other          _Z35group_norm_nhwc_fwd_one_pass_kernelI11Bf16IOFp16WLi64ELi96ELi768EEv26Group_norm_nhwc_fwd_params,@"STO_CUDA_ENTRY STV_DEFAULT"
_Z35group_norm_nhwc_fwd_one_pass_kernelI11Bf16IOFp16WLi64ELi96ELi768EEv26Group_norm_nhwc_fwd_params:
.text._Z35group_norm_nhwc_fwd_one_pass_kernelI11Bf16IOFp16WLi64ELi96ELi768EEv26Group_norm_nhwc_fwd_params:
        /* <DEDUP_REMOVED lines=34> */
.L_x_3566:
        /* <DEDUP_REMOVED lines=223> */
.L_x_3546:
[----:B------:R-:W-:Y:S05]  /*1010*/  BSYNC B0 ;  /* 0x0000000000007941 */ /* 0x000fea0003800000 */
.L_x_3545:
        /* <DEDUP_REMOVED lines=29> */
.L_x_3549:
[----:B-1----:R-:W2:Y:S04]  /*11f0*/  LDG.E.STRONG.GPU R10, desc[UR8][R8.64] ;  /* 0x00000008080a7981 */ /* 0x002ea8000c1ef900 */
[----:B--2---:R-:W-:Y:S01]  /*1200*/  CCTL.IVALL ;  /* 0x00000000ff00798f */ /* 0x004fe20002000000 */
[----:B------:R-:W-:Y:S05]  /*1210*/  YIELD ;  /* 0x0000000000007946 */ /* 0x000fea0003800000 */
[----:B------:R-:W-:-:S13]  /*1220*/  ISETP.NE.AND P1, PT, R10, R13, PT ;  /* 0x0000000d0a00720c */ /* 0x000fda0003f25270 */
[----:B------:R-:W-:Y:S05]  /*1230*/  @P1 BRA `(.L_x_3549) ;  /* 0xfffffffc00ec1947 */ /* 0x000fea000383ffff */
.L_x_3548:
        /* <DEDUP_REMOVED lines=11> */
.L_x_3551:
        /* <DEDUP_REMOVED lines=63> */
.L_x_3550:
        /* <DEDUP_REMOVED lines=19> */
.L_x_3553:
[----:B------:R-:W-:Y:S05]  /*1810*/  BSYNC B0 ;  /* 0x0000000000007941 */ /* 0x000fea0003800000 */
.L_x_3552:
        /* <DEDUP_REMOVED lines=32> */
.L_x_3547:
        /* <DEDUP_REMOVED lines=73> */
[----:B------:R-:W-:Y:S01]  /*1eb0*/  ISETP.GT.U32.OR P1, PT, R0, 0x2ff, P1 ;  /* 0x000002ff0000780c */ /* 0x000fe20000f24470 */
[----:B--2---:R-:W-:-:S02]  /*1ec0*/  HADD2.F32 R17, -RZ, R17.H0_H0 ;  /* 0x20000011ff117230 */ /* 0x004fc40000004100 */
[----:B---3--:R-:W-:Y:S02]  /*1ed0*/  HADD2.F32 R22, -RZ, R22.H0_H0 ;  /* 0x20000016ff167230 */ /* 0x008fe40000004100 */
[----:B-----5:R-:W-:-:S03]  /*1ee0*/  HADD2.F32 R23, -RZ, R23.H0_H0 ;  /* 0x20000017ff177230 */ /* 0x020fc60000004100 */
[C-C-:B------:R-:W-:Y:S01]  /*1ef0*/  FFMA.FTZ R14, R17.reuse, R5, R22.reuse ;  /* 0x00000005110e7223 */ /* 0x140fe20000010016 */
[C-C-:B------:R-:W-:Y:S01]  /*1f00*/  FFMA.FTZ R16, R17.reuse, R20, R22.reuse ;  /* 0x0000001411107223 */ /* 0x140fe20000010016 */
[C-C-:B------:R-:W-:Y:S01]  /*1f10*/  FFMA.FTZ R5, R17.reuse, R11, R22.reuse ;  /* 0x0000000b11057223 */ /* 0x140fe20000010016 */
[----:B------:R-:W-:Y:S02]  /*1f20*/  HADD2.F32 R19, -RZ, R32.H0_H0 ;  /* 0x20000020ff137230 */ /* 0x000fe40000004100 */
[----:B------:R-:W-:-:S03]  /*1f30*/  FFMA.FTZ R6, R17, R6, R22 ;  /* 0x0000000611067223 */ /* 0x000fc60000010016 */
        /* <DEDUP_REMOVED lines=15> */
.L_x_3554:
        /* <DEDUP_REMOVED lines=14> */
.L_x_3556:
[----:B------:R-:W-:Y:S05]  /*2110*/  BSYNC B0 ;  /* 0x0000000000007941 */ /* 0x000fea0003800000 */
.L_x_3555:
        /* <DEDUP_REMOVED lines=11> */
.L_x_3557:
        /* <DEDUP_REMOVED lines=14> */
.L_x_3559:
[----:B------:R-:W-:Y:S05]  /*22b0*/  BSYNC B0 ;  /* 0x0000000000007941 */ /* 0x000fea0003800000 */
.L_x_3558:
        /* <DEDUP_REMOVED lines=11> */
.L_x_3560:
        /* <DEDUP_REMOVED lines=14> */
.L_x_3562:
[----:B------:R-:W-:Y:S05]  /*2450*/  BSYNC B0 ;  /* 0x0000000000007941 */ /* 0x000fea0003800000 */
.L_x_3561:
        /* <DEDUP_REMOVED lines=11> */
.L_x_3563:
        /* <DEDUP_REMOVED lines=13> */
.L_x_3565:
[----:B------:R-:W-:Y:S05]  /*25e0*/  BSYNC B0 ;  /* 0x0000000000007941 */ /* 0x000fea0003800000 */
.L_x_3564:
[----:B---3--:R-:W3:Y:S01]  /*25f0*/  LDC R4, c[0x0][0x10] ;  /* 0x00000400ff047b82 */ /* 0x008ee20000000800 */
[----:B------:R-:W-:Y:S02]  /*2600*/  IADD3 R25, R25, 0x1, RZ ;  /* 0x0000000119197810 */ /* 0x000fe40007ffe0ff */
[----:B---3--:R-:W-:-:S04]  /*2610*/  IADD3 R31, R4, R31, RZ ;  /* 0x0000001f041f7210 */ /* 0x008fc80007ffe0ff */
[----:B------:R-:W-:-:S13]  /*2620*/  ISETP.GE.AND P1, PT, R31, UR4, PT ;  /* 0x000000041f007c0c */ /* 0x000fda000bf26270 */
[----:B------:R-:W-:Y:S05]  /*2630*/  @!P1 BRA `(.L_x_3566) ;  /* 0xffffffd800f89947 */ /* 0x000fea000383ffff */
[----:B------:R-:W-:Y:S05]  /*2640*/  EXIT ;  /* 0x000000000000794d */ /* 0x000fea0003800000 */
.L_x_3567:
        /* <DEDUP_REMOVED lines=11> */
.L_x_5158:


//--------------------- .text._Z35group_norm_nhwc_fwd_one_pass_kernelI11Bf16IOFp16WLi128ELi96ELi768EEv26Group_norm_nhwc_fwd_params --------------------------
	.section	.text._Z35group_norm_nhwc_fwd_one_pass_kernelI11Bf16IOFp16WLi128ELi96ELi768EEv26Group_norm_nhwc_fwd_params,"ax",@progbits
	.align	128
        .global         _Z35group_norm_nhwc_fwd_one_pass_kernelI11Bf16IOFp16WLi128ELi96ELi768EEv26Group_norm_nhwc_fwd_params
        .type           _Z35group_norm_nhwc_fwd_one_pass_kernelI11Bf16IOFp16WLi128ELi96ELi768EEv26Group_norm_nhwc_fwd_params,@function
        .size           _Z35group_norm_nhwc_fwd_one_pass_kernelI11Bf16IOFp16WLi128ELi96ELi768EEv26Group_norm_nhwc_fwd_params,(.L_x_5159 - _Z35group_norm_nhwc_fwd_one_pass_kernelI11Bf16IOFp16WLi128ELi96ELi768EEv26Group_norm_nhwc_fwd_params)
        .other          _Z35group_norm_nhwc_fwd_one_pass_kernelI11Bf16IOFp16WLi128ELi96ELi768EEv26Group_norm_nhwc_fwd_params,@"STO_CUDA_ENTRY STV_DEFAULT"
_Z35group_norm_nhwc_fwd_one_pass_kernelI11Bf16IOFp16WLi128ELi96ELi768EEv26Group_norm_nhwc_fwd_params:
.text._Z35group_norm_nhwc_fwd_one_pass_kernelI11Bf16IOFp16WLi128ELi96ELi768EEv26Group_norm_nhwc_fwd_params:
        /* <DEDUP_REMOVED lines=39> */
.L_x_3601:
        /* <DEDUP_REMOVED lines=317> */
.L_x_3569:
[----:B------:R-:W-:Y:S05]  /*1640*/  BSYNC B0 ;  /* 0x0000000000007941 */ /* 0x000fea0003800000 */
.L_x_3568:
        /* <DEDUP_REMOVED lines=36> */
.L_x_3572:
[----:B--2---:R-:W2:Y:S04]  /*1890*/  LDG.E.STRONG.GPU R22, desc[UR8][R18.64] ;  /* 0x0000000812167981 */ /* 0x004ea8000c1ef900 */
[----:B--2---:R-:W-:Y:S01]  /*18a0*/  CCTL.IVALL ;  /* 0x00000000ff00798f */ /* 0x004fe20002000000 */
[----:B------:R-:W-:Y:S05]  /*18b0*/  YIELD ;  /* 0x0000000000007946 */ /* 0x000fea0003800000 */
[----:B------:R-:W-:-:S13]  /*18c0*/  ISETP.NE.AND P1, PT, R22, R55, PT ;  /* 0x000000371600720c */ /* 0x000fda0003f25270 */
[----:B------:R-:W-:Y:S05]  /*18d0*/  @P1 BRA `(.L_x_3572) ;  /* 0xfffffffc00ec1947 */ /* 0x000fea000383ffff */
.L_x_3571:
        /* <DEDUP_REMOVED lines=11> */
.L_x_3574:
        /* <DEDUP_REMOVED lines=63> */
.L_x_3573:
        /* <DEDUP_REMOVED lines=19> */
.L_x_3576:
[----:B------:R-:W-:Y:S05]  /*1eb0*/  BSYNC B0 ;  /* 0x0000000000007941 */ /* 0x000fea0003800000 */
.L_x_3575:
        /* <DEDUP_REMOVED lines=32> */
.L_x_3570:
        /* <DEDUP_REMOVED lines=88> */
[----:B--2---:R-:W-:-:S02]  /*2640*/  HADD2.F32 R22, -RZ, R54.H0_H0 ;  /* 0x20000036ff167230 */ /* 0x004fc40000004100 */
[----:B---3--:R-:W-:Y:S02]  /*2650*/  HADD2.F32 R20, -RZ, R52.H0_H0 ;  /* 0x20000034ff147230 */ /* 0x008fe40000004100 */
[----:B----4-:R-:W-:Y:S02]  /*2660*/  HADD2.F32 R23, -RZ, R32.H0_H0 ;  /* 0x20000020ff177230 */ /* 0x010fe40000004100 */
[----:B------:R-:W-:Y:S01]  /*2670*/  FMUL.FTZ R32, R71, R18 ;  /* 0x0000001247207220 */ /* 0x000fe20000410000 */
[----:B-----5:R-:W-:Y:S02]  /*2680*/  HADD2.F32 R21, -RZ, R53.H0_H0 ;  /* 0x20000035ff157230 */ /* 0x020fe40000004100 */
[----:B------:R-:W-:-:S03]  /*2690*/  FFMA.FTZ R44, R22, R17, R23 ;  /* 0x00000011162c7223 */ /* 0x000fc60000010017 */
        /* <DEDUP_REMOVED lines=12> */
.L_x_3577:
        /* <DEDUP_REMOVED lines=14> */
.L_x_3579:
[----:B------:R-:W-:Y:S05]  /*2840*/  BSYNC B0 ;  /* 0x0000000000007941 */ /* 0x000fea0003800000 */
.L_x_3578:
        /* <DEDUP_REMOVED lines=13> */
.L_x_3580:
        /* <DEDUP_REMOVED lines=14> */
.L_x_3582:
[----:B------:R-:W-:Y:S05]  /*2a00*/  BSYNC B0 ;  /* 0x0000000000007941 */ /* 0x000fea0003800000 */
.L_x_3581:
        /* <DEDUP_REMOVED lines=13> */
.L_x_3583:
        /* <DEDUP_REMOVED lines=14> */
.L_x_3585:
[----:B------:R-:W-:Y:S05]  /*2bc0*/  BSYNC B0 ;  /* 0x0000000000007941 */ /* 0x000fea0003800000 */
.L_x_3584:
        /* <DEDUP_REMOVED lines=36> */
.L_x_3586:
        /* <DEDUP_REMOVED lines=14> */
.L_x_3588:
[----:B------:R-:W-:Y:S05]  /*2ef0*/  BSYNC B0 ;  /* 0x0000000000007941 */ /* 0x000fea0003800000 */
.L_x_3587:
        /* <DEDUP_REMOVED lines=11> */
.L_x_3589:
        /* <DEDUP_REMOVED lines=14> */
.L_x_3591:
[----:B------:R-:W-:Y:S05]  /*3090*/  BSYNC B0 ;  /* 0x0000000000007941 */ /* 0x000fea0003800000 */
.L_x_3590:
        /* <DEDUP_REMOVED lines=11> */
.L_x_3592:
        /* <DEDUP_REMOVED lines=14> */
.L_x_3594:
[----:B------:R-:W-:Y:S05]  /*3230*/  BSYNC B0 ;  /* 0x0000000000007941 */ /* 0x000fea0003800000 */
.L_x_3593:
        /* <DEDUP_REMOVED lines=11> */
.L_x_3595:
        /* <DEDUP_REMOVED lines=14> */
.L_x_3597:
[----:B------:R-:W-:Y:S05]  /*33d0*/  BSYNC B0 ;  /* 0x0000000000007941 */ /* 0x000fea0003800000 */
.L_x_3596:
        /* <DEDUP_REMOVED lines=11> */
.L_x_3598:
        /* <DEDUP_REMOVED lines=13> */
.L_x_3600:
[----:B------:R-:W-:Y:S05]  /*3560*/  BSYNC B0 ;  /* 0x0000000000007941 */ /* 0x000fea0003800000 */
.L_x_3599:
[----:B----4-:R-:W4:Y:S01]  /*3570*/  LDC R17, c[0x0][0x10] ;  /* 0x00000400ff117b82 */ /* 0x010f220000000800 */
[----:B------:R-:W-:Y:S02]  /*3580*/  IADD3 R6, R6, 0x1, RZ ;  /* 0x0000000106067810 */ /* 0x000fe40007ffe0ff */
[----:B----4-:R-:W-:-:S04]  /*3590*/  IADD3 R4, R17, R4, RZ ;  /* 0x0000000411047210 */ /* 0x010fc80007ffe0ff */
[----:B------:R-:W-:-:S13]  /*35a0*/  ISETP.GE.AND P1, PT, R4, UR4, PT ;  /* 0x0000000404007c0c */ /* 0x000fda000bf26270 */
[----:B------:R-:W-:Y:S05]  /*35b0*/  @!P1 BRA `(.L_x_3601) ;  /* 0xffffffcc002c9947 */ /* 0x000fea000383ffff */
[----:B------:R-:W-:Y:S05]  /*35c0*/  EXIT ;  /* 0x000000000000794d */ /* 0x000fea0003800000 */
.L_x_3602:
        /* <DEDUP_REMOVED lines=11> */
.L_x_5159:


//--------------------- .text._Z35group_norm_nhwc_fwd_one_pass_kernelI11Bf16IOFp16WLi256ELi96ELi768EEv26Group_norm_nhwc_fwd_params --------------------------
	.section	.text._Z35group_norm_nhwc_fwd_one_pass_kernelI11Bf16IOFp16WLi256ELi96ELi768EEv26Group_norm_nhwc_fwd_params,"ax",@progbits
	.align	128
        .global         _Z35group_norm_nhwc_fwd_one_pass_kernelI11Bf16IOFp16WLi256ELi96ELi768EEv26Group_norm_nhwc_fwd_params
        .type           _Z35group_norm_nhwc_fwd_one_pass_kernelI11Bf16IOFp16WLi256ELi96ELi768EEv26Group_norm_nhwc_fwd_params,@function
        .size           _Z35group_norm_nhwc_fwd_one_pass_kernelI11Bf16IOFp16WLi256ELi96ELi768EEv26Group_norm_nhwc_fwd_params,(.L_x_5160 - _Z35group_norm_nhwc_fwd_one_pass_kernelI11Bf16IOFp16WLi256ELi96ELi768EEv26Group_norm_nhwc_fwd_params)
        .other          _Z35group_norm_nhwc_fwd_one_pass_kernelI11Bf16IOFp16WLi256ELi96ELi768EEv26Group_norm_nhwc_fwd_params,@"STO_CUDA_ENTRY STV_DEFAULT"
_Z35group_norm_nhwc_fwd_one_pass_kernelI11Bf16IOFp16WLi256ELi96ELi768EEv26Group_norm_nhwc_fwd_params:
.text._Z35group_norm_nhwc_fwd_one_pass_kernelI11Bf16IOFp16WLi256ELi96ELi768EEv26Group_norm_nhwc_fwd_params:
        /* <DEDUP_REMOVED lines=48> */
.L_x_3660:
        /* <DEDUP_REMOVED lines=23> */
[----:B---3--:R-:W-:-:S05]  /*0470*/  IADD3 R19, RZ, -R17, RZ ;  /* 0x80000011ff137210 */ /* 0x008fca0007ffe0ff */
[----:B------:R-:W-:-:S04]  /*0480*/  IMAD R19, R19, R18, RZ ;  /* 0x0000001213137224 */ /* 0x000fc800078e02ff */
        /* <DEDUP_REMOVED lines=21> */
[--C-:B------:R-:W-:Y:S01]  /*05e0*/  SHF.R.S32.HI R16, RZ, 0x1f, R23.reuse ;  /* 0x0000001fff107819 */ /* 0x100fe20000011417 */
[----:B------:R-:W-:Y:S01]  /*05f0*/  IMAD.MOV R15, RZ, RZ, -R23 ;  /* 0x000000ffff0f7224 */ /* 0x000fe200078e0a17 */
[----:B------:R-:W-:-:S03]  /*0600*/  ISETP.GE.U32.AND P3, PT, R6, UR16, PT ;  /* 0x0000001006007c0c */ /* 0x000fc6000bf66070 */
[----:B------:R-:W-:Y:S01]  /*0610*/  IMAD R15, R22, R15, UR6 ;  /* 0x00000006160f7e24 */ /* 0x000fe2000f8e020f */
[----:B------:R-:W-:Y:S01]  /*0620*/  ISETP.GE.AND.EX P3, PT, R37, UR17, PT, P3 ;  /* 0x0000001125007c0c */ /* 0x000fe2000bf66330 */
[----:B------:R-:W-:Y:S02]  /*0630*/  IMAD R22, R16, UR14, RZ ;  /* 0x0000000e10167c24 */ /* 0x000fe4000f8e02ff */
        /* <DEDUP_REMOVED lines=32> */
[----:B------:R-:W-:Y:S02]  /*0840*/  @!P4 IADD3 R27, R27, R31, RZ ;  /* 0x0000001f1b1bc210 */ /* 0x000fe40007ffe0ff */
[----:B----4-:R-:W-:Y:S01]  /*0850*/  @!P4 LEA R30, P6, R26, R22, 0x1 ;  /* 0x000000161a1ec211 */ /* 0x010fe200078c08ff */
[----:B---3--:R-:W-:Y:S01]  /*0860*/  @!P1 IMAD R34, R39, R20, RZ ;  /* 0x0000001427229224 */ /* 0x008fe200078e02ff */
[----:B------:R-:W-:Y:S01]  /*0870*/  ISETP.GT.U32.OR P2, PT, R4, 0x2ff, P2 ;  /* 0x000002ff0400780c */ /* 0x000fe20001744470 */
[----:B------:R-:W2:Y:S01]  /*0880*/  @!P1 LDC.64 R18, c[0x0][0x220] ;  /* 0x00008800ff129b82 */ /* 0x000ea20000000a00 */
[----:B------:R-:W-:-:S02]  /*0890*/  @!P4 LEA.HI.X R31, R26, R23, R27, 0x1, P6 ;  /* 0x000000171a1fc211 */ /* 0x000fc400030f0c1b */
[----:B------:R-:W-:Y:S02]  /*08a0*/  @!P5 IADD3 R27, R33, R41, RZ ;  /* 0x00000029211bd210 */ /* 0x000fe40007ffe0ff */
[C---:B0-----:R-:W-:Y:S01]  /*08b0*/  @!P5 LEA R26, P6, R32.reuse, R24, 0x1 ;  /* 0x00000018201ad211 */ /* 0x041fe200078c08ff */
[----:B------:R0:W3:Y:S01]  /*08c0*/  @!P4 LDG.E R40, desc[UR10][R30.64] ;  /* 0x0000000a1e28c981 */ /* 0x0000e2000c1e1900 */
[----:B------:R-:W-:Y:S01]  /*08d0*/  SHF.R.S32.HI R39, RZ, 0x1f, R8 ;  /* 0x0000001fff277819 */ /* 0x000fe20000011408 */
[----:B------:R-:W4:Y:S01]  /*08e0*/  @!P3 LDC.64 R22, c[0x0][0x220] ;  /* 0x00008800ff16bb82 */ /* 0x000f220000000a00 */
[----:B------:R-:W-:Y:S01]  /*08f0*/  @!P5 LEA.HI.X R27, R32, R25, R27, 0x1, P6 ;  /* 0x00000019201bd211 */ /* 0x000fe200030f0c1b */
[----:B------:R-:W-:Y:S01]  /*0900*/  @!P1 IMAD R25, R5, R21, R34 ;  /* 0x0000001505199224 */ /* 0x000fe200078e0222 */
[----:B------:R-:W-:Y:S02]  /*0910*/  ISETP.GE.U32.AND P6, PT, R8, UR16, PT ;  /* 0x0000001008007c0c */ /* 0x000fe4000bfc6070 */
[----:B------:R-:W-:-:S02]  /*0920*/  @!P1 MOV R32, R66 ;  /* 0x0000004200209202 */ /* 0x000fc40000000f00 */
[----:B------:R-:W-:Y:S02]  /*0930*/  @!P1 MOV R33, R69 ;  /* 0x0000004500219202 */ /* 0x000fe40000000f00 */
[----:B------:R-:W-:Y:S01]  /*0940*/  ISETP.GE.AND.EX P6, PT, R39, UR17, PT, P6 ;  /* 0x0000001127007c0c */ /* 0x000fe2000bfc6360 */
[----:B-1----:R-:W-:Y:S01]  /*0950*/  @!P3 IMAD R37, R37, R16, RZ ;  /* 0x000000102525b224 */ /* 0x002fe200078e02ff */
[----:B------:R-:W-:Y:S01]  /*0960*/  MOV R41, RZ ;  /* 0x000000ff00297202 */ /* 0x000fe20000000f00 */
[----:B------:R-:W-:Y:S02]  /*0970*/  @!P1 IMAD.WIDE.U32 R32, R5, R20, R32 ;  /* 0x0000001405209225 */ /* 0x000fe400078e0020 */
[----:B------:R-:W1:Y:S01]  /*0980*/  @!P2 LDC.64 R20, c[0x0][0x270] ;  /* 0x00009c00ff14ab82 */ /* 0x000e620000000a00 */
[----:B------:R-:W-:Y:S02]  /*0990*/  ISETP.GT.U32.OR P6, PT, R4, 0x2ff, P6 ;  /* 0x000002ff0400780c */ /* 0x000fe400037c4470 */
[----:B------:R-:W-:-:S02]  /*09a0*/  @!P1 IADD3 R25, R33, R25, RZ ;  /* 0x0000001921199210 */ /* 0x000fc40007ffe0ff */
[----:B0-----:R-:W-:Y:S02]  /*09b0*/  @!P3 MOV R30, R66 ;  /* 0x00000042001eb202 */ /* 0x001fe40000000f00 */
[----:B------:R-:W-:Y:S01]  /*09c0*/  @!P3 MOV R31, R69 ;  /* 0x00000045001fb202 */ /* 0x000fe20000000f00 */
[----:B------:R-:W-:Y:S01]  /*09d0*/  @!P3 IMAD R17, R6, R17, R37 ;  /* 0x000000110611b224 */ /* 0x000fe200078e0225 */
[----:B--2---:R-:W-:Y:S01]  /*09e0*/  @!P1 LEA R24, P4, R32, R18, 0x1 ;  /* 0x0000001220189211 */ /* 0x004fe200078808ff */
[----:B------:R0:W2:Y:S01]  /*09f0*/  @!P5 LDG.E R41, desc[UR10][R26.64] ;  /* 0x0000000a1a29d981 */ /* 0x0000a2000c1e1900 */
[----:B------:R-:W-:Y:S01]  /*0a00*/  SHF.R.S32.HI R37, RZ, 0x1f, R9 ;  /* 0x0000001fff257819 */ /* 0x000fe20000011409 */
[----:B------:R-:W-:Y:S01]  /*0a10*/  @!P3 IMAD.WIDE.U32 R30, R6, R16, R30 ;  /* 0x00000010061eb225 */ /* 0x000fe200078e001e */
[----:B------:R-:W-:Y:S02]  /*0a20*/  @!P1 LEA.HI.X R25, R32, R19, R25, 0x1, P4 ;  /* 0x0000001320199211 */ /* 0x000fe400020f0c19 */
[----:B------:R-:W-:-:S02]  /*0a30*/  CS2R R42, SRZ ;  /* 0x00000000002a7805 */ /* 0x000fc4000001ff00 */
[----:B------:R-:W-:Y:S01]  /*0a40*/  ISETP.GE.U32.AND P4, PT, R9, UR16, PT ;  /* 0x0000001009007c0c */ /* 0x000fe2000bf86070 */
[----:B------:R-:W5:Y:S01]  /*0a50*/  @!P2 LDC.64 R18, c[0x0][0x220] ;  /* 0x00008800ff12ab82 */ /* 0x000f620000000a00 */
[----:B----4-:R-:W-:Y:S02]  /*0a60*/  @!P3 LEA R22, P5, R30, R22, 0x1 ;  /* 0x000000161e16b211 */ /* 0x010fe400078a08ff */
[----:B------:R-:W-:Y:S01]  /*0a70*/  ISETP.GE.AND.EX P4, PT, R37, UR17, PT, P4 ;  /* 0x0000001125007c0c */ /* 0x000fe2000bf86340 */
[----:B------:R-:W4:Y:S01]  /*0a80*/  @!P1 LDG.E R42, desc[UR10][R24.64] ;  /* 0x0000000a182a9981 */ /* 0x000f22000c1e1900 */
[----:B0-----:R-:W-:Y:S02]  /*0a90*/  @!P3 IADD3 R26, R31, R17, RZ ;  /* 0x000000111f1ab210 */ /* 0x001fe40007ffe0ff */
[----:B------:R-:W-:Y:S01]  /*0aa0*/  ISETP.GT.U32.OR P4, PT, R4, 0x2ff, P4 ;  /* 0x000002ff0400780c */ /* 0x000fe20002784470 */
[----:B------:R-:W0:Y:S01]  /*0ab0*/  @!P6 LDC.64 R16, c[0x0][0x270] ;  /* 0x00009c00ff10eb82 */ /* 0x000e220000000a00 */
[----:B------:R-:W-:Y:S01]  /*0ac0*/  @!P3 LEA.HI.X R23, R30, R23, R26, 0x1, P5 ;  /* 0x000000171e17b211 */ /* 0x000fe200028f0c1a */
[----:B-1----:R-:W-:Y:S01]  /*0ad0*/  @!P2 IMAD R26, R35, R20, RZ ;  /* 0x00000014231aa224 */ /* 0x002fe200078e02ff */
[----:B------:R-:W-:-:S03]  /*0ae0*/  SHF.R.S32.HI R45, RZ, 0x1f, R58 ;  /* 0x0000001fff2d7819 */ /* 0x000fc6000001143a */
[----:B------:R1:W4:Y:S01]  /*0af0*/  @!P3 LDG.E R43, desc[UR10][R22.64] ;  /* 0x0000000a162bb981 */ /* 0x000322000c1e1900 */
        /* <DEDUP_REMOVED lines=25> */
[----:B------:R5:W4:Y:S01]  /*0c90*/  @!P2 LDG.E R44, desc[UR10][R18.64] ;  /* 0x0000000a122ca981 */ /* 0x000b22000c1e1900 */
[----:B------:R-:W0:Y:S01]  /*0ca0*/  @!P3 LDC.64 R20, c[0x0][0x270] ;  /* 0x00009c00ff14bb82 */ /* 0x000e220000000a00 */
[----:B------:R-:W-:Y:S01]  /*0cb0*/  ISETP.GE.AND.EX P5, PT, R47, UR17, PT, P5 ;  /* 0x000000112f007c0c */ /* 0x000fe2000bfa6350 */
[----:B------:R-:W-:-:S03]  /*0cc0*/  @!P6 IMAD.IADD R17, R17, 0x1, R39 ;  /* 0x000000011111e824 */ /* 0x000fc600078e0227 */
[----:B------:R-:W-:Y:S02]  /*0cd0*/  ISETP.GT.U32.OR P2, PT, R4, 0x2ff, P5 ;  /* 0x000002ff0400780c */ /* 0x000fe40002f44470 */
[C---:B------:R-:W-:Y:S01]  /*0ce0*/  @!P6 LEA R34, P5, R16.reuse, R34, 0x1 ;  /* 0x000000221022e211 */ /* 0x040fe200078a08ff */
[----:B------:R-:W0:Y:S01]  /*0cf0*/  @!P1 LDC.64 R26, c[0x0][0x270] ;  /* 0x00009c00ff1a9b82 */ /* 0x000e220000000a00 */
[----:B-1----:R-:W-:Y:S02]  /*0d00*/  @!P4 IMAD R24, R37, R32, RZ ;  /* 0x000000202518c224 */ /* 0x002fe400078e02ff */
[----:B------:R-:W-:Y:S02]  /*0d10*/  @!P6 LEA.HI.X R35, R16, R35, R17, 0x1, P5 ;  /* 0x000000231023e211 */ /* 0x000fe400028f0c11 */
[----:B------:R-:W-:Y:S02]  /*0d20*/  @!P4 MOV R16, R66 ;  /* 0x000000420010c202 */ /* 0x000fe40000000f00 */
[----:B------:R-:W-:-:S02]  /*0d30*/  @!P4 MOV R17, R69 ;  /* 0x000000450011c202 */ /* 0x000fc40000000f00 */
[----:B------:R-:W-:Y:S01]  /*0d40*/  SHF.R.S32.HI R49, RZ, 0x1f, R56 ;  /* 0x0000001fff317819 */ /* 0x000fe20000011438 */
[----:B------:R-:W-:Y:S01]  /*0d50*/  HFMA2.MMA R46, -RZ, RZ, 0, 0 ;  /* 0x00000000ff2e7435 */ /* 0x000fe200000001ff */
[----:B------:R-:W-:Y:S01]  /*0d60*/  ISETP.GE.U32.AND P5, PT, R56, UR16, PT ;  /* 0x0000001038007c0c */ /* 0x000fe2000bfa6070 */
[C---:B------:R-:W-:Y:S01]  /*0d70*/  @!P4 IMAD R37, R9.reuse, R33, R24 ;  /* 0x000000210925c224 */ /* 0x040fe200078e0218 */
[----:B-----5:R-:W1:Y:S01]  /*0d80*/  @!P2 LDC.64 R18, c[0x0][0x270] ;  /* 0x00009c00ff12ab82 */ /* 0x020e620000000a00 */
[----:B------:R-:W-:Y:S01]  /*0d90*/  @!P4 IMAD.WIDE.U32 R32, R9, R32, R16 ;  /* 0x000000200920c225 */ /* 0x000fe200078e0010 */
[----:B------:R-:W-:-:S05]  /*0da0*/  ISETP.GE.AND.EX P5, PT, R49, UR17, PT, P5 ;  /* 0x0000001131007c0c */ /* 0x000fca000bfa6350 */
[----:B------:R5:W4:Y:S01]  /*0db0*/  @!P6 LDG.E R46, desc[UR10][R34.64] ;  /* 0x0000000a222ee981 */ /* 0x000b22000c1e1900 */
[----:B------:R-:W1:Y:S01]  /*0dc0*/  @!P1 LDC.64 R16, c[0x0][0x220] ;  /* 0x00008800ff109b82 */ /* 0x000e620000000a00 */
[----:B------:R-:W-:-:S07]  /*0dd0*/  ISETP.GT.U32.OR P5, PT, R4, 0x2ff, P5 ;  /* 0x000002ff0400780c */ /* 0x000fce0002fa4470 */
[----:B------:R-:W1:Y:S01]  /*0de0*/  @!P3 LDC.64 R24, c[0x0][0x220] ;  /* 0x00008800ff18bb82 */ /* 0x000e620000000a00 */
[----:B------:R-:W-:Y:S02]  /*0df0*/  @!P4 IADD3 R33, R33, R37, RZ ;  /* 0x000000252121c210 */ /* 0x000fe40007ffe0ff */
[C---:B0-----:R-:W-:Y:S01]  /*0e00*/  @!P4 LEA R30, P6, R32.reuse, R22, 0x1 ;  /* 0x00000016201ec211 */ /* 0x041fe200078c08ff */
[----:B------:R-:W-:Y:S01]  /*0e10*/  @!P3 IMAD R22, R45, R20, RZ ;  /* 0x000000142d16b224 */ /* 0x000fe200078e02ff */
[----:B-----5:R-:W-:Y:S02]  /*0e20*/  @!P3 MOV R34, R66 ;  /* 0x000000420022b202 */ /* 0x020fe40000000f00 */
        /* <DEDUP_REMOVED lines=8> */
[----:B------:R-:W0:Y:S03]  /*0eb0*/  @!P5 LDC.64 R22, c[0x0][0x270] ;  /* 0x00009c00ff16db82 */ /* 0x000e260000000a00 */
[----:B------:R-:W-:-:S04]  /*0ec0*/  @!P1 IMAD.WIDE.U32 R32, R10, R26, R32 ;  /* 0x0000001a0a209225 */ /* 0x000fc800078e0020 */
[----:B------:R-:W-:Y:S01]  /*0ed0*/  @!P1 IMAD R27, R10, R27, R36 ;  /* 0x0000001b0a1b9224 */ /* 0x000fe200078e0224 */
[----:B------:R-:W5:Y:S01]  /*0ee0*/  @!P2 LDC.64 R20, c[0x0][0x220] ;  /* 0x00008800ff14ab82 */ /* 0x000f620000000a00 */
[----:B------:R1:W4:Y:S02]  /*0ef0*/  @!P4 LDG.E R48, desc[UR10][R30.64] ;  /* 0x0000000a1e30c981 */ /* 0x000324000c1e1900 */
[----:B-1----:R-:W-:Y:S02]  /*0f00*/  @!P1 LEA R26, P6, R32, R16, 0x1 ;  /* 0x00000010201a9211 */ /* 0x002fe400078c08ff */
[----:B------:R-:W-:Y:S02]  /*0f10*/  @!P3 IADD3 R16, R35, R37, RZ ;  /* 0x000000252310b210 */ /* 0x000fe40007ffe0ff */
[----:B------:R-:W-:Y:S02]  /*0f20*/  @!P3 LEA R24, P4, R34, R24, 0x1 ;  /* 0x000000182218b211 */ /* 0x000fe400078808ff */
[----:B------:R-:W-:-:S02]  /*0f30*/  @!P1 IADD3 R27, R33, R27, RZ ;  /* 0x0000001b211b9210 */ /* 0x000fc40007ffe0ff */
[----:B------:R-:W-:Y:S02]  /*0f40*/  @!P3 LEA.HI.X R25, R34, R25, R16, 0x1, P4 ;  /* 0x000000192219b211 */ /* 0x000fe400020f0c10 */
[----:B------:R-:W-:Y:S02]  /*0f50*/  @!P2 MOV R30, R66 ;  /* 0x00000042001ea202 */ /* 0x000fe40000000f00 */
[----:B------:R-:W-:Y:S01]  /*0f60*/  @!P2 MOV R31, R69 ;  /* 0x00000045001fa202 */ /* 0x000fe20000000f00 */
[----:B------:R-:W-:Y:S01]  /*0f70*/  @!P2 IMAD R36, R47, R18, RZ ;  /* 0x000000122f24a224 */ /* 0x000fe200078e02ff */
[----:B------:R-:W-:Y:S02]  /*0f80*/  @!P1 LEA.HI.X R27, R32, R17, R27, 0x1, P6 ;  /* 0x00000011201b9211 */ /* 0x000fe400030f0c1b */
[----:B------:R-:W-:Y:S01]  /*0f90*/  SHF.R.S32.HI R33, RZ, 0x1f, R11 ;  /* 0x0000001fff217819 */ /* 0x000fe2000001140b */
[----:B------:R-:W1:Y:S01]  /*0fa0*/  @!P5 LDC.64 R16, c[0x0][0x220] ;  /* 0x00008800ff10db82 */ /* 0x000e620000000a00 */
[----:B------:R-:W-:-:S02]  /*0fb0*/  ISETP.GE.U32.AND P4, PT, R11, UR16, PT ;  /* 0x000000100b007c0c */ /* 0x000fc4000bf86070 */
[----:B------:R-:W-:Y:S01]  /*0fc0*/  CS2R R50, SRZ ;  /* 0x0000000000327805 */ /* 0x000fe2000001ff00 */
[----:B------:R-:W-:Y:S01]  /*0fd0*/  @!P2 IMAD.WIDE.U32 R30, R57, R18, R30 ;  /* 0x00000012391ea225 */ /* 0x000fe200078e001e */
[----:B------:R-:W-:-:S03]  /*0fe0*/  ISETP.GE.AND.EX P4, PT, R33, UR17, PT, P4 ;  /* 0x0000001121007c0c */ /* 0x000fc6000bf86340 */
[----:B------:R-:W-:Y:S01]  /*0ff0*/  @!P2 IMAD R19, R57, R19, R36 ;  /* 0x000000133913a224 */ /* 0x000fe200078e0224 */
[----:B-----5:R-:W-:Y:S01]  /*1000*/  @!P2 LEA R18, P6, R30, R20, 0x1 ;  /* 0x000000141e12a211 */ /* 0x020fe200078c08ff */
[----:B------:R5:W4:Y:S01]  /*1010*/  @!P3 LDG.E R50, desc[UR10][R24.64] ;  /* 0x0000000a1832b981 */ /* 0x000b22000c1e1900 */
[----:B------:R-:W-:Y:S01]  /*1020*/  ISETP.GT.U32.OR P4, PT, R4, 0x2ff, P4 ;  /* 0x000002ff0400780c */ /* 0x000fe20002784470 */
[----:B0-----:R-:W-:Y:S01]  /*1030*/  @!P5 IMAD R20, R49, R22, RZ ;  /* 0x000000163114d224 */ /* 0x001fe200078e02ff */
        /* <DEDUP_REMOVED lines=9> */
[----:B------:R0:W4:Y:S01]  /*10d0*/  @!P2 LDG.E R51, desc[UR10][R18.64] ;  /* 0x0000000a1233a981 */ /* 0x000122000c1e1900 */
[----:B------:R-:W-:Y:S01]  /*10e0*/  ISETP.GT.U32.OR P3, PT, R4, 0x2ff, P3 ;  /* 0x000002ff0400780c */ /* 0x000fe20001f64470 */
[----:B------:R-:W-:Y:S01]  /*10f0*/  @!P5 IMAD.WIDE.U32 R22, R56, R22, R20 ;  /* 0x000000163816d225 */ /* 0x000fe200078e0014 */
[----:B------:R-:W-:-:S02]  /*1100*/  SHF.R.S32.HI R35, RZ, 0x1f, R13 ;  /* 0x0000001fff237819 */ /* 0x000fc4000001140d */
[----:B------:R-:W3:Y:S01]  /*1110*/  @!P4 LDC.64 R20, c[0x0][0x270] ;  /* 0x00009c00ff14cb82 */ /* 0x000ee20000000a00 */
[----:B------:R3:W4:Y:S01]  /*1120*/  @P0 LDG.E R52, desc[UR10][R28.64] ;  /* 0x0000000a1c340981 */ /* 0x000722000c1e1900 */
[----:B------:R-:W-:Y:S02]  /*1130*/  @!P5 IADD3 R23, R23, R31, RZ ;  /* 0x0000001f1717d210 */ /* 0x000fe40007ffe0ff */
[----:B-1----:R-:W-:-:S05]  /*1140*/  @!P5 LEA R30, P6, R22, R16, 0x1 ;  /* 0x00000010161ed211 */ /* 0x002fca00078c08ff */
[----:B-----5:R-:W1:Y:S01]  /*1150*/  @!P3 LDC.64 R24, c[0x0][0x270] ;  /* 0x00009c00ff18bb82 */ /* 0x020e620000000a00 */
[----:B------:R-:W-:Y:S02]  /*1160*/  @!P5 LEA.HI.X R31, R22, R17, R23, 0x1, P6 ;  /* 0x00000011161fd211 */ /* 0x000fe400030f0c17 */
[----:B------:R-:W-:Y:S02]  /*1170*/  ISETP.GE.U32.AND P6, PT, R13, UR16, PT ;  /* 0x000000100d007c0c */ /* 0x000fe4000bfc6070 */
[----:B------:R-:W-:Y:S01]  /*1180*/  SHF.R.S32.HI R37, RZ, 0x1f, R14 ;  /* 0x0000001fff257819 */ /* 0x000fe2000001140e */
[----:B------:R5:W4:Y:S01]  /*1190*/  @!P5 LDG.E R53, desc[UR10][R30.64] ;  /* 0x0000000a1e35d981 */ /* 0x000b22000c1e1900 */
[----:B------:R-:W-:Y:S01]  /*11a0*/  ISETP.GE.AND.EX P6, PT, R35, UR17, PT, P6 ;  /* 0x0000001123007c0c */ /* 0x000fe2000bfc6360 */
[----:B------:R-:W1:Y:S01]  /*11b0*/  @!P4 LDC.64 R16, c[0x0][0x220] ;  /* 0x00008800ff10cb82 */ /* 0x000e620000000a00 */
[----:B------:R-:W-:Y:S02]  /*11c0*/  ISETP.GE.U32.AND P2, PT, R14, UR16, PT ;  /* 0x000000100e007c0c */ /* 0x000fe4000bf46070 */
[----:B------:R-:W-:-:S02]  /*11d0*/  ISETP.GT.U32.OR P6, PT, R4, 0x2ff, P6 ;  /* 0x000002ff0400780c */ /* 0x000fc400037c4470 */
[----:B------:R-:W-:-:S03]  /*11e0*/  ISETP.GE.AND.EX P2, PT, R37, UR17, PT, P2 ;  /* 0x0000001125007c0c */ /* 0x000fc6000bf46320 */
[----:B0-----:R-:W0:Y:S01]  /*11f0*/  @!P3 LDC.64 R18, c[0x0][0x220] ;  /* 0x00008800ff12bb82 */ /* 0x001e220000000a00 */
[----:B------:R-:W-:Y:S01]  /*1200*/  ISETP.GT.U32.OR P2, PT, R4, 0x2ff, P2 ;  /* 0x000002ff0400780c */ /* 0x000fe20001744470 */
[----:B---3--:R-:W-:Y:S01]  /*1210*/  @!P4 IMAD R22, R33, R20, RZ ;  /* 0x000000142116c224 */ /* 0x008fe200078e02ff */
[----:B------:R-:W-:Y:S01]  /*1220*/  HFMA2.MMA R61, -RZ, RZ, 0, 0 ;  /* 0x00000000ff3d7435 */ /* 0x000fe200000001ff */
[-C--:B------:R-:W-:Y:S02]  /*1230*/  @!P4 MOV R32, R66.reuse ;  /* 0x000000420020c202 */ /* 0x080fe40000000f00 */
[----:B------:R-:W-:Y:S01]  /*1240*/  @!P4 IMAD R29, R11, R21, R22 ;  /* 0x000000150b1dc224 */ /* 0x000fe200078e0216 */
[-C--:B------:R-:W-:Y:S01]  /*1250*/  @!P4 MOV R33, R69.reuse ;  /* 0x000000450021c202 */ /* 0x080fe20000000f00 */
[----:B------:R-:W3:Y:S01]  /*1260*/  @!P6 LDC.64 R22, c[0x0][0x270] ;  /* 0x00009c00ff16eb82 */ /* 0x000ee20000000a00 */
[----:B-----5:R-:W-:Y:S01]  /*1270*/  @!P3 MOV R30, R66 ;  /* 0x00000042001eb202 */ /* 0x020fe20000000f00 */
[----:B-1----:R-:W-:Y:S01]  /*1280*/  @!P3 IMAD R39, R39, R24, RZ ;  /* 0x000000182727b224 */ /* 0x002fe200078e02ff */
[----:B------:R-:W-:Y:S01]  /*1290*/  @!P3 MOV R31, R69 ;  /* 0x00000045001fb202 */ /* 0x000fe20000000f00 */
[----:B------:R-:W-:Y:S01]  /*12a0*/  @!P4 IMAD.WIDE.U32 R32, R11, R20, R32 ;  /* 0x000000140b20c225 */ /* 0x000fe200078e0020 */
[----:B------:R3:W5:Y:S03]  /*12b0*/  @!P1 LDG.E R61, desc[UR10][R26.64] ;  /* 0x0000000a1a3d9981 */ /* 0x000766000c1e1900 */
[----:B------:R-:W1:Y:S01]  /*12c0*/  @!P2 LDC.64 R20, c[0x0][0x270] ;  /* 0x00009c00ff14ab82 */ /* 0x000e620000000a00 */
[C---:B------:R-:W-:Y:S01]  /*12d0*/  @!P3 IMAD R39, R12.reuse, R25, R39 ;  /* 0x000000190c27b224 */ /* 0x040fe200078e0227 */
[----:B------:R-:W-:Y:S01]  /*12e0*/  @!P4 IADD3 R29, R33, R29, RZ ;  /* 0x0000001d211dc210 */ /* 0x000fe20007ffe0ff */
[----:B------:R-:W-:Y:S01]  /*12f0*/  @!P3 IMAD.WIDE.U32 R30, R12, R24, R30 ;  /* 0x000000180c1eb225 */ /* 0x000fe200078e001e */
[----:B------:R-:W-:-:S03]  /*1300*/  @!P4 LEA R28, P1, R32, R16, 0x1 ;  /* 0x00000010201cc211 */ /* 0x000fc600078208ff */
[----:B------:R-:W-:Y:S01]  /*1310*/  @!P3 IMAD.IADD R31, R31, 0x1, R39 ;  /* 0x000000011f1fb824 */ /* 0x000fe200078e0227 */
[----:B------:R-:W2:Y:S01]  /*1320*/  @!P6 LDC.64 R24, c[0x0][0x220] ;  /* 0x00008800ff18eb82 */ /* 0x000ea20000000a00 */
[----:B------:R-:W-:Y:S02]  /*1330*/  @!P4 LEA.HI.X R29, R32, R17, R29, 0x1, P1 ;  /* 0x00000011201dc211 */ /* 0x000fe400008f0c1d */
[----:B0-----:R-:W-:Y:S02]  /*1340*/  @!P3 LEA R18, P1, R30, R18, 0x1 ;  /* 0x000000121e12b211 */ /* 0x001fe400078208ff */
[----:B------:R-:W-:-:S03]  /*1350*/  CS2R R62, SRZ ;  /* 0x00000000003e7805 */ /* 0x000fc6000001ff00 */
[----:B------:R-:W0:Y:S01]  /*1360*/  @!P2 LDC.64 R16, c[0x0][0x220] ;  /* 0x00008800ff10ab82 */ /* 0x000e220000000a00 */
[----:B------:R-:W-:Y:S01]  /*1370*/  @!P3 LEA.HI.X R19, R30, R19, R31, 0x1, P1 ;  /* 0x000000131e13b211 */ /* 0x000fe200008f0c1f */
[----:B---3--:R-:W-:Y:S01]  /*1380*/  @!P6 IMAD R26, R35, R22, RZ ;  /* 0x00000016231ae224 */ /* 0x008fe200078e02ff */
[----:B------:R-:W3:Y:S04]  /*1390*/  @!P4 LDG.E R62, desc[UR10][R28.64] ;  /* 0x0000000a1c3ec981 */ /* 0x000ee8000c1e1900 */
[----:B------:R2:W3:Y:S01]  /*13a0*/  @!P3 LDG.E R63, desc[UR10][R18.64] ;  /* 0x0000000a123fb981 */ /* 0x0004e2000c1e1900 */
[----:B------:R-:W-:Y:S02]  /*13b0*/  @!P6 IMAD R27, R13, R23, R26 ;  /* 0x000000170d1be224 */ /* 0x000fe400078e021a */
[----:B-1----:R-:W-:Y:S01]  /*13c0*/  @!P2 IMAD R37, R37, R20, RZ ;  /* 0x000000142525a224 */ /* 0x002fe200078e02ff */
[----:B--2---:R-:W-:-:S02]  /*13d0*/  @!P6 MOV R18, R66 ;  /* 0x000000420012e202 */ /* 0x004fc40000000f00 */
        /* <DEDUP_REMOVED lines=11> */
[C---:B0-----:R-:W-:Y:S01]  /*1490*/  @!P2 LEA R16, P3, R20.reuse, R16, 0x1 ;  /* 0x000000101410a211 */ /* 0x041fe200078608ff */
[----:B------:R0:W2:Y:S03]  /*14a0*/  @!P6 LDG.E R64, desc[UR10][R24.64] ;  /* 0x0000000a1840e981 */ /* 0x0000a6000c1e1900 */
[----:B------:R-:W-:-:S05]  /*14b0*/  @!P2 LEA.HI.X R17, R20, R17, R21, 0x1, P3 ;  /* 0x000000111411a211 */ /* 0x000fca00018f0c15 */
[----:B------:R1:W2:Y:S01]  /*14c0*/  @!P2 LDG.E R65, desc[UR10][R16.64] ;  /* 0x0000000a1041a981 */ /* 0x0002a2000c1e1900 */
[----:B------:R-:W-:-:S04]  /*14d0*/  PRMT R18, R40, 0x7632, R18 ;  /* 0x0000763228127816 */ /* 0x000fc80000000012 */
[----:B------:R-:W-:Y:S02]  /*14e0*/  SHF.L.U32 R19, R18, 0x10, RZ ;  /* 0x0000001012137819 */ /* 0x000fe400000006ff */
[----:B------:R-:W-:-:S03]  /*14f0*/  SHF.L.U32 R18, R40, 0x10, RZ ;  /* 0x0000001028127819 */ /* 0x000fc600000006ff */
[----:B------:R-:W-:-:S04]  /*1500*/  FMUL.FTZ R21, R19, R19 ;  /* 0x0000001313157220 */ /* 0x000fc80000410000 */
[C---:B0-----:R-:W-:Y:S01]  /*1510*/  FFMA.FTZ R24, R18.reuse, R18, R21 ;  /* 0x0000001212187223 */ /* 0x041fe20000010015 */
[----:B------:R-:W-:Y:S01]  /*1520*/  FADD.FTZ R26, R18, R19 ;  /* 0x00000013121a7221 */ /* 0x000fe20000010000 */
[----:B------:R-:W-:-:S04]  /*1530*/  PRMT R20, R41, 0x7632, R20 ;  /* 0x0000763229147816 */ /* 0x000fc80000000014 */
[----:B------:R-:W-:Y:S02]  /*1540*/  SHF.L.U32 R23, R20, 0x10, RZ ;  /* 0x0000001014177819 */ /* 0x000fe400000006ff */
[----:B------:R-:W-:Y:S02]  /*1550*/  SHF.L.U32 R22, R41, 0x10, RZ ;  /* 0x0000001029167819 */ /* 0x000fe400000006ff */
[----:B----4-:R-:W-:Y:S01]  /*1560*/  PRMT R20, R42, 0x7632, R20 ;  /* 0x000076322a147816 */ /* 0x010fe20000000014 */
[----:B-1----:R-:W-:-:S03]  /*1570*/  FMUL.FTZ R17, R23, R23 ;  /* 0x0000001717117220 */ /* 0x002fc60000410000 */
[----:B------:R-:W-:Y:S01]  /*1580*/  SHF.L.U32 R21, R20, 0x10, RZ ;  /* 0x0000001014157819 */ /* 0x000fe200000006ff */
[----:B------:R-:W-:Y:S01]  /*1590*/  FADD.FTZ R23, R22, R23 ;  /* 0x0000001716177221 */ /* 0x000fe20000010000 */
[----:B------:R-:W-:Y:S01]  /*15a0*/  SHF.L.U32 R20, R42, 0x10, RZ ;  /* 0x000000102a147819 */ /* 0x000fe200000006ff */
[----:B------:R-:W-:Y:S01]  /*15b0*/  FFMA.FTZ R22, R22, R22, R17 ;  /* 0x0000001616167223 */ /* 0x000fe20000010011 */
[----:B------:R-:W-:Y:S01]  /*15c0*/  PRMT R16, R43, 0x7632, R16 ;  /* 0x000076322b107816 */ /* 0x000fe20000000010 */
        /* <DEDUP_REMOVED lines=24> */
[----:B------:R-:W-:Y:S01]  /*1750*/  SHF.L.U32 R28, R25, 0x10, RZ ;  /* 0x00000010191c7819 */ /* 0x000fe200000006ff */
[C---:B------:R-:W-:Y:S01]  /*1760*/  FADD.FTZ R29, R27.reuse, R30 ;  /* 0x0000001e1b1d7221 */ /* 0x040fe20000010000 */
[----:B------:R-:W-:Y:S01]  /*1770*/  SHF.L.U32 R25, R52, 0x10, RZ ;  /* 0x0000001034197819 */ /* 0x000fe200000006ff */
[----:B------:R-:W-:Y:S01]  /*1780*/  FFMA.FTZ R27, R27, R27, R32 ;  /* 0x0000001b1b1b7223 */ /* 0x000fe20000010020 */
[----:B------:R-:W-:Y:S01]  /*1790*/  SHF.L.U32 R31, R51, 0x10, RZ ;  /* 0x00000010331f7819 */ /* 0x000fe200000006ff */
[----:B------:R-:W-:Y:S01]  /*17a0*/  FMUL.FTZ R30, R28, R28 ;  /* 0x0000001c1c1e7220 */ /* 0x000fe20000410000 */
[----:B------:R-:W-:Y:S01]  /*17b0*/  FMUL.FTZ R32, R34, R34 ;  /* 0x0000002222207220 */ /* 0x000fe20000410000 */
[----:B------:R-:W-:-:S02]  /*17c0*/  FADD.FTZ R28, R25, R28 ;  /* 0x0000001c191c7221 */ /* 0x000fc40000010000 */
[----:B------:R-:W-:Y:S01]  /*17d0*/  FFMA.FTZ R30, R25, R25, R30 ;  /* 0x00000019191e7223 */ /* 0x000fe2000001001e */
[C---:B------:R-:W-:Y:S01]  /*17e0*/  FADD.FTZ R25, R31.reuse, R34 ;  /* 0x000000221f197221 */ /* 0x040fe20000010000 */
[----:B------:R-:W-:Y:S01]  /*17f0*/  FFMA.FTZ R32, R31, R31, R32 ;  /* 0x0000001f1f207223 */ /* 0x000fe20000010020 */
[----:B------:R-:W-:Y:S01]  /*1800*/  PRMT R31, R53, 0x7632, R31 ;  /* 0x00007632351f7816 */ /* 0x000fe2000000001f */
[----:B------:R-:W-:Y:S01]  /*1810*/  FADD.FTZ R28, RZ, R28 ;  /* 0x0000001cff1c7221 */ /* 0x000fe20000010000 */
[----:B------:R-:W-:Y:S02]  /*1820*/  FADD.FTZ R30, RZ, R30 ;  /* 0x0000001eff1e7221 */ /* 0x000fe40000010000 */
[----:B------:R-:W-:Y:S01]  /*1830*/  SHF.L.U32 R34, R31, 0x10, RZ ;  /* 0x000000101f227819 */ /* 0x000fe200000006ff */
[----:B------:R-:W-:Y:S01]  /*1840*/  FADD.FTZ R28, R28, R29 ;  /* 0x0000001d1c1c7221 */ /* 0x000fe20000010000 */
[----:B------:R-:W-:Y:S02]  /*1850*/  IMAD.U32 R29, R53, 0x10000, RZ ;  /* 0x00010000351d7824 */ /* 0x000fe400078e00ff */
[----:B------:R-:W-:Y:S01]  /*1860*/  FADD.FTZ R27, R30, R27 ;  /* 0x0000001b1e1b7221 */ /* 0x000fe20000010000 */
        /* <DEDUP_REMOVED lines=15> */
[----:B------:R-:W-:-:S02]  /*1960*/  SHF.L.U32 R23, R48, 0x10, RZ ;  /* 0x0000001030177819 */ /* 0x000fc400000006ff */
[----:B-----5:R-:W-:Y:S01]  /*1970*/  PRMT R29, R61, 0x7632, R29 ;  /* 0x000076323d1d7816 */ /* 0x020fe2000000001d */
        /* <DEDUP_REMOVED lines=9> */
[----:B---3--:R-:W-:-:S04]  /*1a10*/  PRMT R26, R62, 0x7632, R26 ;  /* 0x000076323e1a7816 */ /* 0x008fc8000000001a */
        /* <DEDUP_REMOVED lines=136> */
.L_x_3604:
[----:B------:R-:W-:Y:S05]  /*22a0*/  BSYNC B0 ;  /* 0x0000000000007941 */ /* 0x000fea0003800000 */
.L_x_3603:
        /* <DEDUP_REMOVED lines=45> */
.L_x_3607:
[----:B-1----:R-:W2:Y:S04]  /*2580*/  LDG.E.STRONG.GPU R18, desc[UR10][R16.64] ;  /* 0x0000000a10127981 */ /* 0x002ea8000c1ef900 */
[----:B--2---:R-:W-:Y:S01]  /*2590*/  CCTL.IVALL ;  /* 0x00000000ff00798f */ /* 0x004fe20002000000 */
[----:B------:R-:W-:Y:S05]  /*25a0*/  YIELD ;  /* 0x0000000000007946 */ /* 0x000fea0003800000 */
[----:B------:R-:W-:-:S13]  /*25b0*/  ISETP.NE.AND P1, PT, R18, R21, PT ;  /* 0x000000151200720c */ /* 0x000fda0003f25270 */
[----:B------:R-:W-:Y:S05]  /*25c0*/  @P1 BRA `(.L_x_3607) ;  /* 0xfffffffc00ec1947 */ /* 0x000fea000383ffff */
.L_x_3606:
        /* <DEDUP_REMOVED lines=11> */
.L_x_3609:
        /* <DEDUP_REMOVED lines=13> */
[C---:B------:R-:W-:Y:S01]  /*2750*/  VIADD R75, R72.reuse, 0x1 ;  /* 0x00000001484b7836 */ /* 0x040fe20000000000 */
[----:B------:R-:W-:Y:S02]  /*2760*/  IADD3 R23, R72, 0x2, RZ ;  /* 0x0000000248177810 */ /* 0x000fe40007ffe0ff */
[----:B------:R-:W-:Y:S02]  /*2770*/  MOV R77, UR4 ;  /* 0x00000004004d7c02 */ /* 0x000fe40008000f00 */
[----:B------:R-:W-:Y:S02]  /*2780*/  ISETP.EQ.OR P2, PT, R75, UR9, P3 ;  /* 0x000000094b007c0c */ /* 0x000fe40009f42670 */
[----:B------:R-:W-:-:S11]  /*2790*/  ISETP.EQ.OR P4, PT, R23, UR9, P3 ;  /* 0x0000000917007c0c */ /* 0x000fd60009f82670 */
        /* <DEDUP_REMOVED lines=49> */
.L_x_3608:
        /* <DEDUP_REMOVED lines=19> */
.L_x_3611:
[----:B------:R-:W-:Y:S05]  /*2be0*/  BSYNC B0 ;  /* 0x0000000000007941 */ /* 0x000fea0003800000 */
.L_x_3610:
        /* <DEDUP_REMOVED lines=34> */
.L_x_3605:
        /* <DEDUP_REMOVED lines=26> */
[----:B------:R-:W-:Y:S01]  /*2fb0*/  ISETP.NE.AND P5, PT, RZ, UR12, PT ;  /* 0x0000000cff007c0c */ /* 0x000fe2000bfa5270 */
[----:B------:R-:W-:Y:S01]  /*2fc0*/  IMAD.U32 R51, R51, 0x10000, RZ ;  /* 0x0001000033337824 */ /* 0x000fe200078e00ff */
[----:B-1----:R-:W-:Y:S01]  /*2fd0*/  SHF.L.U32 R16, R52, 0x10, RZ ;  /* 0x0000001034107819 */ /* 0x002fe200000006ff */
[----:B------:R-:W1:Y:S01]  /*2fe0*/  LDS.64 R18, [UR7+0xe0] ;  /* 0x0000e007ff127984 */ /* 0x000e620008000a00 */
[----:B------:R-:W-:-:S02]  /*2ff0*/  SHF.L.U32 R70, R70, 0x10, RZ ;  /* 0x0000001046467819 */ /* 0x000fc400000006ff */
[----:B------:R-:W-:Y:S02]  /*3000*/  ISETP.GE.U32.AND P2, PT, R57, UR14, PT ;  /* 0x0000000e39007c0c */ /* 0x000fe4000bf46070 */
[----:B------:R-:W-:Y:S02]  /*3010*/  SHF.L.U32 R23, R50, 0x10, RZ ;  /* 0x0000001032177819 */ /* 0x000fe400000006ff */
[----:B0-----:R-:W-:Y:S02]  /*3020*/  SHF.L.U32 R24, R39, 0x10, RZ ;  /* 0x0000001027187819 */ /* 0x001fe400000006ff */
[----:B------:R-:W-:Y:S02]  /*3030*/  ISETP.GE.AND.EX P2, PT, R47, UR15, PT, P2 ;  /* 0x0000000f2f007c0c */ /* 0x000fe4000bf46320 */
        /* <DEDUP_REMOVED lines=25> */
[----:B--2---:R-:W-:Y:S02]  /*31d0*/  HADD2.F32 R15, -RZ, R15.H0_H0 ;  /* 0x2000000fff0f7230 */ /* 0x004fe40000004100 */
[----:B---3--:R-:W-:Y:S02]  /*31e0*/  HADD2.F32 R20, -RZ, R75.H0_H0 ;  /* 0x2000004bff147230 */ /* 0x008fe40000004100 */
[----:B----4-:R-:W-:Y:S02]  /*31f0*/  HADD2.F32 R22, -RZ, R74.H0_H0 ;  /* 0x2000004aff167230 */ /* 0x010fe40000004100 */
[----:B-----5:R-:W-:-:S03]  /*3200*/  HADD2.F32 R21, -RZ, R71.H0_H0 ;  /* 0x20000047ff157230 */ /* 0x020fc60000004100 */
        /* <DEDUP_REMOVED lines=13> */
.L_x_3612:
        /* <DEDUP_REMOVED lines=14> */
.L_x_3614:
[----:B------:R-:W-:Y:S05]  /*33c0*/  BSYNC B0 ;  /* 0x0000000000007941 */ /* 0x000fea0003800000 */
.L_x_3613:
        /* <DEDUP_REMOVED lines=17> */
.L_x_3615:
        /* <DEDUP_REMOVED lines=14> */
.L_x_3617:
[----:B------:R-:W-:Y:S05]  /*35c0*/  BSYNC B0 ;  /* 0x0000000000007941 */ /* 0x000fea0003800000 */
.L_x_3616:
        /* <DEDUP_REMOVED lines=17> */
.L_x_3618:
        /* <DEDUP_REMOVED lines=14> */
.L_x_3620:
[----:B------:R-:W-:Y:S05]  /*37c0*/  BSYNC B0 ;  /* 0x0000000000007941 */ /* 0x000fea0003800000 */
.L_x_3619:
        /* <DEDUP_REMOVED lines=35> */
.L_x_3621:
        /* <DEDUP_REMOVED lines=14> */
.L_x_3623:
[----:B------:R-:W-:Y:S05]  /*3ae0*/  BSYNC B0 ;  /* 0x0000000000007941 */ /* 0x000fea0003800000 */
.L_x_3622:
        /* <DEDUP_REMOVED lines=17> */
.L_x_3624:
[----:B------:R-:W-:Y:S04]  /*3c00*/  BSSY B0, `(.L_x_3625) ;  /* 0x000000e000007945 */ /* 0x000fe80003800000 */
[----:B------:R-:W-:Y:S05]  /*3c10*/  @P2 BRA `(.L_x_3626) ;  /* 0x0000000000302947 */ /* 0x000fea0003800000 */
[----:B------:R-:W-:Y:S01]  /*3c20*/  ULDC.64 UR16, c[0x0][0x270] ;  /* 0x00009c0000107ab9 */ /* 0x000fe20000000a00 */
[----:B------:R-:W-:Y:S01]  /*3c30*/  MOV R16, R66 ;  /* 0x0000004200107202 */ /* 0x000fe20000000f00 */
[----:B------:R-:W-:Y:S01]  /*3c40*/  IMAD R24, R24, UR16, RZ ;  /* 0x0000001018187c24 */ /* 0x000fe2000f8e02ff */
[----:B------:R-:W-:Y:S02]  /*3c50*/  MOV R17, R69 ;  /* 0x0000004500117202 */ /* 0x000fe40000000f00 */
[----:B------:R-:W-:Y:S01]  /*3c60*/  F2FP.BF16.F32.PACK_AB R25, R36, R25 ;  /* 0x000000192419723e */ /* 0x000fe200000010ff */
[C---:B0-2---:R-:W-:Y:S02]  /*3c70*/  IMAD R19, R55.reuse, UR17, R24 ;  /* 0x0000001137137c24 */ /* 0x045fe4000f8e0218 */
[----:B------:R-:W-:Y:S01]  /*3c80*/  IMAD.WIDE.U32 R16, R55, UR16, R16 ;  /* 0x0000001037107c25 */ /* 0x000fe2000f8e0010 */
[----:B------:R-:W-:Y:S02]  /*3c90*/  ULDC.64 UR16, c[0x0][0x210] ;  /* 0x0000840000107ab9 */ /* 0x000fe40000000a00 */
[----:B------:R-:W-:-:S02]  /*3ca0*/  LEA R18, P1, R16, UR16, 0x1 ;  /* 0x0000001010127c11 */ /* 0x000fc4000f8208ff */
[----:B------:R-:W-:-:S04]  /*3cb0*/  IADD3 R19, R17, R19, RZ ;  /* 0x0000001311137210 */ /* 0x000fc80007ffe0ff */
[----:B------:R-:W-:-:S05]  /*3cc0*/  LEA.HI.X R19, R16, UR17, R19, 0x1, P1 ;  /* 0x0000001110137c11 */ /* 0x000fca00088f0c13 */
[----:B------:R1:W-:Y:S02]  /*3cd0*/  STG.E desc[UR10][R18.64], R25 ;  /* 0x0000001912007986 */ /* 0x0003e4000c10190a */
.L_x_3626:
[----:B------:R-:W-:Y:S05]  /*3ce0*/  BSYNC B0 ;  /* 0x0000000000007941 */ /* 0x000fea0003800000 */
.L_x_3625:
        /* <DEDUP_REMOVED lines=17> */
.L_x_3627:
        /* <DEDUP_REMOVED lines=10> */
[----:B012---:R-:W-:-:S02]  /*3ea0*/  LEA R18, P1, R16, UR16, 0x1 ;  /* 0x0000001010127c11 */ /* 0x007fc4000f8208ff */
[----:B------:R-:W-:-:S04]  /*3eb0*/  IADD3 R23, R17, R23, RZ ;  /* 0x0000001711177210 */ /* 0x000fc80007ffe0ff */
[----:B------:R-:W-:-:S05]  /*3ec0*/  LEA.HI.X R19, R16, UR17, R23, 0x1, P1 ;  /* 0x0000001110137c11 */ /* 0x000fca00088f0c17 */
[----:B------:R3:W-:Y:S02]  /*3ed0*/  STG.E desc[UR10][R18.64], R41 ;  /* 0x0000002912007986 */ /* 0x0007e4000c10190a */
.L_x_3629:
[----:B------:R-:W-:Y:S05]  /*3ee0*/  BSYNC B0 ;  /* 0x0000000000007941 */ /* 0x000fea0003800000 */
.L_x_3628:
        /* <DEDUP_REMOVED lines=57> */
[----:B------:R-:W-:Y:S01]  /*4280*/  SHF.L.U32 R45, R30, 0x10, RZ ;  /* 0x000000101e2d7819 */ /* 0x000fe200000006ff */
[----:B------:R-:W-:Y:S01]  /*4290*/  FADD.FTZ R30, R17, -UR7 ;  /* 0x80000007111e7e21 */ /* 0x000fe20008010000 */
[----:B------:R-:W-:Y:S01]  /*42a0*/  ISETP.GT.U32.OR P6, PT, R4, 0x2ff, P6 ;  /* 0x000002ff0400780c */ /* 0x000fe200037c4470 */
[----:B------:R-:W-:Y:S01]  /*42b0*/  FFMA.FTZ R22, R20, R18, R21 ;  /* 0x0000001214167223 */ /* 0x000fe20000010015 */
[----:B------:R-:W-:-:S02]  /*42c0*/  ISETP.GT.U32.OR P1, PT, R4, 0x2ff, P1 ;  /* 0x000002ff0400780c */ /* 0x000fc40000f24470 */
        /* <DEDUP_REMOVED lines=15> */
.L_x_3630:
        /* <DEDUP_REMOVED lines=14> */
.L_x_3632:
[----:B------:R-:W-:Y:S05]  /*44a0*/  BSYNC B0 ;  /* 0x0000000000007941 */ /* 0x000fea0003800000 */
.L_x_3631:
        /* <DEDUP_REMOVED lines=17> */
.L_x_3633:
        /* <DEDUP_REMOVED lines=14> */
.L_x_3635:
[----:B------:R-:W-:Y:S05]  /*46a0*/  BSYNC B0 ;  /* 0x0000000000007941 */ /* 0x000fea0003800000 */
.L_x_3634:
        /* <DEDUP_REMOVED lines=14> */
.L_x_3636:
        /* <DEDUP_REMOVED lines=14> */
.L_x_3638:
[----:B------:R-:W-:Y:S05]  /*4870*/  BSYNC B0 ;  /* 0x0000000000007941 */ /* 0x000fea0003800000 */
.L_x_3637:
        /* <DEDUP_REMOVED lines=13> */
.L_x_3639:
[----:B------:R-:W-:Y:S04]  /*4950*/  BSSY B0, `(.L_x_3640) ;  /* 0x000000e000007945 */ /* 0x000fe80003800000 */
[----:B------:R-:W-:Y:S05]  /*4960*/  @P3 BRA `(.L_x_3641) ;  /* 0x0000000000303947 */ /* 0x000fea0003800000 */
[----:B------:R-:W-:Y:S01]  /*4970*/  ULDC.64 UR16, c[0x0][0x270] ;  /* 0x00009c0000107ab9 */ /* 0x000fe20000000a00 */
[----:B------:R-:W-:Y:S01]  /*4980*/  MOV R17, R69 ;  /* 0x0000004500117202 */ /* 0x000fe20000000f00 */
[----:B012---:R-:W-:Y:S01]  /*4990*/  IMAD R19, R38, UR16, RZ ;  /* 0x0000001026137c24 */ /* 0x007fe2000f8e02ff */
        /* <DEDUP_REMOVED lines=9> */
.L_x_3641:
[----:B------:R-:W-:Y:S05]  /*4a30*/  BSYNC B0 ;  /* 0x0000000000007941 */ /* 0x000fea0003800000 */
.L_x_3640:
        /* <DEDUP_REMOVED lines=12> */
.L_x_3642:
        /* <DEDUP_REMOVED lines=14> */
.L_x_3644:
[----:B------:R-:W-:Y:S05]  /*4be0*/  BSYNC B0 ;  /* 0x0000000000007941 */ /* 0x000fea0003800000 */
.L_x_3643:
        /* <DEDUP_REMOVED lines=13> */
[----:B------:R-:W-:Y:S01]  /*4cc0*/  FMUL.FTZ R33, R33, UR8 ;  /* 0x0000000821217c20 */ /* 0x000fe20008410000 */
[----:B----4-:R-:W-:Y:S01]  /*4cd0*/  SHF.R.S32.HI R27, RZ, 0x1f, R13 ;  /* 0x0000001fff1b7819 */ /* 0x010fe2000001140d */
[----:B------:R-:W-:Y:S01]  /*4ce0*/  FMUL.FTZ R34, R34, UR8 ;  /* 0x0000000822227c20 */ /* 0x000fe20008410000 */
[----:B------:R-:W-:Y:S01]  /*4cf0*/  SHF.R.S32.HI R22, RZ, 0x1f, R14 ;  /* 0x0000001fff167819 */ /* 0x000fe2000001140e */
[----:B0123--:R-:W-:Y:S01]  /*4d00*/  FMUL.FTZ R18, R35, UR8 ;  /* 0x0000000823127c20 */ /* 0x00ffe20008410000 */
        /* <DEDUP_REMOVED lines=33> */
.L_x_3645:
        /* <DEDUP_REMOVED lines=14> */
.L_x_3647:
[----:B------:R-:W-:Y:S05]  /*5000*/  BSYNC B0 ;  /* 0x0000000000007941 */ /* 0x000fea0003800000 */
.L_x_3646:
        /* <DEDUP_REMOVED lines=11> */
.L_x_3648:
        /* <DEDUP_REMOVED lines=14> */
.L_x_3650:
[----:B------:R-:W-:Y:S05]  /*51a0*/  BSYNC B0 ;  /* 0x0000000000007941 */ /* 0x000fea0003800000 */
.L_x_3649:
        /* <DEDUP_REMOVED lines=11> */
.L_x_3651:
        /* <DEDUP_REMOVED lines=14> */
.L_x_3653:
[----:B------:R-:W-:Y:S05]  /*5340*/  BSYNC B0 ;  /* 0x0000000000007941 */ /* 0x000fea0003800000 */
.L_x_3652:
        /* <DEDUP_REMOVED lines=11> */
.L_x_3654:
        /* <DEDUP_REMOVED lines=14> */
.L_x_3656:
[----:B------:R-:W-:Y:S05]  /*54e0*/  BSYNC B0 ;  /* 0x0000000000007941 */ /* 0x000fea0003800000 */
.L_x_3655:
        /* <DEDUP_REMOVED lines=11> */
.L_x_3657:
        /* <DEDUP_REMOVED lines=13> */
.L_x_3659:
[----:B------:R-:W-:Y:S05]  /*5670*/  BSYNC B0 ;  /* 0x0000000000007941 */ /* 0x000fea0003800000 */
.L_x_3658:
[----:B------:R-:W-:Y:S01]  /*5680*/  ULDC UR7, c[0x0][0x10] ;  /* 0x0000040000077ab9 */ /* 0x000fe20000000800 */
[----:B------:R-:W-:Y:S02]  /*5690*/  UIADD3 UR4, UR4, 0x1, URZ ;  /* 0x0000000104047890 */ /* 0x000fe4000fffe03f */
[----:B------:R-:W-:-:S04]  /*56a0*/  UIADD3 UR6, UR7, UR6, URZ ;  /* 0x0000000607067290 */ /* 0x000fc8000fffe03f */
[----:B------:R-:W-:-:S06]  /*56b0*/  UISETP.GE.AND UP0, UPT, UR6, UR5, UPT ;  /* 0x000000050600728c */ /* 0x000fcc000bf06270 */
[----:B------:R-:W-:-:S13]  /*56c0*/  PLOP3.LUT P1, PT, PT, PT, UP0, 0x80, 0x0 ;  /* 0x000000000000781c */ /* 0x000fda0003f2f008 */
[----:B------:R-:W-:Y:S05]  /*56d0*/  @!P1 BRA `(.L_x_3660) ;  /* 0xffffffac00089947 */ /* 0x000fea000383ffff */
[----:B------:R-:W-:Y:S05]  /*56e0*/  EXIT ;  /* 0x000000000000794d */ /* 0x000fea0003800000 */
.L_x_3661:
        /* <DEDUP_REMOVED lines=9> */
.L_x_5160:


//--------------------- .text._Z35group_norm_nhwc_fwd_one_pass_kernelI11Bf16IOFp16WLi512ELi96ELi768EEv26Group_norm_nhwc_fwd_params --------------------------
	.section	.text._Z35group_norm_nhwc_fwd_one_pass_kernelI11Bf16IOFp16WLi512ELi96ELi768EEv26Group_norm_nhwc_fwd_params,"ax",@progbits
	.align	128
        .global         _Z35group_norm_nhwc_fwd_one_pass_kernelI11Bf16IOFp16WLi512ELi96ELi768EEv26Group_norm_nhwc_fwd_params
        .type           _Z35group_norm_nhwc_fwd_one_pass_kernelI11Bf16IOFp16WLi512ELi96ELi768EEv26Group_norm_nhwc_fwd_params,@function
        .size           _Z35group_norm_nhwc_fwd_one_pass_kernelI11Bf16IOFp16WLi512ELi96ELi768EEv26Group_norm_nhwc_fwd_params,(.L_x_5161 - _Z35group_norm_nhwc_fwd_one_pass_kernelI11Bf16IOFp16WLi512ELi96ELi768EEv26Group_norm_nhwc_fwd_params)
        .other          _Z35group_norm_nhwc_fwd_one_pass_kernelI11Bf16IOFp16WLi512ELi96ELi768EEv26Group_norm_nhwc_fwd_params,@"STO_CUDA_ENTRY STV_DEFAULT"
_Z35group_norm_nhwc_fwd_one_pass_kernelI11Bf16IOFp16WLi512ELi96ELi768EEv26Group_norm_nhwc_fwd_params:
.text._Z35group_norm_nhwc_fwd_one_pass_kernelI11Bf16IOFp16WLi512ELi96ELi768EEv26Group_norm_nhwc_fwd_params:
        /* <DEDUP_REMOVED lines=37> */
.L_x_3767:
        /* <DEDUP_REMOVED lines=489> */
[----:B------:R-:W4:Y:S01]  /*20e0*/  @!P4 LDC.64 R20, c[0x0][0x270] ;  /* 0x00009c00ff14cb82 */ /* 0x000f220000000a00 */
        /* <DEDUP_REMOVED lines=10> */
[----:B------:R-:W-:Y:S01]  /*2190*/  VIADD R52, R2, 0x1e0 ;  /* 0x000001e002347836 */ /* 0x000fe20000000000 */
[----:B------:R0:W2:Y:S01]  /*21a0*/  @!P2 LDG.E R31, desc[UR14][R34.64] ;  /* 0x0000000e221fa981 */ /* 0x0000a2000c1e1900 */
[C---:B------:R-:W-:Y:S02]  /*21b0*/  @!P1 IMAD R43, R42.reuse, R33, R43 ;  /* 0x000000212a2b9224 */ /* 0x040fe400078e022b */
[----:B------:R-:W-:Y:S01]  /*21c0*/  @!P1 IMAD.WIDE.U32 R32, R42, R32, R36 ;  /* 0x000000202a209225 */ /* 0x000fe200078e0024 */
[----:B------:R-:W-:Y:S01]  /*21d0*/  ISETP.GE.U32.AND P2, PT, R52, UR12, PT ;  /* 0x0000000c34007c0c */ /* 0x000fe2000bf46070 */
[----:B------:R-:W4:Y:S01]  /*21e0*/  @!P5 LDC.64 R48, c[0x0][0x270] ;  /* 0x00009c00ff30db82 */ /* 0x000f220000000a00 */
[----:B------:R-:W-:-:S07]  /*21f0*/  SHF.R.S32.HI R55, RZ, 0x1f, R52 ;  /* 0x0000001fff377819 */ /* 0x000fce0000011434 */
[----:B0-----:R-:W0:Y:S01]  /*2200*/  @!P4 LDC.64 R34, c[0x0][0x220] ;  /* 0x00008800ff22cb82 */ /* 0x001e220000000a00 */
[----:B------:R-:W-:Y:S02]  /*2210*/  @!P1 IADD3 R43, R33, R43, RZ ;  /* 0x0000002b212b9210 */ /* 0x000fe40007ffe0ff */
[----:B-1----:R-:W-:Y:S02]  /*2220*/  @!P1 LEA R22, P6, R32, R22, 0x1 ;  /* 0x0000001620169211 */ /* 0x002fe400078c08ff */
[----:B------:R-:W-:-:S03]  /*2230*/  IADD3 R53, R2, 0x1f0, RZ ;  /* 0x000001f002357810 */ /* 0x000fc60007ffe0ff */
[----:B------:R-:W1:Y:S01]  /*2240*/  @!P3 LDC.64 R44, c[0x0][0x270] ;  /* 0x00009c00ff2cbb82 */ /* 0x000e620000000a00 */
[----:B------:R-:W-:Y:S02]  /*2250*/  ISETP.GE.AND.EX P2, PT, R55, UR13, PT, P2 ;  /* 0x0000000d37007c0c */ /* 0x000fe4000bf46320 */
[----:B------:R-:W-:Y:S02]  /*2260*/  @!P1 LEA.HI.X R23, R32, R23, R43, 0x1, P6 ;  /* 0x0000001720179211 */ /* 0x000fe400030f0c2b */
[----:B------:R-:W-:Y:S02]  /*2270*/  ISETP.GE.U32.AND P6, PT, R53, UR12, PT ;  /* 0x0000000c35007c0c */ /* 0x000fe4000bfc6070 */
[----:B------:R-:W-:Y:S01]  /*2280*/  SHF.R.S32.HI R56, RZ, 0x1f, R53 ;  /* 0x0000001fff387819 */ /* 0x000fe20000011435 */
[----:B------:R-:W-:Y:S01]  /*2290*/  HFMA2.MMA R32, -RZ, RZ, 0, 0 ;  /* 0x00000000ff207435 */ /* 0x000fe200000001ff */
[----:B------:R-:W-:Y:S01]  /*22a0*/  ISETP.GT.U32.OR P2, PT, R77, 0x2ff, P2 ;  /* 0x000002ff4d00780c */ /* 0x000fe20001744470 */
[----:B----4-:R-:W-:Y:S01]  /*22b0*/  @!P4 IMAD R33, R41, R20, RZ ;  /* 0x000000142921c224 */ /* 0x010fe200078e02ff */
[----:B------:R-:W-:Y:S01]  /*22c0*/  @!P4 MOV R36, R16 ;  /* 0x000000100024c202 */ /* 0x000fe20000000f00 */
[----:B------:R-:W4:Y:S01]  /*22d0*/  @!P5 LDC.64 R46, c[0x0][0x220] ;  /* 0x00008800ff2edb82 */ /* 0x000f220000000a00 */
[----:B------:R-:W-:-:S02]  /*22e0*/  @!P4 MOV R37, R19 ;  /* 0x000000130025c202 */ /* 0x000fc40000000f00 */
[----:B------:R-:W-:Y:S01]  /*22f0*/  ISETP.GE.AND.EX P6, PT, R56, UR13, PT, P6 ;  /* 0x0000000d38007c0c */ /* 0x000fe2000bfc6360 */
[C---:B------:R-:W-:Y:S02]  /*2300*/  @!P4 IMAD R33, R40.reuse, R21, R33 ;  /* 0x000000152821c224 */ /* 0x040fe400078e0221 */
[----:B------:R-:W-:Y:S01]  /*2310*/  @!P4 IMAD.WIDE.U32 R20, R40, R20, R36 ;  /* 0x000000142814c225 */ /* 0x000fe200078e0024 */
[----:B------:R-:W-:Y:S01]  /*2320*/  ISETP.GT.U32.OR P6, PT, R77, 0x2ff, P6 ;  /* 0x000002ff4d00780c */ /* 0x000fe200037c4470 */
[----:B------:R-:W4:Y:S01]  /*2330*/  @!P3 LDC.64 R40, c[0x0][0x220] ;  /* 0x00008800ff28bb82 */ /* 0x000f220000000a00 */
[----:B------:R1:W2:Y:S02]  /*2340*/  @!P1 LDG.E R32, desc[UR14][R22.64] ;  /* 0x0000000e16209981 */ /* 0x0002a4000c1e1900 */
[----:B------:R-:W-:Y:S02]  /*2350*/  @!P4 IADD3 R33, R21, R33, RZ ;  /* 0x000000211521c210 */ /* 0x000fe40007ffe0ff */
[----:B0-----:R-:W-:-:S03]  /*2360*/  @!P4 LEA R34, P1, R20, R34, 0x1 ;  /* 0x000000221422c211 */ /* 0x001fc600078208ff */
[----:B------:R-:W0:Y:S01]  /*2370*/  @!P2 LDC.64 R42, c[0x0][0x270] ;  /* 0x00009c00ff2aab82 */ /* 0x000e220000000a00 */
[----:B------:R-:W-:Y:S01]  /*2380*/  @!P5 IMAD R60, R60, R48, RZ ;  /* 0x000000303c3cd224 */ /* 0x000fe200078e02ff */
[----:B------:R-:W-:Y:S01]  /*2390*/  @!P4 LEA.HI.X R35, R20, R35, R33, 0x1, P1 ;  /* 0x000000231423c211 */ /* 0x000fe200008f0c21 */
[----:B------:R-:W-:Y:S01]  /*23a0*/  @!P5 IMAD.MOV.U32 R20, RZ, RZ, R16 ;  /* 0x000000ffff14d224 */ /* 0x000fe200078e0010 */
[----:B------:R-:W-:Y:S01]  /*23b0*/  @!P5 MOV R21, R19 ;  /* 0x000000130015d202 */ /* 0x000fe20000000f00 */
[----:B-1----:R-:W-:Y:S02]  /*23c0*/  @!P3 IMAD R33, R59, R44, RZ ;  /* 0x0000002c3b21b224 */ /* 0x002fe400078e02ff */
[C---:B------:R-:W-:Y:S01]  /*23d0*/  @!P5 IMAD R59, R58.reuse, R49, R60 ;  /* 0x000000313a3bd224 */ /* 0x040fe200078e023c */
[----:B------:R-:W1:Y:S01]  /*23e0*/  @!P6 LDC.64 R22, c[0x0][0x270] ;  /* 0x00009c00ff16eb82 */ /* 0x000e620000000a00 */
[----:B------:R-:W-:Y:S01]  /*23f0*/  @!P5 IMAD.WIDE.U32 R48, R58, R48, R20 ;  /* 0x000000303a30d225 */ /* 0x000fe200078e0014 */
[----:B------:R-:W-:-:S02]  /*2400*/  @!P3 MOV R20, R16 ;  /* 0x000000100014b202 */ /* 0x000fc40000000f00 */
[----:B------:R-:W-:Y:S01]  /*2410*/  @!P3 MOV R21, R19 ;  /* 0x000000130015b202 */ /* 0x000fe20000000f00 */
[C---:B------:R-:W-:Y:S01]  /*2420*/  @!P3 IMAD R58, R57.reuse, R45, R33 ;  /* 0x0000002d393ab224 */ /* 0x040fe200078e0221 */
[----:B------:R-:W-:Y:S02]  /*2430*/  HFMA2.MMA R33, -RZ, RZ, 0, 0 ;  /* 0x00000000ff217435 */ /* 0x000fe400000001ff */
[----:B------:R-:W1:Y:S01]  /*2440*/  @!P2 LDC.64 R36, c[0x0][0x220] ;  /* 0x00008800ff24ab82 */ /* 0x000e620000000a00 */
[----:B------:R-:W-:Y:S01]  /*2450*/  @!P3 IMAD.WIDE.U32 R44, R57, R44, R20 ;  /* 0x0000002c392cb225 */ /* 0x000fe200078e0014 */
[----:B------:R-:W-:Y:S02]  /*2460*/  @!P5 IADD3 R59, R49, R59, RZ ;  /* 0x0000003b313bd210 */ /* 0x000fe40007ffe0ff */
[----:B----4-:R-:W-:-:S04]  /*2470*/  @!P5 LEA R46, P1, R48, R46, 0x1 ;  /* 0x0000002e302ed211 */ /* 0x010fc800078208ff */
[----:B------:R-:W4:Y:S01]  /*2480*/  @!P6 LDC.64 R20, c[0x0][0x220] ;  /* 0x00008800ff14eb82 */ /* 0x000f220000000a00 */
[----:B------:R-:W-:Y:S01]  /*2490*/  @!P5 LEA.HI.X R47, R48, R47, R59, 0x1, P1 ;  /* 0x0000002f302fd211 */ /* 0x000fe200008f0c3b */
[----:B------:R0:W2:Y:S01]  /*24a0*/  @!P4 LDG.E R33, desc[UR14][R34.64] ;  /* 0x0000000e2221c981 */ /* 0x0000a2000c1e1900 */
[----:B------:R-:W-:Y:S02]  /*24b0*/  @!P3 IADD3 R58, R45, R58, RZ ;  /* 0x0000003a2d3ab210 */ /* 0x000fe40007ffe0ff */
[C---:B------:R-:W-:Y:S01]  /*24c0*/  @!P3 LEA R40, P1, R44.reuse, R40, 0x1 ;  /* 0x000000282c28b211 */ /* 0x040fe200078208ff */
[----:B0-----:R-:W-:Y:S01]  /*24d0*/  @!P2 IMAD R55, R55, R42, RZ ;  /* 0x0000002a3737a224 */ /* 0x001fe200078e02ff */
[----:B------:R-:W-:Y:S02]  /*24e0*/  @!P2 MOV R45, R19 ;  /* 0x00000013002da202 */ /* 0x000fe40000000f00 */
[----:B------:R-:W-:Y:S02]  /*24f0*/  @!P3 LEA.HI.X R41, R44, R41, R58, 0x1, P1 ;  /* 0x000000292c29b211 */ /* 0x000fe400008f0c3a */
[----:B------:R-:W-:Y:S01]  /*2500*/  CS2R R34, SRZ ;  /* 0x0000000000227805 */ /* 0x000fe2000001ff00 */
[----:B------:R-:W-:-:S05]  /*2510*/  @!P2 IMAD.MOV.U32 R44, RZ, RZ, R16 ;  /* 0x000000ffff2ca224 */ /* 0x000fca00078e0010 */
[----:B------:R0:W2:Y:S04]  /*2520*/  @!P5 LDG.E R34, desc[UR14][R46.64] ;  /* 0x0000000e2e22d981 */ /* 0x0000a8000c1e1900 */
[----:B------:R4:W2:Y:S01]  /*2530*/  @!P3 LDG.E R35, desc[UR14][R40.64] ;  /* 0x0000000e2823b981 */ /* 0x0008a2000c1e1900 */
[C---:B0-----:R-:W-:Y:S02]  /*2540*/  @!P2 IMAD R46, R52.reuse, R43, R55 ;  /* 0x0000002b342ea224 */ /* 0x041fe400078e0237 */
[----:B------:R-:W-:Y:S01]  /*2550*/  @!P2 IMAD.WIDE.U32 R42, R52, R42, R44 ;  /* 0x0000002a342aa225 */ /* 0x000fe200078e002c */
[----:B------:R-:W-:Y:S02]  /*2560*/  @!P6 MOV R44, R16 ;  /* 0x00000010002ce202 */ /* 0x000fe40000000f00 */
[----:B------:R-:W-:Y:S01]  /*2570*/  @!P6 MOV R45, R19 ;  /* 0x00000013002de202 */ /* 0x000fe20000000f00 */
[----:B-1----:R-:W-:Y:S01]  /*2580*/  @!P6 IMAD R47, R56, R22, RZ ;  /* 0x00000016382fe224 */ /* 0x002fe200078e02ff */
[----:B------:R-:W-:-:S02]  /*2590*/  @!P2 IADD3 R46, R43, R46, RZ ;  /* 0x0000002e2b2ea210 */ /* 0x000fc40007ffe0ff */
[C---:B----4-:R-:W-:Y:S01]  /*25a0*/  @!P2 LEA R40, P1, R42.reuse, R36, 0x1 ;  /* 0x000000242a28a211 */ /* 0x050fe200078208ff */
[C---:B------:R-:W-:Y:S02]  /*25b0*/  @!P6 IMAD R47, R53.reuse, R23, R47 ;  /* 0x00000017352fe224 */ /* 0x040fe400078e022f */
[----:B------:R-:W-:Y:S01]  /*25c0*/  @!P6 IMAD.WIDE.U32 R22, R53, R22, R44 ;  /* 0x000000163516e225 */ /* 0x000fe200078e002c */
[----:B------:R-:W-:Y:S02]  /*25d0*/  @!P2 LEA.HI.X R41, R42, R37, R46, 0x1, P1 ;  /* 0x000000252a29a211 */ /* 0x000fe400008f0c2e */
[----:B------:R-:W-:Y:S02]  /*25e0*/  CS2R R36, SRZ ;  /* 0x0000000000247805 */ /* 0x000fe4000001ff00 */
[----:B------:R-:W-:Y:S02]  /*25f0*/  @!P6 IADD3 R47, R23, R47, RZ ;  /* 0x0000002f172fe210 */ /* 0x000fe40007ffe0ff */
[----:B------:R-:W-:-:S02]  /*2600*/  @!P6 LEA R20, P3, R22, R20, 0x1 ;  /* 0x000000141614e211 */ /* 0x000fc400078608ff */
[----:B------:R0:W4:Y:S02]  /*2610*/  @!P2 LDG.E R36, desc[UR14][R40.64] ;  /* 0x0000000e2824a981 */ /* 0x000124000c1e1900 */
[----:B------:R-:W-:-:S05]  /*2620*/  @!P6 LEA.HI.X R21, R22, R21, R47, 0x1, P3 ;  /* 0x000000151615e211 */ /* 0x000fca00018f0c2f */
[----:B------:R1:W4:Y:S01]  /*2630*/  @!P6 LDG.E R37, desc[UR14][R20.64] ;  /* 0x0000000e1425e981 */ /* 0x000322000c1e1900 */
[----:B------:R-:W-:Y:S02]  /*2640*/  PRMT R22, R51, 0x7632, R22 ;  /* 0x0000763233167816 */ /* 0x000fe40000000016 */
[----:B------:R-:W-:Y:S02]  /*2650*/  PRMT R42, R39, 0x7632, R42 ;  /* 0x00007632272a7816 */ /* 0x000fe4000000002a */
[----:B------:R-:W-:Y:S02]  /*2660*/  SHF.L.U32 R23, R22, 0x10, RZ ;  /* 0x0000001016177819 */ /* 0x000fe400000006ff */
[----:B------:R-:W-:Y:S01]  /*2670*/  SHF.L.U32 R22, R51, 0x10, RZ ;  /* 0x0000001033167819 */ /* 0x000fe200000006ff */
[----:B------:R-:W-:Y:S01]  /*2680*/  IMAD.U32 R45, R42, 0x10000, RZ ;  /* 0x000100002a2d7824 */ /* 0x000fe200078e00ff */
[----:B------:R-:W-:Y:S01]  /*2690*/  PRMT R44, R50, 0x7632, R44 ;  /* 0x00007632322c7816 */ /* 0x000fe2000000002c */
[----:B------:R-:W-:Y:S01]  /*26a0*/  FMUL.FTZ R43, R23, R23 ;  /* 0x00000017172b7220 */ /* 0x000fe20000410000 */
[----:B------:R-:W-:Y:S01]  /*26b0*/  SHF.L.U32 R42, R39, 0x10, RZ ;  /* 0x00000010272a7819 */ /* 0x000fe200000006ff */
[C---:B0-----:R-:W-:Y:S01]  /*26c0*/  FADD.FTZ R40, R22.reuse, R23 ;  /* 0x0000001716287221 */ /* 0x041fe20000010000 */
[----:B------:R-:W-:Y:S01]  /*26d0*/  FMUL.FTZ R47, R45, R45 ;  /* 0x0000002d2d2f7220 */ /* 0x000fe20000410000 */
[----:B------:R-:W-:Y:S01]  /*26e0*/  FFMA.FTZ R43, R22, R22, R43 ;  /* 0x00000016162b7223 */ /* 0x000fe2000001002b */
[----:B-1----:R-:W-:Y:S01]  /*26f0*/  SHF.L.U32 R20, R44, 0x10, RZ ;  /* 0x000000102c147819 */ /* 0x002fe200000006ff */
[C---:B------:R-:W-:Y:S01]  /*2700*/  FADD.FTZ R23, R42.reuse, R45 ;  /* 0x0000002d2a177221 */ /* 0x040fe20000010000 */
[----:B------:R-:W-:Y:S01]  /*2710*/  FADD.FTZ R40, RZ, R40 ;  /* 0x00000028ff287221 */ /* 0x000fe20000010000 */
        /* <DEDUP_REMOVED lines=12> */
[----:B------:R-:W-:Y:S01]  /*27e0*/  FMUL.FTZ R42, R22, R22 ;  /* 0x00000016162a7220 */ /* 0x000fe20000410000 */
[----:B------:R-:W-:Y:S01]  /*27f0*/  FADD.FTZ R23, R23, R20 ;  /* 0x0000001417177221 */ /* 0x000fe20000010000 */
[----:B------:R-:W-:Y:S01]  /*2800*/  FADD.FTZ R22, R21, R22 ;  /* 0x0000001615167221 */ /* 0x000fe20000010000 */
[----:B------:R-:W-:Y:S01]  /*2810*/  FADD.FTZ R40, R40, R41 ;  /* 0x0000002928287221 */ /* 0x000fe20000010000 */
[----:B------:R-:W-:Y:S01]  /*2820*/  IMAD.U32 R20, R43, 0x10000, RZ ;  /* 0x000100002b147824 */ /* 0x000fe200078e00ff */
[----:B------:R-:W-:Y:S01]  /*2830*/  SHF.L.U32 R41, R38, 0x10, RZ ;  /* 0x0000001026297819 */ /* 0x000fe200000006ff */
[----:B------:R-:W-:Y:S01]  /*2840*/  FFMA.FTZ R21, R21, R21, R42 ;  /* 0x0000001515157223 */ /* 0x000fe2000001002a */
[----:B------:R-:W-:Y:S01]  /*2850*/  FADD.FTZ R23, R23, R22 ;  /* 0x0000001617177221 */ /* 0x000fe20000010000 */
[----:B------:R-:W-:Y:S01]  /*2860*/  PRMT R42, R3, 0x7632, R42 ;  /* 0x00007632032a7816 */ /* 0x000fe2000000002a */
[----:B------:R-:W-:Y:S01]  /*2870*/  FMUL.FTZ R22, R20, R20 ;  /* 0x0000001414167220 */ /* 0x000fe20000410000 */
[----:B------:R-:W-:Y:S01]  /*2880*/  FADD.FTZ R40, R40, R21 ;  /* 0x0000001528287221 */ /* 0x000fe20000010000 */
[C---:B------:R-:W-:Y:S01]  /*2890*/  FADD.FTZ R20, R41.reuse, R20 ;  /* 0x0000001429147221 */ /* 0x040fe20000010000 */
        /* <DEDUP_REMOVED lines=19> */
[----:B------:R-:W-:-:S02]  /*29d0*/  IMAD.U32 R22, R5, 0x10000, RZ ;  /* 0x0001000005167824 */ /* 0x000fc400078e00ff */
[----:B------:R-:W-:Y:S01]  /*29e0*/  FADD.FTZ R23, R23, R20 ;  /* 0x0000001417177221 */ /* 0x000fe20000010000 */
[----:B------:R-:W-:Y:S01]  /*29f0*/  FMUL.FTZ R43, R21, R21 ;  /* 0x00000015152b7220 */ /* 0x000fe20000410000 */
[----:B------:R-:W-:Y:S01]  /*2a00*/  SHF.L.U32 R20, R42, 0x10, RZ ;  /* 0x000000102a147819 */ /* 0x000fe200000006ff */
[----:B------:R-:W-:Y:S01]  /*2a10*/  FADD.FTZ R40, R40, R41 ;  /* 0x0000002928287221 */ /* 0x000fe20000010000 */
[----:B------:R-:W-:Y:S01]  /*2a20*/  FADD.FTZ R42, R22, R21 ;  /* 0x00000015162a7221 */ /* 0x000fe20000010000 */
[----:B------:R-:W-:Y:S01]  /*2a30*/  SHF.L.U32 R41, R6, 0x10, RZ ;  /* 0x0000001006297819 */ /* 0x000fe200000006ff */
        /* <DEDUP_REMOVED lines=21> */
[----:B------:R-:W-:Y:S01]  /*2b90*/  PRMT R42, R10, 0x7632, R42 ;  /* 0x000076320a2a7816 */ /* 0x000fe2000000002a */
[----:B------:R-:W-:-:S02]  /*2ba0*/  IMAD.U32 R21, R21, 0x10000, RZ ;  /* 0x0001000015157824 */ /* 0x000fc400078e00ff */
[----:B------:R-:W-:Y:S01]  /*2bb0*/  FFMA.FTZ R41, R41, R41, R22 ;  /* 0x0000002929297223 */ /* 0x000fe20000010016 */
        /* <DEDUP_REMOVED lines=22> */
[--C-:B------:R-:W-:Y:S01]  /*2d20*/  FADD.FTZ R42, R22, R21.reuse ;  /* 0x00000015162a7221 */ /* 0x100fe20000010000 */
[----:B------:R-:W-:Y:S01]  /*2d30*/  IMAD.U32 R41, R12, 0x10000, RZ ;  /* 0x000100000c297824 */ /* 0x000fe200078e00ff */
[----:B------:R-:W-:Y:S01]  /*2d40*/  PRMT R21, R13, 0x7632, R21 ;  /* 0x000076320d157816 */ /* 0x000fe20000000015 */
[----:B------:R-:W-:Y:S01]  /*2d50*/  FFMA.FTZ R43, R22, R22, R43 ;  /* 0x00000016162b7223 */ /* 0x000fe2000001002b */
[----:B------:R-:W-:Y:S01]  /*2d60*/  FMUL.FTZ R22, R20, R20 ;  /* 0x0000001414167220 */ /* 0x000fe20000410000 */
[----:B------:R-:W-:Y:S01]  /*2d70*/  FADD.FTZ R23, R23, R42 ;  /* 0x0000002a17177221 */ /* 0x000fe20000010000 */
[----:B------:R-:W-:Y:S01]  /*2d80*/  SHF.L.U32 R21, R21, 0x10, RZ ;  /* 0x0000001015157819 */ /* 0x000fe200000006ff */
[C---:B------:R-:W-:Y:S01]  /*2d90*/  FADD.FTZ R20, R41.reuse, R20 ;  /* 0x0000001429147221 */ /* 0x040fe20000010000 */
[----:B------:R-:W-:Y:S01]  /*2da0*/  PRMT R42, R14, 0x7632, R42 ;  /* 0x000076320e2a7816 */ /* 0x000fe2000000002a */
        /* <DEDUP_REMOVED lines=23> */
[----:B------:R-:W-:Y:S01]  /*2f20*/  FADD.FTZ R42, R22, R21 ;  /* 0x00000015162a7221 */ /* 0x000fe20000010000 */
[----:B------:R-:W-:Y:S01]  /*2f30*/  SHF.L.U32 R41, R24, 0x10, RZ ;  /* 0x0000001018297819 */ /* 0x000fe200000006ff */
[----:B------:R-:W-:Y:S01]  /*2f40*/  FFMA.FTZ R43, R22, R22, R43 ;  /* 0x00000016162b7223 */ /* 0x000fe2000001002b */
[----:B-----5:R-:W-:Y:S01]  /*2f50*/  PRMT R21, R25, 0x7632, R21 ;  /* 0x0000763219157816 */ /* 0x020fe20000000015 */
        /* <DEDUP_REMOVED lines=20> */
[----:B------:R-:W-:Y:S01]  /*30a0*/  FADD.FTZ R40, R40, R43 ;  /* 0x0000002b28287221 */ /* 0x000fe20000010000 */
[----:B------:R-:W-:Y:S01]  /*30b0*/  FFMA.FTZ R41, R41, R41, R22 ;  /* 0x0000002929297223 */ /* 0x000fe20000010016 */
[----:B------:R-:W-:Y:S01]  /*30c0*/  PRMT R42, R28, 0x7632, R42 ;  /* 0x000076321c2a7816 */ /* 0x000fe2000000002a */
[----:B------:R-:W-:-:S02]  /*30d0*/  IMAD.U32 R22, R27, 0x10000, RZ ;  /* 0x000100001b167824 */ /* 0x000fc400078e00ff */
        /* <DEDUP_REMOVED lines=26> */
[----:B------:R-:W-:Y:S01]  /*3280*/  FADD.FTZ R23, R23, R42 ;  /* 0x0000002a17177221 */ /* 0x000fe20000010000 */
[----:B------:R-:W-:Y:S01]  /*3290*/  FFMA.FTZ R41, R41, R41, R22 ;  /* 0x0000002929297223 */ /* 0x000fe20000010016 */
[----:B------:R-:W-:Y:S01]  /*32a0*/  SHF.L.U32 R22, R31, 0x10, RZ ;  /* 0x000000101f167819 */ /* 0x000fe200000006ff */
[----:B------:R-:W-:-:S02]  /*32b0*/  IMAD.U32 R21, R21, 0x10000, RZ ;  /* 0x0001000015157824 */ /* 0x000fc400078e00ff */
[----:B------:R-:W-:Y:S01]  /*32c0*/  FADD.FTZ R40, R40, R43 ;  /* 0x0000002b28287221 */ /* 0x000fe20000010000 */
[----:B------:R-:W-:Y:S01]  /*32d0*/  FADD.FTZ R23, R23, R20 ;  /* 0x0000001417177221 */ /* 0x000fe20000010000 */
[----:B------:R-:W-:Y:S01]  /*32e0*/  PRMT R42, R32, 0x7632, R42 ;  /* 0x00007632202a7816 */ /* 0x000fe2000000002a */
[----:B------:R-:W-:-:S03]  /*32f0*/  FMUL.FTZ R43, R21, R21 ;  /* 0x00000015152b7220 */ /* 0x000fc60000410000 */
[----:B------:R-:W-:Y:S01]  /*3300*/  SHF.L.U32 R20, R42, 0x10, RZ ;  /* 0x000000102a147819 */ /* 0x000fe200000006ff */
[----:B------:R-:W-:Y:S01]  /*3310*/  FADD.FTZ R42, R22, R21 ;  /* 0x00000015162a7221 */ /* 0x000fe20000010000 */
[----:B------:R-:W-:Y:S01]  /*3320*/  FADD.FTZ R40, R40, R41 ;  /* 0x0000002928287221 */ /* 0x000fe20000010000 */
[----:B------:R-:W-:Y:S02]  /*3330*/  SHF.L.U32 R41, R32, 0x10, RZ ;  /* 0x0000001020297819 */ /* 0x000fe400000006ff */
[----:B------:R-:W-:Y:S01]  /*3340*/  FADD.FTZ R23, R23, R42 ;  /* 0x0000002a17177221 */ /* 0x000fe20000010000 */
[----:B------:R-:W-:Y:S01]  /*3350*/  FMUL.FTZ R42, R20, R20 ;  /* 0x00000014142a7220 */ /* 0x000fe20000410000 */
[----:B------:R-:W-:Y:S01]  /*3360*/  FFMA.FTZ R43, R22, R22, R43 ;  /* 0x00000016162b7223 */ /* 0x000fe2000001002b */
[C---:B------:R-:W-:Y:S02]  /*3370*/  FADD.FTZ R22, R41.reuse, R20 ;  /* 0x0000001429167221 */ /* 0x040fe40000010000 */
[----:B------:R-:W-:Y:S01]  /*3380*/  FFMA.FTZ R41, R41, R41, R42 ;  /* 0x0000002929297223 */ /* 0x000fe2000001002a */
[----:B------:R-:W-:Y:S01]  /*3390*/  FADD.FTZ R40, R40, R43 ;  /* 0x0000002b28287221 */ /* 0x000fe20000010000 */
[----:B------:R-:W-:-:S03]  /*33a0*/  FADD.FTZ R23, R23, R22 ;  /* 0x0000001617177221 */ /* 0x000fc60000010000 */
[----:B------:R-:W-:Y:S01]  /*33b0*/  FADD.FTZ R40, R40, R41 ;  /* 0x0000002928287221 */ /* 0x000fe20000010000 */
[----:B------:R-:W-:-:S04]  /*33c0*/  PRMT R21, R33, 0x7632, R21 ;  /* 0x0000763221157816 */ /* 0x000fc80000000015 */
[----:B------:R-:W-:Y:S02]  /*33d0*/  SHF.L.U32 R21, R21, 0x10, RZ ;  /* 0x0000001015157819 */ /* 0x000fe400000006ff */
[----:B------:R-:W-:-:S03]  /*33e0*/  SHF.L.U32 R20, R33, 0x10, RZ ;  /* 0x0000001021147819 */ /* 0x000fc600000006ff */
[----:B------:R-:W-:Y:S01]  /*33f0*/  FMUL.FTZ R43, R21, R21 ;  /* 0x00000015152b7220 */ /* 0x000fe20000410000 */
[----:B------:R-:W-:-:S03]  /*3400*/  PRMT R42, R34, 0x7632, R42 ;  /* 0x00007632222a7816 */ /* 0x000fc6000000002a */
[----:B------:R-:W-:Y:S01]  /*3410*/  FFMA.FTZ R43, R20, R20, R43 ;  /* 0x00000014142b7223 */ /* 0x000fe2000001002b */
[----:B------:R-:W-:Y:S01]  /*3420*/  IMAD.U32 R41, R34, 0x10000, RZ ;  /* 0x0001000022297824 */ /* 0x000fe200078e00ff */
[----:B------:R-:W-:Y:S01]  /*3430*/  SHF.L.U32 R22, R42, 0x10, RZ ;  /* 0x000000102a167819 */ /* 0x000fe200000006ff */
[----:B------:R-:W-:Y:S01]  /*3440*/  FADD.FTZ R42, R20, R21 ;  /* 0x00000015142a7221 */ /* 0x000fe20000010000 */
[----:B------:R-:W-:Y:S01]  /*3450*/  FADD.FTZ R21, R40, R43 ;  /* 0x0000002b28157221 */ /* 0x000fe20000010000 */
[----:B------:R-:W-:Y:S02]  /*3460*/  PRMT R40, R35, 0x7632, R40 ;  /* 0x0000763223287816 */ /* 0x000fe40000000028 */
[----:B------:R-:W-:Y:S01]  /*3470*/  FMUL.FTZ R20, R22, R22 ;  /* 0x0000001616147220 */ /* 0x000fe20000410000 */
[----:B------:R-:W-:Y:S01]  /*3480*/  FADD.FTZ R23, R23, R42 ;  /* 0x0000002a17177221 */ /* 0x000fe20000010000 */
[C---:B------:R-:W-:Y:S02]  /*3490*/  FADD.FTZ R22, R41.reuse, R22 ;  /* 0x0000001629167221 */ /* 0x040fe40000010000 */
[----:B------:R-:W-:-:S02]  /*34a0*/  FFMA.FTZ R20, R41, R41, R20 ;  /* 0x0000002929147223 */ /* 0x000fc40000010014 */
[----:B------:R-:W-:Y:S01]  /*34b0*/  FADD.FTZ R22, R23, R22 ;  /* 0x0000001617167221 */ /* 0x000fe20000010000 */
[----:B------:R-:W-:Y:S01]  /*34c0*/  SHF.L.U32 R23, R40, 0x10, RZ ;  /* 0x0000001028177819 */ /* 0x000fe200000006ff */
[----:B------:R-:W-:Y:S01]  /*34d0*/  FADD.FTZ R21, R21, R20 ;  /* 0x0000001415157221 */ /* 0x000fe20000010000 */
[----:B------:R-:W-:-:S03]  /*34e0*/  SHF.L.U32 R40, R35, 0x10, RZ ;  /* 0x0000001023287819 */ /* 0x000fc600000006ff */
[----:B------:R-:W-:Y:S02]  /*34f0*/  FMUL.FTZ R47, R23, R23 ;  /* 0x00000017172f7220 */ /* 0x000fe40000410000 */
        /* <DEDUP_REMOVED lines=135> */
.L_x_3663:
[----:B------:R-:W-:Y:S05]  /*3d70*/  BSYNC B0 ;  /* 0x0000000000007941 */ /* 0x000fea0003800000 */
.L_x_3662:
        /* <DEDUP_REMOVED lines=45> */
.L_x_3666:
[----:B------:R-:W2:Y:S04]  /*4050*/  LDG.E.STRONG.GPU R23, desc[UR14][R20.64] ;  /* 0x0000000e14177981 */ /* 0x000ea8000c1ef900 */
[----:B--2---:R-:W-:Y:S01]  /*4060*/  CCTL.IVALL ;  /* 0x00000000ff00798f */ /* 0x004fe20002000000 */
[----:B------:R-:W-:Y:S05]  /*4070*/  YIELD ;  /* 0x0000000000007946 */ /* 0x000fea0003800000 */
[----:B------:R-:W-:-:S13]  /*4080*/  ISETP.NE.AND P1, PT, R23, R22, PT ;  /* 0x000000161700720c */ /* 0x000fda0003f25270 */
[----:B------:R-:W-:Y:S05]  /*4090*/  @P1 BRA `(.L_x_3666) ;  /* 0xfffffffc00ec1947 */ /* 0x000fea000383ffff */
.L_x_3665:
        /* <DEDUP_REMOVED lines=14> */
.L_x_3668:
        /* <DEDUP_REMOVED lines=68> */
.L_x_3667:
        /* <DEDUP_REMOVED lines=20> */
.L_x_3670:
[----:B------:R-:W-:Y:S05]  /*4700*/  BSYNC B0 ;  /* 0x0000000000007941 */ /* 0x000fea0003800000 */
.L_x_3669:
        /* <DEDUP_REMOVED lines=39> */
.L_x_3664:
[----:B------:R-:W-:Y:S01]  /*4980*/  ULDC.64 UR10, c[0x0][0x218] ;  /* 0x00008600000a7ab9 */ /* 0x000fe20000000a00 */
[----:B------:R-:W-:Y:S01]  /*4990*/  LOP3.LUT P1, RZ, R77, UR16, RZ, 0xfc, !PT ;  /* 0x000000104dff7c12 */ /* 0x000fe2000f82fcff */
[----:B------:R-:W0:Y:S01]  /*49a0*/  S2UR UR7, SR_CgaCtaId ;  /* 0x00000000000779c3 */ /* 0x000e220000008800 */
[----:B------:R-:W-:Y:S01]  /*49b0*/  ISETP.EQ.U32.AND P2, PT, RZ, UR10, PT ;  /* 0x0000000aff007c0c */ /* 0x000fe2000bf42070 */
[----:B------:R-:W-:Y:S01]  /*49c0*/  UMOV UR5, 0x400 ;  /* 0x0000040000057882 */ /* 0x000fe20000000000 */
[----:B------:R-:W-:Y:S02]  /*49d0*/  MOV R22, UR9 ;  /* 0x0000000900167c02 */ /* 0x000fe40008000f00 */
        /* <DEDUP_REMOVED lines=31> */
[----:B------:R-:W-:Y:S01]  /*4bd0*/  ISETP.NE.AND P5, PT, RZ, UR17, PT ;  /* 0x00000011ff007c0c */ /* 0x000fe2000bfa5270 */
[----:B------:R-:W-:Y:S01]  /*4be0*/  IMAD.U32 R51, R51, 0x10000, RZ ;  /* 0x0001000033337824 */ /* 0x000fe200078e00ff */
[----:B------:R-:W-:Y:S01]  /*4bf0*/  SHF.L.U32 R46, R46, 0x10, RZ ;  /* 0x000000102e2e7819 */ /* 0x000fe200000006ff */
[----:B------:R-:W-:Y:S02]  /*4c00*/  UMOV UR10, 0x3f800000 ;  /* 0x3f800000000a7882 */ /* 0x000fe40000000000 */
[----:B------:R-:W-:Y:S01]  /*4c10*/  FADD.FTZ R51, R51, -UR5 ;  /* 0x8000000533337e21 */ /* 0x000fe20008010000 */
[----:B-1----:R-:W-:Y:S01]  /*4c20*/  @P1 R2UR UR6, R22 ;  /* 0x00000000160612ca */ /* 0x002fe200000e0000 */
[----:B0-----:R-:W-:-:S12]  /*4c30*/  FADD.FTZ R21, R46, -UR5 ;  /* 0x800000052e157e21 */ /* 0x001fd80008010000 */
[----:B------:R-:W-:Y:S02]  /*4c40*/  @UP0 UMOV UR10, UR6 ;  /* 0x00000006000a0c82 */ /* 0x000fe40008000000 */
[----:B------:R-:W-:Y:S01]  /*4c50*/  FMUL.FTZ R51, R51, UR10 ;  /* 0x0000000a33337c20 */ /* 0x000fe20008410000 */
[----:B------:R-:W-:Y:S01]  /*4c60*/  FMUL.FTZ R21, R21, UR10 ;  /* 0x0000000a15157c20 */ /* 0x000fe20008410000 */
[----:B--2---:R-:W-:Y:S02]  /*4c70*/  HADD2.F32 R40, -RZ, R40.H0_H0 ;  /* 0x20000028ff287230 */ /* 0x004fe40000004100 */
[----:B---3--:R-:W-:Y:S02]  /*4c80*/  HADD2.F32 R41, -RZ, R41.H0_H0 ;  /* 0x20000029ff297230 */ /* 0x008fe40000004100 */
[----:B----4-:R-:W-:-:S05]  /*4c90*/  HADD2.F32 R47, -RZ, R47.H0_H0 ;  /* 0x2000002fff2f7230 */ /* 0x010fca0000004100 */
[----:B------:R-:W-:Y:S01]  /*4ca0*/  FFMA.FTZ R51, R40, R51, R47 ;  /* 0x0000003328337223 */ /* 0x000fe2000001002f */
[----:B-----5:R-:W-:-:S05]  /*4cb0*/  HADD2.F32 R46, -RZ, R20.H0_H0 ;  /* 0x20000014ff2e7230 */ /* 0x020fca0000004100 */
        /* <DEDUP_REMOVED lines=12> */
.L_x_3671:
        /* <DEDUP_REMOVED lines=15> */
.L_x_3673:
[----:B------:R-:W-:Y:S05]  /*4e70*/  BSYNC B0 ;  /* 0x0000000000007941 */ /* 0x000fea0003800000 */
.L_x_3672:
        /* <DEDUP_REMOVED lines=26> */
.L_x_3674:
        /* <DEDUP_REMOVED lines=14> */
.L_x_3676:
[----:B------:R-:W-:Y:S05]  /*5100*/  BSYNC B0 ;  /* 0x0000000000007941 */ /* 0x000fea0003800000 */
.L_x_3675:
[----:B------:R-:W-:Y:S01]  /*5110*/  SHF.L.U32 R57, R57, 0x10, RZ ;  /* 0x0000001039397819 */ /* 0x000fe200000006ff */
[----:B------:R-:W-:Y:S01]  /*5120*/  IMAD.U32 R50, R50, 0x10000, RZ ;  /* 0x0001000032327824 */ /* 0x000fe200078e00ff */
[C---:B0-----:R-:W-:Y:S02]  /*5130*/  IADD3 R23, R2.reuse, 0x20, RZ ;  /* 0x0000002002177810 */ /* 0x041fe40007ffe0ff */
        /* <DEDUP_REMOVED lines=32> */
.L_x_3677:
        /* <DEDUP_REMOVED lines=14> */
.L_x_3679:
[----:B------:R-:W-:Y:S05]  /*5420*/  BSYNC B0 ;  /* 0x0000000000007941 */ /* 0x000fea0003800000 */
.L_x_3678:
[----:B------:R-:W-:Y:S01]  /*5430*/  FMUL.FTZ R0, R0, UR10 ;  /* 0x0000000a00007c20 */ /* 0x000fe20008410000 */
[----:B------:R-:W-:Y:S01]  /*5440*/  FMUL.FTZ R39, R39, UR10 ;  /* 0x0000000a27277c20 */ /* 0x000fe20008410000 */
[----:B------:R-:W-:Y:S02]  /*5450*/  SHF.L.U32 R38, R38, 0x10, RZ ;  /* 0x0000001026267819 */ /* 0x000fe400000006ff */
        /* <DEDUP_REMOVED lines=14> */
.L_x_3680:
        /* <DEDUP_REMOVED lines=14> */
.L_x_3682:
[----:B------:R-:W-:Y:S05]  /*5620*/  BSYNC B0 ;  /* 0x0000000000007941 */ /* 0x000fea0003800000 */
.L_x_3681:
[C---:B01----:R-:W-:Y:S01]  /*5630*/  VIADD R23, R2.reuse, 0x40 ;  /* 0x0000004002177836 */ /* 0x043fe20000000000 */
[C---:B------:R-:W-:Y:S01]  /*5640*/  IADD3 R51, R2.reuse, 0x50, RZ ;  /* 0x0000005002337810 */ /* 0x040fe20007ffe0ff */
        /* <DEDUP_REMOVED lines=39> */
.L_x_3683:
        /* <DEDUP_REMOVED lines=14> */
.L_x_3685:
[----:B------:R-:W-:Y:S05]  /*59a0*/  BSYNC B0 ;  /* 0x0000000000007941 */ /* 0x000fea0003800000 */
.L_x_3684:
        /* <DEDUP_REMOVED lines=17> */
.L_x_3686:
        /* <DEDUP_REMOVED lines=14> */
.L_x_3688:
[----:B------:R-:W-:Y:S05]  /*5ba0*/  BSYNC B0 ;  /* 0x0000000000007941 */ /* 0x000fea0003800000 */
.L_x_3687:
        /* <DEDUP_REMOVED lines=17> */
.L_x_3689:
        /* <DEDUP_REMOVED lines=14> */
.L_x_3691:
[----:B------:R-:W-:Y:S05]  /*5da0*/  BSYNC B0 ;  /* 0x0000000000007941 */ /* 0x000fea0003800000 */
.L_x_3690:
        /* <DEDUP_REMOVED lines=41> */
.L_x_3692:
        /* <DEDUP_REMOVED lines=14> */
.L_x_3694:
[----:B------:R-:W-:Y:S05]  /*6120*/  BSYNC B0 ;  /* 0x0000000000007941 */ /* 0x000fea0003800000 */
.L_x_3693:
        /* <DEDUP_REMOVED lines=17> */
.L_x_3695:
        /* <DEDUP_REMOVED lines=14> */
.L_x_3697:
[----:B------:R-:W-:Y:S05]  /*6320*/  BSYNC B0 ;  /* 0x0000000000007941 */ /* 0x000fea0003800000 */
.L_x_3696:
        /* <DEDUP_REMOVED lines=17> */
.L_x_3698:
        /* <DEDUP_REMOVED lines=14> */
.L_x_3700:
[----:B------:R-:W-:Y:S05]  /*6520*/  BSYNC B0 ;  /* 0x0000000000007941 */ /* 0x000fea0003800000 */
.L_x_3699:
        /* <DEDUP_REMOVED lines=41> */
.L_x_3701:
        /* <DEDUP_REMOVED lines=14> */
.L_x_3703:
[----:B------:R-:W-:Y:S05]  /*68a0*/  BSYNC B0 ;  /* 0x0000000000007941 */ /* 0x000fea0003800000 */
.L_x_3702:
        /* <DEDUP_REMOVED lines=17> */
.L_x_3704:
        /* <DEDUP_REMOVED lines=14> */
.L_x_3706:
[----:B------:R-:W-:Y:S05]  /*6aa0*/  BSYNC B0 ;  /* 0x0000000000007941 */ /* 0x000fea0003800000 */
.L_x_3705:
        /* <DEDUP_REMOVED lines=17> */
.L_x_3707:
        /* <DEDUP_REMOVED lines=14> */
.L_x_3709:
[----:B------:R-:W-:Y:S05]  /*6ca0*/  BSYNC B0 ;  /* 0x0000000000007941 */ /* 0x000fea0003800000 */
.L_x_3708:
        /* <DEDUP_REMOVED lines=39> */
.L_x_3710:
        /* <DEDUP_REMOVED lines=14> */
.L_x_3712:
[----:B------:R-:W-:Y:S05]  /*7000*/  BSYNC B0 ;  /* 0x0000000000007941 */ /* 0x000fea0003800000 */
.L_x_3711:
        /* <DEDUP_REMOVED lines=17> */
.L_x_3713:
        /* <DEDUP_REMOVED lines=14> */
.L_x_3715:
[----:B------:R-:W-:Y:S05]  /*7200*/  BSYNC B0 ;  /* 0x0000000000007941 */ /* 0x000fea0003800000 */
.L_x_3714:
        /* <DEDUP_REMOVED lines=17> */
.L_x_3716:
        /* <DEDUP_REMOVED lines=14> */
.L_x_3718:
[----:B------:R-:W-:Y:S05]  /*7400*/  BSYNC B0 ;  /* 0x0000000000007941 */ /* 0x000fea0003800000 */
.L_x_3717:
        /* <DEDUP_REMOVED lines=38> */
.L_x_3719:
        /* <DEDUP_REMOVED lines=14> */
.L_x_3721:
[----:B------:R-:W-:Y:S05]  /*7750*/  BSYNC B0 ;  /* 0x0000000000007941 */ /* 0x000fea0003800000 */
.L_x_3720:
        /* <DEDUP_REMOVED lines=17> */
.L_x_3722:
        /* <DEDUP_REMOVED lines=14> */
.L_x_3724:
[----:B------:R-:W-:Y:S05]  /*7950*/  BSYNC B0 ;  /* 0x0000000000007941 */ /* 0x000fea0003800000 */
.L_x_3723:
        /* <DEDUP_REMOVED lines=17> */
.L_x_3725:
        /* <DEDUP_REMOVED lines=14> */
.L_x_3727:
[----:B------:R-:W-:Y:S05]  /*7b50*/  BSYNC B0 ;  /* 0x0000000000007941 */ /* 0x000fea0003800000 */
.L_x_3726:
        /* <DEDUP_REMOVED lines=38> */
.L_x_3728:
        /* <DEDUP_REMOVED lines=14> */
.L_x_3730:
[----:B------:R-:W-:Y:S05]  /*7ea0*/  BSYNC B0 ;  /* 0x0000000000007941 */ /* 0x000fea0003800000 */
.L_x_3729:
        /* <DEDUP_REMOVED lines=17> */
.L_x_3731:
        /* <DEDUP_REMOVED lines=14> */
.L_x_3733:
[----:B------:R-:W-:Y:S05]  /*80a0*/  BSYNC B0 ;  /* 0x0000000000007941 */ /* 0x000fea0003800000 */
.L_x_3732:
        /* <DEDUP_REMOVED lines=17> */
.L_x_3734:
        /* <DEDUP_REMOVED lines=14> */
.L_x_3736:
[----:B------:R-:W-:Y:S05]  /*82a0*/  BSYNC B0 ;  /* 0x0000000000007941 */ /* 0x000fea0003800000 */
.L_x_3735:
        /* <DEDUP_REMOVED lines=82> */
.L_x_3737:
        /* <DEDUP_REMOVED lines=14> */
.L_x_3739:
[----:B------:R-:W-:Y:S05]  /*88b0*/  BSYNC B0 ;  /* 0x0000000000007941 */ /* 0x000fea0003800000 */
.L_x_3738:
        /* <DEDUP_REMOVED lines=17> */
.L_x_3740:
        /* <DEDUP_REMOVED lines=14> */
.L_x_3742:
[----:B------:R-:W-:Y:S05]  /*8ab0*/  BSYNC B0 ;  /* 0x0000000000007941 */ /* 0x000fea0003800000 */
.L_x_3741:
        /* <DEDUP_REMOVED lines=14> */
.L_x_3743:
        /* <DEDUP_REMOVED lines=14> */
.L_x_3745:
[----:B------:R-:W-:Y:S05]  /*8c80*/  BSYNC B0 ;  /* 0x0000000000007941 */ /* 0x000fea0003800000 */
.L_x_3744:
        /* <DEDUP_REMOVED lines=13> */
.L_x_3746:
        /* <DEDUP_REMOVED lines=14> */
.L_x_3748:
[----:B------:R-:W-:Y:S05]  /*8e40*/  BSYNC B0 ;  /* 0x0000000000007941 */ /* 0x000fea0003800000 */
.L_x_3747:
        /* <DEDUP_REMOVED lines=12> */
.L_x_3749:
        /* <DEDUP_REMOVED lines=14> */
.L_x_3751:
[----:B------:R-:W-:Y:S05]  /*8ff0*/  BSYNC B0 ;  /* 0x0000000000007941 */ /* 0x000fea0003800000 */
.L_x_3750:
        /* <DEDUP_REMOVED lines=59> */
.L_x_3752:
        /* <DEDUP_REMOVED lines=14> */
.L_x_3754:
[----:B------:R-:W-:Y:S05]  /*9490*/  BSYNC B0 ;  /* 0x0000000000007941 */ /* 0x000fea0003800000 */
.L_x_3753:
        /* <DEDUP_REMOVED lines=11> */
.L_x_3755:
        /* <DEDUP_REMOVED lines=14> */
.L_x_3757:
[----:B------:R-:W-:Y:S05]  /*9630*/  BSYNC B0 ;  /* 0x0000000000007941 */ /* 0x000fea0003800000 */
.L_x_3756:
        /* <DEDUP_REMOVED lines=11> */
.L_x_3758:
        /* <DEDUP_REMOVED lines=14> */
.L_x_3760:
[----:B------:R-:W-:Y:S05]  /*97d0*/  BSYNC B0 ;  /* 0x0000000000007941 */ /* 0x000fea0003800000 */
.L_x_3759:
        /* <DEDUP_REMOVED lines=11> */
.L_x_3761:
        /* <DEDUP_REMOVED lines=14> */
.L_x_3763:
[----:B------:R-:W-:Y:S05]  /*9970*/  BSYNC B0 ;  /* 0x0000000000007941 */ /* 0x000fea0003800000 */
.L_x_3762:
        /* <DEDUP_REMOVED lines=11> */
.L_x_3764:
        /* <DEDUP_REMOVED lines=13> */
.L_x_3766:
[----:B------:R-:W-:Y:S05]  /*9b00*/  BSYNC B0 ;  /* 0x0000000000007941 */ /* 0x000fea0003800000 */
.L_x_3765:
[----:B------:R-:W-:Y:S01]  /*9b10*/  ULDC UR5, c[0x0][0x10] ;  /* 0x0000040000057ab9 */ /* 0x000fe20000000800 */
[----:B------:R-:W-:Y:S02]  /*9b20*/  UIADD3 UR4, UR4, 0x1, URZ ;  /* 0x0000000104047890 */ /* 0x000fe4000fffe03f */
[----:B------:R-:W-:-:S04]  /*9b30*/  UIADD3 UR9, UR5, UR9, URZ ;  /* 0x0000000905097290 */ /* 0x000fc8000fffe03f */
[----:B------:R-:W-:-:S06]  /*9b40*/  UISETP.GE.AND UP0, UPT, UR9, UR8, UPT ;  /* 0x000000080900728c */ /* 0x000fcc000bf06270 */
[----:B------:R-:W-:-:S13]  /*9b50*/  PLOP3.LUT P1, PT, PT, PT, UP0, 0x80, 0x0 ;  /* 0x000000000000781c */ /* 0x000fda0003f2f008 */
[----:B------:R-:W-:Y:S05]  /*9b60*/  @!P1 BRA `(.L_x_3767) ;  /* 0xffffff6400b89947 */ /* 0x000fea000383ffff */
[----:B------:R-:W-:Y:S05]  /*9b70*/  EXIT ;  /* 0x000000000000794d */ /* 0x000fea0003800000 */
.L_x_3768:
        /* <DEDUP_REMOVED lines=16> */
.L_x_5161:


//--------------------- .text._Z35group_norm_nhwc_fwd_one_pass_kernelI11Fp16IOFp32WLi64ELi96ELi768EEv26Group_norm_nhwc_fwd_params --------------------------
	.section	.text._Z35group_norm_nhwc_fwd_one_pass_kernelI11Fp16IOFp32WLi64ELi96ELi768EEv26Group_norm_nhwc_fwd_params,"ax",@progbits
	.align	128
        .global         _Z35group_norm_nhwc_fwd_one_pass_kernelI11Fp16IOFp32WLi64ELi96ELi768EEv26Group_norm_nhwc_fwd_params
        .type           _Z35group_norm_nhwc_fwd_one_pass_kernelI11Fp16IOFp32WLi64ELi96ELi768EEv26Group_norm_nhwc_fwd_params,@function
        .size           _Z35group_norm_nhwc_fwd_one_pass_kernelI11Fp16IOFp32WLi64ELi96ELi768EEv26Group_norm_nhwc_fwd_params,(.L_x_5162 - _Z35group_norm_nhwc_fwd_one_pass_kernelI11Fp16IOFp32WLi64ELi96ELi768EEv26Group_norm_nhwc_fwd_params)
        .other          _Z35group_norm_nhwc_fwd_one_pass_kernelI11Fp16IOFp32WLi64ELi96ELi768EEv26Group_norm_nhwc_fwd_params,@"STO_CUDA_ENTRY STV_DEFAULT"
_Z35group_norm_nhwc_fwd_one_pass_kernelI11Fp16IOFp32WLi64ELi96ELi768EEv26Group_norm_nhwc_fwd_params:
.text._Z35group_norm_nhwc_fwd_one_pass_kernelI11Fp16IOFp32WLi64ELi96ELi768EEv26Group_norm_nhwc_fwd_params:
        /* <DEDUP_REMOVED lines=34> */
.L_x_3790:
[----:B0-----:R-:W0:Y:S01]  /*0220*/  LDC R13, c[0x0][0x288] ;  /* 0x0000a200ff0d7b82 */ /* 0x001e220000000800 */
[----:B------:R-:W-:Y:S01]  /*0230*/  ULDC.64 UR14, c[0x0][0x278] ;  /* 0x00009e00000e7ab9 */ /* 0x000fe20000000a00 */
[----:B------:R-:W-:Y:S01]  /*0240*/  SHF.R.S32.HI R25, RZ, 0x1f, R21 ;  /* 0x0000001fff197819 */ /* 0x000fe20000011415 */
[----:B------:R-:W-:Y:S01]  /*0250*/  ULDC.64 UR12, c[0x0][0x280] ;  /* 0x0000a000000c7ab9 */ /* 0x000fe20000000a00 */
[----:B-1----:R-:W-:Y:S02]  /*0260*/  SHF.R.S32.HI R19, RZ, 0x1f, R22 ;  /* 0x0000001fff137819 */ /* 0x002fe40000011416 */
[----:B0-----:R-:W-:-:S04]  /*0270*/  IABS R9, R13 ;  /* 0x0000000d00097213 */ /* 0x001fc80000000000 */
[----:B------:R-:W0:Y:S08]  /*0280*/  I2F.RP R8, R9 ;  /* 0x0000000900087306 */ /* 0x000e300000209400 */
[----:B0-----:R-:W0:Y:S02]  /*0290*/  MUFU.RCP R8, R8 ;  /* 0x0000000800087308 */ /* 0x001e240000001000 */
[----:B0-----:R-:W-:-:S06]  /*02a0*/  IADD3 R4, R8, 0xffffffe, RZ ;  /* 0x0ffffffe08047810 */ /* 0x001fcc0007ffe0ff */
[----:B------:R0:W1:Y:S02]  /*02b0*/  F2I.FTZ.U32.TRUNC.NTZ R5, R4 ;  /* 0x0000000400057305 */ /* 0x000064000021f000 */
[----:B0-----:R-:W-:Y:S02]  /*02c0*/  MOV R4, RZ ;  /* 0x000000ff00047202 */ /* 0x001fe40000000f00 */
[----:B-12---:R-:W-:-:S05]  /*02d0*/  IADD3 R10, RZ, -R5, RZ ;  /* 0x80000005ff0a7210 */ /* 0x006fca0007ffe0ff */
[----:B------:R-:W-:Y:S01]  /*02e0*/  IMAD R11, R10, R9, RZ ;  /* 0x000000090a0b7224 */ /* 0x000fe200078e02ff */
[----:B------:R-:W-:-:S03]  /*02f0*/  IABS R10, R26 ;  /* 0x0000001a000a7213 */ /* 0x000fc60000000000 */
[----:B------:R-:W-:Y:S01]  /*0300*/  IMAD.HI.U32 R5, R5, R11, R4 ;  /* 0x0000000b05057227 */ /* 0x000fe200078e0004 */
[----:B------:R-:W-:-:S04]  /*0310*/  LOP3.LUT R4, R26, R13, RZ, 0x3c, !PT ;  /* 0x0000000d1a047212 */ /* 0x000fc800078e3cff */
[----:B------:R-:W-:Y:S01]  /*0320*/  ISETP.GE.AND P3, PT, R4, RZ, PT ;  /* 0x000000ff0400720c */ /* 0x000fe20003f66270 */
[----:B------:R-:W-:-:S05]  /*0330*/  IMAD.HI.U32 R5, R5, R10, RZ ;  /* 0x0000000a05057227 */ /* 0x000fca00078e00ff */
[----:B------:R-:W-:-:S05]  /*0340*/  IADD3 R8, -R5, RZ, RZ ;  /* 0x000000ff05087210 */ /* 0x000fca0007ffe1ff */
[C---:B------:R-:W-:Y:S02]  /*0350*/  IMAD R8, R9.reuse, R8, R10 ;  /* 0x0000000809087224 */ /* 0x040fe400078e020a */
[----:B------:R-:W0:Y:S03]  /*0360*/  @P0 LDC.64 R10, c[0x0][0x220] ;  /* 0x00008800ff0a0b82 */ /* 0x000e260000000a00 */
        /* <DEDUP_REMOVED lines=9> */
[----:B------:R-:W-:Y:S02]  /*0400*/  ISETP.GE.U32.AND P2, PT, R21, UR14, PT ;  /* 0x0000000e15007c0c */ /* 0x000fe4000bf46070 */
[----:B------:R-:W-:-:S02]  /*0410*/  IADD3 R9, -R5, RZ, RZ ;  /* 0x000000ff05097210 */ /* 0x000fc40007ffe1ff */
[----:B------:R-:W-:Y:S02]  /*0420*/  ISETP.GE.AND.EX P2, PT, R25, UR15, PT, P2 ;  /* 0x0000000f19007c0c */ /* 0x000fe4000bf46320 */
[----:B------:R-:W-:Y:S01]  /*0430*/  ISETP.GE.AND.EX P1, PT, R19, UR15, PT, P1 ;  /* 0x0000000f13007c0c */ /* 0x000fe2000bf26310 */
[----:B------:R-:W-:Y:S01]  /*0440*/  IMAD R4, R13, R9, R26 ;  /* 0x000000090d047224 */ /* 0x000fe200078e021a */
[----:B------:R-:W-:Y:S01]  /*0450*/  ISETP.GT.U32.OR P2, PT, R0, 0x2ff, P2 ;  /* 0x000002ff0000780c */ /* 0x000fe20001744470 */
[----:B------:R-:W1:Y:S01]  /*0460*/  @P0 LDC.64 R12, c[0x0][0x270] ;  /* 0x00009c00ff0c0b82 */ /* 0x000e620000000a00 */
[----:B------:R-:W-:Y:S01]  /*0470*/  SHF.R.S32.HI R8, RZ, 0x1f, R5 ;  /* 0x0000001fff087819 */ /* 0x000fe20000011405 */
[----:B------:R-:W-:Y:S01]  /*0480*/  IMAD R4, R4, 0x60, RZ ;  /* 0x0000006004047824 */ /* 0x000fe200078e02ff */
[----:B------:R-:W-:Y:S02]  /*0490*/  ISETP.GT.U32.OR P1, PT, R0, 0x2ff, P1 ;  /* 0x000002ff0000780c */ /* 0x000fe40000f24470 */
[----:B------:R-:W-:Y:S01]  /*04a0*/  SHF.R.S32.HI R9, RZ, 0x1f, R27 ;  /* 0x0000001fff097819 */ /* 0x000fe2000001141b */
[----:B------:R-:W-:Y:S01]  /*04b0*/  IMAD R8, R8, UR12, RZ ;  /* 0x0000000c08087c24 */ /* 0x000fe2000f8e02ff */
[----:B------:R-:W-:-:S03]  /*04c0*/  IADD3 R32, P3, R27, R4, RZ ;  /* 0x000000041b207210 */ /* 0x000fc60007f7e0ff */
[C---:B------:R-:W-:Y:S01]  /*04d0*/  IMAD R35, R5.reuse, UR13, R8 ;  /* 0x0000000d05237c24 */ /* 0x040fe2000f8e0208 */
[----:B------:R-:W-:Y:S02]  /*04e0*/  LEA.HI.X.SX32 R33, R4, R9, 0x1, P3 ;  /* 0x0000000904217211 */ /* 0x000fe400018f0eff */
[----:B------:R-:W2:Y:S01]  /*04f0*/  @!P2 LDC.64 R8, c[0x0][0x270] ;  /* 0x00009c00ff08ab82 */ /* 0x000ea20000000a00 */
[----:B------:R-:W-:Y:S01]  /*0500*/  ISETP.GE.U32.AND P3, PT, R20, UR14, PT ;  /* 0x0000000e14007c0c */ /* 0x000fe2000bf66070 */
[----:B------:R-:W-:Y:S01]  /*0510*/  IMAD.WIDE.U32 R32, R5, UR12, R32 ;  /* 0x0000000c05207c25 */ /* 0x000fe2000f8e0020 */
[----:B------:R-:W-:-:S05]  /*0520*/  SHF.R.S32.HI R5, RZ, 0x1f, R20 ;  /* 0x0000001fff057819 */ /* 0x000fca0000011414 */
[----:B------:R-:W3:Y:S01]  /*0530*/  @!P1 LDC.64 R16, c[0x0][0x270] ;  /* 0x00009c00ff109b82 */ /* 0x000ee20000000a00 */
[----:B------:R-:W-:Y:S01]  /*0540*/  ISETP.GE.AND.EX P3, PT, R5, UR15, PT, P3 ;  /* 0x0000000f05007c0c */ /* 0x000fe2000bf66330 */
[----:B-1----:R-:W-:Y:S01]  /*0550*/  @P0 IMAD R14, R3, R12, RZ ;  /* 0x0000000c030e0224 */ /* 0x002fe200078e02ff */
[----:B------:R-:W-:Y:S02]  /*0560*/  IADD3 R35, R33, R35, RZ ;  /* 0x0000002321237210 */ /* 0x000fe40007ffe0ff */
[-C--:B------:R-:W-:Y:S01]  /*0570*/  @P0 MOV R34, R32.reuse ;  /* 0x0000002000220202 */ /* 0x080fe20000000f00 */
[C---:B------:R-:W-:Y:S01]  /*0580*/  @P0 IMAD R29, R23.reuse, R13, R14 ;  /* 0x0000000d171d0224 */ /* 0x040fe200078e020e */
[----:B------:R-:W-:Y:S01]  /*0590*/  ISETP.GT.U32.OR P3, PT, R0, 0x2ff, P3 ;  /* 0x000002ff0000780c */ /* 0x000fe20001f64470 */
[----:B------:R-:W1:Y:S01]  /*05a0*/  @!P1 LDC.64 R14, c[0x0][0x220] ;  /* 0x00008800ff0e9b82 */ /* 0x000e620000000a00 */
[----:B------:R-:W-:Y:S01]  /*05b0*/  @!P1 MOV R24, R32 ;  /* 0x0000002000189202 */ /* 0x000fe20000000f00 */
[----:B------:R-:W-:-:S05]  /*05c0*/  @P0 IMAD.WIDE.U32 R12, R23, R12, R34 ;  /* 0x0000000c170c0225 */ /* 0x000fca00078e0022 */
[----:B------:R-:W-:Y:S01]  /*05d0*/  @P0 IADD3 R13, R13, R29, RZ ;  /* 0x0000001d0d0d0210 */ /* 0x000fe20007ffe0ff */
[----:B--2---:R-:W-:Y:S01]  /*05e0*/  @!P2 IMAD R18, R25, R8, RZ ;  /* 0x000000081912a224 */ /* 0x004fe200078e02ff */
[C---:B0-----:R-:W-:Y:S02]  /*05f0*/  @P0 LEA R30, P4, R12.reuse, R10, 0x1 ;  /* 0x0000000a0c1e0211 */ /* 0x041fe400078808ff */
[----:B------:R-:W-:Y:S02]  /*0600*/  CS2R R28, SRZ ;  /* 0x00000000001c7805 */ /* 0x000fe4000001ff00 */
[----:B------:R-:W-:Y:S02]  /*0610*/  @!P1 MOV R25, R35 ;  /* 0x0000002300199202 */ /* 0x000fe40000000f00 */
[----:B------:R-:W-:Y:S02]  /*0620*/  @P0 LEA.HI.X R31, R12, R11, R13, 0x1, P4 ;  /* 0x0000000b0c1f0211 */ /* 0x000fe400020f0c0d */
[----:B------:R-:W0:Y:S01]  /*0630*/  @!P2 LDC.64 R10, c[0x0][0x220] ;  /* 0x00008800ff0aab82 */ /* 0x000e220000000a00 */
[----:B---3--:R-:W-:-:S02]  /*0640*/  @!P1 IMAD R19, R19, R16, RZ ;  /* 0x0000001013139224 */ /* 0x008fc400078e02ff */
[C---:B------:R-:W-:Y:S01]  /*0650*/  @!P1 IMAD.WIDE.U32 R24, R22.reuse, R16, R24 ;  /* 0x0000001016189225 */ /* 0x040fe200078e0018 */
[----:B------:R2:W3:Y:S03]  /*0660*/  @P0 LDG.E R28, desc[UR8][R30.64] ;  /* 0x000000081e1c0981 */ /* 0x0004e6000c1e1900 */
[----:B------:R-:W-:Y:S01]  /*0670*/  @!P1 IMAD R19, R22, R17, R19 ;  /* 0x0000001116139224 */ /* 0x000fe200078e0213 */
[----:B------:R-:W4:Y:S01]  /*0680*/  @!P3 LDC.64 R12, c[0x0][0x270] ;  /* 0x00009c00ff0cbb82 */ /* 0x000f220000000a00 */
[----:B------:R-:W-:Y:S01]  /*0690*/  @!P2 IMAD R9, R21, R9, R18 ;  /* 0x000000091509a224 */ /* 0x000fe200078e0212 */
[----:B------:R-:W-:Y:S02]  /*06a0*/  @!P2 MOV R18, R32 ;  /* 0x000000200012a202 */ /* 0x000fe40000000f00 */
[----:B------:R-:W-:Y:S02]  /*06b0*/  @!P1 IADD3 R25, R25, R19, RZ ;  /* 0x0000001319199210 */ /* 0x000fe40007ffe0ff */
[----:B------:R-:W-:-:S02]  /*06c0*/  @!P2 MOV R19, R35 ;  /* 0x000000230013a202 */ /* 0x000fc40000000f00 */
[----:B------:R-:W5:Y:S01]  /*06d0*/  @!P3 LDC.64 R16, c[0x0][0x220] ;  /* 0x00008800ff10bb82 */ /* 0x000f620000000a00 */
[----:B-1----:R-:W-:Y:S01]  /*06e0*/  @!P1 LEA R14, P4, R24, R14, 0x1 ;  /* 0x0000000e180e9211 */ /* 0x002fe200078808ff */
[----:B------:R-:W-:-:S03]  /*06f0*/  @!P2 IMAD.WIDE.U32 R18, R21, R8, R18 ;  /* 0x000000081512a225 */ /* 0x000fc600078e0012 */
[----:B------:R-:W-:Y:S02]  /*0700*/  @!P1 LEA.HI.X R15, R24, R15, R25, 0x1, P4 ;  /* 0x0000000f180f9211 */ /* 0x000fe400020f0c19 */
[----:B------:R-:W-:Y:S02]  /*0710*/  @!P2 IADD3 R9, R19, R9, RZ ;  /* 0x000000091309a210 */ /* 0x000fe40007ffe0ff */
[C---:B0-----:R-:W-:Y:S02]  /*0720*/  @!P2 LEA R10, P4, R18.reuse, R10, 0x1 ;  /* 0x0000000a120aa211 */ /* 0x041fe400078808ff */
[----:B--2---:R-:W-:Y:S01]  /*0730*/  CS2R R30, SRZ ;  /* 0x00000000001e7805 */ /* 0x004fe2000001ff00 */
[----:B------:R-:W2:Y:S01]  /*0740*/  @!P1 LDG.E R29, desc[UR8][R14.64] ;  /* 0x000000080e1d9981 */ /* 0x000ea2000c1e1900 */
[----:B----4-:R-:W-:Y:S01]  /*0750*/  @!P3 IMAD R8, R5, R12, RZ ;  /* 0x0000000c0508b224 */ /* 0x010fe200078e02ff */
[----:B------:R-:W-:Y:S02]  /*0760*/  @!P2 LEA.HI.X R11, R18, R11, R9, 0x1, P4 ;  /* 0x0000000b120ba211 */ /* 0x000fe400020f0c09 */
[----:B------:R-:W-:Y:S01]  /*0770*/  @!P3 MOV R9, R35 ;  /* 0x000000230009b202 */ /* 0x000fe20000000f00 */
[C---:B------:R-:W-:Y:S01]  /*0780*/  @!P3 IMAD R13, R20.reuse, R13, R8 ;  /* 0x0000000d140db224 */ /* 0x040fe200078e0208 */
[----:B------:R-:W-:Y:S01]  /*0790*/  @!P3 MOV R8, R32 ;  /* 0x000000200008b202 */ /* 0x000fe20000000f00 */
[----:B------:R0:W4:Y:S04]  /*07a0*/  @!P2 LDG.E R30, desc[UR8][R10.64] ;  /* 0x000000080a1ea981 */ /* 0x000128000c1e1900 */
[----:B------:R-:W-:-:S05]  /*07b0*/  @!P3 IMAD.WIDE.U32 R8, R20, R12, R8 ;  /* 0x0000000c1408b225 */ /* 0x000fca00078e0008 */
[----:B------:R-:W-:Y:S02]  /*07c0*/  @!P3 IADD3 R9, R9, R13, RZ ;  /* 0x0000000d0909b210 */ /* 0x000fe40007ffe0ff */
[----:B-----5:R-:W-:-:S04]  /*07d0*/  @!P3 LEA R16, P1, R8, R16, 0x1 ;  /* 0x000000100810b211 */ /* 0x020fc800078208ff */
[----:B------:R-:W-:-:S05]  /*07e0*/  @!P3 LEA.HI.X R17, R8, R17, R9, 0x1, P1 ;  /* 0x000000110811b211 */ /* 0x000fca00008f0c09 */
[----:B------:R-:W5:Y:S01]  /*07f0*/  @!P3 LDG.E R31, desc[UR8][R16.64] ;  /* 0x00000008101fb981 */ /* 0x000f62000c1e1900 */
[C---:B------:R-:W-:Y:S02]  /*0800*/  ISETP.GT.AND P1, PT, R2.reuse, 0x1e, PT ;  /* 0x0000001e0200780c */ /* 0x040fe40003f24270 */
[----:B------:R-:W-:Y:S02]  /*0810*/  ISETP.NE.AND P3, PT, R2, RZ, PT ;  /* 0x000000ff0200720c */ /* 0x000fe40003f65270 */
[----:B------:R-:W-:Y:S01]  /*0820*/  ISETP.NE.AND P2, PT, R0, RZ, PT ;  /* 0x000000ff0000720c */ /* 0x000fe20003f45270 */
[----:B------:R-:W-:Y:S01]  /*0830*/  BSSY B0, `(.L_x_3769) ;  /* 0x0000077000007945 */ /* 0x000fe20003800000 */
[--C-:B---3--:R-:W-:Y:S02]  /*0840*/  HADD2.F32 R12, -RZ, R28.reuse.H1_H1 ;  /* 0x3000001cff0c7230 */ /* 0x108fe40000004100 */
[----:B------:R-:W-:-:S03]  /*0850*/  HADD2.F32 R9, -RZ, R28.H0_H0 ;  /* 0x2000001cff097230 */ /* 0x000fc60000004100 */
[----:B0-----:R-:W-:Y:S02]  /*0860*/  FMUL.FTZ R10, R12, R12 ;  /* 0x0000000c0c0a7220 */ /* 0x001fe40000410000 */
[C---:B------:R-:W-:Y:S02]  /*0870*/  FADD.FTZ R12, R9.reuse, R12 ;  /* 0x0000000c090c7221 */ /* 0x040fe40000010000 */
[----:B------:R-:W-:Y:S02]  /*0880*/  FFMA.FTZ R10, R9, R9, R10 ;  /* 0x00000009090a7223 */ /* 0x000fe4000001000a */
[----:B------:R-:W-:Y:S02]  /*0890*/  FADD.FTZ R9, RZ, R12 ;  /* 0x0000000cff097221 */ /* 0x000fe40000010000 */
[----:B------:R-:W-:Y:S01]  /*08a0*/  FADD.FTZ R10, RZ, R10 ;  /* 0x0000000aff0a7221 */ /* 0x000fe20000010000 */
[--C-:B--2---:R-:W-:Y:S02]  /*08b0*/  HADD2.F32 R8, -RZ, R29.reuse.H1_H1 ;  /* 0x3000001dff087230 */ /* 0x104fe40000004100 */
[----:B------:R-:W-:-:S03]  /*08c0*/  HADD2.F32 R13, -RZ, R29.H0_H0 ;  /* 0x2000001dff0d7230 */ /* 0x000fc60000004100 */
[----:B------:R-:W-:Y:S02]  /*08d0*/  FMUL.FTZ R14, R8, R8 ;  /* 0x00000008080e7220 */ /* 0x000fe40000410000 */
[C---:B------:R-:W-:Y:S01]  /*08e0*/  FADD.FTZ R8, R13.reuse, R8 ;  /* 0x000000080d087221 */ /* 0x040fe20000010000 */
[--C-:B----4-:R-:W-:Y:S02]  /*08f0*/  HADD2.F32 R18, -RZ, R30.reuse.H1_H1 ;  /* 0x3000001eff127230 */ /* 0x110fe40000004100 */
[----:B------:R-:W-:Y:S01]  /*0900*/  FFMA.FTZ R13, R13, R13, R14 ;  /* 0x0000000d0d0d7223 */ /* 0x000fe2000001000e */
[----:B------:R-:W-:Y:S02]  /*0910*/  HADD2.F32 R15, -RZ, R30.H0_H0 ;  /* 0x2000001eff0f7230 */ /* 0x000fe40000004100 */
[----:B------:R-:W-:Y:S01]  /*0920*/  FADD.FTZ R8, R9, R8 ;  /* 0x0000000809087221 */ /* 0x000fe20000010000 */
[----:B------:R-:W-:Y:S02]  /*0930*/  FMUL.FTZ R14, R18, R18 ;  /* 0x00000012120e7220 */ /* 0x000fe40000410000 */
[C---:B------:R-:W-:Y:S01]  /*0940*/  FADD.FTZ R11, R15.reuse, R18 ;  /* 0x000000120f0b7221 */ /* 0x040fe20000010000 */
[----:B------:R-:W-:Y:S01]  /*0950*/  FADD.FTZ R10, R10, R13 ;  /* 0x0000000d0a0a7221 */ /* 0x000fe20000010000 */
[----:B------:R-:W-:-:S02]  /*0960*/  FFMA.FTZ R15, R15, R15, R14 ;  /* 0x0000000f0f0f7223 */ /* 0x000fc4000001000e */
[----:B------:R-:W-:Y:S01]  /*0970*/  FADD.FTZ R8, R8, R11 ;  /* 0x0000000b08087221 */ /* 0x000fe20000010000 */
[--C-:B-----5:R-:W-:Y:S02]  /*0980*/  HADD2.F32 R12, -RZ, R31.reuse.H1_H1 ;  /* 0x3000001fff0c7230 */ /* 0x120fe40000004100 */
[----:B------:R-:W-:-:S03]  /*0990*/  HADD2.F32 R9, -RZ, R31.H0_H0 ;  /* 0x2000001fff097230 */ /* 0x000fc60000004100 */
[----:B------:R-:W-:Y:S01]  /*09a0*/  FMUL.FTZ R14, R12, R12 ;  /* 0x0000000c0c0e7220 */ /* 0x000fe20000410000 */
[----:B------:R-:W-:Y:S01]  /*09b0*/  FADD.FTZ R10, R10, R15 ;  /* 0x0000000f0a0a7221 */ /* 0x000fe20000010000 */
[C---:B------:R-:W-:Y:S02]  /*09c0*/  FADD.FTZ R11, R9.reuse, R12 ;  /* 0x0000000c090b7221 */ /* 0x040fe40000010000 */
[----:B------:R-:W-:Y:S02]  /*09d0*/  FFMA.FTZ R9, R9, R9, R14 ;  /* 0x0000000909097223 */ /* 0x000fe4000001000e */
        /* <DEDUP_REMOVED lines=92> */
.L_x_3770:
[----:B------:R-:W-:Y:S05]  /*0fa0*/  BSYNC B0 ;  /* 0x0000000000007941 */ /* 0x000fea0003800000 */
.L_x_3769:
[----:B------:R-:W1:Y:S02]  /*0fb0*/  LDC R17, c[0x0][0xc] ;  /* 0x00000300ff117b82 */ /* 0x000e640000000800 */
        /* <DEDUP_REMOVED lines=12> */
[----:B--2---:R-:W-:-:S04]  /*1080*/  IMAD R15, R15, UR7, R14 ;  /* 0x000000070f0f7c24 */ /* 0x004fc8000f8e020e */
[----:B---3--:R-:W-:Y:S01]  /*1090*/  IMAD.WIDE R10, R13, 0x4, R10 ;  /* 0x000000040d0a7825 */ /* 0x008fe200078e020a */
[----:B------:R-:W-:Y:S02]  /*10a0*/  IADD3 R13, R12, R14, RZ ;  /* 0x0000000e0c0d7210 */ /* 0x000fe40007ffe0ff */
[----:B------:R-:W-:-:S03]  /*10b0*/  MOV R12, 0xffffffff ;  /* 0xffffffff000c7802 */ /* 0x000fc60000000f00 */
[----:B----4-:R-:W-:Y:S01]  /*10c0*/  IMAD.WIDE.U32 R8, R13, 0x4, R8 ;  /* 0x000000040d087825 */ /* 0x010fe200078e0008 */
[----:B------:R-:W-:-:S03]  /*10d0*/  SEL R13, R17, RZ, !P1 ;  /* 0x000000ff110d7207 */ /* 0x000fc60004800000 */
[----:B------:R-:W-:Y:S01]  /*10e0*/  IMAD.WIDE.U32 R10, R15, 0x8, R10 ;  /* 0x000000080f0a7825 */ /* 0x000fe200078e000a */
[----:B------:R-:W-:Y:S02]  /*10f0*/  SEL R15, R12, 0x1, P1 ;  /* 0x000000010c0f7807 */ /* 0x000fe40000800000 */
[----:B------:R-:W-:Y:S02]  /*1100*/  ISETP.NE.AND P1, PT, R13, -0x1, PT ;  /* 0xffffffff0d00780c */ /* 0x000fe40003f25270 */
[----:B------:R1:W-:Y:S01]  /*1110*/  STG.E.64 desc[UR8][R10.64], R24 ;  /* 0x000000180a007986 */ /* 0x0003e2000c101b08 */
[----:B------:R-:W-:Y:S06]  /*1120*/  MEMBAR.ALL.GPU ;  /* 0x0000000000007992 */ /* 0x000fec000000a000 */
[----:B------:R-:W-:-:S00]  /*1130*/  ERRBAR ;  /* 0x00000000000079ab */ /* 0x000fc00000000000 */
[----:B------:R-:W-:Y:S06]  /*1140*/  CGAERRBAR ;  /* 0x00000000000075ab */ /* 0x000fec0000000000 */
[----:B------:R1:W-:Y:S01]  /*1150*/  REDG.E.ADD.S32.STRONG.GPU desc[UR8][R8.64], R15 ;  /* 0x0000000f0800798e */ /* 0x0003e2000c10e388 */
[----:B------:R-:W-:Y:S05]  /*1160*/  @!P1 BRA `(.L_x_3772) ;  /* 0x0000000000149947 */ /* 0x000fea0003800000 */
.L_x_3773:
[----:B-1----:R-:W2:Y:S04]  /*1170*/  LDG.E.STRONG.GPU R10, desc[UR8][R8.64] ;  /* 0x00000008080a7981 */ /* 0x002ea8000c1ef900 */
[----:B--2---:R-:W-:Y:S01]  /*1180*/  CCTL.IVALL ;  /* 0x00000000ff00798f */ /* 0x004fe20002000000 */
[----:B------:R-:W-:Y:S05]  /*1190*/  YIELD ;  /* 0x0000000000007946 */ /* 0x000fea0003800000 */
[----:B------:R-:W-:-:S13]  /*11a0*/  ISETP.NE.AND P1, PT, R10, R13, PT ;  /* 0x0000000d0a00720c */ /* 0x000fda0003f25270 */
[----:B------:R-:W-:Y:S05]  /*11b0*/  @P1 BRA `(.L_x_3773) ;  /* 0xfffffffc00ec1947 */ /* 0x000fea000383ffff */
.L_x_3772:
        /* <DEDUP_REMOVED lines=11> */
.L_x_3775:
        /* <DEDUP_REMOVED lines=25> */
[----:B------:R-:W-:-:S03]  /*1400*/  @!P5 IMAD R36, R36, R17, RZ ;  /* 0x000000112424d224 */ /* 0x000fc600078e02ff */
[----:B------:R-:W2:Y:S02]  /*1410*/  @!P3 LDC.64 R12, c[0x0][0x248] ;  /* 0x00009200ff0cbb82 */ /* 0x000ea40000000a00 */
[----:B------:R-:W-:-:S05]  /*1420*/  @!P5 SHF.L.U32 R19, R36, 0x1, RZ ;  /* 0x000000012413d819 */ /* 0x000fca00000006ff */
[----:B-1----:R-:W-:-:S04]  /*1430*/  @!P5 IMAD.WIDE R10, R19, 0x4, R10 ;  /* 0x00000004130ad825 */ /* 0x002fc800078e020a */
[----:B------:R-:W-:Y:S01]  /*1440*/  @!P5 IMAD.WIDE.U32 R10, R15, 0x8, R10 ;  /* 0x000000080f0ad825 */ /* 0x000fe200078e000a */
[----:B------:R-:W-:-:S05]  /*1450*/  @!P3 LOP3.LUT R15, R6, 0x1, RZ, 0xc0, !PT ;  /* 0x00000001060fb812 */ /* 0x000fca00078ec0ff */
[----:B------:R-:W-:Y:S01]  /*1460*/  @!P3 IMAD R14, R15, R14, RZ ;  /* 0x0000000e0f0eb224 */ /* 0x000fe200078e02ff */
[----:B------:R-:W-:Y:S01]  /*1470*/  IADD3 R15, R16, 0x3, RZ ;  /* 0x00000003100f7810 */ /* 0x000fe20007ffe0ff */
[----:B------:R-:W3:Y:S02]  /*1480*/  @!P5 LDG.E.64 R10, desc[UR8][R10.64] ;  /* 0x000000080a0ad981 */ /* 0x000ee4000c1e1b00 */
[----:B------:R-:W-:Y:S01]  /*1490*/  @!P3 IMAD R14, R14, R17, RZ ;  /* 0x000000110e0eb224 */ /* 0x000fe200078e02ff */
[----:B------:R-:W-:-:S04]  /*14a0*/  ISETP.EQ.OR P1, PT, R15, UR7, P2 ;  /* 0x000000070f007c0c */ /* 0x000fc80009722670 */
[----:B------:R-:W-:-:S05]  /*14b0*/  @!P3 SHF.L.U32 R19, R14, 0x1, RZ ;  /* 0x000000010e13b819 */ /* 0x000fca00000006ff */
[----:B--2---:R-:W-:-:S04]  /*14c0*/  @!P3 IMAD.WIDE R12, R19, 0x4, R12 ;  /* 0x00000004130cb825 */ /* 0x004fc800078e020c */
        /* <DEDUP_REMOVED lines=12> */
[----:B------:R-:W2:Y:S04]  /*1590*/  @!P3 LDG.E.64 R12, desc[UR8][R36.64] ;  /* 0x00000008240cb981 */ /* 0x000ea8000c1e1b00 */
[----:B------:R-:W4:Y:S01]  /*15a0*/  @!P1 LDG.E.64 R14, desc[UR8][R14.64] ;  /* 0x000000080e0e9981 */ /* 0x000f22000c1e1b00 */
[----:B------:R-:W-:Y:S01]  /*15b0*/  IADD3 R18, R18, -0x4, RZ ;  /* 0xfffffffc12127810 */ /* 0x000fe20007ffe0ff */
[----:B------:R-:W-:-:S03]  /*15c0*/  @!P4 FADD.FTZ R25, R25, R9 ;  /* 0x000000091919c221 */ /* 0x000fc60000010000 */
[----:B------:R-:W-:Y:S02]  /*15d0*/  ISETP.NE.AND P4, PT, R18, RZ, PT ;  /* 0x000000ff1200720c */ /* 0x000fe40003f85270 */
[----:B------:R-:W-:Y:S01]  /*15e0*/  IADD3 R16, R16, 0x4, RZ ;  /* 0x0000000410107810 */ /* 0x000fe20007ffe0ff */
[----:B---3--:R-:W-:Y:S01]  /*15f0*/  @!P5 FADD.FTZ R24, R24, R10 ;  /* 0x0000000a1818d221 */ /* 0x008fe20000010000 */
[----:B------:R-:W-:-:S03]  /*1600*/  @!P5 FADD.FTZ R25, R25, R11 ;  /* 0x0000000b1919d221 */ /* 0x000fc60000010000 */
[----:B--2---:R-:W-:Y:S01]  /*1610*/  @!P3 FADD.FTZ R24, R24, R12 ;  /* 0x0000000c1818b221 */ /* 0x004fe20000010000 */
[----:B------:R-:W-:-:S03]  /*1620*/  @!P3 FADD.FTZ R25, R25, R13 ;  /* 0x0000000d1919b221 */ /* 0x000fc60000010000 */
[----:B----4-:R-:W-:Y:S01]  /*1630*/  @!P1 FADD.FTZ R24, R24, R14 ;  /* 0x0000000e18189221 */ /* 0x010fe20000010000 */
[----:B------:R-:W-:Y:S01]  /*1640*/  @!P1 FADD.FTZ R25, R25, R15 ;  /* 0x0000000f19199221 */ /* 0x000fe20000010000 */
[----:B------:R-:W-:Y:S06]  /*1650*/  @P4 BRA `(.L_x_3775) ;  /* 0xfffffffc00044947 */ /* 0x000fec000383ffff */
.L_x_3774:
        /* <DEDUP_REMOVED lines=19> */
.L_x_3777:
[----:B------:R-:W-:Y:S05]  /*1790*/  BSYNC B0 ;  /* 0x0000000000007941 */ /* 0x000fea0003800000 */
.L_x_3776:
        /* <DEDUP_REMOVED lines=32> */
.L_x_3771:
        /* <DEDUP_REMOVED lines=23> */
[--C-:B-1----:R-:W-:Y:S01]  /*1b10*/  HADD2.F32 R15, -RZ, R29.reuse.H0_H0 ;  /* 0x2000001dff0f7230 */ /* 0x102fe20000004100 */
[----:B------:R-:W-:Y:S01]  /*1b20*/  ISETP.NE.AND P4, PT, RZ, UR10, PT ;  /* 0x0000000aff007c0c */ /* 0x000fe2000bf85270 */
[----:B------:R-:W-:Y:S01]  /*1b30*/  HADD2.F32 R17, -RZ, R29.H1_H1 ;  /* 0x3000001dff117230 */ /* 0x000fe20000004100 */
[----:B------:R-:W1:Y:S01]  /*1b40*/  LDS.64 R12, [UR5+0xe0] ;  /* 0x0000e005ff0c7984 */ /* 0x000e620008000a00 */
[----:B------:R-:W-:Y:S01]  /*1b50*/  HADD2.F32 R37, -RZ, R30.H0_H0 ;  /* 0x2000001eff257230 */ /* 0x000fe20000004100 */
[----:B------:R-:W-:Y:S01]  /*1b60*/  ISETP.GE.U32.AND P2, PT, R22, UR12, PT ;  /* 0x0000000c16007c0c */ /* 0x000fe2000bf46070 */
[----:B--2---:R-:W-:Y:S01]  /*1b70*/  HADD2.F32 R19, -RZ, R28.H0_H0 ;  /* 0x2000001cff137230 */ /* 0x004fe20000004100 */
[----:B------:R-:W-:Y:S01]  /*1b80*/  ISETP.GE.U32.AND P3, PT, R21, UR12, PT ;  /* 0x0000000c15007c0c */ /* 0x000fe2000bf66070 */
[----:B------:R-:W-:-:S02]  /*1b90*/  HADD2.F32 R14, -RZ, R31.H0_H0 ;  /* 0x2000001fff0e7230 */ /* 0x000fc40000004100 */
[----:B------:R-:W-:Y:S02]  /*1ba0*/  HADD2.F32 R16, -RZ, R31.H1_H1 ;  /* 0x3000001fff107230 */ /* 0x000fe40000004100 */
[----:B0-----:R-:W-:Y:S02]  /*1bb0*/  HADD2.F32 R25, -RZ, R28.H1_H1 ;  /* 0x3000001cff197230 */ /* 0x001fe40000004100 */
[----:B------:R-:W-:Y:S02]  /*1bc0*/  HADD2.F32 R30, -RZ, R30.H1_H1 ;  /* 0x3000001eff1e7230 */ /* 0x000fe40000004100 */
[----:B-1----:R-:W-:-:S04]  /*1bd0*/  FMUL.FTZ R12, R12, UR6 ;  /* 0x000000060c0c7c20 */ /* 0x002fc80008410000 */
[----:B------:R-:W-:Y:S01]  /*1be0*/  FMUL.FTZ R4, R12, R12 ;  /* 0x0000000c0c047220 */ /* 0x000fe20000410000 */
[--C-:B------:R-:W-:Y:S01]  /*1bf0*/  FADD.FTZ R29, R15, -R12.reuse ;  /* 0x8000000c0f1d7221 */ /* 0x100fe20000010000 */
[--C-:B------:R-:W-:Y:S01]  /*1c00*/  FADD.FTZ R31, R17, -R12.reuse ;  /* 0x8000000c111f7221 */ /* 0x100fe20000010000 */
[----:B------:R-:W-:Y:S01]  /*1c10*/  FADD.FTZ R19, R19, -R12 ;  /* 0x8000000c13137221 */ /* 0x000fe20000010000 */
[----:B------:R-:W-:Y:S01]  /*1c20*/  FFMA.FTZ R4, R13, UR6, -R4 ;  /* 0x000000060d047c23 */ /* 0x000fe20008010804 */
[--C-:B------:R-:W-:Y:S01]  /*1c30*/  FADD.FTZ R15, R14, -R12.reuse ;  /* 0x8000000c0e0f7221 */ /* 0x100fe20000010000 */
[--C-:B------:R-:W-:Y:S01]  /*1c40*/  FADD.FTZ R17, R16, -R12.reuse ;  /* 0x8000000c10117221 */ /* 0x100fe20000010000 */
[--C-:B------:R-:W-:Y:S01]  /*1c50*/  FADD.FTZ R25, R25, -R12.reuse ;  /* 0x8000000c19197221 */ /* 0x100fe20000010000 */
[--C-:B------:R-:W-:Y:S01]  /*1c60*/  FADD.FTZ R37, R37, -R12.reuse ;  /* 0x8000000c25257221 */ /* 0x100fe20000010000 */
[----:B------:R-:W-:Y:S01]  /*1c70*/  FSETP.GTU.FTZ.AND P1, PT, R4, RZ, PT ;  /* 0x000000ff0400720b */ /* 0x000fe20003f3c000 */
[----:B------:R-:W-:Y:S01]  /*1c80*/  FADD.FTZ R30, R30, -R12 ;  /* 0x8000000c1e1e7221 */ /* 0x000fe20000010000 */
[----:B------:R-:W-:-:S04]  /*1c90*/  SHF.R.S32.HI R16, RZ, 0x1f, R22 ;  /* 0x0000001fff107819 */ /* 0x000fc80000011416 */
[----:B------:R-:W-:-:S04]  /*1ca0*/  ISETP.GE.AND.EX P2, PT, R16, UR13, PT, P2 ;  /* 0x0000000d10007c0c */ /* 0x000fc8000bf46320 */
[----:B------:R-:W-:-:S03]  /*1cb0*/  ISETP.GT.U32.OR P2, PT, R0, 0x2ff, P2 ;  /* 0x000002ff0000780c */ /* 0x000fc60001744470 */
[----:B------:R-:W0:Y:S02]  /*1cc0*/  @P1 LDC R13, c[0x0][0x238] ;  /* 0x00008e00ff0d1b82 */ /* 0x000e240000000800 */
[----:B0-----:R-:W-:Y:S01]  /*1cd0*/  @P1 FADD.FTZ R13, R4, R13 ;  /* 0x0000000d040d1221 */ /* 0x001fe20000010000 */
[----:B------:R-:W-:-:S06]  /*1ce0*/  MOV R4, 0x3f800000 ;  /* 0x3f80000000047802 */ /* 0x000fcc0000000f00 */
[----:B------:R0:W1:Y:S01]  /*1cf0*/  @P1 MUFU.RSQ R4, R13 ;  /* 0x0000000d00041308 */ /* 0x0000620000001400 */
[----:B------:R-:W-:-:S04]  /*1d00*/  ISETP.GE.U32.AND P1, PT, R20, UR12, PT ;  /* 0x0000000c14007c0c */ /* 0x000fc8000bf26070 */
[----:B------:R-:W-:Y:S02]  /*1d10*/  ISETP.GE.AND.EX P1, PT, R5, UR13, PT, P1 ;  /* 0x0000000d05007c0c */ /* 0x000fe4000bf26310 */
[----:B0-----:R-:W-:Y:S02]  /*1d20*/  SHF.R.S32.HI R13, RZ, 0x1f, R21 ;  /* 0x0000001fff0d7819 */ /* 0x001fe40000011415 */
[----:B------:R-:W-:Y:S02]  /*1d30*/  ISETP.GT.U32.OR P1, PT, R0, 0x2ff, P1 ;  /* 0x000002ff0000780c */ /* 0x000fe40000f24470 */
        /* <DEDUP_REMOVED lines=29> */
.L_x_3778:
[----:B------:R-:W-:Y:S04]  /*1f10*/  BSSY B0, `(.L_x_3779) ;  /* 0x000000e000007945 */ /* 0x000fe80003800000 */
[----:B------:R-:W-:Y:S05]  /*1f20*/  @!P0 BRA `(.L_x_3780) ;  /* 0x0000000000308947 */ /* 0x000fea0003800000 */
[----:B------:R-:W-:Y:S01]  /*1f30*/  ULDC.64 UR12, c[0x0][0x270] ;  /* 0x00009c00000c7ab9 */ /* 0x000fe20000000a00 */
[----:B------:R-:W-:Y:S01]  /*1f40*/  MOV R8, R32 ;  /* 0x0000002000087202 */ /* 0x000fe20000000f00 */
[----:B------:R-:W-:Y:S01]  /*1f50*/  IMAD R10, R3, UR12, RZ ;  /* 0x0000000c030a7c24 */ /* 0x000fe2000f8e02ff */
[----:B------:R-:W-:Y:S02]  /*1f60*/  MOV R9, R35 ;  /* 0x0000002300097202 */ /* 0x000fe40000000f00 */
[----:B------:R-:W-:Y:S01]  /*1f70*/  F2FP.F16.F32.PACK_AB R25, R25, R18 ;  /* 0x000000121919723e */ /* 0x000fe200000000ff */
[C---:B------:R-:W-:Y:S02]  /*1f80*/  IMAD R11, R23.reuse, UR13, R10 ;  /* 0x0000000d170b7c24 */ /* 0x040fe4000f8e020a */
[----:B------:R-:W-:Y:S01]  /*1f90*/  IMAD.WIDE.U32 R8, R23, UR12, R8 ;  /* 0x0000000c17087c25 */ /* 0x000fe2000f8e0008 */
[----:B------:R-:W-:Y:S02]  /*1fa0*/  ULDC.64 UR12, c[0x0][0x210] ;  /* 0x00008400000c7ab9 */ /* 0x000fe40000000a00 */
[----:B------:R-:W-:-:S02]  /*1fb0*/  LEA R10, P5, R8, UR12, 0x1 ;  /* 0x0000000c080a7c11 */ /* 0x000fc4000f8a08ff */
[----:B------:R-:W-:-:S04]  /*1fc0*/  IADD3 R11, R9, R11, RZ ;  /* 0x0000000b090b7210 */ /* 0x000fc80007ffe0ff */
[----:B------:R-:W-:-:S05]  /*1fd0*/  LEA.HI.X R11, R8, UR13, R11, 0x1, P5 ;  /* 0x0000000d080b7c11 */ /* 0x000fca000a8f0c0b */
[----:B------:R0:W-:Y:S02]  /*1fe0*/  STG.E desc[UR8][R10.64], R25 ;  /* 0x000000190a007986 */ /* 0x0001e4000c101908 */
.L_x_3780:
[----:B------:R-:W-:Y:S05]  /*1ff0*/  BSYNC B0 ;  /* 0x0000000000007941 */ /* 0x000fea0003800000 */
.L_x_3779:
        /* <DEDUP_REMOVED lines=11> */
.L_x_3781:
[----:B------:R-:W-:Y:S04]  /*20b0*/  BSSY B0, `(.L_x_3782) ;  /* 0x000000e000007945 */ /* 0x000fe80003800000 */
[----:B------:R-:W-:Y:S05]  /*20c0*/  @P2 BRA `(.L_x_3783) ;  /* 0x0000000000302947 */ /* 0x000fea0003800000 */
[----:B------:R-:W-:Y:S01]  /*20d0*/  ULDC.64 UR12, c[0x0][0x270] ;  /* 0x00009c00000c7ab9 */ /* 0x000fe20000000a00 */
[----:B------:R-:W-:Y:S01]  /*20e0*/  MOV R8, R32 ;  /* 0x0000002000087202 */ /* 0x000fe20000000f00 */
[----:B0-----:R-:W-:Y:S01]  /*20f0*/  IMAD R11, R16, UR12, RZ ;  /* 0x0000000c100b7c24 */ /* 0x001fe2000f8e02ff */
        /* <DEDUP_REMOVED lines=9> */
.L_x_3783:
[----:B------:R-:W-:Y:S05]  /*2190*/  BSYNC B0 ;  /* 0x0000000000007941 */ /* 0x000fea0003800000 */
.L_x_3782:
        /* <DEDUP_REMOVED lines=11> */
.L_x_3784:
[----:B------:R-:W-:Y:S04]  /*2250*/  BSSY B0, `(.L_x_3785) ;  /* 0x000000e000007945 */ /* 0x000fe80003800000 */
[----:B------:R-:W-:Y:S05]  /*2260*/  @P3 BRA `(.L_x_3786) ;  /* 0x0000000000303947 */ /* 0x000fea0003800000 */
[----:B------:R-:W-:Y:S01]  /*2270*/  ULDC.64 UR12, c[0x0][0x270] ;  /* 0x00009c00000c7ab9 */ /* 0x000fe20000000a00 */
[----:B------:R-:W-:Y:S01]  /*2280*/  MOV R8, R32 ;  /* 0x0000002000087202 */ /* 0x000fe20000000f00 */
[----:B01----:R-:W-:Y:S01]  /*2290*/  IMAD R10, R13, UR12, RZ ;  /* 0x0000000c0d0a7c24 */ /* 0x003fe2000f8e02ff */
        /* <DEDUP_REMOVED lines=9> */
.L_x_3786:
[----:B------:R-:W-:Y:S05]  /*2330*/  BSYNC B0 ;  /* 0x0000000000007941 */ /* 0x000fea0003800000 */
.L_x_3785:
        /* <DEDUP_REMOVED lines=11> */
.L_x_3787:
[----:B------:R-:W-:Y:S04]  /*23f0*/  BSSY B0, `(.L_x_3788) ;  /* 0x000000d000007945 */ /* 0x000fe80003800000 */
[----:B------:R-:W-:Y:S05]  /*2400*/  @P1 BRA `(.L_x_3789) ;  /* 0x00000000002c1947 */ /* 0x000fea0003800000 */
[----:B------:R-:W-:Y:S01]  /*2410*/  ULDC.64 UR12, c[0x0][0x270] ;  /* 0x00009c00000c7ab9 */ /* 0x000fe20000000a00 */
[----:B------:R-:W-:Y:S01]  /*2420*/  MOV R33, R35 ;  /* 0x0000002300217202 */ /* 0x000fe20000000f00 */
[----:B------:R-:W-:Y:S01]  /*2430*/  IMAD R5, R5, UR12, RZ ;  /* 0x0000000c05057c24 */ /* 0x000fe2000f8e02ff */
[----:B------:R-:W-:Y:S01]  /*2440*/  F2FP.F16.F32.PACK_AB R15, R15, R14 ;  /* 0x0000000e0f0f723e */ /* 0x000fe200000000ff */
[----:B------:R-:W-:-:S04]  /*2450*/  IMAD.WIDE.U32 R32, R20, UR12, R32 ;  /* 0x0000000c14207c25 */ /* 0x000fc8000f8e0020 */
[----:B------:R-:W-:Y:S01]  /*2460*/  IMAD R5, R20, UR13, R5 ;  /* 0x0000000d14057c24 */ /* 0x000fe2000f8e0205 */
[----:B------:R-:W-:Y:S02]  /*2470*/  ULDC.64 UR12, c[0x0][0x210] ;  /* 0x00008400000c7ab9 */ /* 0x000fe40000000a00 */
[----:B------:R-:W-:Y:S02]  /*2480*/  LEA R4, P1, R32, UR12, 0x1 ;  /* 0x0000000c20047c11 */ /* 0x000fe4000f8208ff */
[----:B------:R-:W-:-:S04]  /*2490*/  IADD3 R5, R33, R5, RZ ;  /* 0x0000000521057210 */ /* 0x000fc80007ffe0ff */
[----:B------:R-:W-:-:S05]  /*24a0*/  LEA.HI.X R5, R32, UR13, R5, 0x1, P1 ;  /* 0x0000000d20057c11 */ /* 0x000fca00088f0c05 */
[----:B------:R3:W-:Y:S02]  /*24b0*/  STG.E desc[UR8][R4.64], R15 ;  /* 0x0000000f04007986 */ /* 0x0007e4000c101908 */
.L_x_3789:
[----:B------:R-:W-:Y:S05]  /*24c0*/  BSYNC B0 ;  /* 0x0000000000007941 */ /* 0x000fea0003800000 */
.L_x_3788:
[----:B---3--:R-:W3:Y:S01]  /*24d0*/  LDC R5, c[0x0][0x10] ;  /* 0x00000400ff057b82 */ /* 0x008ee20000000800 */
[----:B------:R-:W-:Y:S02]  /*24e0*/  IADD3 R6, R6, 0x1, RZ ;  /* 0x0000000106067810 */ /* 0x000fe40007ffe0ff */
[----:B---3--:R-:W-:-:S04]  /*24f0*/  IADD3 R26, R5, R26, RZ ;  /* 0x0000001a051a7210 */ /* 0x008fc80007ffe0ff */
[----:B------:R-:W-:-:S13]  /*2500*/  ISETP.GE.AND P1, PT, R26, UR4, PT ;  /* 0x000000041a007c0c */ /* 0x000fda000bf26270 */
[----:B------:R-:W-:Y:S05]  /*2510*/  @!P1 BRA `(.L_x_3790) ;  /* 0xffffffdc00409947 */ /* 0x000fea000383ffff */
[----:B------:R-:W-:Y:S05]  /*2520*/  EXIT ;  /* 0x000000000000794d */ /* 0x000fea0003800000 */
.L_x_3791:
        /* <DEDUP_REMOVED lines=13> */
.L_x_5162:


//--------------------- .text._Z35group_norm_nhwc_fwd_one_pass_kernelI11Fp16IOFp32WLi128ELi96ELi768EEv26Group_norm_nhwc_fwd_params --------------------------
	.section	.text._Z35group_norm_nhwc_fwd_one_pass_kernelI11Fp16IOFp32WLi128ELi96ELi768EEv26Group_norm_nhwc_fwd_params,"ax",@progbits
	.align	128
        .global         _Z35group_norm_nhwc_fwd_one_pass_kernelI11Fp16IOFp32WLi128ELi96ELi768EEv26Group_norm_nhwc_fwd_params
        .type           _Z35group_norm_nhwc_fwd_one_pass_kernelI11Fp16IOFp32WLi128ELi96ELi768EEv26Group_norm_nhwc_fwd_params,@function
        .size           _Z35group_norm_nhwc_fwd_one_pass_kernelI11Fp16IOFp32WLi128ELi96ELi768EEv26Group_norm_nhwc_fwd_params,(.L_x_5163 - _Z35group_norm_nhwc_fwd_one_pass_kernelI11Fp16IOFp32WLi128ELi96ELi768EEv26Group_norm_nhwc_fwd_params)
        .other          _Z35group_norm_nhwc_fwd_one_pass_kernelI11Fp16IOFp32WLi128ELi96ELi768EEv26Group_norm_nhwc_fwd_params,@"STO_CUDA_ENTRY STV_DEFAULT"
_Z35group_norm_nhwc_fwd_one_pass_kernelI11Fp16IOFp32WLi128ELi96ELi768EEv26Group_norm_nhwc_fwd_params:
.text._Z35group_norm_nhwc_fwd_one_pass_kernelI11Fp16IOFp32WLi128ELi96ELi768EEv26Group_norm_nhwc_fwd_params:
        /* <DEDUP_REMOVED lines=12> */
[----:B------:R-:W1:Y:S01]  /*00c0*/  S2R R40, SR_LANEID ;  /* 0x0000000000287919 */ /* 0x000e620000000000 */
[----:B------:R-:W-:-:S04]  /*00d0*/  ULDC.U8 UR12, c[0x0][0x28c] ;  /* 0x0000a300000c7ab9 */ /* 0x000fc80000000000 */
[----:B------:R-:W2:Y:S08]  /*00e0*/  LDC R0, c[0x0][0x294] ;  /* 0x0000a500ff007b82 */ /* 0x000eb00000000800 */
[----:B------:R-:W3:Y:S01]  /*00f0*/  S2UR UR6, SR_CgaCtaId ;  /* 0x00000000000679c3 */ /* 0x000ee20000008800 */
[----:B0-----:R-:W-:-:S05]  /*0100*/  IMAD.WIDE.U32 R2, R38, -0x55555555, RZ ;  /* 0xaaaaaaab26027825 */ /* 0x001fca00078e00ff */
[----:B------:R-:W-:Y:S02]  /*0110*/  SHF.R.U32.HI R37, RZ, 0x5, R3 ;  /* 0x00000005ff257819 */ /* 0x000fe40000011603 */
[--C-:B------:R-:W-:Y:S01]  /*0120*/  SHF.R.S32.HI R3, RZ, 0x1f, R38.reuse ;  /* 0x0000001fff037819 */ /* 0x100fe20000011426 */
[----:B---3--:R-:W-:Y:S02]  /*0130*/  ULEA UR4, UR6, UR4, 0x18 ;  /* 0x0000000406047291 */ /* 0x008fe4000f8ec03f */
[----:B--2---:R-:W-:Y:S01]  /*0140*/  IMAD R41, R0, UR9, R37 ;  /* 0x0000000900297c24 */ /* 0x004fe2000f8e0225 */
[----:B------:R-:W-:Y:S01]  /*0150*/  LEA.HI R3, R3, R38, RZ, 0x5 ;  /* 0x0000002603037211 */ /* 0x000fe200078f28ff */
[----:B------:R-:W-:Y:S01]  /*0160*/  IMAD R37, R37, -0x30, R38 ;  /* 0xffffffd025257824 */ /* 0x000fe200078e0226 */
[----:B------:R-:W-:Y:S02]  /*0170*/  UMOV UR6, UR7 ;  /* 0x0000000700067c82 */ /* 0x000fe40008000000 */
[----:B------:R-:W-:-:S02]  /*0180*/  ISETP.GE.U32.AND P0, PT, R41, UR10, PT ;  /* 0x0000000a29007c0c */ /* 0x000fc4000bf06070 */
[----:B------:R-:W-:Y:S02]  /*0190*/  SHF.R.S32.HI R39, RZ, 0x1f, R41 ;  /* 0x0000001fff277819 */ /* 0x000fe40000011429 */
[----:B------:R-:W-:Y:S02]  /*01a0*/  SHF.R.S32.HI R3, RZ, 0x5, R3 ;  /* 0x00000005ff037819 */ /* 0x000fe40000011403 */
[----:B------:R-:W-:Y:S01]  /*01b0*/  ISETP.GE.AND.EX P0, PT, R39, UR11, PT, P0 ;  /* 0x0000000b27007c0c */ /* 0x000fe2000bf06300 */
[----:B------:R-:W-:Y:S01]  /*01c0*/  ULDC.64 UR10, c[0x0][0x208] ;  /* 0x00008200000a7ab9 */ /* 0x000fe20000000a00 */
[----:B------:R-:W-:Y:S02]  /*01d0*/  SHF.L.U32 R37, R37, 0x1, RZ ;  /* 0x0000000125257819 */ /* 0x000fe400000006ff */
[----:B------:R-:W-:Y:S02]  /*01e0*/  IADD3 R35, R41, 0x10, RZ ;  /* 0x0000001029237810 */ /* 0x000fe40007ffe0ff */
[----:B------:R-:W-:-:S02]  /*01f0*/  ISETP.LT.U32.AND P0, PT, R38, 0x300, !P0 ;  /* 0x000003002600780c */ /* 0x000fc40004701070 */
[C---:B------:R-:W-:Y:S02]  /*0200*/  IADD3 R34, R41.reuse, 0x20, RZ ;  /* 0x0000002029227810 */ /* 0x040fe40007ffe0ff */
[C---:B------:R-:W-:Y:S02]  /*0210*/  IADD3 R33, R41.reuse, 0x30, RZ ;  /* 0x0000003029217810 */ /* 0x040fe40007ffe0ff */
[C---:B------:R-:W-:Y:S02]  /*0220*/  IADD3 R32, R41.reuse, 0x40, RZ ;  /* 0x0000004029207810 */ /* 0x040fe40007ffe0ff */
[C---:B------:R-:W-:Y:S02]  /*0230*/  IADD3 R30, R41.reuse, 0x50, RZ ;  /* 0x00000050291e7810 */ /* 0x040fe40007ffe0ff */
[C---:B------:R-:W-:Y:S02]  /*0240*/  IADD3 R28, R41.reuse, 0x60, RZ ;  /* 0x00000060291c7810 */ /* 0x040fe40007ffe0ff */
[----:B------:R-:W-:-:S02]  /*0250*/  IADD3 R26, R41, 0x70, RZ ;  /* 0x00000070291a7810 */ /* 0x000fc40007ffe0ff */
[----:B------:R-:W-:Y:S01]  /*0260*/  LEA R36, R3, UR4, 0x3 ;  /* 0x0000000403247c11 */ /* 0x000fe2000f8e18ff */
[----:B-1----:R-:W-:-:S06]  /*0270*/  UMOV UR4, URZ ;  /* 0x0000003f00047c82 */ /* 0x002fcc0008000000 */
.L_x_3825:
[----:B0--3--:R-:W0:Y:S01]  /*0280*/  LDC R9, c[0x0][0x288] ;  /* 0x0000a200ff097b82 */ /* 0x009e220000000800 */
[----:B------:R-:W-:Y:S01]  /*0290*/  ULDC.64 UR16, c[0x0][0x278] ;  /* 0x00009e0000107ab9 */ /* 0x000fe20000000a00 */
[----:B--2---:R-:W-:Y:S01]  /*02a0*/  SHF.R.S32.HI R31, RZ, 0x1f, R35 ;  /* 0x0000001fff1f7819 */ /* 0x004fe20000011423 */
[----:B------:R-:W-:Y:S01]  /*02b0*/  ULDC.64 UR14, c[0x0][0x280] ;  /* 0x0000a000000e7ab9 */ /* 0x000fe20000000a00 */
[----:B------:R-:W-:Y:S01]  /*02c0*/  ISETP.GE.U32.AND P4, PT, R35, UR16, PT ;  /* 0x0000001023007c0c */ /* 0x000fe2000bf86070 */
[----:B------:R-:W-:Y:S01]  /*02d0*/  HFMA2.MMA R22, -RZ, RZ, 0, 0 ;  /* 0x00000000ff167435 */ /* 0x000fe200000001ff */
[----:B------:R-:W-:Y:S02]  /*02e0*/  SHF.R.S32.HI R29, RZ, 0x1f, R34 ;  /* 0x0000001fff1d7819 */ /* 0x000fe40000011422 */
[----:B------:R-:W-:Y:S01]  /*02f0*/  ISETP.GE.AND.EX P4, PT, R31, UR17, PT, P4 ;  /* 0x000000111f007c0c */ /* 0x000fe2000bf86340 */
[----:B-1----:R-:W1:Y:S01]  /*0300*/  @P0 LDC.64 R18, c[0x0][0x220] ;  /* 0x00008800ff120b82 */ /* 0x002e620000000a00 */
[----:B------:R-:W-:-:S02]  /*0310*/  ISETP.GE.U32.AND P5, PT, R34, UR16, PT ;  /* 0x0000001022007c0c */ /* 0x000fc4000bfa6070 */
[C---:B------:R-:W-:Y:S02]  /*0320*/  ISETP.GT.U32.OR P4, PT, R38.reuse, 0x2ff, P4 ;  /* 0x000002ff2600780c */ /* 0x040fe40002784470 */
[----:B------:R-:W-:Y:S02]  /*0330*/  ISETP.GE.AND.EX P5, PT, R29, UR17, PT, P5 ;  /* 0x000000111d007c0c */ /* 0x000fe4000bfa6350 */
[----:B------:R-:W-:Y:S02]  /*0340*/  SHF.R.S32.HI R27, RZ, 0x1f, R33 ;  /* 0x0000001fff1b7819 */ /* 0x000fe40000011421 */
[----:B------:R-:W-:Y:S02]  /*0350*/  ISETP.GT.U32.OR P5, PT, R38, 0x2ff, P5 ;  /* 0x000002ff2600780c */ /* 0x000fe40002fa4470 */
[----:B------:R-:W-:Y:S02]  /*0360*/  SHF.R.S32.HI R25, RZ, 0x1f, R32 ;  /* 0x0000001fff197819 */ /* 0x000fe40000011420 */
[----:B------:R-:W-:-:S02]  /*0370*/  SHF.R.S32.HI R23, RZ, 0x1f, R30 ;  /* 0x0000001fff177819 */ /* 0x000fc4000001141e */
[----:B0-----:R-:W-:Y:S01]  /*0380*/  IABS R5, R9 ;  /* 0x0000000900057213 */ /* 0x001fe20000000000 */
[----:B------:R-:W0:Y:S03]  /*0390*/  @!P4 LDC.64 R42, c[0x0][0x270] ;  /* 0x00009c00ff2acb82 */ /* 0x000e260000000a00 */
[----:B------:R-:W2:Y:S05]  /*03a0*/  I2F.RP R0, R5 ;  /* 0x0000000500007306 */ /* 0x000eaa0000209400 */
[----:B----4-:R-:W3:Y:S08]  /*03b0*/  @!P4 LDC.64 R16, c[0x0][0x220] ;  /* 0x00008800ff10cb82 */ /* 0x010ef00000000a00 */
[----:B------:R-:W4:Y:S01]  /*03c0*/  @!P5 LDC.64 R14, c[0x0][0x220] ;  /* 0x00008800ff0edb82 */ /* 0x000f220000000a00 */
[----:B--2---:R-:W2:Y:S02]  /*03d0*/  MUFU.RCP R0, R0 ;  /* 0x0000000000007308 */ /* 0x004ea40000001000 */
[----:B--2---:R-:W-:-:S06]  /*03e0*/  IADD3 R2, R0, 0xffffffe, RZ ;  /* 0x0ffffffe00027810 */ /* 0x004fcc0007ffe0ff */
[----:B------:R2:W5:Y:S02]  /*03f0*/  F2I.FTZ.U32.TRUNC.NTZ R3, R2 ;  /* 0x0000000200037305 */ /* 0x000564000021f000 */
[----:B--2---:R-:W-:Y:S01]  /*0400*/  HFMA2.MMA R2, -RZ, RZ, 0, 0 ;  /* 0x00000000ff027435 */ /* 0x004fe200000001ff */
[----:B-----5:R-:W-:-:S05]  /*0410*/  IADD3 R4, RZ, -R3, RZ ;  /* 0x80000003ff047210 */ /* 0x020fca0007ffe0ff */
[----:B------:R-:W-:Y:S01]  /*0420*/  IMAD R7, R4, R5, RZ ;  /* 0x0000000504077224 */ /* 0x000fe200078e02ff */
[----:B------:R-:W-:-:S03]  /*0430*/  IABS R4, UR6 ;  /* 0x0000000600047c13 */ /* 0x000fc60008000000 */
[----:B------:R-:W-:-:S06]  /*0440*/  IMAD.HI.U32 R3, R3, R7, R2 ;  /* 0x0000000703037227 */ /* 0x000fcc00078e0002 */
        /* <DEDUP_REMOVED lines=9> */
[----:B------:R-:W-:-:S07]  /*04e0*/  ISETP.GE.AND P3, PT, R0, RZ, PT ;  /* 0x000000ff0000720c */ /* 0x000fce0003f66270 */
[----:B------:R-:W-:-:S04]  /*04f0*/  @P1 IADD3 R3, R3, 0x1, RZ ;  /* 0x0000000103031810 */ /* 0x000fc80007ffe0ff */
[----:B------:R-:W-:Y:S02]  /*0500*/  MOV R5, R3 ;  /* 0x0000000300057202 */ /* 0x000fe40000000f00 */
[----:B------:R-:W-:Y:S02]  /*0510*/  SHF.R.S32.HI R3, RZ, 0x1f, R37 ;  /* 0x0000001fff037819 */ /* 0x000fe40000011425 */
[----:B------:R-:W-:Y:S02]  /*0520*/  @!P3 IADD3 R5, -R5, RZ, RZ ;  /* 0x000000ff0505b210 */ /* 0x000fe40007ffe1ff */
[----:B------:R-:W-:Y:S02]  /*0530*/  @!P2 LOP3.LUT R5, RZ, R9, RZ, 0x33, !PT ;  /* 0x00000009ff05a212 */ /* 0x000fe400078e33ff */
[----:B------:R-:W-:Y:S02]  /*0540*/  ISETP.GE.U32.AND P3, PT, R33, UR16, PT ;  /* 0x0000001021007c0c */ /* 0x000fe4000bf66070 */
[----:B------:R-:W-:-:S02]  /*0550*/  IADD3 R24, -R5, RZ, RZ ;  /* 0x000000ff05187210 */ /* 0x000fc40007ffe1ff */
[----:B------:R-:W-:Y:S02]  /*0560*/  SHF.R.S32.HI R0, RZ, 0x1f, R5 ;  /* 0x0000001fff007819 */ /* 0x000fe40000011405 */
[----:B------:R-:W-:Y:S01]  /*0570*/  ISETP.GE.AND.EX P3, PT, R27, UR17, PT, P3 ;  /* 0x000000111b007c0c */ /* 0x000fe2000bf66330 */
[----:B------:R-:W-:Y:S01]  /*0580*/  IMAD R24, R9, R24, UR6 ;  /* 0x0000000609187e24 */ /* 0x000fe2000f8e0218 */
[----:B------:R-:W-:Y:S01]  /*0590*/  ISETP.GE.U32.AND P2, PT, R32, UR16, PT ;  /* 0x0000001020007c0c */ /* 0x000fe2000bf46070 */
[----:B------:R-:W2:Y:S01]  /*05a0*/  @P0 LDC.64 R8, c[0x0][0x270] ;  /* 0x00009c00ff080b82 */ /* 0x000ea20000000a00 */
[----:B------:R-:W-:Y:S01]  /*05b0*/  IMAD R0, R0, UR14, RZ ;  /* 0x0000000e00007c24 */ /* 0x000fe2000f8e02ff */
[----:B------:R-:W-:Y:S01]  /*05c0*/  ISETP.GT.U32.OR P3, PT, R38, 0x2ff, P3 ;  /* 0x000002ff2600780c */ /* 0x000fe20001f64470 */
[----:B------:R-:W-:Y:S01]  /*05d0*/  IMAD R24, R24, 0x60, RZ ;  /* 0x0000006018187824 */ /* 0x000fe200078e02ff */
[----:B------:R-:W-:Y:S01]  /*05e0*/  ISETP.GE.AND.EX P2, PT, R25, UR17, PT, P2 ;  /* 0x0000001119007c0c */ /* 0x000fe2000bf46320 */
[----:B------:R-:W-:-:S03]  /*05f0*/  IMAD R13, R5, UR15, R0 ;  /* 0x0000000f050d7c24 */ /* 0x000fc6000f8e0200 */
[----:B------:R-:W-:Y:S02]  /*0600*/  IADD3 R2, P1, R37, R24, RZ ;  /* 0x0000001825027210 */ /* 0x000fe40007f3e0ff */
[----:B------:R-:W-:Y:S02]  /*0610*/  ISETP.GT.U32.OR P2, PT, R38, 0x2ff, P2 ;  /* 0x000002ff2600780c */ /* 0x000fe40001744470 */
[----:B------:R-:W-:-:S03]  /*0620*/  LEA.HI.X.SX32 R3, R24, R3, 0x1, P1 ;  /* 0x0000000318037211 */ /* 0x000fc600008f0eff */
[----:B------:R-:W5:Y:S01]  /*0630*/  @!P3 LDC.64 R10, c[0x0][0x270] ;  /* 0x00009c00ff0abb82 */ /* 0x000f620000000a00 */
[----:B------:R-:W-:-:S05]  /*0640*/  IMAD.WIDE.U32 R2, R5, UR14, R2 ;  /* 0x0000000e05027c25 */ /* 0x000fca000f8e0002 */
[----:B------:R-:W-:Y:S02]  /*0650*/  IADD3 R13, R3, R13, RZ ;  /* 0x0000000d030d7210 */ /* 0x000fe40007ffe0ff */
[----:B------:R-:W3:Y:S01]  /*0660*/  @!P5 LDC.64 R4, c[0x0][0x270] ;  /* 0x00009c00ff04db82 */ /* 0x000ee20000000a00 */
[----:B------:R-:W-:Y:S01]  /*0670*/  @P0 MOV R12, R2 ;  /* 0x00000002000c0202 */ /* 0x000fe20000000f00 */
[----:B--2---:R-:W-:Y:S01]  /*0680*/  @P0 IMAD R0, R39, R8, RZ ;  /* 0x0000000827000224 */ /* 0x004fe200078e02ff */
[----:B------:R-:W-:Y:S02]  /*0690*/  @!P5 MOV R20, R2 ;  /* 0x000000020014d202 */ /* 0x000fe40000000f00 */
[----:B------:R-:W-:Y:S01]  /*06a0*/  @!P5 MOV R21, R13 ;  /* 0x0000000d0015d202 */ /* 0x000fe20000000f00 */
[----:B------:R-:W-:-:S04]  /*06b0*/  @P0 IMAD.WIDE.U32 R6, R41, R8, R12 ;  /* 0x0000000829060225 */ /* 0x000fc800078e000c */
[----:B------:R-:W-:Y:S01]  /*06c0*/  @P0 IMAD R9, R41, R9, R0 ;  /* 0x0000000929090224 */ /* 0x000fe200078e0200 */
[----:B-1----:R-:W-:Y:S01]  /*06d0*/  @P0 LEA R8, P1, R6, R18, 0x1 ;  /* 0x0000001206080211 */ /* 0x002fe200078208ff */
[----:B0-----:R-:W-:-:S03]  /*06e0*/  @!P4 IMAD R18, R31, R42, RZ ;  /* 0x0000002a1f12c224 */ /* 0x001fc600078e02ff */
[----:B------:R-:W-:Y:S01]  /*06f0*/  @P0 IADD3 R0, R7, R9, RZ ;  /* 0x0000000907000210 */ /* 0x000fe20007ffe0ff */
[----:B------:R-:W-:Y:S01]  /*0700*/  @!P4 IMAD R43, R35, R43, R18 ;  /* 0x0000002b232bc224 */ /* 0x000fe200078e0212 */
[----:B------:R-:W-:Y:S02]  /*0710*/  @!P4 MOV R18, R2 ;  /* 0x000000020012c202 */ /* 0x000fe40000000f00 */
[----:B------:R-:W-:Y:S02]  /*0720*/  @P0 LEA.HI.X R9, R6, R19, R0, 0x1, P1 ;  /* 0x0000001306090211 */ /* 0x000fe400008f0c00 */
[----:B------:R-:W-:Y:S01]  /*0730*/  @!P4 MOV R19, R13 ;  /* 0x0000000d0013c202 */ /* 0x000fe20000000f00 */
[----:B------:R-:W0:Y:S01]  /*0740*/  @!P3 LDC.64 R6, c[0x0][0x220] ;  /* 0x00008800ff06bb82 */ /* 0x000e220000000a00 */
[----:B------:R-:W-:Y:S01]  /*0750*/  ISETP.GE.U32.AND P1, PT, R30, UR16, PT ;  /* 0x000000101e007c0c */ /* 0x000fe2000bf26070 */
[----:B---3--:R-:W-:Y:S02]  /*0760*/  @!P5 IMAD R0, R29, R4, RZ ;  /* 0x000000041d00d224 */ /* 0x008fe400078e02ff */
[----:B------:R-:W-:Y:S01]  /*0770*/  @!P4 IMAD.WIDE.U32 R18, R35, R42, R18 ;  /* 0x0000002a2312c225 */ /* 0x000fe200078e0012 */
[----:B------:R-:W-:-:S03]  /*0780*/  ISETP.GE.AND.EX P1, PT, R23, UR17, PT, P1 ;  /* 0x0000001117007c0c */ /* 0x000fc6000bf26310 */
[C---:B------:R-:W-:Y:S01]  /*0790*/  @!P5 IMAD R45, R34.reuse, R5, R0 ;  /* 0x00000005222dd224 */ /* 0x040fe200078e0200 */
[----:B------:R-:W-:Y:S01]  /*07a0*/  @!P4 IADD3 R0, R19, R43, RZ ;  /* 0x0000002b1300c210 */ /* 0x000fe20007ffe0ff */
[----:B------:R-:W-:Y:S01]  /*07b0*/  @!P5 IMAD.WIDE.U32 R20, R34, R4, R20 ;  /* 0x000000042214d225 */ /* 0x000fe200078e0014 */
[----:B------:R-:W-:Y:S01]  /*07c0*/  @!P4 LEA R42, P6, R18, R16, 0x1 ;  /* 0x00000010122ac211 */ /* 0x000fe200078c08ff */
[----:B------:R-:W1:Y:S01]  /*07d0*/  @!P2 LDC.64 R4, c[0x0][0x270] ;  /* 0x00009c00ff04ab82 */ /* 0x000e620000000a00 */
[----:B------:R-:W-:Y:S01]  /*07e0*/  ISETP.GT.U32.OR P1, PT, R38, 0x2ff, P1 ;  /* 0x000002ff2600780c */ /* 0x000fe20000f24470 */
[----:B-----5:R-:W-:Y:S01]  /*07f0*/  @!P3 IMAD R16, R27, R10, RZ ;  /* 0x0000000a1b10b224 */ /* 0x020fe200078e02ff */
[----:B------:R-:W-:Y:S02]  /*0800*/  @!P4 LEA.HI.X R43, R18, R17, R0, 0x1, P6 ;  /* 0x00000011122bc211 */ /* 0x000fe400030f0c00 */
[----:B------:R-:W-:Y:S02]  /*0810*/  @!P5 IADD3 R0, R21, R45, RZ ;  /* 0x0000002d1500d210 */ /* 0x000fe40007ffe0ff */
[----:B----4-:R-:W-:Y:S01]  /*0820*/  @!P5 LEA R18, P6, R20, R14, 0x1 ;  /* 0x0000000e1412d211 */ /* 0x010fe200078c08ff */
[----:B------:R2:W3:Y:S01]  /*0830*/  @!P4 LDG.E R22, desc[UR10][R42.64] ;  /* 0x0000000a2a16c981 */ /* 0x0004e2000c1e1900 */
[----:B------:R-:W-:Y:S01]  /*0840*/  @!P3 IMAD R45, R33, R11, R16 ;  /* 0x0000000b212db224 */ /* 0x000fe200078e0210 */
[----:B------:R-:W-:-:S02]  /*0850*/  @!P3 MOV R16, R2 ;  /* 0x000000020010b202 */ /* 0x000fc40000000f00 */
[----:B------:R-:W-:Y:S02]  /*0860*/  @!P5 LEA.HI.X R19, R20, R15, R0, 0x1, P6 ;  /* 0x0000000f1413d211 */ /* 0x000fe400030f0c00 */
[----:B------:R-:W4:Y:S01]  /*0870*/  @!P2 LDC.64 R14, c[0x0][0x220] ;  /* 0x00008800ff0eab82 */ /* 0x000f220000000a00 */
[----:B------:R-:W-:Y:S02]  /*0880*/  @!P3 MOV R17, R13 ;  /* 0x0000000d0011b202 */ /* 0x000fe40000000f00 */
[----:B------:R-:W-:Y:S01]  /*0890*/  MOV R20, RZ ;  /* 0x000000ff00147202 */ /* 0x000fe20000000f00 */
[----:B------:R-:W-:Y:S01]  /*08a0*/  @!P3 IMAD.WIDE.U32 R10, R33, R10, R16 ;  /* 0x0000000a210ab225 */ /* 0x000fe200078e0010 */
[----:B------:R-:W-:-:S03]  /*08b0*/  SHF.R.S32.HI R21, RZ, 0x1f, R28 ;  /* 0x0000001fff157819 */ /* 0x000fc6000001141c */
[----:B------:R-:W5:Y:S01]  /*08c0*/  @!P1 LDC.64 R16, c[0x0][0x270] ;  /* 0x00009c00ff109b82 */ /* 0x000f620000000a00 */
[----:B------:R-:W-:Y:S01]  /*08d0*/  ISETP.GE.U32.AND P4, PT, R28, UR16, PT ;  /* 0x000000101c007c0c */ /* 0x000fe2000bf86070 */
[----:B------:R0:W3:Y:S01]  /*08e0*/  @!P5 LDG.E R20, desc[UR10][R18.64] ;  /* 0x0000000a1214d981 */ /* 0x0000e2000c1e1900 */
[----:B------:R-:W-:Y:S01]  /*08f0*/  @!P3 IADD3 R0, R11, R45, RZ ;  /* 0x0000002d0b00b210 */ /* 0x000fe20007ffe0ff */
[----:B-1----:R-:W-:Y:S01]  /*0900*/  @!P2 IMAD R11, R25, R4, RZ ;  /* 0x00000004190ba224 */ /* 0x002fe200078e02ff */
[----:B--2---:R-:W-:Y:S02]  /*0910*/  @!P2 MOV R42, R2 ;  /* 0x00000002002aa202 */ /* 0x004fe40000000f00 */
[----:B------:R-:W-:Y:S01]  /*0920*/  @!P2 MOV R43, R13 ;  /* 0x0000000d002ba202 */ /* 0x000fe20000000f00 */
[----:B------:R-:W-:Y:S01]  /*0930*/  @!P2 IMAD R11, R32, R5, R11 ;  /* 0x00000005200ba224 */ /* 0x000fe200078e020b */
[----:B------:R-:W-:Y:S02]  /*0940*/  ISETP.GE.AND.EX P4, PT, R21, UR17, PT, P4 ;  /* 0x0000001115007c0c */ /* 0x000fe4000bf86340 */
[----:B0-----:R-:W-:Y:S01]  /*0950*/  @!P3 LEA R6, P5, R10, R6, 0x1 ;  /* 0x000000060a06b211 */ /* 0x001fe200078a08ff */
[----:B------:R-:W-:Y:S01]  /*0960*/  @!P2 IMAD.WIDE.U32 R42, R32, R4, R42 ;  /* 0x00000004202aa225 */ /* 0x000fe200078e002a */
[----:B------:R-:W-:Y:S01]  /*0970*/  ISETP.GT.U32.OR P4, PT, R38, 0x2ff, P4 ;  /* 0x000002ff2600780c */ /* 0x000fe20002784470 */
[----:B------:R-:W0:Y:S01]  /*0980*/  @!P1 LDC.64 R4, c[0x0][0x220] ;  /* 0x00008800ff049b82 */ /* 0x000e220000000a00 */
[----:B------:R-:W-:Y:S01]  /*0990*/  @!P3 LEA.HI.X R7, R10, R7, R0, 0x1, P5 ;  /* 0x000000070a07b211 */ /* 0x000fe200028f0c00 */
[----:B------:R-:W-:Y:S01]  /*09a0*/  HFMA2.MMA R18, -RZ, RZ, 0, 0 ;  /* 0x00000000ff127435 */ /* 0x000fe200000001ff */
[----:B------:R-:W-:-:S02]  /*09b0*/  @!P2 IADD3 R0, R43, R11, RZ ;  /* 0x0000000b2b00a210 */ /* 0x000fc40007ffe0ff */
[C---:B----4-:R-:W-:Y:S02]  /*09c0*/  @!P2 LEA R10, P5, R42.reuse, R14, 0x1 ;  /* 0x0000000e2a0aa211 */ /* 0x050fe400078a08ff */
[----:B------:R-:W-:Y:S02]  /*09d0*/  SHF.R.S32.HI R19, RZ, 0x1f, R26 ;  /* 0x0000001fff137819 */ /* 0x000fe4000001141a */
[----:B------:R-:W-:Y:S01]  /*09e0*/  @!P2 LEA.HI.X R11, R42, R15, R0, 0x1, P5 ;  /* 0x0000000f2a0ba211 */ /* 0x000fe200028f0c00 */
[----:B-----5:R-:W-:Y:S01]  /*09f0*/  @!P1 IMAD R0, R23, R16, RZ ;  /* 0x0000001017009224 */ /* 0x020fe200078e02ff */
[----:B------:R-:W-:Y:S01]  /*0a00*/  ISETP.GE.U32.AND P5, PT, R26, UR16, PT ;  /* 0x000000101a007c0c */ /* 0x000fe2000bfa6070 */
[----:B------:R-:W1:Y:S01]  /*0a10*/  @!P4 LDC.64 R14, c[0x0][0x270] ;  /* 0x00009c00ff0ecb82 */ /* 0x000e620000000a00 */
[----:B------:R-:W-:Y:S01]  /*0a20*/  @!P1 MOV R42, R2 ;  /* 0x00000002002a9202 */ /* 0x000fe20000000f00 */
[----:B------:R-:W-:Y:S01]  /*0a30*/  @!P1 IMAD R45, R30, R17, R0 ;  /* 0x000000111e2d9224 */ /* 0x000fe200078e0200 */
[----:B------:R-:W-:Y:S01]  /*0a40*/  ISETP.GE.AND.EX P5, PT, R19, UR17, PT, P5 ;  /* 0x0000001113007c0c */ /* 0x000fe2000bfa6350 */
[----:B------:R-:W2:Y:S01]  /*0a50*/  @P0 LDG.E R18, desc[UR10][R8.64] ;  /* 0x0000000a08120981 */ /* 0x000ea2000c1e1900 */
[----:B------:R-:W-:-:S02]  /*0a60*/  @!P1 MOV R43, R13 ;  /* 0x0000000d002b9202 */ /* 0x000fc40000000f00 */
[----:B------:R-:W-:Y:S01]  /*0a70*/  ISETP.GT.U32.OR P5, PT, R38, 0x2ff, P5 ;  /* 0x000002ff2600780c */ /* 0x000fe20002fa4470 */
[----:B------:R-:W4:Y:S01]  /*0a80*/  @!P4 LDC.64 R46, c[0x0][0x220] ;  /* 0x00008800ff2ecb82 */ /* 0x000f220000000a00 */
[----:B------:R-:W-:-:S05]  /*0a90*/  @!P1 IMAD.WIDE.U32 R16, R30, R16, R42 ;  /* 0x000000101e109225 */ /* 0x000fca00078e002a */
[----:B------:R-:W-:Y:S02]  /*0aa0*/  @!P1 IADD3 R0, R17, R45, RZ ;  /* 0x0000002d11009210 */ /* 0x000fe40007ffe0ff */
[----:B0-----:R-:W-:-:S04]  /*0ab0*/  @!P1 LEA R4, P6, R16, R4, 0x1 ;  /* 0x0000000410049211 */ /* 0x001fc800078c08ff */
[----:B------:R-:W0:Y:S01]  /*0ac0*/  @!P5 LDC.64 R42, c[0x0][0x270] ;  /* 0x00009c00ff2adb82 */ /* 0x000e220000000a00 */
[----:B------:R-:W-:Y:S02]  /*0ad0*/  @!P1 LEA.HI.X R5, R16, R5, R0, 0x1, P6 ;  /* 0x0000000510059211 */ /* 0x000fe400030f0c00 */
[----:B------:R-:W-:Y:S01]  /*0ae0*/  CS2R R16, SRZ ;  /* 0x0000000000107805 */ /* 0x000fe2000001ff00 */
[----:B-1----:R-:W-:-:S05]  /*0af0*/  @!P4 IMAD R0, R21, R14, RZ ;  /* 0x0000000e1500c224 */ /* 0x002fca00078e02ff */
[----:B------:R1:W5:Y:S01]  /*0b00*/  @!P3 LDG.E R17, desc[UR10][R6.64] ;  /* 0x0000000a0611b981 */ /* 0x000362000c1e1900 */
[----:B------:R-:W0:Y:S01]  /*0b10*/  @!P5 LDC.64 R44, c[0x0][0x220] ;  /* 0x00008800ff2cdb82 */ /* 0x000e220000000a00 */
[----:B------:R-:W-:Y:S02]  /*0b20*/  @!P4 IMAD R49, R28, R15, R0 ;  /* 0x0000000f1c31c224 */ /* 0x000fe400078e0200 */
[----:B------:R3:W5:Y:S01]  /*0b30*/  @!P2 LDG.E R16, desc[UR10][R10.64] ;  /* 0x0000000a0a10a981 */ /* 0x000762000c1e1900 */
[----:B-1----:R-:W-:Y:S02]  /*0b40*/  @!P4 MOV R6, R2 ;  /* 0x000000020006c202 */ /* 0x002fe40000000f00 */
[----:B------:R-:W-:-:S03]  /*0b50*/  @!P4 MOV R7, R13 ;  /* 0x0000000d0007c202 */ /* 0x000fc60000000f00 */
[----:B------:R-:W-:-:S05]  /*0b60*/  @!P4 IMAD.WIDE.U32 R14, R28, R14, R6 ;  /* 0x0000000e1c0ec225 */ /* 0x000fca00078e0006 */
[----:B------:R-:W-:Y:S02]  /*0b70*/  @!P4 IADD3 R0, R15, R49, RZ ;  /* 0x000000310f00c210 */ /* 0x000fe40007ffe0ff */
[C---:B----4-:R-:W-:Y:S02]  /*0b80*/  @!P4 LEA R8, P2, R14.reuse, R46, 0x1 ;  /* 0x0000002e0e08c211 */ /* 0x050fe400078408ff */
[----:B------:R-:W-:Y:S02]  /*0b90*/  @!P5 MOV R6, R2 ;  /* 0x000000020006d202 */ /* 0x000fe40000000f00 */
[----:B------:R-:W-:Y:S01]  /*0ba0*/  @!P4 LEA.HI.X R9, R14, R47, R0, 0x1, P2 ;  /* 0x0000002f0e09c211 */ /* 0x000fe200010f0c00 */
[----:B0-----:R-:W-:Y:S01]  /*0bb0*/  @!P5 IMAD R0, R19, R42, RZ ;  /* 0x0000002a1300d224 */ /* 0x001fe200078e02ff */
[----:B------:R-:W-:Y:S02]  /*0bc0*/  @!P5 MOV R7, R13 ;  /* 0x0000000d0007d202 */ /* 0x000fe40000000f00 */
[----:B------:R-:W-:Y:S01]  /*0bd0*/  CS2R R14, SRZ ;  /* 0x00000000000e7805 */ /* 0x000fe2000001ff00 */
[----:B------:R-:W-:-:S02]  /*0be0*/  @!P5 IMAD R47, R26, R43, R0 ;  /* 0x0000002b1a2fd224 */ /* 0x000fc400078e0200 */
[----:B------:R-:W-:-:S03]  /*0bf0*/  @!P5 IMAD.WIDE.U32 R42, R26, R42, R6 ;  /* 0x0000002a1a2ad225 */ /* 0x000fc600078e0006 */
[----:B------:R0:W4:Y:S02]  /*0c00*/  @!P1 LDG.E R15, desc[UR10][R4.64] ;  /* 0x0000000a040f9981 */ /* 0x000124000c1e1900 */
[----:B------:R-:W-:Y:S02]  /*0c10*/  @!P5 IADD3 R0, R43, R47, RZ ;  /* 0x0000002f2b00d210 */ /* 0x000fe40007ffe0ff */
[----:B------:R1:W4:Y:S01]  /*0c20*/  @!P4 LDG.E R14, desc[UR10][R8.64] ;  /* 0x0000000a080ec981 */ /* 0x000322000c1e1900 */
[----:B------:R-:W-:-:S04]  /*0c30*/  @!P5 LEA R44, P1, R42, R44, 0x1 ;  /* 0x0000002c2a2cd211 */ /* 0x000fc800078208ff */
[----:B------:R-:W-:Y:S01]  /*0c40*/  @!P5 LEA.HI.X R45, R42, R45, R0, 0x1, P1 ;  /* 0x0000002d2a2dd211 */ /* 0x000fe200008f0c00 */
[----:B------:R-:W-:-:S10]  /*0c50*/  HFMA2.MMA R0, -RZ, RZ, 0, 0 ;  /* 0x00000000ff007435 */ /* 0x000fd400000001ff */
[----:B------:R-:W4:Y:S01]  /*0c60*/  @!P5 LDG.E R0, desc[UR10][R44.64] ;  /* 0x0000000a2c00d981 */ /* 0x000f22000c1e1900 */
[----:B------:R-:W-:Y:S01]  /*0c70*/  ISETP.GT.AND P1, PT, R40, 0x1e, PT ;  /* 0x0000001e2800780c */ /* 0x000fe20003f24270 */
[--C-:B---3--:R-:W-:Y:S02]  /*0c80*/  HADD2.F32 R11, -RZ, R22.reuse.H1_H1 ;  /* 0x30000016ff0b7230 */ /* 0x108fe40000004100 */
[----:B0-----:R-:W-:-:S03]  /*0c90*/  HADD2.F32 R4, -RZ, R22.H0_H0 ;  /* 0x20000016ff047230 */ /* 0x001fc60000004100 */
[----:B-1----:R-:W-:Y:S01]  /*0ca0*/  FMUL.FTZ R9, R11, R11 ;  /* 0x0000000b0b097220 */ /* 0x002fe20000410000 */
[--C-:B------:R-:W-:Y:S02]  /*0cb0*/  HADD2.F32 R43, -RZ, R20.reuse.H1_H1 ;  /* 0x30000014ff2b7230 */ /* 0x100fe40000004100 */
[----:B------:R-:W-:Y:S02]  /*0cc0*/  HADD2.F32 R8, -RZ, R20.H0_H0 ;  /* 0x20000014ff087230 */ /* 0x000fe40000004100 */
[--C-:B--2---:R-:W-:Y:S02]  /*0cd0*/  HADD2.F32 R7, -RZ, R18.reuse.H1_H1 ;  /* 0x30000012ff077230 */ /* 0x104fe40000004100 */
[----:B------:R-:W-:-:S03]  /*0ce0*/  HADD2.F32 R6, -RZ, R18.H0_H0 ;  /* 0x20000012ff067230 */ /* 0x000fc60000004100 */
[----:B------:R-:W-:Y:S02]  /*0cf0*/  FMUL.FTZ R5, R7, R7 ;  /* 0x0000000707057220 */ /* 0x000fe40000410000 */
[C---:B------:R-:W-:Y:S02]  /*0d00*/  FADD.FTZ R7, R6.reuse, R7 ;  /* 0x0000000706077221 */ /* 0x040fe40000010000 */
[----:B------:R-:W-:Y:S01]  /*0d10*/  FFMA.FTZ R5, R6, R6, R5 ;  /* 0x0000000606057223 */ /* 0x000fe20000010005 */
[C---:B------:R-:W-:Y:S01]  /*0d20*/  FADD.FTZ R6, R4.reuse, R11 ;  /* 0x0000000b04067221 */ /* 0x040fe20000010000 */
[----:B------:R-:W-:Y:S01]  /*0d30*/  FADD.FTZ R7, RZ, R7 ;  /* 0x00000007ff077221 */ /* 0x000fe20000010000 */
[----:B------:R-:W-:Y:S01]  /*0d40*/  FFMA.FTZ R4, R4, R4, R9 ;  /* 0x0000000404047223 */ /* 0x000fe20000010009 */
[----:B------:R-:W-:Y:S02]  /*0d50*/  FADD.FTZ R5, RZ, R5 ;  /* 0x00000005ff057221 */ /* 0x000fe40000010000 */
[----:B------:R-:W-:Y:S01]  /*0d60*/  FADD.FTZ R6, R7, R6 ;  /* 0x0000000607067221 */ /* 0x000fe20000010000 */
[----:B------:R-:W-:Y:S01]  /*0d70*/  FMUL.FTZ R7, R43, R43 ;  /* 0x0000002b2b077220 */ /* 0x000fe20000410000 */
[----:B------:R-:W-:Y:S01]  /*0d80*/  FADD.FTZ R4, R5, R4 ;  /* 0x0000000405047221 */ /* 0x000fe20000010000 */
[----:B------:R-:W-:-:S02]  /*0d90*/  FADD.FTZ R43, R8, R43 ;  /* 0x0000002b082b7221 */ /* 0x000fc40000010000 */
[----:B------:R-:W-:Y:S01]  /*0da0*/  FFMA.FTZ R7, R8, R8, R7 ;  /* 0x0000000808077223 */ /* 0x000fe20000010007 */
[--C-:B-----5:R-:W-:Y:S02]  /*0db0*/  HADD2.F32 R8, -RZ, R17.reuse.H1_H1 ;  /* 0x30000011ff087230 */ /* 0x120fe40000004100 */
[----:B------:R-:W-:Y:S02]  /*0dc0*/  HADD2.F32 R5, -RZ, R17.H0_H0 ;  /* 0x20000011ff057230 */ /* 0x000fe40000004100 */
[----:B------:R-:W-:Y:S01]  /*0dd0*/  FADD.FTZ R4, R4, R7 ;  /* 0x0000000704047221 */ /* 0x000fe20000010000 */
[----:B------:R-:W-:Y:S01]  /*0de0*/  FADD.FTZ R6, R6, R43 ;  /* 0x0000002b06067221 */ /* 0x000fe20000010000 */
[--C-:B------:R-:W-:Y:S02]  /*0df0*/  HADD2.F32 R9, -RZ, R16.reuse.H1_H1 ;  /* 0x30000010ff097230 */ /* 0x100fe40000004100 */
[----:B------:R-:W-:Y:S01]  /*0e00*/  FMUL.FTZ R10, R8, R8 ;  /* 0x00000008080a7220 */ /* 0x000fe20000410000 */
[----:B------:R-:W-:Y:S01]  /*0e10*/  FADD.FTZ R7, R5, R8 ;  /* 0x0000000805077221 */ /* 0x000fe20000010000 */
[----:B------:R-:W-:-:S02]  /*0e20*/  HADD2.F32 R8, -RZ, R16.H0_H0 ;  /* 0x20000010ff087230 */ /* 0x000fc40000004100 */
[----:B------:R-:W-:Y:S01]  /*0e30*/  FFMA.FTZ R5, R5, R5, R10 ;  /* 0x0000000505057223 */ /* 0x000fe2000001000a */
[----:B------:R-:W-:Y:S01]  /*0e40*/  FADD.FTZ R6, R6, R7 ;  /* 0x0000000706067221 */ /* 0x000fe20000010000 */
[----:B------:R-:W-:Y:S01]  /*0e50*/  FMUL.FTZ R7, R9, R9 ;  /* 0x0000000909077220 */ /* 0x000fe20000410000 */
[----:B------:R-:W-:Y:S01]  /*0e60*/  FADD.FTZ R9, R8, R9 ;  /* 0x0000000908097221 */ /* 0x000fe20000010000 */
[----:B------:R-:W-:Y:S02]  /*0e70*/  FADD.FTZ R4, R4, R5 ;  /* 0x0000000504047221 */ /* 0x000fe40000010000 */
[----:B------:R-:W-:Y:S01]  /*0e80*/  FFMA.FTZ R7, R8, R8, R7 ;  /* 0x0000000808077223 */ /* 0x000fe20000010007 */
[----:B------:R-:W-:-:S03]  /*0e90*/  FADD.FTZ R6, R6, R9 ;  /* 0x0000000906067221 */ /* 0x000fc60000010000 */
[----:B------:R-:W-:Y:S01]  /*0ea0*/  FADD.FTZ R4, R4, R7 ;  /* 0x0000000704047221 */ /* 0x000fe20000010000 */
[--C-:B----4-:R-:W-:Y:S02]  /*0eb0*/  HADD2.F32 R8, -RZ, R15.reuse.H1_H1 ;  /* 0x3000000fff087230 */ /* 0x110fe40000004100 */
[----:B------:R-:W-:Y:S02]  /*0ec0*/  HADD2.F32 R5, -RZ, R15.H0_H0 ;  /* 0x2000000fff057230 */ /* 0x000fe40000004100 */
[--C-:B------:R-:W-:Y:S02]  /*0ed0*/  HADD2.F32 R9, -RZ, R14.reuse.H1_H1 ;  /* 0x3000000eff097230 */ /* 0x100fe40000004100 */
[----:B------:R-:W-:Y:S01]  /*0ee0*/  FMUL.FTZ R10, R8, R8 ;  /* 0x00000008080a7220 */ /* 0x000fe20000410000 */
[C---:B------:R-:W-:Y:S01]  /*0ef0*/  FADD.FTZ R7, R5.reuse, R8 ;  /* 0x0000000805077221 */ /* 0x040fe20000010000 */
[----:B------:R-:W-:Y:S02]  /*0f00*/  HADD2.F32 R8, -RZ, R14.H0_H0 ;  /* 0x2000000eff087230 */ /* 0x000fe40000004100 */
[----:B------:R-:W-:Y:S01]  /*0f10*/  FFMA.FTZ R5, R5, R5, R10 ;  /* 0x0000000505057223 */ /* 0x000fe2000001000a */
[----:B------:R-:W-:Y:S01]  /*0f20*/  FADD.FTZ R6, R6, R7 ;  /* 0x0000000706067221 */ /* 0x000fe20000010000 */
[----:B------:R-:W-:-:S02]  /*0f30*/  FMUL.FTZ R7, R9, R9 ;  /* 0x0000000909077220 */ /* 0x000fc40000410000 */
[----:B------:R-:W-:Y:S01]  /*0f40*/  FADD.FTZ R4, R4, R5 ;  /* 0x0000000504047221 */ /* 0x000fe20000010000 */
[C---:B------:R-:W-:Y:S01]  /*0f50*/  FADD.FTZ R9, R8.reuse, R9 ;  /* 0x0000000908097221 */ /* 0x040fe20000010000 */
[----:B------:R-:W-:Y:S01]  /*0f60*/  FFMA.FTZ R7, R8, R8, R7 ;  /* 0x0000000808077223 */ /* 0x000fe20000010007 */
[--C-:B------:R-:W-:Y:S02]  /*0f70*/  HADD2.F32 R10, -RZ, R0.reuse.H1_H1 ;  /* 0x30000000ff0a7230 */ /* 0x100fe40000004100 */
[----:B------:R-:W-:Y:S02]  /*0f80*/  HADD2.F32 R5, -RZ, R0.H0_H0 ;  /* 0x20000000ff057230 */ /* 0x000fe40000004100 */
[----:B------:R-:W-:Y:S01]  /*0f90*/  FADD.FTZ R4, R4, R7 ;  /* 0x0000000704047221 */ /* 0x000fe20000010000 */
[----:B------:R-:W-:Y:S01]  /*0fa0*/  FMUL.FTZ R8, R10, R10 ;  /* 0x0000000a0a087220 */ /* 0x000fe20000410000 */
[----:B------:R-:W-:Y:S01]  /*0fb0*/  FADD.FTZ R6, R6, R9 ;  /* 0x0000000906067221 */ /* 0x000fe20000010000 */
[----:B------:R-:W-:-:S02]  /*0fc0*/  FADD.FTZ R7, R5, R10 ;  /* 0x0000000a05077221 */ /* 0x000fc40000010000 */
        /* <DEDUP_REMOVED lines=39> */
[----:B------:R-:W2:Y:S01]  /*1240*/  LDS.128 R4, [UR7+0x30] ;  /* 0x00003007ff047984 */ /* 0x000ea20008000c00 */
        /* <DEDUP_REMOVED lines=56> */
.L_x_3793:
[----:B------:R-:W-:Y:S05]  /*15d0*/  BSYNC B0 ;  /* 0x0000000000007941 */ /* 0x000fea0003800000 */
.L_x_3792:
[----:B------:R-:W1:Y:S02]  /*15e0*/  LDC R8, c[0x0][0xc] ;  /* 0x00000300ff087b82 */ /* 0x000e640000000800 */
[----:B-1----:R-:W-:-:S13]  /*15f0*/  ISETP.GE.U32.AND P1, PT, R8, 0x2, PT ;  /* 0x000000020800780c */ /* 0x002fda0003f26070 */
[----:B------:R-:W-:Y:S05]  /*1600*/  @!P1 BRA `(.L_x_3794) ;  /* 0x0000000800989947 */ /* 0x000fea0003800000 */
[----:B------:R-:W-:Y:S05]  /*1610*/  @P3 BRA `(.L_x_3795) ;  /* 0x0000000000843947 */ /* 0x000fea0003800000 */
[----:B------:R-:W1:Y:S01]  /*1620*/  LDC R44, c[0x0][0x10] ;  /* 0x00000400ff2c7b82 */ /* 0x000e620000000800 */
[----:B------:R-:W2:Y:S01]  /*1630*/  S2R R45, SR_CTAID.Y ;  /* 0x00000000002d7919 */ /* 0x000ea20000002600 */
[----:B------:R-:W-:Y:S02]  /*1640*/  ULOP3.LUT UR8, UR4, 0x1, URZ, 0xc0, !UPT ;  /* 0x0000000104087892 */ /* 0x000fe4000f8ec03f */
[----:B------:R-:W-:Y:S01]  /*1650*/  ULOP3.LUT UP0, URZ, UR4, 0x2, URZ, 0xc0, !UPT ;  /* 0x00000002043f7892 */ /* 0x000fe2000f80c03f */
[----:B------:R-:W-:-:S03]  /*1660*/  UMOV UR7, 0x1 ;  /* 0x0000000100077882 */ /* 0x000fc60000000000 */
[----:B------:R-:W3:Y:S01]  /*1670*/  LDC.64 R4, c[0x0][0x248] ;  /* 0x00009200ff047b82 */ /* 0x000ee20000000a00 */
[----:B------:R-:W-:Y:S01]  /*1680*/  USEL UR7, UR7, 0xffffffff, !UP0 ;  /* 0xffffffff07077887 */ /* 0x000fe2000c000000 */
[----:B-1----:R-:W-:Y:S01]  /*1690*/  IMAD R9, R44, UR8, RZ ;  /* 0x000000082c097c24 */ /* 0x002fe2000f8e02ff */
[----:B------:R-:W-:-:S04]  /*16a0*/  PLOP3.LUT P1, PT, PT, PT, UP0, 0x80, 0x0 ;  /* 0x000000000000781c */ /* 0x000fc80003f2f008 */
[----:B------:R-:W-:Y:S01]  /*16b0*/  MOV R47, UR7 ;  /* 0x00000007002f7c02 */ /* 0x000fe20008000f00 */
[----:B------:R-:W-:-:S05]  /*16c0*/  IMAD R6, R9, R8, RZ ;  /* 0x0000000809067224 */ /* 0x000fca00078e02ff */
[----:B------:R-:W-:Y:S02]  /*16d0*/  SHF.L.U32 R7, R6, 0x1, RZ ;  /* 0x0000000106077819 */ /* 0x000fe400000006ff */
[----:B--2---:R-:W-:-:S03]  /*16e0*/  IADD3 R11, R9, R45, RZ ;  /* 0x0000002d090b7210 */ /* 0x004fc60007ffe0ff */
[----:B---3--:R-:W-:-:S04]  /*16f0*/  IMAD.WIDE R4, R7, 0x4, R4 ;  /* 0x0000000407047825 */ /* 0x008fc800078e0204 */
[----:B------:R-:W-:-:S04]  /*1700*/  IMAD R7, R44, UR9, R45 ;  /* 0x000000092c077c24 */ /* 0x000fc8000f8e022d */
[----:B------:R-:W-:Y:S02]  /*1710*/  IMAD.WIDE.U32 R6, R7, 0x8, R4 ;  /* 0x0000000807067825 */ /* 0x000fe400078e0004 */
[----:B------:R-:W1:Y:S01]  /*1720*/  LDC.64 R4, c[0x0][0x240] ;  /* 0x00009000ff047b82 */ /* 0x000e620000000a00 */
[----:B------:R-:W-:Y:S02]  /*1730*/  SEL R9, R8, RZ, !P1 ;  /* 0x000000ff08097207 */ /* 0x000fe40004800000 */
[----:B------:R2:W-:Y:S02]  /*1740*/  STG.E.64 desc[UR10][R6.64], R42 ;  /* 0x0000002a06007986 */ /* 0x0005e4000c101b0a */
[----:B------:R-:W-:Y:S01]  /*1750*/  ISETP.NE.AND P1, PT, R9, -0x1, PT ;  /* 0xffffffff0900780c */ /* 0x000fe20003f25270 */
[----:B-1----:R-:W-:Y:S01]  /*1760*/  IMAD.WIDE.U32 R10, R11, 0x4, R4 ;  /* 0x000000040b0a7825 */ /* 0x002fe200078e0004 */
[----:B------:R-:W-:Y:S06]  /*1770*/  MEMBAR.ALL.GPU ;  /* 0x0000000000007992 */ /* 0x000fec000000a000 */
[----:B------:R-:W-:-:S00]  /*1780*/  ERRBAR ;  /* 0x00000000000079ab */ /* 0x000fc00000000000 */
[----:B------:R-:W-:Y:S06]  /*1790*/  CGAERRBAR ;  /* 0x00000000000075ab */ /* 0x000fec0000000000 */
[----:B------:R2:W-:Y:S01]  /*17a0*/  REDG.E.ADD.S32.STRONG.GPU desc[UR10][R10.64], R47 ;  /* 0x0000002f0a00798e */ /* 0x0005e2000c10e38a */
[----:B------:R-:W-:Y:S05]  /*17b0*/  @!P1 BRA `(.L_x_3795) ;  /* 0x00000000001c9947 */ /* 0x000fea0003800000 */
[----:B--2---:R-:W-:-:S04]  /*17c0*/  IMAD R7, R44, UR8, R45 ;  /* 0x000000082c077c24 */ /* 0x004fc8000f8e022d */
[----:B------:R-:W-:-:S07]  /*17d0*/  IMAD.WIDE.U32 R4, R7, 0x4, R4 ;  /* 0x0000000407047825 */ /* 0x000fce00078e0004 */
.L_x_3796:
[----:B------:R-:W2:Y:S04]  /*17e0*/  LDG.E.STRONG.GPU R6, desc[UR10][R4.64] ;  /* 0x0000000a04067981 */ /* 0x000ea8000c1ef900 */
[----:B--2---:R-:W-:Y:S01]  /*17f0*/  CCTL.IVALL ;  /* 0x00000000ff00798f */ /* 0x004fe20002000000 */
[----:B------:R-:W-:Y:S05]  /*1800*/  YIELD ;  /* 0x0000000000007946 */ /* 0x000fea0003800000 */
[----:B------:R-:W-:-:S13]  /*1810*/  ISETP.NE.AND P1, PT, R6, R9, PT ;  /* 0x000000090600720c */ /* 0x000fda0003f25270 */
[----:B------:R-:W-:Y:S05]  /*1820*/  @P1 BRA `(.L_x_3796) ;  /* 0xfffffffc00ec1947 */ /* 0x000fea000383ffff */
.L_x_3795:
        /* <DEDUP_REMOVED lines=10> */
[----:B--2---:R-:W-:-:S07]  /*18d0*/  IADD3 R10, -R5, R8, RZ ;  /* 0x00000008050a7210 */ /* 0x004fce0007ffe1ff */
.L_x_3798:
        /* <DEDUP_REMOVED lines=11> */
[----:B------:R-:W-:Y:S01]  /*1990*/  @!P1 IMAD.WIDE.U32 R6, R7, 0x8, R4 ;  /* 0x0000000807069825 */ /* 0x000fe200078e0004 */
[----:B------:R-:W-:-:S04]  /*19a0*/  IADD3 R4, R9, 0x1, RZ ;  /* 0x0000000109047810 */ /* 0x000fc80007ffe0ff */
[----:B------:R-:W-:Y:S01]  /*19b0*/  ISETP.EQ.OR P2, PT, R4, UR9, P3 ;  /* 0x0000000904007c0c */ /* 0x000fe20009f42670 */
[----:B------:R-:W0:Y:S01]  /*19c0*/  @!P1 LDG.E.64 R6, desc[UR10][R6.64] ;  /* 0x0000000a06069981 */ /* 0x000e22000c1e1b00 */
[----:B------:R-:W-:-:S11]  /*19d0*/  MOV R44, UR4 ;  /* 0x00000004002c7c02 */ /* 0x000fd60008000f00 */
[----:B------:R-:W1:Y:S01]  /*19e0*/  @!P2 S2R R45, SR_CTAID.Y ;  /* 0x00000000002da919 */ /* 0x000e620000002600 */
[----:B------:R-:W1:Y:S01]  /*19f0*/  @!P2 LDC R11, c[0x0][0x10] ;  /* 0x00000400ff0bab82 */ /* 0x000e620000000800 */
[----:B------:R-:W-:Y:S01]  /*1a00*/  @!P2 LOP3.LUT R44, R44, 0x1, RZ, 0xc0, !PT ;  /* 0x000000012c2ca812 */ /* 0x000fe200078ec0ff */
[----:B-1----:R-:W-:-:S06]  /*1a10*/  @!P2 IMAD R45, R4, R11, R45 ;  /* 0x0000000b042da224 */ /* 0x002fcc00078e022d */
[----:B------:R-:W1:Y:S01]  /*1a20*/  @!P2 LDC.64 R4, c[0x0][0x248] ;  /* 0x00009200ff04ab82 */ /* 0x000e620000000a00 */
[----:B------:R-:W-:-:S04]  /*1a30*/  @!P2 IMAD R11, R11, R44, RZ ;  /* 0x0000002c0b0ba224 */ /* 0x000fc800078e02ff */
[----:B------:R-:W-:-:S05]  /*1a40*/  @!P2 IMAD R11, R11, R8, RZ ;  /* 0x000000080b0ba224 */ /* 0x000fca00078e02ff */
[----:B------:R-:W-:-:S05]  /*1a50*/  @!P2 SHF.L.U32 R11, R11, 0x1, RZ ;  /* 0x000000010b0ba819 */ /* 0x000fca00000006ff */
[----:B-1----:R-:W-:-:S04]  /*1a60*/  @!P2 IMAD.WIDE R4, R11, 0x4, R4 ;  /* 0x000000040b04a825 */ /* 0x002fc800078e0204 */
[----:B------:R-:W-:-:S06]  /*1a70*/  @!P2 IMAD.WIDE.U32 R4, R45, 0x8, R4 ;  /* 0x000000082d04a825 */ /* 0x000fcc00078e0004 */
[----:B------:R-:W2:Y:S01]  /*1a80*/  @!P2 LDG.E.64 R4, desc[UR10][R4.64] ;  /* 0x0000000a0404a981 */ /* 0x000ea2000c1e1b00 */
[----:B------:R-:W-:Y:S01]  /*1a90*/  MOV R44, UR4 ;  /* 0x00000004002c7c02 */ /* 0x000fe20008000f00 */
[----:B0-----:R-:W-:Y:S01]  /*1aa0*/  @!P1 FADD.FTZ R42, R42, R6 ;  /* 0x000000062a2a9221 */ /* 0x001fe20000010000 */
[----:B------:R-:W-:-:S04]  /*1ab0*/  IADD3 R6, R9, 0x2, RZ ;  /* 0x0000000209067810 */ /* 0x000fc80007ffe0ff */
[----:B------:R-:W-:-:S13]  /*1ac0*/  ISETP.EQ.OR P4, PT, R6, UR9, P3 ;  /* 0x0000000906007c0c */ /* 0x000fda0009f82670 */
[----:B------:R-:W0:Y:S01]  /*1ad0*/  @!P4 S2R R45, SR_CTAID.Y ;  /* 0x00000000002dc919 */ /* 0x000e220000002600 */
[----:B------:R-:W0:Y:S01]  /*1ae0*/  @!P4 LDC R11, c[0x0][0x10] ;  /* 0x00000400ff0bcb82 */ /* 0x000e220000000800 */
[----:B------:R-:W-:Y:S01]  /*1af0*/  @!P1 FADD.FTZ R43, R43, R7 ;  /* 0x000000072b2b9221 */ /* 0x000fe20000010000 */
[----:B------:R-:W-:Y:S01]  /*1b00*/  @!P4 LOP3.LUT R44, R44, 0x1, RZ, 0xc0, !PT ;  /* 0x000000012c2cc812 */ /* 0x000fe200078ec0ff */
[----:B0-----:R-:W-:-:S05]  /*1b10*/  @!P4 IMAD R45, R6, R11, R45 ;  /* 0x0000000b062dc224 */ /* 0x001fca00078e022d */
[----:B------:R-:W0:Y:S01]  /*1b20*/  @!P4 LDC.64 R6, c[0x0][0x248] ;  /* 0x00009200ff06cb82 */ /* 0x000e220000000a00 */
[----:B------:R-:W-:-:S04]  /*1b30*/  @!P4 IMAD R11, R11, R44, RZ ;  /* 0x0000002c0b0bc224 */ /* 0x000fc800078e02ff */
[----:B------:R-:W-:-:S05]  /*1b40*/  @!P4 IMAD R11, R11, R8, RZ ;  /* 0x000000080b0bc224 */ /* 0x000fca00078e02ff */
[----:B------:R-:W-:Y:S01]  /*1b50*/  @!P4 SHF.L.U32 R11, R11, 0x1, RZ ;  /* 0x000000010b0bc819 */ /* 0x000fe200000006ff */
[----:B--2---:R-:W-:Y:S01]  /*1b60*/  @!P2 FADD.FTZ R42, R42, R4 ;  /* 0x000000042a2aa221 */ /* 0x004fe20000010000 */
[----:B------:R-:W-:-:S04]  /*1b70*/  IADD3 R4, R9, 0x3, RZ ;  /* 0x0000000309047810 */ /* 0x000fc80007ffe0ff */
[----:B------:R-:W-:Y:S01]  /*1b80*/  ISETP.EQ.OR P1, PT, R4, UR9, P3 ;  /* 0x0000000904007c0c */ /* 0x000fe20009f22670 */
[----:B0-----:R-:W-:-:S04]  /*1b90*/  @!P4 IMAD.WIDE R6, R11, 0x4, R6 ;  /* 0x000000040b06c825 */ /* 0x001fc800078e0206 */
[----:B------:R-:W-:-:S08]  /*1ba0*/  @!P4 IMAD.WIDE.U32 R6, R45, 0x8, R6 ;  /* 0x000000082d06c825 */ /* 0x000fd000078e0006 */
[----:B------:R-:W0:Y:S01]  /*1bb0*/  @!P1 S2R R45, SR_CTAID.Y ;  /* 0x00000000002d9919 */ /* 0x000e220000002600 */
[----:B------:R-:W0:Y:S01]  /*1bc0*/  @!P1 LDC R11, c[0x0][0x10] ;  /* 0x00000400ff0b9b82 */ /* 0x000e220000000800 */
[----:B------:R-:W-:Y:S01]  /*1bd0*/  @!P2 FADD.FTZ R43, R43, R5 ;  /* 0x000000052b2ba221 */ /* 0x000fe20000010000 */
[----:B------:R-:W-:Y:S01]  /*1be0*/  MOV R44, UR4 ;  /* 0x00000004002c7c02 */ /* 0x000fe20008000f00 */
[----:B------:R-:W2:Y:S03]  /*1bf0*/  @!P4 LDG.E.64 R6, desc[UR10][R6.64] ;  /* 0x0000000a0606c981 */ /* 0x000ea6000c1e1b00 */
[----:B------:R-:W-:Y:S01]  /*1c00*/  @!P1 LOP3.LUT R44, R44, 0x1, RZ, 0xc0, !PT ;  /* 0x000000012c2c9812 */ /* 0x000fe200078ec0ff */
[----:B0-----:R-:W-:Y:S02]  /*1c10*/  @!P1 IMAD R45, R4, R11, R45 ;  /* 0x0000000b042d9224 */ /* 0x001fe400078e022d */
[----:B------:R-:W0:Y:S02]  /*1c20*/  @!P1 LDC.64 R4, c[0x0][0x248] ;  /* 0x00009200ff049b82 */ /* 0x000e240000000a00 */
[----:B------:R-:W-:-:S04]  /*1c30*/  @!P1 IMAD R11, R11, R44, RZ ;  /* 0x0000002c0b0b9224 */ /* 0x000fc800078e02ff */
[----:B------:R-:W-:-:S05]  /*1c40*/  @!P1 IMAD R11, R11, R8, RZ ;  /* 0x000000080b0b9224 */ /* 0x000fca00078e02ff */
[----:B------:R-:W-:-:S05]  /*1c50*/  @!P1 SHF.L.U32 R11, R11, 0x1, RZ ;  /* 0x000000010b0b9819 */ /* 0x000fca00000006ff */
[----:B0-----:R-:W-:-:S04]  /*1c60*/  @!P1 IMAD.WIDE R4, R11, 0x4, R4 ;  /* 0x000000040b049825 */ /* 0x001fc800078e0204 */
[----:B------:R-:W-:-:S06]  /*1c70*/  @!P1 IMAD.WIDE.U32 R4, R45, 0x8, R4 ;  /* 0x000000082d049825 */ /* 0x000fcc00078e0004 */
[----:B------:R-:W3:Y:S01]  /*1c80*/  @!P1 LDG.E.64 R4, desc[UR10][R4.64] ;  /* 0x0000000a04049981 */ /* 0x000ee2000c1e1b00 */
[----:B------:R-:W-:-:S04]  /*1c90*/  IADD3 R10, R10, -0x4, RZ ;  /* 0xfffffffc0a0a7810 */ /* 0x000fc80007ffe0ff */
[----:B------:R-:W-:Y:S02]  /*1ca0*/  ISETP.NE.AND P2, PT, R10, RZ, PT ;  /* 0x000000ff0a00720c */ /* 0x000fe40003f45270 */
[----:B------:R-:W-:Y:S01]  /*1cb0*/  IADD3 R9, R9, 0x4, RZ ;  /* 0x0000000409097810 */ /* 0x000fe20007ffe0ff */
[----:B--2---:R-:W-:Y:S01]  /*1cc0*/  @!P4 FADD.FTZ R42, R42, R6 ;  /* 0x000000062a2ac221 */ /* 0x004fe20000010000 */
[----:B------:R-:W-:-:S03]  /*1cd0*/  @!P4 FADD.FTZ R43, R43, R7 ;  /* 0x000000072b2bc221 */ /* 0x000fc60000010000 */
[----:B---3--:R-:W-:Y:S01]  /*1ce0*/  @!P1 FADD.FTZ R42, R42, R4 ;  /* 0x000000042a2a9221 */ /* 0x008fe20000010000 */
[----:B------:R-:W-:-:S05]  /*1cf0*/  @!P1 FADD.FTZ R43, R43, R5 ;  /* 0x000000052b2b9221 */ /* 0x000fca0000010000 */
[----:B------:R-:W-:Y:S05]  /*1d00*/  @P2 BRA `(.L_x_3798) ;  /* 0xfffffff800f42947 */ /* 0x000fea000383ffff */
.L_x_3797:
[----:B--2---:R-:W-:-:S13]  /*1d10*/  LOP3.LUT P1, R11, R8, 0x3, RZ, 0xc0, !PT ;  /* 0x00000003080b7812 */ /* 0x004fda000782c0ff */
        /* <DEDUP_REMOVED lines=18> */
.L_x_3800:
[----:B------:R-:W-:Y:S05]  /*1e40*/  BSYNC B0 ;  /* 0x0000000000007941 */ /* 0x000fea0003800000 */
.L_x_3799:
[----:B------:R-:W-:Y:S05]  /*1e50*/  @!P2 BRA `(.L_x_3794) ;  /* 0x000000000084a947 */ /* 0x000fea0003800000 */
[C---:B------:R-:W-:Y:S02]  /*1e60*/  IADD3 R4, R9.reuse, 0x1, RZ ;  /* 0x0000000109047810 */ /* 0x040fe40007ffe0ff */
[----:B------:R-:W-:Y:S02]  /*1e70*/  IADD3 R6, R9, 0x2, RZ ;  /* 0x0000000209067810 */ /* 0x000fe40007ffe0ff */
[----:B------:R-:W-:Y:S02]  /*1e80*/  ISETP.EQ.OR P2, PT, R4, UR9, P3 ;  /* 0x0000000904007c0c */ /* 0x000fe40009f42670 */
[----:B------:R-:W-:Y:S02]  /*1e90*/  ISETP.EQ.OR P1, PT, R6, UR9, P3 ;  /* 0x0000000906007c0c */ /* 0x000fe40009f22670 */
[----:B------:R-:W-:Y:S02]  /*1ea0*/  MOV R10, UR4 ;  /* 0x00000004000a7c02 */ /* 0x000fe40008000f00 */
[----:B------:R-:W-:-:S07]  /*1eb0*/  ISETP.EQ.OR P1, PT, R11, 0x2, P1 ;  /* 0x000000020b00780c */ /* 0x000fce0000f22670 */
[----:B------:R-:W1:Y:S01]  /*1ec0*/  @!P2 S2R R11, SR_CTAID.Y ;  /* 0x00000000000ba919 */ /* 0x000e620000002600 */
[----:B------:R-:W1:Y:S05]  /*1ed0*/  @!P2 LDC R7, c[0x0][0x10] ;  /* 0x00000400ff07ab82 */ /* 0x000e6a0000000800 */
[----:B------:R-:W2:Y:S01]  /*1ee0*/  @!P1 S2R R47, SR_CTAID.Y ;  /* 0x00000000002f9919 */ /* 0x000ea20000002600 */
[----:B------:R-:W-:Y:S02]  /*1ef0*/  @!P1 LOP3.LUT R10, R10, 0x1, RZ, 0xc0, !PT ;  /* 0x000000010a0a9812 */ /* 0x000fe400078ec0ff */
[----:B------:R-:W2:Y:S01]  /*1f00*/  @!P1 LDC R45, c[0x0][0x10] ;  /* 0x00000400ff2d9b82 */ /* 0x000ea20000000800 */
[----:B-1----:R-:W-:Y:S01]  /*1f10*/  @!P2 IMAD R11, R4, R7, R11 ;  /* 0x00000007040ba224 */ /* 0x002fe200078e020b */
[----:B------:R-:W-:-:S04]  /*1f20*/  MOV R4, UR4 ;  /* 0x0000000400047c02 */ /* 0x000fc80008000f00 */
[----:B------:R-:W-:Y:S01]  /*1f30*/  @!P2 LOP3.LUT R4, R4, 0x1, RZ, 0xc0, !PT ;  /* 0x000000010404a812 */ /* 0x000fe200078ec0ff */
[----:B--2---:R-:W-:Y:S02]  /*1f40*/  @!P1 IMAD R47, R6, R45, R47 ;  /* 0x0000002d062f9224 */ /* 0x004fe400078e022f */
[----:B------:R-:W-:Y:S02]  /*1f50*/  @!P1 IMAD R45, R45, R10, RZ ;  /* 0x0000000a2d2d9224 */ /* 0x000fe400078e02ff */
[----:B------:R-:W-:Y:S02]  /*1f60*/  @!P2 IMAD R7, R7, R4, RZ ;  /* 0x000000040707a224 */ /* 0x000fe400078e02ff */
[----:B------:R-:W1:Y:S01]  /*1f70*/  @!P2 LDC.64 R4, c[0x0][0x248] ;  /* 0x00009200ff04ab82 */ /* 0x000e620000000a00 */
[-C--:B------:R-:W-:Y:S02]  /*1f80*/  @!P1 IMAD R45, R45, R8.reuse, RZ ;  /* 0x000000082d2d9224 */ /* 0x080fe400078e02ff */
[----:B------:R-:W-:-:S03]  /*1f90*/  @!P2 IMAD R9, R7, R8, RZ ;  /* 0x000000080709a224 */ /* 0x000fc600078e02ff */
[----:B------:R-:W-:Y:S02]  /*1fa0*/  @!P1 SHF.L.U32 R45, R45, 0x1, RZ ;  /* 0x000000012d2d9819 */ /* 0x000fe400000006ff */
[----:B------:R-:W2:Y:S01]  /*1fb0*/  @!P1 LDC.64 R6, c[0x0][0x248] ;  /* 0x00009200ff069b82 */ /* 0x000ea20000000a00 */
[----:B------:R-:W-:-:S05]  /*1fc0*/  @!P2 SHF.L.U32 R9, R9, 0x1, RZ ;  /* 0x000000010909a819 */ /* 0x000fca00000006ff */
[----:B-1----:R-:W-:-:S04]  /*1fd0*/  @!P2 IMAD.WIDE R4, R9, 0x4, R4 ;  /* 0x000000040904a825 */ /* 0x002fc800078e0204 */
[----:B------:R-:W-:-:S04]  /*1fe0*/  @!P2 IMAD.WIDE.U32 R4, R11, 0x8, R4 ;  /* 0x000000080b04a825 */ /* 0x000fc800078e0004 */
[----:B--2---:R-:W-:Y:S02]  /*1ff0*/  @!P1 IMAD.WIDE R6, R45, 0x4, R6 ;  /* 0x000000042d069825 */ /* 0x004fe400078e0206 */
[----:B------:R-:W0:Y:S02]  /*2000*/  @!P2 LDG.E.64 R4, desc[UR10][R4.64] ;  /* 0x0000000a0404a981 */ /* 0x000e24000c1e1b00 */
[----:B------:R-:W-:-:S06]  /*2010*/  @!P1 IMAD.WIDE.U32 R6, R47, 0x8, R6 ;  /* 0x000000082f069825 */ /* 0x000fcc00078e0006 */
[----:B------:R-:W2:Y:S01]  /*2020*/  @!P1 LDG.E.64 R6, desc[UR10][R6.64] ;  /* 0x0000000a06069981 */ /* 0x000ea2000c1e1b00 */
[----:B0-----:R-:W-:Y:S01]  /*2030*/  @!P2 FADD.FTZ R42, R42, R4 ;  /* 0x000000042a2aa221 */ /* 0x001fe20000010000 */
[----:B------:R-:W-:-:S03]  /*2040*/  @!P2 FADD.FTZ R43, R43, R5 ;  /* 0x000000052b2ba221 */ /* 0x000fc60000010000 */
[----:B--2---:R-:W-:Y:S01]  /*2050*/  @!P1 FADD.FTZ R42, R42, R6 ;  /* 0x000000062a2a9221 */ /* 0x004fe20000010000 */
[----:B------:R-:W-:-:S07]  /*2060*/  @!P1 FADD.FTZ R43, R43, R7 ;  /* 0x000000072b2b9221 */ /* 0x000fce0000010000 */
.L_x_3794:
[----:B------:R-:W-:Y:S01]  /*2070*/  ULDC.64 UR14, c[0x0][0x218] ;  /* 0x00008600000e7ab9 */ /* 0x000fe20000000a00 */
[----:B------:R-:W-:Y:S01]  /*2080*/  LOP3.LUT P1, RZ, R38, UR9, RZ, 0xfc, !PT ;  /* 0x0000000926ff7c12 */ /* 0x000fe2000f82fcff */
[----:B------:R-:W1:Y:S01]  /*2090*/  S2UR UR8, SR_CgaCtaId ;  /* 0x00000000000879c3 */ /* 0x000e620000008800 */
[----:B------:R-:W-:Y:S01]  /*20a0*/  ISETP.EQ.U32.AND P2, PT, RZ, UR14, PT ;  /* 0x0000000eff007c0c */ /* 0x000fe2000bf42070 */
[----:B------:R-:W-:Y:S01]  /*20b0*/  UMOV UR7, 0x400 ;  /* 0x0000040000077882 */ /* 0x000fe20000000000 */
[----:B--2---:R-:W-:Y:S02]  /*20c0*/  MOV R11, UR6 ;  /* 0x00000006000b7c02 */ /* 0x004fe40008000f00 */
[----:B------:R-:W-:Y:S02]  /*20d0*/  ISETP.EQ.OR.EX P1, PT, RZ, UR15, P1, P2 ;  /* 0x0000000fff007c0c */ /* 0x000fe40008f22720 */
[----:B------:R-:W-:Y:S01]  /*20e0*/  IADD3 R45, R37, R24, RZ ;  /* 0x00000018252d7210 */ /* 0x000fe20007ffe0ff */
[----:B------:R-:W2:Y:S08]  /*20f0*/  LDC.64 R6, c[0x0][0x228] ;  /* 0x00008a00ff067b82 */ /* 0x000eb00000000a00 */
[----:B------:R-:W3:Y:S08]  /*2100*/  LDC.64 R4, c[0x0][0x230] ;  /* 0x00008c00ff047b82 */ /* 0x000ef00000000a00 */
[----:B------:R-:W4:Y:S01]  /*2110*/  @!P1 LDC.64 R8, c[0x0][0x218] ;  /* 0x00008600ff089b82 */ /* 0x000f220000000a00 */
[----:B-1----:R-:W-:-:S03]  /*2120*/  ULEA UR7, UR8, UR7, 0x18 ;  /* 0x0000000708077291 */ /* 0x002fc6000f8ec03f */
[----:B------:R-:W-:Y:S02]  /*2130*/  ULDC UR8, c[0x0][0x2a4] ;  /* 0x0000a90000087ab9 */ /* 0x000fe40000000800 */
[----:B------:R-:W-:Y:S01]  /*2140*/  @!P1 FMUL.FTZ R10, R42, UR8 ;  /* 0x000000082a0a9c20 */ /* 0x000fe20008410000 */
[----:B--2---:R-:W-:-:S03]  /*2150*/  IMAD.WIDE R6, R45, 0x4, R6 ;  /* 0x000000042d067825 */ /* 0x004fc600078e0206 */
[----:B------:R-:W-:Y:S01]  /*2160*/  @!P3 STS.64 [UR7+0xe0], R42 ;  /* 0x0000e02aff00b988 */ /* 0x000fe20008000a07 */
[----:B---3--:R-:W-:-:S04]  /*2170*/  IMAD.WIDE R4, R45, 0x4, R4 ;  /* 0x000000042d047825 */ /* 0x008fc800078e0204 */
[----:B----4-:R-:W-:-:S04]  /*2180*/  @!P1 IMAD.WIDE R8, R11, 0x8, R8 ;  /* 0x000000080b089825 */ /* 0x010fc800078e0208 */
[----:B------:R-:W-:-:S05]  /*2190*/  @!P1 FMUL.FTZ R11, R43, UR8 ;  /* 0x000000082b0b9c20 */ /* 0x000fca0008410000 */
[----:B------:R1:W-:Y:S01]  /*21a0*/  @!P1 STG.E.64 desc[UR10][R8.64], R10 ;  /* 0x0000000a08009986 */ /* 0x0003e2000c101b0a */
[----:B------:R-:W-:Y:S06]  /*21b0*/  BAR.SYNC.DEFER_BLOCKING 0x0 ;  /* 0x0000000000007b1d */ /* 0x000fec0000010000 */
[----:B------:R-:W2:Y:S04]  /*21c0*/  LDG.E.64 R6, desc[UR10][R6.64] ;  /* 0x0000000a06067981 */ /* 0x000ea8000c1e1b00 */
[----:B------:R-:W2:Y:S01]  /*21d0*/  LDG.E.64 R4, desc[UR10][R4.64] ;  /* 0x0000000a04047981 */ /* 0x000ea2000c1e1b00 */
[----:B------:R-:W-:Y:S01]  /*21e0*/  ISETP.NE.AND P6, PT, RZ, UR12, PT ;  /* 0x0000000cff007c0c */ /* 0x000fe2000bfc5270 */
[----:B-1----:R-:W-:-:S02]  /*21f0*/  HADD2.F32 R8, -RZ, R18.H0_H0 ;  /* 0x20000012ff087230 */ /* 0x002fc40000004100 */
[----:B------:R-:W1:Y:S01]  /*2200*/  LDS.64 R44, [UR7+0xe0] ;  /* 0x0000e007ff2c7984 */ /* 0x000e620008000a00 */
[----:B------:R-:W-:Y:S02]  /*2210*/  HADD2.F32 R10, -RZ, R18.H1_H1 ;  /* 0x30000012ff0a7230 */ /* 0x000fe40000004100 */
[----:B0-----:R-:W-:Y:S02]  /*2220*/  HADD2.F32 R42, -RZ, R22.H0_H0 ;  /* 0x20000016ff2a7230 */ /* 0x001fe40000004100 */
[----:B-1----:R-:W-:-:S05]  /*2230*/  FMUL.FTZ R44, R44, UR8 ;  /* 0x000000082c2c7c20 */ /* 0x002fca0008410000 */
[----:B------:R-:W-:Y:S01]  /*2240*/  R2UR UR7, R44 ;  /* 0x000000002c0772ca */ /* 0x000fe200000e0000 */
[----:B------:R-:W-:-:S12]  /*2250*/  HADD2.F32 R44, -RZ, R20.H0_H0 ;  /* 0x20000014ff2c7230 */ /* 0x000fd80000004100 */
[----:B------:R-:W-:Y:S01]  /*2260*/  MOV R24, UR7 ;  /* 0x0000000700187c02 */ /* 0x000fe20008000f00 */
[----:B------:R-:W-:Y:S01]  /*2270*/  FADD.FTZ R8, R8, -UR7 ;  /* 0x8000000708087e21 */ /* 0x000fe20008010000 */
[----:B------:R-:W-:-:S03]  /*2280*/  FADD.FTZ R10, R10, -UR7 ;  /* 0x800000070a0a7e21 */ /* 0x000fc60008010000 */
        /* <DEDUP_REMOVED lines=9> */
[----:B0-----:R-:W-:-:S13]  /*2320*/  @P1 R2UR UR13, R24 ;  /* 0x00000000180d12ca */ /* 0x001fda00000e0000 */
        /* <DEDUP_REMOVED lines=16> */
.L_x_3801:
        /* <DEDUP_REMOVED lines=9> */
[----:B------:R-:W-:-:S04]  /*24c0*/  ULDC.64 UR14, c[0x0][0x210] ;  /* 0x00008400000e7ab9 */ /* 0x000fc80000000a00 */
[----:B------:R-:W-:Y:S02]  /*24d0*/  IADD3 R11, R9, R11, RZ ;  /* 0x0000000b090b7210 */ /* 0x000fe40007ffe0ff */
[----:B------:R-:W-:-:S04]  /*24e0*/  LEA R10, P1, R8, UR14, 0x1 ;  /* 0x0000000e080a7c11 */ /* 0x000fc8000f8208ff */
[----:B------:R-:W-:-:S05]  /*24f0*/  LEA.HI.X R11, R8, UR15, R11, 0x1, P1 ;  /* 0x0000000f080b7c11 */ /* 0x000fca00088f0c0b */
[----:B------:R0:W-:Y:S04]  /*2500*/  STG.E desc[UR10][R10.64], R43 ;  /* 0x0000002b0a007986 */ /* 0x0001e8000c10190a */
.L_x_3803:
[----:B------:R-:W-:Y:S05]  /*2510*/  BSYNC B0 ;  /* 0x0000000000007941 */ /* 0x000fea0003800000 */
.L_x_3802:
[----:B0-----:R-:W-:Y:S01]  /*2520*/  FADD.FTZ R10, R44, -UR7 ;  /* 0x800000072c0a7e21 */ /* 0x001fe20008010000 */
[----:B------:R-:W-:Y:S02]  /*2530*/  HADD2.F32 R18, -RZ, R17.H0_H0 ;  /* 0x20000011ff127230 */ /* 0x000fe40000004100 */
[----:B------:R-:W-:Y:S01]  /*2540*/  FADD.FTZ R8, R42, -UR7 ;  /* 0x800000072a087e21 */ /* 0x000fe20008010000 */
[----:B------:R-:W-:Y:S02]  /*2550*/  HADD2.F32 R24, -RZ, R16.H0_H0 ;  /* 0x20000010ff187230 */ /* 0x000fe40000004100 */
[----:B------:R-:W-:Y:S01]  /*2560*/  FMUL.FTZ R11, R10, UR8 ;  /* 0x000000080a0b7c20 */ /* 0x000fe20008410000 */
[----:B------:R-:W-:Y:S02]  /*2570*/  HADD2.F32 R9, -RZ, R15.H0_H0 ;  /* 0x2000000fff097230 */ /* 0x000fe40000004100 */
[----:B------:R-:W-:Y:S01]  /*2580*/  FADD.FTZ R18, R18, -UR7 ;  /* 0x8000000712127e21 */ /* 0x000fe20008010000 */
[----:B------:R-:W-:-:S02]  /*2590*/  HADD2.F32 R44, -RZ, R14.H0_H0 ;  /* 0x2000000eff2c7230 */ /* 0x000fc40000004100 */
[----:B------:R-:W-:Y:S01]  /*25a0*/  FADD.FTZ R24, R24, -UR7 ;  /* 0x8000000718187e21 */ /* 0x000fe20008010000 */
[----:B------:R-:W-:Y:S02]  /*25b0*/  HADD2.F32 R46, -RZ, R0.H0_H0 ;  /* 0x20000000ff2e7230 */ /* 0x000fe40000004100 */
[----:B------:R-:W-:Y:S01]  /*25c0*/  FADD.FTZ R42, R9, -UR7 ;  /* 0x80000007092a7e21 */ /* 0x000fe20008010000 */
[----:B------:R-:W-:Y:S01]  /*25d0*/  FMUL.FTZ R9, R8, UR8 ;  /* 0x0000000808097c20 */ /* 0x000fe20008410000 */
[----:B------:R-:W-:Y:S01]  /*25e0*/  FADD.FTZ R44, R44, -UR7 ;  /* 0x800000072c2c7e21 */ /* 0x000fe20008010000 */
[----:B------:R-:W-:Y:S01]  /*25f0*/  FMUL.FTZ R43, R18, UR8 ;  /* 0x00000008122b7c20 */ /* 0x000fe20008410000 */
[----:B------:R-:W-:Y:S01]  /*2600*/  FADD.FTZ R46, R46, -UR7 ;  /* 0x800000072e2e7e21 */ /* 0x000fe20008010000 */
[----:B------:R-:W-:Y:S01]  /*2610*/  FMUL.FTZ R45, R24, UR8 ;  /* 0x00000008182d7c20 */ /* 0x000fe20008410000 */
[----:B------:R-:W-:Y:S01]  /*2620*/  FMUL.FTZ R47, R42, UR8 ;  /* 0x000000082a2f7c20 */ /* 0x000fe20008410000 */
[----:B------:R-:W-:Y:S01]  /*2630*/  FMUL.FTZ R49, R44, UR8 ;  /* 0x000000082c317c20 */ /* 0x000fe20008410000 */
[----:B------:R-:W-:Y:S01]  /*2640*/  FMUL.FTZ R51, R46, UR8 ;  /* 0x000000082e337c20 */ /* 0x000fe20008410000 */
[C-C-:B------:R-:W-:Y:S01]  /*2650*/  FFMA.FTZ R24, R6.reuse, R9, R4.reuse ;  /* 0x0000000906187223 */ /* 0x140fe20000010004 */
[C-C-:B------:R-:W-:Y:S01]  /*2660*/  FFMA.FTZ R18, R6.reuse, R11, R4.reuse ;  /* 0x0000000b06127223 */ /* 0x140fe20000010004 */
[C-C-:B------:R-:W-:Y:S01]  /*2670*/  FFMA.FTZ R11, R6.reuse, R43, R4.reuse ;  /* 0x0000002b060b7223 */ /* 0x140fe20000010004 */
[C-C-:B------:R-:W-:Y:S01]  /*2680*/  FFMA.FTZ R10, R6.reuse, R45, R4.reuse ;  /* 0x0000002d060a7223 */ /* 0x140fe20000010004 */
[C-C-:B------:R-:W-:Y:S01]  /*2690*/  FFMA.FTZ R9, R6.reuse, R47, R4.reuse ;  /* 0x0000002f06097223 */ /* 0x140fe20000010004 */
[C-C-:B------:R-:W-:Y:S01]  /*26a0*/  FFMA.FTZ R8, R6.reuse, R49, R4.reuse ;  /* 0x0000003106087223 */ /* 0x140fe20000010004 */
[----:B------:R-:W-:Y:S01]  /*26b0*/  FFMA.FTZ R4, R6, R51, R4 ;  /* 0x0000003306047223 */ /* 0x000fe20000010004 */
[----:B------:R-:W-:Y:S01]  /*26c0*/  HADD2.F32 R6, -RZ, R22.H1_H1 ;  /* 0x30000016ff067230 */ /* 0x000fe20000004100 */
[----:B------:R-:W-:Y:S01]  /*26d0*/  ULDC.64 UR14, c[0x0][0x278] ;  /* 0x00009e00000e7ab9 */ /* 0x000fe20000000a00 */
[----:B------:R-:W-:Y:S01]  /*26e0*/  HADD2.F32 R20, -RZ, R20.H1_H1 ;  /* 0x30000014ff147230 */ /* 0x000fe20000004100 */
[----:B------:R-:W-:-:S02]  /*26f0*/  ISETP.GE.U32.AND P1, PT, R35, UR14, PT ;  /* 0x0000000e23007c0c */ /* 0x000fc4000bf26070 */
[----:B------:R-:W-:Y:S01]  /*2700*/  ISETP.GE.U32.AND P2, PT, R34, UR14, PT ;  /* 0x0000000e22007c0c */ /* 0x000fe2000bf46070 */
[----:B------:R-:W-:Y:S01]  /*2710*/  FADD.FTZ R6, R6, -UR7 ;  /* 0x8000000706067e21 */ /* 0x000fe20008010000 */
[----:B------:R-:W-:Y:S01]  /*2720*/  ISETP.GE.AND.EX P1, PT, R31, UR15, PT, P1 ;  /* 0x0000000f1f007c0c */ /* 0x000fe2000bf26310 */
[----:B------:R-:W-:Y:S01]  /*2730*/  FADD.FTZ R20, R20, -UR7 ;  /* 0x8000000714147e21 */ /* 0x000fe20008010000 */
[----:B------:R-:W-:Y:S01]  /*2740*/  ISETP.GE.AND.EX P2, PT, R29, UR15, PT, P2 ;  /* 0x0000000f1d007c0c */ /* 0x000fe2000bf46320 */
[----:B------:R-:W-:Y:S01]  /*2750*/  FMUL.FTZ R6, R6, UR8 ;  /* 0x0000000806067c20 */ /* 0x000fe20008410000 */
[----:B------:R-:W-:Y:S01]  /*2760*/  ISETP.GT.U32.OR P1, PT, R38, 0x2ff, P1 ;  /* 0x000002ff2600780c */ /* 0x000fe20000f24470 */
[----:B------:R-:W-:Y:S01]  /*2770*/  FMUL.FTZ R46, R20, UR8 ;  /* 0x00000008142e7c20 */ /* 0x000fe20008410000 */
[----:B------:R-:W-:Y:S01]  /*2780*/  ISETP.GT.U32.OR P2, PT, R38, 0x2ff, P2 ;  /* 0x000002ff2600780c */ /* 0x000fe20001744470 */
[----:B------:R-:W-:Y:S01]  /*2790*/  FFMA.FTZ R47, R7, R6, R5 ;  /* 0x00000006072f7223 */ /* 0x000fe20000010005 */
[----:B------:R-:W-:Y:S11]  /*27a0*/  @!P6 BRA `(.L_x_3804) ;  /* 0x000000000028e947 */ /* 0x000ff60003800000 */
        /* <DEDUP_REMOVED lines=10> */
.L_x_3804:
[----:B------:R-:W-:Y:S04]  /*2850*/  BSSY B0, `(.L_x_3805) ;  /* 0x000000e000007945 */ /* 0x000fe80003800000 */
[----:B------:R-:W-:Y:S05]  /*2860*/  @P1 BRA `(.L_x_3806) ;  /* 0x0000000000301947 */ /* 0x000fea0003800000 */
        /* <DEDUP_REMOVED lines=12> */
.L_x_3806:
[----:B------:R-:W-:Y:S05]  /*2930*/  BSYNC B0 ;  /* 0x0000000000007941 */ /* 0x000fea0003800000 */
.L_x_3805:
[----:B------:R-:W-:Y:S01]  /*2940*/  FFMA.FTZ R31, R7, R46, R5 ;  /* 0x0000002e071f7223 */ /* 0x000fe20000010005 */
[----:B------:R-:W-:Y:S06]  /*2950*/  @!P6 BRA `(.L_x_3807) ;  /* 0x000000000028e947 */ /* 0x000fec0003800000 */
        /* <DEDUP_REMOVED lines=10> */
.L_x_3807:
[----:B------:R-:W-:Y:S04]  /*2a00*/  BSSY B0, `(.L_x_3808) ;  /* 0x000000e000007945 */ /* 0x000fe80003800000 */
[----:B------:R-:W-:Y:S05]  /*2a10*/  @P2 BRA `(.L_x_3809) ;  /* 0x0000000000302947 */ /* 0x000fea0003800000 */
[----:B------:R-:W-:Y:S01]  /*2a20*/  ULDC.64 UR16, c[0x0][0x270] ;  /* 0x00009c0000107ab9 */ /* 0x000fe20000000a00 */
[----:B0-----:R-:W-:Y:S01]  /*2a30*/  MOV R44, R2 ;  /* 0x00000002002c7202 */ /* 0x001fe20000000f00 */
        /* <DEDUP_REMOVED lines=10> */
.L_x_3809:
[----:B------:R-:W-:Y:S05]  /*2ae0*/  BSYNC B0 ;  /* 0x0000000000007941 */ /* 0x000fea0003800000 */
.L_x_3808:
[----:B------:R-:W-:Y:S01]  /*2af0*/  HADD2.F32 R17, -RZ, R17.H1_H1 ;  /* 0x30000011ff117230 */ /* 0x000fe20000004100 */
[----:B------:R-:W-:Y:S01]  /*2b00*/  ISETP.GE.U32.AND P5, PT, R33, UR14, PT ;  /* 0x0000000e21007c0c */ /* 0x000fe2000bfa6070 */
[----:B------:R-:W-:Y:S01]  /*2b10*/  HADD2.F32 R16, -RZ, R16.H1_H1 ;  /* 0x30000010ff107230 */ /* 0x000fe20000004100 */
[----:B------:R-:W-:Y:S01]  /*2b20*/  ISETP.GE.U32.AND P1, PT, R32, UR14, PT ;  /* 0x0000000e20007c0c */ /* 0x000fe2000bf26070 */
[----:B------:R-:W-:Y:S01]  /*2b30*/  HADD2.F32 R15, -RZ, R15.H1_H1 ;  /* 0x3000000fff0f7230 */ /* 0x000fe20000004100 */
[----:B------:R-:W-:Y:S01]  /*2b40*/  ISETP.GE.U32.AND P2, PT, R30, UR14, PT ;  /* 0x0000000e1e007c0c */ /* 0x000fe2000bf46070 */
[----:B------:R-:W-:Y:S02]  /*2b50*/  HADD2.F32 R6, -RZ, R14.H1_H1 ;  /* 0x3000000eff067230 */ /* 0x000fe40000004100 */
[----:B------:R-:W-:Y:S01]  /*2b60*/  FADD.FTZ R14, R16, -UR7 ;  /* 0x80000007100e7e21 */ /* 0x000fe20008010000 */
[----:B------:R-:W-:Y:S02]  /*2b70*/  HADD2.F32 R18, -RZ, R0.H1_H1 ;  /* 0x30000000ff127230 */ /* 0x000fe40000004100 */
[----:B------:R-:W-:Y:S01]  /*2b80*/  FADD.FTZ R0, R17, -UR7 ;  /* 0x8000000711007e21 */ /* 0x000fe20008010000 */
[----:B------:R-:W-:Y:S01]  /*2b90*/  ISETP.GE.U32.AND P3, PT, R28, UR14, PT ;  /* 0x0000000e1c007c0c */ /* 0x000fe2000bf66070 */
[----:B------:R-:W-:Y:S01]  /*2ba0*/  FADD.FTZ R15, R15, -UR7 ;  /* 0x800000070f0f7e21 */ /* 0x000fe20008010000 */
[----:B------:R-:W-:Y:S01]  /*2bb0*/  ISETP.GE.U32.AND P4, PT, R26, UR14, PT ;  /* 0x0000000e1a007c0c */ /* 0x000fe2000bf86070 */
[----:B------:R-:W-:Y:S01]  /*2bc0*/  FADD.FTZ R16, R6, -UR7 ;  /* 0x8000000706107e21 */ /* 0x000fe20008010000 */
[----:B------:R-:W-:Y:S01]  /*2bd0*/  FADD.FTZ R17, R18, -UR7 ;  /* 0x8000000712117e21 */ /* 0x000fe20008010000 */
[----:B------:R-:W-:Y:S01]  /*2be0*/  FMUL.FTZ R6, R0, UR8 ;  /* 0x0000000800067c20 */ /* 0x000fe20008410000 */
[----:B------:R-:W-:Y:S01]  /*2bf0*/  FMUL.FTZ R14, R14, UR8 ;  /* 0x000000080e0e7c20 */ /* 0x000fe20008410000 */
[----:B------:R-:W-:Y:S01]  /*2c00*/  ISETP.GE.AND.EX P5, PT, R27, UR15, PT, P5 ;  /* 0x0000000f1b007c0c */ /* 0x000fe2000bfa6350 */
[----:B------:R-:W-:Y:S01]  /*2c10*/  FMUL.FTZ R0, R15, UR8 ;  /* 0x000000080f007c20 */ /* 0x000fe20008410000 */
[----:B------:R-:W-:Y:S01]  /*2c20*/  ISETP.GE.AND.EX P1, PT, R25, UR15, PT, P1 ;  /* 0x0000000f19007c0c */ /* 0x000fe2000bf26310 */
[----:B------:R-:W-:Y:S01]  /*2c30*/  FMUL.FTZ R16, R16, UR8 ;  /* 0x0000000810107c20 */ /* 0x000fe20008410000 */
[----:B------:R-:W-:Y:S01]  /*2c40*/  ISETP.GE.AND.EX P2, PT, R23, UR15, PT, P2 ;  /* 0x0000000f17007c0c */ /* 0x000fe2000bf46320 */
[----:B------:R-:W-:Y:S01]  /*2c50*/  FMUL.FTZ R18, R17, UR8 ;  /* 0x0000000811127c20 */ /* 0x000fe20008410000 */
[----:B------:R-:W-:Y:S01]  /*2c60*/  ISETP.GE.AND.EX P3, PT, R21, UR15, PT, P3 ;  /* 0x0000000f15007c0c */ /* 0x000fe2000bf66330 */
[--C-:B-1----:R-:W-:Y:S01]  /*2c70*/  FFMA.FTZ R31, R7, R14, R5.reuse ;  /* 0x0000000e071f7223 */ /* 0x102fe20000010005 */
[----:B------:R-:W-:Y:S01]  /*2c80*/  ISETP.GE.AND.EX P4, PT, R19, UR15, PT, P4 ;  /* 0x0000000f13007c0c */ /* 0x000fe2000bf86340 */
[C-C-:B------:R-:W-:Y:S01]  /*2c90*/  FFMA.FTZ R0, R7.reuse, R0, R5.reuse ;  /* 0x0000000007007223 */ /* 0x140fe20000010005 */
[C---:B------:R-:W-:Y:S01]  /*2ca0*/  ISETP.GT.U32.OR P5, PT, R38.reuse, 0x2ff, P5 ;  /* 0x000002ff2600780c */ /* 0x040fe20002fa4470 */
[C-C-:B------:R-:W-:Y:S01]  /*2cb0*/  FFMA.FTZ R17, R7.reuse, R16, R5.reuse ;  /* 0x0000001007117223 */ /* 0x140fe20000010005 */
[C---:B------:R-:W-:Y:S01]  /*2cc0*/  ISETP.GT.U32.OR P1, PT, R38.reuse, 0x2ff, P1 ;  /* 0x000002ff2600780c */ /* 0x040fe20000f24470 */
[C-C-:B------:R-:W-:Y:S01]  /*2cd0*/  FFMA.FTZ R15, R7.reuse, R18, R5.reuse ;  /* 0x00000012070f7223 */ /* 0x140fe20000010005 */
[C---:B------:R-:W-:Y:S01]  /*2ce0*/  ISETP.GT.U32.OR P2, PT, R38.reuse, 0x2ff, P2 ;  /* 0x000002ff2600780c */ /* 0x040fe20001744470 */
[----:B------:R-:W-:Y:S01]  /*2cf0*/  FFMA.FTZ R14, R7, R6, R5 ;  /* 0x00000006070e7223 */ /* 0x000fe20000010005 */
[----:B------:R-:W-:-:S02]  /*2d00*/  ISETP.GT.U32.OR P3, PT, R38, 0x2ff, P3 ;  /* 0x000002ff2600780c */ /* 0x000fc40001f64470 */
[----:B------:R-:W-:Y:S01]  /*2d10*/  ISETP.GT.U32.OR P4, PT, R38, 0x2ff, P4 ;  /* 0x000002ff2600780c */ /* 0x000fe20002784470 */
[----:B------:R-:W-:-:S12]  /*2d20*/  @!P6 BRA `(.L_x_3810) ;  /* 0x000000000028e947 */ /* 0x000fd80003800000 */
        /* <DEDUP_REMOVED lines=10> */
.L_x_3810:
        /* <DEDUP_REMOVED lines=14> */
.L_x_3812:
[----:B------:R-:W-:Y:S05]  /*2eb0*/  BSYNC B0 ;  /* 0x0000000000007941 */ /* 0x000fea0003800000 */
.L_x_3811:
[----:B------:R-:W-:Y:S05]  /*2ec0*/  @!P6 BRA `(.L_x_3813) ;  /* 0x000000000028e947 */ /* 0x000fea0003800000 */
[----:B-1----:R-:W-:Y:S01]  /*2ed0*/  FMUL.FTZ R11, R31, -1.4426950216293334961 ;  /* 0xbfb8aa3b1f0b7820 */ /* 0x002fe20000410000 */
        /* <DEDUP_REMOVED lines=9> */
.L_x_3813:
[----:B------:R-:W-:Y:S04]  /*2f70*/  BSSY B0, `(.L_x_3814) ;  /* 0x000000e000007945 */ /* 0x000fe80003800000 */
[----:B------:R-:W-:Y:S05]  /*2f80*/  @P1 BRA `(.L_x_3815) ;  /* 0x0000000000301947 */ /* 0x000fea0003800000 */
[----:B------:R-:W-:Y:S01]  /*2f90*/  ULDC.64 UR14, c[0x0][0x270] ;  /* 0x00009c00000e7ab9 */ /* 0x000fe20000000a00 */
[----:B-1----:R-:W-:Y:S01]  /*2fa0*/  MOV R6, R2 ;  /* 0x0000000200067202 */ /* 0x002fe20000000f00 */
        /* <DEDUP_REMOVED lines=10> */
.L_x_3815:
[----:B------:R-:W-:Y:S05]  /*3050*/  BSYNC B0 ;  /* 0x0000000000007941 */ /* 0x000fea0003800000 */
.L_x_3814:
[----:B------:R-:W-:Y:S05]  /*3060*/  @!P6 BRA `(.L_x_3816) ;  /* 0x000000000028e947 */ /* 0x000fea0003800000 */
[----:B------:R-:W-:Y:S01]  /*3070*/  FMUL.FTZ R5, R9, -1.4426950216293334961 ;  /* 0xbfb8aa3b09057820 */ /* 0x000fe20000410000 */
[----:B-12---:R-:W-:-:S05]  /*3080*/  FMUL.FTZ R7, R0, -1.4426950216293334961 ;  /* 0xbfb8aa3b00077820 */ /* 0x006fca0000410000 */
        /* <DEDUP_REMOVED lines=8> */
.L_x_3816:
[----:B------:R-:W-:Y:S04]  /*3110*/  BSSY B0, `(.L_x_3817) ;  /* 0x000000e000007945 */ /* 0x000fe80003800000 */
[----:B------:R-:W-:Y:S05]  /*3120*/  @P2 BRA `(.L_x_3818) ;  /* 0x0000000000302947 */ /* 0x000fea0003800000 */
[----:B------:R-:W-:Y:S01]  /*3130*/  ULDC.64 UR14, c[0x0][0x270] ;  /* 0x00009c00000e7ab9 */ /* 0x000fe20000000a00 */
[----:B-12---:R-:W-:Y:S01]  /*3140*/  MOV R6, R2 ;  /* 0x0000000200067202 */ /* 0x006fe20000000f00 */
        /* <DEDUP_REMOVED lines=10> */
.L_x_3818:
[----:B------:R-:W-:Y:S05]  /*31f0*/  BSYNC B0 ;  /* 0x0000000000007941 */ /* 0x000fea0003800000 */
.L_x_3817:
[----:B------:R-:W-:Y:S05]  /*3200*/  @!P6 BRA `(.L_x_3819) ;  /* 0x000000000028e947 */ /* 0x000fea0003800000 */
[----:B------:R-:W-:Y:S01]  /*3210*/  FMUL.FTZ R0, R8, -1.4426950216293334961 ;  /* 0xbfb8aa3b08007820 */ /* 0x000fe20000410000 */
[----:B-123--:R-:W-:-:S05]  /*3220*/  FMUL.FTZ R6, R17, -1.4426950216293334961 ;  /* 0xbfb8aa3b11067820 */ /* 0x00efca0000410000 */
        /* <DEDUP_REMOVED lines=8> */
.L_x_3819:
[----:B------:R-:W-:Y:S04]  /*32b0*/  BSSY B0, `(.L_x_3820) ;  /* 0x000000e000007945 */ /* 0x000fe80003800000 */
[----:B------:R-:W-:Y:S05]  /*32c0*/  @P3 BRA `(.L_x_3821) ;  /* 0x0000000000303947 */ /* 0x000fea0003800000 */
[----:B------:R-:W-:Y:S01]  /*32d0*/  ULDC.64 UR14, c[0x0][0x270] ;  /* 0x00009c00000e7ab9 */ /* 0x000fe20000000a00 */
[----:B-123--:R-:W-:Y:S01]  /*32e0*/  MOV R6, R2 ;  /* 0x0000000200067202 */ /* 0x00efe20000000f00 */
        /* <DEDUP_REMOVED lines=10> */
.L_x_3821:
[----:B------:R-:W-:Y:S05]  /*3390*/  BSYNC B0 ;  /* 0x0000000000007941 */ /* 0x000fea0003800000 */
.L_x_3820:
[----:B------:R-:W-:Y:S05]  /*33a0*/  @!P6 BRA `(.L_x_3822) ;  /* 0x000000000028e947 */ /* 0x000fea0003800000 */
[----:B------:R-:W-:Y:S01]  /*33b0*/  FMUL.FTZ R0, R4, -1.4426950216293334961 ;  /* 0xbfb8aa3b04007820 */ /* 0x000fe20000410000 */
[----:B-1234-:R-:W-:-:S05]  /*33c0*/  FMUL.FTZ R6, R15, -1.4426950216293334961 ;  /* 0xbfb8aa3b0f067820 */ /* 0x01efca0000410000 */
        /* <DEDUP_REMOVED lines=8> */
.L_x_3822:
[----:B------:R-:W-:Y:S04]  /*3450*/  BSSY B0, `(.L_x_3823) ;  /* 0x000000d000007945 */ /* 0x000fe80003800000 */
[----:B------:R-:W-:Y:S05]  /*3460*/  @P4 BRA `(.L_x_3824) ;  /* 0x00000000002c4947 */ /* 0x000fea0003800000 */
[----:B------:R-:W-:Y:S01]  /*3470*/  ULDC.64 UR14, c[0x0][0x270] ;  /* 0x00009c00000e7ab9 */ /* 0x000fe20000000a00 */
[----:B------:R-:W-:Y:S01]  /*3480*/  MOV R3, R13 ;  /* 0x0000000d00037202 */ /* 0x000fe20000000f00 */
[----:B------:R-:W-:Y:S01]  /*3490*/  IMAD R19, R19, UR14, RZ ;  /* 0x0000000e13137c24 */ /* 0x000fe2000f8e02ff */
[----:B------:R-:W-:Y:S01]  /*34a0*/  F2FP.F16.F32.PACK_AB R15, R15, R4 ;  /* 0x000000040f0f723e */ /* 0x000fe200000000ff */
[----:B-1234-:R-:W-:-:S04]  /*34b0*/  IMAD.WIDE.U32 R6, R26, UR14, R2 ;  /* 0x0000000e1a067c25 */ /* 0x01efc8000f8e0002 */
[----:B------:R-:W-:Y:S01]  /*34c0*/  IMAD R19, R26, UR15, R19 ;  /* 0x0000000f1a137c24 */ /* 0x000fe2000f8e0213 */
[----:B------:R-:W-:Y:S02]  /*34d0*/  ULDC.64 UR14, c[0x0][0x210] ;  /* 0x00008400000e7ab9 */ /* 0x000fe40000000a00 */
[----:B------:R-:W-:Y:S02]  /*34e0*/  LEA R2, P1, R6, UR14, 0x1 ;  /* 0x0000000e06027c11 */ /* 0x000fe4000f8208ff */
[----:B------:R-:W-:-:S04]  /*34f0*/  IADD3 R19, R7, R19, RZ ;  /* 0x0000001307137210 */ /* 0x000fc80007ffe0ff */
[----:B------:R-:W-:-:S05]  /*3500*/  LEA.HI.X R3, R6, UR15, R19, 0x1, P1 ;  /* 0x0000000f06037c11 */ /* 0x000fca00088f0c13 */
[----:B------:R1:W-:Y:S02]  /*3510*/  STG.E desc[UR10][R2.64], R15 ;  /* 0x0000000f02007986 */ /* 0x0003e4000c10190a */
.L_x_3824:
[----:B------:R-:W-:Y:S05]  /*3520*/  BSYNC B0 ;  /* 0x0000000000007941 */ /* 0x000fea0003800000 */
.L_x_3823:
[----:B------:R-:W-:Y:S01]  /*3530*/  ULDC UR7, c[0x0][0x10] ;  /* 0x0000040000077ab9 */ /* 0x000fe20000000800 */
[----:B------:R-:W-:Y:S02]  /*3540*/  UIADD3 UR4, UR4, 0x1, URZ ;  /* 0x0000000104047890 */ /* 0x000fe4000fffe03f */
[----:B------:R-:W-:-:S04]  /*3550*/  UIADD3 UR6, UR7, UR6, URZ ;  /* 0x0000000607067290 */ /* 0x000fc8000fffe03f */
[----:B------:R-:W-:-:S06]  /*3560*/  UISETP.GE.AND UP0, UPT, UR6, UR5, UPT ;  /* 0x000000050600728c */ /* 0x000fcc000bf06270 */
[----:B------:R-:W-:-:S13]  /*3570*/  PLOP3.LUT P1, PT, PT, PT, UP0, 0x80, 0x0 ;  /* 0x000000000000781c */ /* 0x000fda0003f2f008 */
[----:B------:R-:W-:Y:S05]  /*3580*/  @!P1 BRA `(.L_x_3825) ;  /* 0xffffffcc003c9947 */ /* 0x000fea000383ffff */
[----:B------:R-:W-:Y:S05]  /*3590*/  EXIT ;  /* 0x000000000000794d */ /* 0x000fea0003800000 */
.L_x_3826:
        /* <DEDUP_REMOVED lines=14> */
.L_x_5163:


//--------------------- .text._Z35group_norm_nhwc_fwd_one_pass_kernelI11Fp16IOFp32WLi256ELi96ELi768EEv26Group_norm_nhwc_fwd_params --------------------------
	.section	.text._Z35group_norm_nhwc_fwd_one_pass_kernelI11Fp16IOFp32WLi256ELi96ELi768EEv26Group_norm_nhwc_fwd_params,"ax",@progbits
	.align	128
        .global         _Z35group_norm_nhwc_fwd_one_pass_kernelI11Fp16IOFp32WLi256ELi96ELi768EEv26Group_norm_nhwc_fwd_params
        .type           _Z35group_norm_nhwc_fwd_one_pass_kernelI11Fp16IOFp32WLi256ELi96ELi768EEv26Group_norm_nhwc_fwd_params,@function
        .size           _Z35group_norm_nhwc_fwd_one_pass_kernelI11Fp16IOFp32WLi256ELi96ELi768EEv26Group_norm_nhwc_fwd_params,(.L_x_5164 - _Z35group_norm_nhwc_fwd_one_pass_kernelI11Fp16IOFp32WLi256ELi96ELi768EEv26Group_norm_nhwc_fwd_params)
        .other          _Z35group_norm_nhwc_fwd_one_pass_kernelI11Fp16IOFp32WLi256ELi96ELi768EEv26Group_norm_nhwc_fwd_params,@"STO_CUDA_ENTRY STV_DEFAULT"
_Z35group_norm_nhwc_fwd_one_pass_kernelI11Fp16IOFp32WLi256ELi96ELi768EEv26Group_norm_nhwc_fwd_params:
.text._Z35group_norm_nhwc_fwd_one_pass_kernelI11Fp16IOFp32WLi256ELi96ELi768EEv26Group_norm_nhwc_fwd_params:
        /* <DEDUP_REMOVED lines=24> */
[C---:B------:R-:W-:Y:S02]  /*0180*/  ISETP.GE.U32.AND P0, PT, R46.reuse, UR8, PT ;  /* 0x000000082e007c0c */ /* 0x040fe4000bf06070 */
[----:B------:R-:W-:Y:S02]  /*0190*/  SHF.R.S32.HI R3, RZ, 0x1f, R46 ;  /* 0x0000001fff037819 */ /* 0x000fe4000001142e */
[----:B------:R-:W-:Y:S02]  /*01a0*/  SHF.L.U32 R51, R51, 0x1, RZ ;  /* 0x0000000133337819 */ /* 0x000fe400000006ff */
[----:B------:R-:W-:Y:S01]  /*01b0*/  ISETP.GE.AND.EX P0, PT, R3, UR9, PT, P0 ;  /* 0x0000000903007c0c */ /* 0x000fe2000bf06300 */
[----:B------:R-:W-:Y:S01]  /*01c0*/  ULDC.64 UR8, c[0x0][0x208] ;  /* 0x0000820000087ab9 */ /* 0x000fe20000000a00 */
[----:B------:R-:W-:Y:S02]  /*01d0*/  LEA R5, R5, UR5, 0x3 ;  /* 0x0000000505057c11 */ /* 0x000fe4000f8e18ff */
        /* <DEDUP_REMOVED lines=12> */
[----:B------:R-:W-:-:S02]  /*02a0*/  IADD3 R33, R46, 0xc0, RZ ;  /* 0x000000c02e217810 */ /* 0x000fc40007ffe0ff */
[C---:B------:R-:W-:Y:S02]  /*02b0*/  IADD3 R34, R46.reuse, 0xd0, RZ ;  /* 0x000000d02e227810 */ /* 0x040fe40007ffe0ff */
[C---:B------:R-:W-:Y:S02]  /*02c0*/  IADD3 R35, R46.reuse, 0xe0, RZ ;  /* 0x000000e02e237810 */ /* 0x040fe40007ffe0ff */
[----:B0-----:R-:W-:-:S07]  /*02d0*/  IADD3 R36, R46, 0xf0, RZ ;  /* 0x000000f02e247810 */ /* 0x001fce0007ffe0ff */
.L_x_3884:
[----:B-1234-:R-:W0:Y:S01]  /*02e0*/  LDC R23, c[0x0][0x288] ;  /* 0x0000a200ff177b82 */ /* 0x01ee220000000800 */
[----:B------:R-:W-:Y:S01]  /*02f0*/  ULDC.64 UR14, c[0x0][0x278] ;  /* 0x00009e00000e7ab9 */ /* 0x000fe20000000a00 */
[----:B------:R-:W-:Y:S01]  /*0300*/  SHF.R.S32.HI R37, RZ, 0x1f, R6 ;  /* 0x0000001fff257819 */ /* 0x000fe20000011406 */
[----:B------:R-:W-:Y:S01]  /*0310*/  ULDC.64 UR12, c[0x0][0x280] ;  /* 0x0000a000000c7ab9 */ /* 0x000fe20000000a00 */
[----:B------:R-:W-:Y:S02]  /*0320*/  SHF.R.S32.HI R39, RZ, 0x1f, R7 ;  /* 0x0000001fff277819 */ /* 0x000fe40000011407 */
[----:B------:R-:W-:Y:S02]  /*0330*/  SHF.R.S32.HI R41, RZ, 0x1f, R8 ;  /* 0x0000001fff297819 */ /* 0x000fe40000011408 */
[----:B------:R-:W1:Y:S01]  /*0340*/  @P0 LDC.64 R26, c[0x0][0x220] ;  /* 0x00008800ff1a0b82 */ /* 0x000e620000000a00 */
[----:B------:R-:W-:Y:S02]  /*0350*/  SHF.R.S32.HI R43, RZ, 0x1f, R9 ;  /* 0x0000001fff2b7819 */ /* 0x000fe40000011409 */
[----:B------:R-:W-:-:S02]  /*0360*/  SHF.R.S32.HI R45, RZ, 0x1f, R10 ;  /* 0x0000001fff2d7819 */ /* 0x000fc4000001140a */
[----:B------:R-:W-:Y:S02]  /*0370*/  ISETP.GE.U32.AND P5, PT, R10, UR14, PT ;  /* 0x0000000e0a007c0c */ /* 0x000fe4000bfa6070 */
[----:B------:R-:W-:Y:S02]  /*0380*/  MOV R40, RZ ;  /* 0x000000ff00287202 */ /* 0x000fe40000000f00 */
[----:B------:R-:W-:-:S04]  /*0390*/  ISETP.GE.AND.EX P5, PT, R45, UR15, PT, P5 ;  /* 0x0000000f2d007c0c */ /* 0x000fc8000bfa6350 */
[----:B------:R-:W-:Y:S02]  /*03a0*/  ISETP.GT.U32.OR P5, PT, R0, 0x2ff, P5 ;  /* 0x000002ff0000780c */ /* 0x000fe40002fa4470 */
[----:B0-----:R-:W-:-:S04]  /*03b0*/  IABS R19, R23 ;  /* 0x0000001700137213 */ /* 0x001fc80000000000 */
[----:B------:R-:W0:Y:S08]  /*03c0*/  I2F.RP R18, R19 ;  /* 0x0000001300127306 */ /* 0x000e300000209400 */
[----:B0-----:R-:W0:Y:S02]  /*03d0*/  MUFU.RCP R18, R18 ;  /* 0x0000001200127308 */ /* 0x001e240000001000 */
[----:B0-----:R-:W-:-:S06]  /*03e0*/  IADD3 R16, R18, 0xffffffe, RZ ;  /* 0x0ffffffe12107810 */ /* 0x001fcc0007ffe0ff */
[----:B------:R0:W2:Y:S02]  /*03f0*/  F2I.FTZ.U32.TRUNC.NTZ R17, R16 ;  /* 0x0000001000117305 */ /* 0x0000a4000021f000 */
[----:B0-----:R-:W-:Y:S02]  /*0400*/  MOV R16, RZ ;  /* 0x000000ff00107202 */ /* 0x001fe40000000f00 */
[----:B--2---:R-:W-:-:S05]  /*0410*/  IADD3 R20, RZ, -R17, RZ ;  /* 0x80000011ff147210 */ /* 0x004fca0007ffe0ff */
        /* <DEDUP_REMOVED lines=12> */
[----:B------:R-:W-:Y:S01]  /*04e0*/  ISETP.NE.AND P2, PT, R23, RZ, PT ;  /* 0x000000ff1700720c */ /* 0x000fe20003f45270 */
[----:B------:R-:W0:Y:S10]  /*04f0*/  @P0 LDC.64 R18, c[0x0][0x270] ;  /* 0x00009c00ff120b82 */ /* 0x000e340000000a00 */
[----:B------:R-:W-:-:S02]  /*0500*/  @P1 IADD3 R17, R17, 0x1, RZ ;  /* 0x0000000111111810 */ /* 0x000fc40007ffe0ff */
[----:B------:R-:W-:Y:S02]  /*0510*/  ISETP.GE.U32.AND P1, PT, R6, UR14, PT ;  /* 0x0000000e06007c0c */ /* 0x000fe4000bf26070 */
[----:B------:R-:W-:Y:S02]  /*0520*/  MOV R21, R17 ;  /* 0x0000001100157202 */ /* 0x000fe40000000f00 */
[----:B------:R-:W-:Y:S02]  /*0530*/  ISETP.GE.AND.EX P1, PT, R37, UR15, PT, P1 ;  /* 0x0000000f25007c0c */ /* 0x000fe4000bf26310 */
[----:B------:R-:W-:Y:S02]  /*0540*/  @!P3 IADD3 R21, -R21, RZ, RZ ;  /* 0x000000ff1515b210 */ /* 0x000fe40007ffe1ff */
[----:B------:R-:W-:Y:S02]  /*0550*/  ISETP.GT.U32.OR P1, PT, R0, 0x2ff, P1 ;  /* 0x000002ff0000780c */ /* 0x000fe40000f24470 */
[----:B------:R-:W-:-:S02]  /*0560*/  @!P2 LOP3.LUT R21, RZ, R23, RZ, 0x33, !PT ;  /* 0x00000017ff15a212 */ /* 0x000fc400078e33ff */
[----:B------:R-:W-:Y:S02]  /*0570*/  ISETP.GE.U32.AND P2, PT, R7, UR14, PT ;  /* 0x0000000e07007c0c */ /* 0x000fe4000bf46070 */
[----:B------:R-:W-:Y:S02]  /*0580*/  IADD3 R17, -R21, RZ, RZ ;  /* 0x000000ff15117210 */ /* 0x000fe40007ffe1ff */
[----:B------:R-:W-:Y:S02]  /*0590*/  ISETP.GE.AND.EX P2, PT, R39, UR15, PT, P2 ;  /* 0x0000000f27007c0c */ /* 0x000fe4000bf46320 */
[----:B------:R-:W-:Y:S01]  /*05a0*/  SHF.R.S32.HI R20, RZ, 0x1f, R21 ;  /* 0x0000001fff147819 */ /* 0x000fe20000011415 */
[----:B------:R-:W-:Y:S01]  /*05b0*/  IMAD R38, R23, R17, R48 ;  /* 0x0000001117267224 */ /* 0x000fe200078e0230 */
[----:B------:R-:W-:Y:S01]  /*05c0*/  ISETP.GT.U32.OR P2, PT, R0, 0x2ff, P2 ;  /* 0x000002ff0000780c */ /* 0x000fe20001744470 */
[----:B------:R-:W2:Y:S01]  /*05d0*/  @!P1 LDC.64 R16, c[0x0][0x270] ;  /* 0x00009c00ff109b82 */ /* 0x000ea20000000a00 */
[----:B------:R-:W-:Y:S01]  /*05e0*/  SHF.R.S32.HI R23, RZ, 0x1f, R51 ;  /* 0x0000001fff177819 */ /* 0x000fe20000011433 */
[----:B------:R-:W-:Y:S01]  /*05f0*/  IMAD R38, R38, 0x60, RZ ;  /* 0x0000006026267824 */ /* 0x000fe200078e02ff */
[----:B------:R-:W-:Y:S01]  /*0600*/  ISETP.GE.U32.AND P3, PT, R8, UR14, PT ;  /* 0x0000000e08007c0c */ /* 0x000fe2000bf66070 */
[----:B------:R-:W-:-:S03]  /*0610*/  IMAD R20, R20, UR12, RZ ;  /* 0x0000000c14147c24 */ /* 0x000fc6000f8e02ff */
[----:B------:R-:W-:Y:S01]  /*0620*/  IADD3 R72, P4, R51, R38, RZ ;  /* 0x0000002633487210 */ /* 0x000fe20007f9e0ff */
[----:B------:R-:W3:Y:S01]  /*0630*/  @!P1 LDC.64 R52, c[0x0][0x220] ;  /* 0x00008800ff349b82 */ /* 0x000ee20000000a00 */
[----:B------:R-:W-:Y:S01]  /*0640*/  ISETP.GE.AND.EX P3, PT, R41, UR15, PT, P3 ;  /* 0x0000000f29007c0c */ /* 0x000fe2000bf66330 */
[----:B------:R-:W-:Y:S01]  /*0650*/  IMAD R75, R21, UR13, R20 ;  /* 0x0000000d154b7c24 */ /* 0x000fe2000f8e0214 */
[----:B------:R-:W-:Y:S01]  /*0660*/  LEA.HI.X.SX32 R73, R38, R23, 0x1, P4 ;  /* 0x0000001726497211 */ /* 0x000fe200020f0eff */
[----:B0-----:R-:W-:Y:S01]  /*0670*/  @P0 IMAD R20, R3, R18, RZ ;  /* 0x0000001203140224 */ /* 0x001fe200078e02ff */
[----:B------:R-:W-:Y:S02]  /*0680*/  ISETP.GT.U32.OR P3, PT, R0, 0x2ff, P3 ;  /* 0x000002ff0000780c */ /* 0x000fe40001f64470 */
[----:B------:R-:W-:Y:S01]  /*0690*/  ISETP.GE.U32.AND P4, PT, R9, UR14, PT ;  /* 0x0000000e09007c0c */ /* 0x000fe2000bf86070 */
[----:B------:R-:W-:Y:S01]  /*06a0*/  IMAD.WIDE.U32 R72, R21, UR12, R72 ;  /* 0x0000000c15487c25 */ /* 0x000fe2000f8e0048 */
[----:B------:R-:W0:Y:S02]  /*06b0*/  @!P2 LDC.64 R28, c[0x0][0x270] ;  /* 0x00009c00ff1cab82 */ /* 0x000e240000000a00 */
[----:B------:R-:W-:Y:S01]  /*06c0*/  ISETP.GE.AND.EX P4, PT, R43, UR15, PT, P4 ;  /* 0x0000000f2b007c0c */ /* 0x000fe2000bf86340 */
[----:B------:R-:W-:Y:S01]  /*06d0*/  @P0 IMAD R25, R46, R19, R20 ;  /* 0x000000132e190224 */ /* 0x000fe200078e0214 */
[----:B------:R-:W-:-:S02]  /*06e0*/  IADD3 R75, R73, R75, RZ ;  /* 0x0000004b494b7210 */ /* 0x000fc40007ffe0ff */
[----:B------:R-:W-:Y:S01]  /*06f0*/  @P0 MOV R74, R72 ;  /* 0x00000048004a0202 */ /* 0x000fe20000000f00 */
[----:B--2---:R-:W-:Y:S01]  /*0700*/  @!P1 IMAD R21, R37, R16, RZ ;  /* 0x0000001025159224 */ /* 0x004fe200078e02ff */
[----:B------:R-:W-:Y:S01]  /*0710*/  @!P1 MOV R20, R72 ;  /* 0x0000004800149202 */ /* 0x000fe20000000f00 */
[----:B------:R-:W2:Y:S01]  /*0720*/  @!P3 LDC.64 R22, c[0x0][0x270] ;  /* 0x00009c00ff16bb82 */ /* 0x000ea20000000a00 */
[----:B------:R-:W-:Y:S01]  /*0730*/  ISETP.GT.U32.OR P4, PT, R0, 0x2ff, P4 ;  /* 0x000002ff0000780c */ /* 0x000fe20002784470 */
[----:B------:R-:W-:-:S04]  /*0740*/  @P0 IMAD.WIDE.U32 R18, R46, R18, R74 ;  /* 0x000000122e120225 */ /* 0x000fc800078e004a */
[C---:B------:R-:W-:Y:S01]  /*0750*/  @!P1 IMAD R31, R6.reuse, R17, R21 ;  /* 0x00000011061f9224 */ /* 0x040fe200078e0215 */
[----:B------:R-:W-:Y:S02]  /*0760*/  @!P1 MOV R21, R75 ;  /* 0x0000004b00159202 */ /* 0x000fe40000000f00 */
[----:B------:R-:W-:Y:S02]  /*0770*/  @P0 IADD3 R19, R19, R25, RZ ;  /* 0x0000001913130210 */ /* 0x000fe40007ffe0ff */
[----:B------:R-:W4:Y:S01]  /*0780*/  @!P2 LDC.64 R24, c[0x0][0x220] ;  /* 0x00008800ff18ab82 */ /* 0x000f220000000a00 */
[----:B------:R-:W-:Y:S01]  /*0790*/  @!P1 IMAD.WIDE.U32 R16, R6, R16, R20 ;  /* 0x0000001006109225 */ /* 0x000fe200078e0014 */
[----:B-1----:R-:W-:-:S04]  /*07a0*/  @P0 LEA R26, P6, R18, R26, 0x1 ;  /* 0x0000001a121a0211 */ /* 0x002fc800078c08ff */
[----:B------:R-:W-:Y:S01]  /*07b0*/  @P0 LEA.HI.X R27, R18, R27, R19, 0x1, P6 ;  /* 0x0000001b121b0211 */ /* 0x000fe200030f0c13 */
[----:B0-----:R-:W-:Y:S01]  /*07c0*/  @!P2 IMAD R18, R39, R28, RZ ;  /* 0x0000001c2712a224 */ /* 0x001fe200078e02ff */
[----:B------:R-:W-:Y:S01]  /*07d0*/  @!P1 IADD3 R17, R17, R31, RZ ;  /* 0x0000001f11119210 */ /* 0x000fe20007ffe0ff */
[----:B------:R-:W0:Y:S01]  /*07e0*/  @!P3 LDC.64 R20, c[0x0][0x220] ;  /* 0x00008800ff14bb82 */ /* 0x000e220000000a00 */
[C---:B---3--:R-:W-:Y:S01]  /*07f0*/  @!P1 LEA R52, P6, R16.reuse, R52, 0x1 ;  /* 0x0000003410349211 */ /* 0x048fe200078c08ff */
[----:B------:R-:W-:Y:S02]  /*0800*/  @!P2 IMAD R31, R7, R29, R18 ;  /* 0x0000001d071fa224 */ /* 0x000fe400078e0212 */
[----:B--2---:R-:W-:Y:S01]  /*0810*/  @!P3 IMAD R18, R41, R22, RZ ;  /* 0x000000162912b224 */ /* 0x004fe200078e02ff */
[----:B------:R-:W-:Y:S02]  /*0820*/  @!P1 LEA.HI.X R53, R16, R53, R17, 0x1, P6 ;  /* 0x0000003510359211 */ /* 0x000fe400030f0c11 */
[----:B------:R-:W-:-:S02]  /*0830*/  @!P2 MOV R16, R72 ;  /* 0x000000480010a202 */ /* 0x000fc40000000f00 */
[----:B------:R-:W-:Y:S01]  /*0840*/  @!P2 MOV R17, R75 ;  /* 0x0000004b0011a202 */ /* 0x000fe20000000f00 */
[----:B------:R1:W2:Y:S02]  /*0850*/  @!P1 LDG.E R40, desc[UR8][R52.64] ;  /* 0x0000000834289981 */ /* 0x0002a4000c1e1900 */
[----:B------:R-:W-:-:S03]  /*0860*/  @!P2 IMAD.WIDE.U32 R28, R7, R28, R16 ;  /* 0x0000001c071ca225 */ /* 0x000fc600078e0010 */
[----:B------:R-:W3:Y:S01]  /*0870*/  @!P4 LDC.64 R16, c[0x0][0x270] ;  /* 0x00009c00ff10cb82 */ /* 0x000ee20000000a00 */
[----:B-1----:R-:W-:Y:S02]  /*0880*/  @!P3 MOV R52, R72 ;  /* 0x000000480034b202 */ /* 0x002fe40000000f00 */
[----:B------:R-:W-:Y:S02]  /*0890*/  @!P3 MOV R53, R75 ;  /* 0x0000004b0035b202 */ /* 0x000fe40000000f00 */
[----:B------:R-:W-:Y:S02]  /*08a0*/  @!P2 IADD3 R29, R29, R31, RZ ;  /* 0x0000001f1d1da210 */ /* 0x000fe40007ffe0ff */
[----:B----4-:R-:W-:Y:S01]  /*08b0*/  @!P2 LEA R30, P6, R28, R24, 0x1 ;  /* 0x000000181c1ea211 */ /* 0x010fe200078c08ff */
[C---:B------:R-:W-:Y:S01]  /*08c0*/  @!P3 IMAD R49, R8.reuse, R23, R18 ;  /* 0x000000170831b224 */ /* 0x040fe200078e0212 */
[----:B------:R-:W-:Y:S01]  /*08d0*/  SHF.R.S32.HI R47, RZ, 0x1f, R11 ;  /* 0x0000001fff2f7819 */ /* 0x000fe2000001140b */
[----:B------:R-:W-:Y:S01]  /*08e0*/  @!P3 IMAD.WIDE.U32 R22, R8, R22, R52 ;  /* 0x000000160816b225 */ /* 0x000fe200078e0034 */
[----:B------:R-:W-:Y:S01]  /*08f0*/  ISETP.GE.U32.AND P1, PT, R11, UR14, PT ;  /* 0x0000000e0b007c0c */ /* 0x000fe2000bf26070 */
[----:B------:R-:W1:Y:S01]  /*0900*/  @!P5 LDC.64 R18, c[0x0][0x270] ;  /* 0x00009c00ff12db82 */ /* 0x000e620000000a00 */
[----:B------:R-:W-:-:S02]  /*0910*/  @!P2 LEA.HI.X R31, R28, R25, R29, 0x1, P6 ;  /* 0x000000191c1fa211 */ /* 0x000fc400030f0c1d */
[----:B------:R-:W-:Y:S02]  /*0920*/  ISETP.GE.AND.EX P1, PT, R47, UR15, PT, P1 ;  /* 0x0000000f2f007c0c */ /* 0x000fe4000bf26310 */
[----:B------:R-:W-:-:S03]  /*0930*/  @!P3 IADD3 R23, R23, R49, RZ ;  /* 0x000000311717b210 */ /* 0x000fc60007ffe0ff */
[----:B------:R-:W4:Y:S01]  /*0940*/  @!P4 LDC.64 R24, c[0x0][0x220] ;  /* 0x00008800ff18cb82 */ /* 0x000f220000000a00 */
[----:B0-----:R-:W-:Y:S02]  /*0950*/  @!P3 LEA R28, P6, R22, R20, 0x1 ;  /* 0x00000014161cb211 */ /* 0x001fe400078c08ff */
[----:B------:R-:W-:Y:S02]  /*0960*/  MOV R42, RZ ;  /* 0x000000ff002a7202 */ /* 0x000fe40000000f00 */
[----:B------:R-:W-:Y:S02]  /*0970*/  ISETP.GT.U32.OR P1, PT, R0, 0x2ff, P1 ;  /* 0x000002ff0000780c */ /* 0x000fe40000f24470 */
[----:B------:R-:W-:Y:S02]  /*0980*/  MOV R44, RZ ;  /* 0x000000ff002c7202 */ /* 0x000fe40000000f00 */
[----:B------:R-:W-:Y:S01]  /*0990*/  @!P3 LEA.HI.X R29, R22, R21, R23, 0x1, P6 ;  /* 0x00000015161db211 */ /* 0x000fe200030f0c17 */
[----:B------:R-:W5:Y:S01]  /*09a0*/  @!P2 LDG.E R42, desc[UR8][R30.64] ;  /* 0x000000081e2aa981 */ /* 0x000f62000c1e1900 */
[----:B------:R-:W0:Y:S01]  /*09b0*/  @!P5 LDC.64 R20, c[0x0][0x220] ;  /* 0x00008800ff14db82 */ /* 0x000e220000000a00 */
[----:B------:R-:W-:Y:S01]  /*09c0*/  SHF.R.S32.HI R49, RZ, 0x1f, R12 ;  /* 0x0000001fff317819 */ /* 0x000fe2000001140c */
[----:B---3--:R-:W-:Y:S01]  /*09d0*/  @!P4 IMAD R22, R43, R16, RZ ;  /* 0x000000102b16c224 */ /* 0x008fe200078e02ff */
[----:B------:R-:W-:Y:S01]  /*09e0*/  ISETP.GE.U32.AND P2, PT, R12, UR14, PT ;  /* 0x0000000e0c007c0c */ /* 0x000fe2000bf46070 */
[----:B------:R3:W5:Y:S02]  /*09f0*/  @!P3 LDG.E R44, desc[UR8][R28.64] ;  /* 0x000000081c2cb981 */ /* 0x000764000c1e1900 */
[----:B------:R-:W-:Y:S01]  /*0a00*/  @!P4 IMAD R55, R9, R17, R22 ;  /* 0x000000110937c224 */ /* 0x000fe200078e0216 */
[----:B------:R-:W-:Y:S01]  /*0a10*/  ISETP.GE.AND.EX P2, PT, R49, UR15, PT, P2 ;  /* 0x0000000f31007c0c */ /* 0x000fe2000bf46320 */
[----:B------:R-:W0:Y:S01]  /*0a20*/  @!P1 LDC.64 R22, c[0x0][0x270] ;  /* 0x00009c00ff169b82 */ /* 0x000e220000000a00 */
[----:B---3--:R-:W-:-:S02]  /*0a30*/  @!P4 MOV R28, R72 ;  /* 0x00000048001cc202 */ /* 0x008fc40000000f00 */
[-C--:B------:R-:W-:Y:S02]  /*0a40*/  @!P4 MOV R29, R75.reuse ;  /* 0x0000004b001dc202 */ /* 0x080fe40000000f00 */
[----:B------:R-:W-:Y:S01]  /*0a50*/  ISETP.GT.U32.OR P2, PT, R0, 0x2ff, P2 ;  /* 0x000002ff0000780c */ /* 0x000fe20001744470 */
[----:B------:R-:W-:Y:S01]  /*0a60*/  @!P4 IMAD.WIDE.U32 R16, R9, R16, R28 ;  /* 0x000000100910c225 */ /* 0x000fe200078e001c */
[----:B------:R-:W-:Y:S02]  /*0a70*/  @!P5 MOV R30, R72 ;  /* 0x00000048001ed202 */ /* 0x000fe40000000f00 */
[----:B------:R-:W-:Y:S01]  /*0a80*/  @!P5 MOV R31, R75 ;  /* 0x0000004b001fd202 */ /* 0x000fe20000000f00 */
[----:B-1----:R-:W-:Y:S01]  /*0a90*/  @!P5 IMAD R50, R45, R18, RZ ;  /* 0x000000122d32d224 */ /* 0x002fe200078e02ff */
[----:B------:R-:W-:Y:S02]  /*0aa0*/  SHF.R.S32.HI R53, RZ, 0x1f, R13 ;  /* 0x0000001fff357819 */ /* 0x000fe4000001140d */
[----:B------:R-:W-:-:S02]  /*0ab0*/  ISETP.GE.U32.AND P3, PT, R13, UR14, PT ;  /* 0x0000000e0d007c0c */ /* 0x000fc4000bf66070 */
[----:B------:R-:W-:Y:S02]  /*0ac0*/  @!P4 IADD3 R17, R17, R55, RZ ;  /* 0x000000371111c210 */ /* 0x000fe40007ffe0ff */
[----:B----4-:R-:W-:Y:S01]  /*0ad0*/  @!P4 LEA R24, P6, R16, R24, 0x1 ;  /* 0x000000181018c211 */ /* 0x010fe200078c08ff */
[C---:B------:R-:W-:Y:S01]  /*0ae0*/  @!P5 IMAD R19, R10.reuse, R19, R50 ;  /* 0x000000130a13d224 */ /* 0x040fe200078e0232 */
[----:B------:R-:W-:Y:S01]  /*0af0*/  ISETP.GE.AND.EX P3, PT, R53, UR15, PT, P3 ;  /* 0x0000000f35007c0c */ /* 0x000fe2000bf66330 */
[----:B------:R-:W-:Y:S01]  /*0b00*/  @!P5 IMAD.WIDE.U32 R30, R10, R18, R30 ;  /* 0x000000120a1ed225 */ /* 0x000fe200078e001e */
[----:B------:R-:W-:Y:S02]  /*0b10*/  @!P4 LEA.HI.X R25, R16, R25, R17, 0x1, P6 ;  /* 0x000000191019c211 */ /* 0x000fe400030f0c11 */
[----:B------:R-:W1:Y:S01]  /*0b20*/  @!P1 LDC.64 R16, c[0x0][0x220] ;  /* 0x00008800ff109b82 */ /* 0x000e620000000a00 */
[----:B------:R-:W-:Y:S02]  /*0b30*/  MOV R50, RZ ;  /* 0x000000ff00327202 */ /* 0x000fe40000000f00 */
[----:B------:R-:W-:-:S02]  /*0b40*/  ISETP.GT.U32.OR P3, PT, R0, 0x2ff, P3 ;  /* 0x000002ff0000780c */ /* 0x000fc40001f64470 */
[----:B------:R-:W-:Y:S02]  /*0b50*/  @!P5 IADD3 R29, R31, R19, RZ ;  /* 0x000000131f1dd210 */ /* 0x000fe40007ffe0ff */
[C---:B0-----:R-:W-:Y:S01]  /*0b60*/  @!P5 LEA R28, P6, R30.reuse, R20, 0x1 ;  /* 0x000000141e1cd211 */ /* 0x041fe200078c08ff */
[----:B------:R-:W0:Y:S01]  /*0b70*/  @!P2 LDC.64 R18, c[0x0][0x270] ;  /* 0x00009c00ff12ab82 */ /* 0x000e220000000a00 */
[----:B------:R-:W-:Y:S01]  /*0b80*/  MOV R52, RZ ;  /* 0x000000ff00347202 */ /* 0x000fe20000000f00 */
[----:B------:R3:W4:Y:S01]  /*0b90*/  @!P4 LDG.E R50, desc[UR8][R24.64] ;  /* 0x000000081832c981 */ /* 0x000722000c1e1900 */
[----:B------:R-:W-:Y:S02]  /*0ba0*/  @!P5 LEA.HI.X R29, R30, R21, R29, 0x1, P6 ;  /* 0x000000151e1dd211 */ /* 0x000fe400030f0c1d */
[----:B------:R-:W-:Y:S02]  /*0bb0*/  SHF.R.S32.HI R55, RZ, 0x1f, R14 ;  /* 0x0000001fff377819 */ /* 0x000fe4000001140e */
[----:B------:R-:W-:Y:S01]  /*0bc0*/  ISETP.GE.U32.AND P4, PT, R14, UR14, PT ;  /* 0x0000000e0e007c0c */ /* 0x000fe2000bf86070 */
[----:B------:R0:W4:Y:S01]  /*0bd0*/  @!P5 LDG.E R52, desc[UR8][R28.64] ;  /* 0x000000081c34d981 */ /* 0x000122000c1e1900 */
[----:B------:R-:W-:Y:S01]  /*0be0*/  @!P1 IMAD R30, R47, R22, RZ ;  /* 0x000000162f1e9224 */ /* 0x000fe200078e02ff */
[----:B------:R-:W0:Y:S01]  /*0bf0*/  @!P3 LDC.64 R20, c[0x0][0x270] ;  /* 0x00009c00ff14bb82 */ /* 0x000e220000000a00 */
[----:B------:R-:W-:-:S02]  /*0c00*/  ISETP.GE.AND.EX P5, PT, R55, UR15, PT, P4 ;  /* 0x0000000f37007c0c */ /* 0x000fc4000bfa6340 */
[----:B---3--:R-:W-:Y:S02]  /*0c10*/  @!P1 MOV R24, R72 ;  /* 0x0000004800189202 */ /* 0x008fe40000000f00 */
[----:B------:R-:W-:Y:S01]  /*0c20*/  @!P1 MOV R25, R75 ;  /* 0x0000004b00199202 */ /* 0x000fe20000000f00 */
[C---:B------:R-:W-:Y:S01]  /*0c30*/  @!P1 IMAD R31, R11.reuse, R23, R30 ;  /* 0x000000170b1f9224 */ /* 0x040fe200078e021e */
[----:B------:R-:W-:Y:S01]  /*0c40*/  ISETP.GT.U32.OR P5, PT, R0, 0x2ff, P5 ;  /* 0x000002ff0000780c */ /* 0x000fe20002fa4470 */
[----:B------:R-:W-:Y:S01]  /*0c50*/  @!P1 IMAD.WIDE.U32 R22, R11, R22, R24 ;  /* 0x000000160b169225 */ /* 0x000fe200078e0018 */
[----:B------:R-:W-:Y:S02]  /*0c60*/  SHF.R.S32.HI R57, RZ, 0x1f, R15 ;  /* 0x0000001fff397819 */ /* 0x000fe4000001140f */
[----:B------:R-:W3:Y:S01]  /*0c70*/  @!P2 LDC.64 R24, c[0x0][0x220] ;  /* 0x00008800ff18ab82 */ /* 0x000ee20000000a00 */
[----:B------:R-:W-:Y:S02]  /*0c80*/  ISETP.GE.U32.AND P4, PT, R15, UR14, PT ;  /* 0x0000000e0f007c0c */ /* 0x000fe4000bf86070 */
[----:B------:R-:W-:-:S02]  /*0c90*/  @!P1 IADD3 R23, R23, R31, RZ ;  /* 0x0000001f17179210 */ /* 0x000fc40007ffe0ff */
[C---:B-1----:R-:W-:Y:S01]  /*0ca0*/  @!P1 LEA R60, P6, R22.reuse, R16, 0x1 ;  /* 0x00000010163c9211 */ /* 0x042fe200078c08ff */
[----:B0-----:R-:W-:Y:S01]  /*0cb0*/  @!P2 IMAD R28, R49, R18, RZ ;  /* 0x00000012311ca224 */ /* 0x001fe200078e02ff */
[----:B------:R-:W-:Y:S02]  /*0cc0*/  ISETP.GE.AND.EX P4, PT, R57, UR15, PT, P4 ;  /* 0x0000000f39007c0c */ /* 0x000fe4000bf86340 */
[----:B------:R-:W-:Y:S02]  /*0cd0*/  @!P1 LEA.HI.X R61, R22, R17, R23, 0x1, P6 ;  /* 0x00000011163d9211 */ /* 0x000fe400030f0c17 */
[----:B------:R-:W0:Y:S01]  /*0ce0*/  @!P3 LDC.64 R22, c[0x0][0x220] ;  /* 0x00008800ff16bb82 */ /* 0x000e220000000a00 */
[----:B------:R-:W-:Y:S01]  /*0cf0*/  @!P2 IMAD R19, R12, R19, R28 ;  /* 0x000000130c13a224 */ /* 0x000fe200078e021c */
[----:B------:R-:W-:Y:S02]  /*0d00*/  ISETP.GT.U32.OR P4, PT, R0, 0x2ff, P4 ;  /* 0x000002ff0000780c */ /* 0x000fe40002784470 */
[----:B------:R-:W-:-:S04]  /*0d10*/  @!P2 MOV R28, R72 ;  /* 0x00000048001ca202 */ /* 0x000fc80000000f00 */
[----:B------:R-:W1:Y:S01]  /*0d20*/  @!P5 LDC.64 R16, c[0x0][0x270] ;  /* 0x00009c00ff10db82 */ /* 0x000e620000000a00 */
[----:B------:R-:W-:Y:S02]  /*0d30*/  @!P2 MOV R29, R75 ;  /* 0x0000004b001da202 */ /* 0x000fe40000000f00 */
[----:B------:R-:W-:Y:S02]  /*0d40*/  MOV R56, RZ ;  /* 0x000000ff00387202 */ /* 0x000fe40000000f00 */
[----:B------:R-:W-:Y:S01]  /*0d50*/  SHF.R.S32.HI R59, RZ, 0x1f, R32 ;  /* 0x0000001fff3b7819 */ /* 0x000fe20000011420 */
[----:B------:R-:W-:Y:S01]  /*0d60*/  @!P2 IMAD.WIDE.U32 R28, R12, R18, R28 ;  /* 0x000000120c1ca225 */ /* 0x000fe200078e001c */
[----:B------:R-:W-:Y:S02]  /*0d70*/  ISETP.GE.U32.AND P6, PT, R32, UR14, PT ;  /* 0x0000000e20007c0c */ /* 0x000fe4000bfc6070 */
[----:B------:R-:W-:Y:S01]  /*0d80*/  MOV R54, RZ ;  /* 0x000000ff00367202 */ /* 0x000fe20000000f00 */
[----:B------:R-:W-:Y:S01]  /*0d90*/  @!P3 IMAD R18, R53, R20, RZ ;  /* 0x000000143512b224 */ /* 0x000fe200078e02ff */
[----:B------:R-:W4:Y:S01]  /*0da0*/  @!P1 LDG.E R56, desc[UR8][R60.64] ;  /* 0x000000083c389981 */ /* 0x000f22000c1e1900 */
[----:B------:R-:W-:-:S02]  /*0db0*/  ISETP.GE.AND.EX P1, PT, R59, UR15, PT, P6 ;  /* 0x0000000f3b007c0c */ /* 0x000fc4000bf26360 */
[----:B------:R-:W-:Y:S01]  /*0dc0*/  @!P3 IMAD R63, R13, R21, R18 ;  /* 0x000000150d3fb224 */ /* 0x000fe200078e0212 */
[----:B------:R-:W-:Y:S01]  /*0dd0*/  @!P3 MOV R30, R72 ;  /* 0x00000048001eb202 */ /* 0x000fe20000000f00 */
[----:B------:R3:W4:Y:S01]  /*0de0*/  @P0 LDG.E R54, desc[UR8][R26.64] ;  /* 0x000000081a360981 */ /* 0x000722000c1e1900 */
[----:B------:R-:W-:Y:S02]  /*0df0*/  @!P3 MOV R31, R75 ;  /* 0x0000004b001fb202 */ /* 0x000fe40000000f00 */
[----:B------:R-:W-:Y:S02]  /*0e00*/  @!P2 IADD3 R21, R29, R19, RZ ;  /* 0x000000131d15a210 */ /* 0x000fe40007ffe0ff */
[----:B------:R-:W1:Y:S01]  /*0e10*/  @!P4 LDC.64 R18, c[0x0][0x270] ;  /* 0x00009c00ff12cb82 */ /* 0x000e620000000a00 */
[----:B------:R-:W-:Y:S01]  /*0e20*/  ISETP.GT.U32.OR P1, PT, R0, 0x2ff, P1 ;  /* 0x000002ff0000780c */ /* 0x000fe20000f24470 */
[----:B------:R-:W-:Y:S01]  /*0e30*/  @!P3 IMAD.WIDE.U32 R30, R13, R20, R30 ;  /* 0x000000140d1eb225 */ /* 0x000fe200078e001e */
[----:B---3--:R-:W-:-:S04]  /*0e40*/  @!P2 LEA R26, P6, R28, R24, 0x1 ;  /* 0x000000181c1aa211 */ /* 0x008fc800078c08ff */
[----:B------:R-:W-:Y:S02]  /*0e50*/  @!P2 LEA.HI.X R27, R28, R25, R21, 0x1, P6 ;  /* 0x000000191c1ba211 */ /* 0x000fe400030f0c15 */
[----:B0-----:R-:W-:Y:S01]  /*0e60*/  @!P3 LEA R28, P6, R30, R22, 0x1 ;  /* 0x000000161e1cb211 */ /* 0x001fe200078c08ff */
[----:B-1----:R-:W-:Y:S01]  /*0e70*/  @!P5 IMAD R22, R55, R16, RZ ;  /* 0x000000103716d224 */ /* 0x002fe200078e02ff */
[----:B------:R-:W0:Y:S01]  /*0e80*/  @!P5 LDC.64 R20, c[0x0][0x220] ;  /* 0x00008800ff14db82 */ /* 0x000e220000000a00 */
[----:B------:R-:W-:Y:S02]  /*0e90*/  @!P3 IADD3 R24, R31, R63, RZ ;  /* 0x0000003f1f18b210 */ /* 0x000fe40007ffe0ff */
[----:B------:R-:W-:Y:S01]  /*0ea0*/  MOV R58, RZ ;  /* 0x000000ff003a7202 */ /* 0x000fe20000000f00 */
[----:B------:R-:W-:Y:S01]  /*0eb0*/  @!P5 IMAD R31, R14, R17, R22 ;  /* 0x000000110e1fd224 */ /* 0x000fe200078e0216 */
[----:B------:R-:W-:-:S03]  /*0ec0*/  @!P3 LEA.HI.X R29, R30, R23, R24, 0x1, P6 ;  /* 0x000000171e1db211 */ /* 0x000fc600030f0c18 */
[----:B------:R-:W1:Y:S01]  /*0ed0*/  @!P1 LDC.64 R22, c[0x0][0x270] ;  /* 0x00009c00ff169b82 */ /* 0x000e620000000a00 */
[----:B------:R3:W4:Y:S01]  /*0ee0*/  @!P2 LDG.E R58, desc[UR8][R26.64] ;  /* 0x000000081a3aa981 */ /* 0x000722000c1e1900 */
[----:B------:R-:W-:Y:S02]  /*0ef0*/  SHF.R.S32.HI R61, RZ, 0x1f, R33 ;  /* 0x0000001fff3d7819 */ /* 0x000fe40000011421 */
[----:B------:R-:W-:-:S04]  /*0f00*/  ISETP.GE.U32.AND P2, PT, R33, UR14, PT ;  /* 0x0000000e21007c0c */ /* 0x000fc8000bf46070 */
[----:B------:R-:W1:Y:S01]  /*0f10*/  @!P4 LDC.64 R24, c[0x0][0x220] ;  /* 0x00008800ff18cb82 */ /* 0x000e620000000a00 */
[----:B---3--:R-:W-:Y:S02]  /*0f20*/  @!P5 MOV R26, R72 ;  /* 0x00000048001ad202 */ /* 0x008fe40000000f00 */
[----:B------:R-:W-:Y:S02]  /*0f30*/  @!P5 MOV R27, R75 ;  /* 0x0000004b001bd202 */ /* 0x000fe40000000f00 */
[----:B------:R-:W-:Y:S02]  /*0f40*/  MOV R60, RZ ;  /* 0x000000ff003c7202 */ /* 0x000fe40000000f00 */
[----:B------:R-:W-:Y:S01]  /*0f50*/  ISETP.GE.AND.EX P2, PT, R61, UR15, PT, P2 ;  /* 0x0000000f3d007c0c */ /* 0x000fe2000bf46320 */
[----:B------:R-:W-:Y:S01]  /*0f60*/  @!P5 IMAD.WIDE.U32 R16, R14, R16, R26 ;  /* 0x000000100e10d225 */ /* 0x000fe200078e001a */
[----:B------:R-:W-:Y:S02]  /*0f70*/  SHF.R.S32.HI R63, RZ, 0x1f, R34 ;  /* 0x0000001fff3f7819 */ /* 0x000fe40000011422 */
[----:B------:R-:W-:Y:S01]  /*0f80*/  ISETP.GE.U32.AND P6, PT, R34, UR14, PT ;  /* 0x0000000e22007c0c */ /* 0x000fe2000bfc6070 */
[----:B------:R-:W-:Y:S01]  /*0f90*/  @!P4 IMAD R26, R57, R18, RZ ;  /* 0x00000012391ac224 */ /* 0x000fe200078e02ff */
[----:B------:R-:W-:Y:S01]  /*0fa0*/  ISETP.GT.U32.OR P2, PT, R0, 0x2ff, P2 ;  /* 0x000002ff0000780c */ /* 0x000fe20001744470 */
[----:B------:R3:W4:Y:S01]  /*0fb0*/  @!P3 LDG.E R60, desc[UR8][R28.64] ;  /* 0x000000081c3cb981 */ /* 0x000722000c1e1900 */
[----:B------:R-:W-:Y:S01]  /*0fc0*/  ISETP.GE.AND.EX P3, PT, R63, UR15, PT, P6 ;  /* 0x0000000f3f007c0c */ /* 0x000fe2000bf66360 */
[----:B------:R-:W-:Y:S01]  /*0fd0*/  @!P4 IMAD R65, R15, R19, R26 ;  /* 0x000000130f41c224 */ /* 0x000fe200078e021a */
[----:B------:R-:W-:-:S02]  /*0fe0*/  @!P4 MOV R26, R72 ;  /* 0x00000048001ac202 */ /* 0x000fc40000000f00 */
[----:B------:R-:W-:Y:S02]  /*0ff0*/  @!P4 MOV R27, R75 ;  /* 0x0000004b001bc202 */ /* 0x000fe40000000f00 */
[----:B------:R-:W-:Y:S02]  /*1000*/  ISETP.GT.U32.OR P3, PT, R0, 0x2ff, P3 ;  /* 0x000002ff0000780c */ /* 0x000fe40001f64470 */
[----:B------:R-:W-:Y:S01]  /*1010*/  @!P5 IADD3 R17, R17, R31, RZ ;  /* 0x0000001f1111d210 */ /* 0x000fe20007ffe0ff */
[----:B------:R-:W-:Y:S01]  /*1020*/  @!P4 IMAD.WIDE.U32 R26, R15, R18, R26 ;  /* 0x000000120f1ac225 */ /* 0x000fe200078e001a */
[C---:B0-----:R-:W-:Y:S01]  /*1030*/  @!P5 LEA R30, P6, R16.reuse, R20, 0x1 ;  /* 0x00000014101ed211 */ /* 0x041fe200078c08ff */
[----:B------:R-:W0:Y:S03]  /*1040*/  @!P1 LDC.64 R18, c[0x0][0x220] ;  /* 0x00008800ff129b82 */ /* 0x000e260000000a00 */
[----:B------:R-:W-:Y:S01]  /*1050*/  @!P5 LEA.HI.X R31, R16, R21, R17, 0x1, P6 ;  /* 0x00000015101fd211 */ /* 0x000fe200030f0c11 */
[----:B-1----:R-:W-:Y:S01]  /*1060*/  @!P1 IMAD R21, R59, R22, RZ ;  /* 0x000000163b159224 */ /* 0x002fe200078e02ff */
[----:B------:R-:W-:-:S02]  /*1070*/  @!P4 IADD3 R20, R27, R65, RZ ;  /* 0x000000411b14c210 */ /* 0x000fc40007ffe0ff */
[----:B---3--:R-:W-:Y:S01]  /*1080*/  @!P4 LEA R28, P6, R26, R24, 0x1 ;  /* 0x000000181a1cc211 */ /* 0x008fe200078c08ff */
[----:B------:R-:W1:Y:S01]  /*1090*/  @!P2 LDC.64 R16, c[0x0][0x270] ;  /* 0x00009c00ff10ab82 */ /* 0x000e620000000a00 */
[----:B------:R-:W-:Y:S02]  /*10a0*/  @!P1 IMAD R69, R32, R23, R21 ;  /* 0x0000001720459224 */ /* 0x000fe400078e0215 */
[----:B------:R-:W-:Y:S02]  /*10b0*/  @!P4 LEA.HI.X R29, R26, R25, R20, 0x1, P6 ;  /* 0x000000191a1dc211 */ /* 0x000fe400030f0c14 */
[----:B------:R-:W-:-:S03]  /*10c0*/  MOV R62, RZ ;  /* 0x000000ff003e7202 */ /* 0x000fc60000000f00 */
[----:B------:R-:W3:Y:S01]  /*10d0*/  @!P3 LDC.64 R20, c[0x0][0x270] ;  /* 0x00009c00ff14bb82 */ /* 0x000ee20000000a00 */
[----:B------:R-:W-:Y:S02]  /*10e0*/  SHF.R.S32.HI R65, RZ, 0x1f, R35 ;  /* 0x0000001fff417819 */ /* 0x000fe40000011423 */
[----:B------:R-:W-:Y:S01]  /*10f0*/  ISETP.GE.U32.AND P6, PT, R35, UR14, PT ;  /* 0x0000000e23007c0c */ /* 0x000fe2000bfc6070 */
[----:B------:R0:W4:Y:S01]  /*1100*/  @!P5 LDG.E R62, desc[UR8][R30.64] ;  /* 0x000000081e3ed981 */ /* 0x000122000c1e1900 */
[----:B------:R-:W-:Y:S02]  /*1110*/  @!P1 MOV R26, R72 ;  /* 0x00000048001a9202 */ /* 0x000fe40000000f00 */
[----:B------:R-:W-:Y:S01]  /*1120*/  @!P1 MOV R27, R75 ;  /* 0x0000004b001b9202 */ /* 0x000fe20000000f00 */
[----:B------:R-:W2:Y:S01]  /*1130*/  @!P2 LDC.64 R24, c[0x0][0x220] ;  /* 0x00008800ff18ab82 */ /* 0x000ea20000000a00 */
[----:B------:R-:W-:Y:S02]  /*1140*/  MOV R64, RZ ;  /* 0x000000ff00407202 */ /* 0x000fe40000000f00 */
[----:B------:R-:W-:Y:S01]  /*1150*/  ISETP.GE.AND.EX P6, PT, R65, UR15, PT, P6 ;  /* 0x0000000f41007c0c */ /* 0x000fe2000bfc6360 */
[----:B------:R-:W-:Y:S01]  /*1160*/  @!P1 IMAD.WIDE.U32 R26, R32, R22, R26 ;  /* 0x00000016201a9225 */ /* 0x000fe200078e001a */
[----:B------:R-:W-:-:S02]  /*1170*/  SHF.R.S32.HI R67, RZ, 0x1f, R36 ;  /* 0x0000001fff437819 */ /* 0x000fc40000011424 */
[----:B------:R-:W-:Y:S01]  /*1180*/  ISETP.GE.U32.AND P5, PT, R36, UR14, PT ;  /* 0x0000000e24007c0c */ /* 0x000fe2000bfa6070 */
[----:B------:R-:W2:Y:S01]  /*1190*/  @!P3 LDC.64 R22, c[0x0][0x220] ;  /* 0x00008800ff16bb82 */ /* 0x000ea20000000a00 */
[----:B------:R-:W-:Y:S01]  /*11a0*/  ISETP.GT.U32.OR P6, PT, R0, 0x2ff, P6 ;  /* 0x000002ff0000780c */ /* 0x000fe200037c4470 */
[----:B------:R3:W4:Y:S01]  /*11b0*/  @!P4 LDG.E R64, desc[UR8][R28.64] ;  /* 0x000000081c40c981 */ /* 0x000722000c1e1900 */
[----:B------:R-:W-:Y:S02]  /*11c0*/  ISETP.GE.AND.EX P5, PT, R67, UR15, PT, P5 ;  /* 0x0000000f43007c0c */ /* 0x000fe4000bfa6350 */
[----:B------:R-:W-:Y:S02]  /*11d0*/  @!P1 IADD3 R27, R27, R69, RZ ;  /* 0x000000451b1b9210 */ /* 0x000fe40007ffe0ff */
[----:B0-----:R-:W-:Y:S02]  /*11e0*/  @!P1 LEA R30, P4, R26, R18, 0x1 ;  /* 0x000000121a1e9211 */ /* 0x001fe400078808ff */
[----:B------:R-:W-:Y:S01]  /*11f0*/  ISETP.GT.U32.OR P5, PT, R0, 0x2ff, P5 ;  /* 0x000002ff0000780c */ /* 0x000fe20002fa4470 */
[----:B-1----:R-:W-:Y:S01]  /*1200*/  @!P2 IMAD R18, R61, R16, RZ ;  /* 0x000000103d12a224 */ /* 0x002fe200078e02ff */
[----:B------:R-:W-:-:S02]  /*1210*/  @!P1 LEA.HI.X R31, R26, R19, R27, 0x1, P4 ;  /* 0x000000131a1f9211 */ /* 0x000fc400020f0c1b */
[----:B------:R-:W-:Y:S02]  /*1220*/  @!P2 MOV R26, R72 ;  /* 0x00000048001aa202 */ /* 0x000fe40000000f00 */
[----:B------:R-:W-:Y:S01]  /*1230*/  @!P2 MOV R27, R75 ;  /* 0x0000004b001ba202 */ /* 0x000fe20000000f00 */
[----:B------:R-:W-:Y:S01]  /*1240*/  @!P2 IMAD R69, R33, R17, R18 ;  /* 0x000000112145a224 */ /* 0x000fe200078e0212 */
[----:B------:R-:W-:Y:S01]  /*1250*/  MOV R66, RZ ;  /* 0x000000ff00427202 */ /* 0x000fe20000000f00 */
[----:B---3--:R-:W-:Y:S01]  /*1260*/  @!P3 IMAD R17, R63, R20, RZ ;  /* 0x000000143f11b224 */ /* 0x008fe200078e02ff */
[----:B------:R-:W0:Y:S01]  /*1270*/  @!P6 LDC.64 R18, c[0x0][0x270] ;  /* 0x00009c00ff12eb82 */ /* 0x000e220000000a00 */
[----:B------:R-:W-:Y:S01]  /*1280*/  @!P2 IMAD.WIDE.U32 R26, R33, R16, R26 ;  /* 0x00000010211aa225 */ /* 0x000fe200078e001a */
[----:B------:R-:W-:Y:S02]  /*1290*/  @!P3 MOV R28, R72 ;  /* 0x00000048001cb202 */ /* 0x000fe40000000f00 */
[----:B------:R-:W-:Y:S01]  /*12a0*/  @!P3 MOV R29, R75 ;  /* 0x0000004b001db202 */ /* 0x000fe20000000f00 */
[----:B------:R-:W-:Y:S01]  /*12b0*/  @!P3 IMAD R71, R34, R21, R17 ;  /* 0x000000152247b224 */ /* 0x000fe200078e0211 */
[----:B------:R-:W3:Y:S01]  /*12c0*/  @!P1 LDG.E R66, desc[UR8][R30.64] ;  /* 0x000000081e429981 */ /* 0x000ee2000c1e1900 */
[----:B------:R-:W-:Y:S01]  /*12d0*/  @!P2 IADD3 R21, R27, R69, RZ ;  /* 0x000000451b15a210 */ /* 0x000fe20007ffe0ff */
[----:B------:R-:W1:Y:S01]  /*12e0*/  @!P5 LDC.64 R16, c[0x0][0x270] ;  /* 0x00009c00ff10db82 */ /* 0x000e620000000a00 */
[----:B--2---:R-:W-:Y:S01]  /*12f0*/  @!P2 LEA R24, P1, R26, R24, 0x1 ;  /* 0x000000181a18a211 */ /* 0x004fe200078208ff */
[----:B------:R-:W-:-:S03]  /*1300*/  @!P3 IMAD.WIDE.U32 R28, R34, R20, R28 ;  /* 0x00000014221cb225 */ /* 0x000fc600078e001c */
[----:B------:R-:W-:Y:S02]  /*1310*/  @!P2 LEA.HI.X R25, R26, R25, R21, 0x1, P1 ;  /* 0x000000191a19a211 */ /* 0x000fe400008f0c15 */
[----:B------:R-:W-:Y:S01]  /*1320*/  @!P3 IADD3 R27, R29, R71, RZ ;  /* 0x000000471d1bb210 */ /* 0x000fe20007ffe0ff */
[----:B------:R-:W2:Y:S01]  /*1330*/  @!P6 LDC.64 R20, c[0x0][0x220] ;  /* 0x00008800ff14eb82 */ /* 0x000ea20000000a00 */
[C---:B------:R-:W-:Y:S02]  /*1340*/  @!P3 LEA R26, P1, R28.reuse, R22, 0x1 ;  /* 0x000000161c1ab211 */ /* 0x040fe400078208ff */
[----:B------:R-:W-:Y:S02]  /*1350*/  CS2R R68, SRZ ;  /* 0x0000000000447805 */ /* 0x000fe4000001ff00 */
[----:B------:R-:W-:-:S03]  /*1360*/  @!P3 LEA.HI.X R27, R28, R23, R27, 0x1, P1 ;  /* 0x000000171c1bb211 */ /* 0x000fc600008f0c1b */
[----:B------:R-:W5:Y:S01]  /*1370*/  @!P5 LDC.64 R22, c[0x0][0x220] ;  /* 0x00008800ff16db82 */ /* 0x000f620000000a00 */
[----:B------:R0:W3:Y:S02]  /*1380*/  @!P2 LDG.E R68, desc[UR8][R24.64] ;  /* 0x000000081844a981 */ /* 0x0000e4000c1e1900 */
[----:B0-----:R-:W-:Y:S01]  /*1390*/  @!P6 IMAD R28, R65, R18, RZ ;  /* 0x00000012411ce224 */ /* 0x001fe200078e02ff */
[----:B------:R-:W-:Y:S01]  /*13a0*/  CS2R R70, SRZ ;  /* 0x0000000000467805 */ /* 0x000fe2000001ff00 */
[----:B------:R0:W3:Y:S02]  /*13b0*/  @!P3 LDG.E R69, desc[UR8][R26.64] ;  /* 0x000000081a45b981 */ /* 0x0000e4000c1e1900 */
[----:B------:R-:W-:Y:S01]  /*13c0*/  @!P6 IMAD R29, R35, R19, R28 ;  /* 0x00000013231de224 */ /* 0x000fe200078e021c */
[----:B------:R-:W-:Y:S02]  /*13d0*/  @!P6 MOV R24, R72 ;  /* 0x000000480018e202 */ /* 0x000fe40000000f00 */
[----:B------:R-:W-:Y:S01]  /*13e0*/  @!P6 MOV R25, R75 ;  /* 0x0000004b0019e202 */ /* 0x000fe20000000f00 */
[----:B-1----:R-:W-:-:S02]  /*13f0*/  @!P5 IMAD R28, R67, R16, RZ ;  /* 0x00000010431cd224 */ /* 0x002fc400078e02ff */
[----:B------:R-:W-:Y:S01]  /*1400*/  @!P6 IMAD.WIDE.U32 R18, R35, R18, R24 ;  /* 0x000000122312e225 */ /* 0x000fe200078e0018 */
[----:B------:R-:W-:Y:S02]  /*1410*/  @!P5 MOV R24, R72 ;  /* 0x000000480018d202 */ /* 0x000fe40000000f00 */
[----:B------:R-:W-:Y:S01]  /*1420*/  @!P5 MOV R25, R75 ;  /* 0x0000004b0019d202 */ /* 0x000fe20000000f00 */
[----:B------:R-:W-:Y:S01]  /*1430*/  @!P5 IMAD R31, R36, R17, R28 ;  /* 0x00000011241fd224 */ /* 0x000fe200078e021c */
[----:B------:R-:W-:Y:S02]  /*1440*/  @!P6 IADD3 R17, R19, R29, RZ ;  /* 0x0000001d1311e210 */ /* 0x000fe40007ffe0ff */
[----:B--2---:R-:W-:Y:S01]  /*1450*/  @!P6 LEA R20, P1, R18, R20, 0x1 ;  /* 0x000000141214e211 */ /* 0x004fe200078208ff */
[----:B------:R-:W-:-:S03]  /*1460*/  @!P5 IMAD.WIDE.U32 R24, R36, R16, R24 ;  /* 0x000000102418d225 */ /* 0x000fc600078e0018 */
[----:B------:R-:W-:Y:S02]  /*1470*/  @!P6 LEA.HI.X R21, R18, R21, R17, 0x1, P1 ;  /* 0x000000151215e211 */ /* 0x000fe400008f0c11 */
[----:B------:R-:W-:Y:S02]  /*1480*/  @!P5 IADD3 R16, R25, R31, RZ ;  /* 0x0000001f1910d210 */ /* 0x000fe40007ffe0ff */
[C---:B-----5:R-:W-:Y:S01]  /*1490*/  @!P5 LEA R22, P1, R24.reuse, R22, 0x1 ;  /* 0x000000161816d211 */ /* 0x060fe200078208ff */
[----:B------:R1:W2:Y:S03]  /*14a0*/  @!P6 LDG.E R70, desc[UR8][R20.64] ;  /* 0x000000081446e981 */ /* 0x0002a6000c1e1900 */
[----:B------:R-:W-:-:S05]  /*14b0*/  @!P5 LEA.HI.X R23, R24, R23, R16, 0x1, P1 ;  /* 0x000000171817d211 */ /* 0x000fca00008f0c10 */
[----:B------:R5:W2:Y:S01]  /*14c0*/  @!P5 LDG.E R71, desc[UR8][R22.64] ;  /* 0x000000081647d981 */ /* 0x000aa2000c1e1900 */
[--C-:B------:R-:W-:Y:S02]  /*14d0*/  HADD2.F32 R24, -RZ, R40.reuse.H1_H1 ;  /* 0x30000028ff187230 */ /* 0x100fe40000004100 */
[----:B------:R-:W-:-:S03]  /*14e0*/  HADD2.F32 R19, -RZ, R40.H0_H0 ;  /* 0x20000028ff137230 */ /* 0x000fc60000004100 */
[----:B0-----:R-:W-:Y:S02]  /*14f0*/  FMUL.FTZ R26, R24, R24 ;  /* 0x00000018181a7220 */ /* 0x001fe40000410000 */
[C---:B-1----:R-:W-:Y:S02]  /*1500*/  FADD.FTZ R21, R19.reuse, R24 ;  /* 0x0000001813157221 */ /* 0x042fe40000010000 */
[----:B------:R-:W-:Y:S01]  /*1510*/  FFMA.FTZ R26, R19, R19, R26 ;  /* 0x00000013131a7223 */ /* 0x000fe2000001001a */
[----:B------:R-:W-:Y:S02]  /*1520*/  HADD2.F32 R19, -RZ, R42.H1_H1 ;  /* 0x3000002aff137230 */ /* 0x000fe40000004100 */
[--C-:B-----5:R-:W-:Y:S02]  /*1530*/  HADD2.F32 R23, -RZ, R44.reuse.H1_H1 ;  /* 0x3000002cff177230 */ /* 0x120fe40000004100 */
[----:B------:R-:W-:Y:S02]  /*1540*/  HADD2.F32 R20, -RZ, R44.H0_H0 ;  /* 0x2000002cff147230 */ /* 0x000fe40000004100 */
[----:B----4-:R-:W-:-:S02]  /*1550*/  HADD2.F32 R22, -RZ, R50.H1_H1 ;  /* 0x30000032ff167230 */ /* 0x010fc40000004100 */
[--C-:B------:R-:W-:Y:S02]  /*1560*/  HADD2.F32 R16, -RZ, R54.reuse.H0_H0 ;  /* 0x20000036ff107230 */ /* 0x100fe40000004100 */
[----:B------:R-:W-:-:S05]  /*1570*/  HADD2.F32 R17, -RZ, R54.H1_H1 ;  /* 0x30000036ff117230 */ /* 0x000fca0000004100 */
[----:B------:R-:W-:Y:S01]  /*1580*/  FADD.FTZ R18, R16, R17 ;  /* 0x0000001110127221 */ /* 0x000fe20000010000 */
[----:B------:R-:W-:-:S03]  /*1590*/  FMUL.FTZ R17, R17, R17 ;  /* 0x0000001111117220 */ /* 0x000fc60000410000 */
[----:B------:R-:W-:Y:S01]  /*15a0*/  FADD.FTZ R18, RZ, R18 ;  /* 0x00000012ff127221 */ /* 0x000fe20000010000 */
[----:B------:R-:W-:Y:S01]  /*15b0*/  FFMA.FTZ R17, R16, R16, R17 ;  /* 0x0000001010117223 */ /* 0x000fe20000010011 */
[----:B------:R-:W-:Y:S02]  /*15c0*/  HADD2.F32 R16, -RZ, R42.H0_H0 ;  /* 0x2000002aff107230 */ /* 0x000fe40000004100 */
[----:B------:R-:W-:Y:S01]  /*15d0*/  FADD.FTZ R18, R18, R21 ;  /* 0x0000001512127221 */ /* 0x000fe20000010000 */
[----:B------:R-:W-:Y:S01]  /*15e0*/  FMUL.FTZ R21, R19, R19 ;  /* 0x0000001313157220 */ /* 0x000fe20000410000 */
[----:B------:R-:W-:Y:S01]  /*15f0*/  FADD.FTZ R17, RZ, R17 ;  /* 0x00000011ff117221 */ /* 0x000fe20000010000 */
[C---:B------:R-:W-:Y:S02]  /*1600*/  FADD.FTZ R19, R16.reuse, R19 ;  /* 0x0000001310137221 */ /* 0x040fe40000010000 */
[----:B------:R-:W-:Y:S01]  /*1610*/  FFMA.FTZ R16, R16, R16, R21 ;  /* 0x0000001010107223 */ /* 0x000fe20000010015 */
[----:B------:R-:W-:Y:S01]  /*1620*/  FADD.FTZ R17, R17, R26 ;  /* 0x0000001a11117221 */ /* 0x000fe20000010000 */
[----:B------:R-:W-:Y:S01]  /*1630*/  FADD.FTZ R18, R18, R19 ;  /* 0x0000001312127221 */ /* 0x000fe20000010000 */
[----:B------:R-:W-:-:S02]  /*1640*/  FMUL.FTZ R19, R23, R23 ;  /* 0x0000001717137220 */ /* 0x000fc40000410000 */
[----:B------:R-:W-:Y:S01]  /*1650*/  FADD.FTZ R16, R17, R16 ;  /* 0x0000001011107221 */ /* 0x000fe20000010000 */
[----:B------:R-:W-:Y:S02]  /*1660*/  HADD2.F32 R17, -RZ, R50.H0_H0 ;  /* 0x20000032ff117230 */ /* 0x000fe40000004100 */
[C---:B------:R-:W-:Y:S01]  /*1670*/  FFMA.FTZ R19, R20.reuse, R20, R19 ;  /* 0x0000001414137223 */ /* 0x040fe20000010013 */
[----:B------:R-:W-:Y:S01]  /*1680*/  FADD.FTZ R23, R20, R23 ;  /* 0x0000001714177221 */ /* 0x000fe20000010000 */
[----:B------:R-:W-:Y:S01]  /*1690*/  FMUL.FTZ R20, R22, R22 ;  /* 0x0000001616147220 */ /* 0x000fe20000410000 */
[--C-:B------:R-:W-:Y:S02]  /*16a0*/  HADD2.F32 R21, -RZ, R52.reuse.H1_H1 ;  /* 0x30000034ff157230 */ /* 0x100fe40000004100 */
[----:B------:R-:W-:Y:S01]  /*16b0*/  FADD.FTZ R16, R16, R19 ;  /* 0x0000001310107221 */ /* 0x000fe20000010000 */
[C---:B------:R-:W-:Y:S01]  /*16c0*/  FADD.FTZ R19, R17.reuse, R22 ;  /* 0x0000001611137221 */ /* 0x040fe20000010000 */
[----:B------:R-:W-:Y:S01]  /*16d0*/  FFMA.FTZ R17, R17, R17, R20 ;  /* 0x0000001111117223 */ /* 0x000fe20000010014 */
[----:B------:R-:W-:Y:S01]  /*16e0*/  FADD.FTZ R18, R18, R23 ;  /* 0x0000001712127221 */ /* 0x000fe20000010000 */
[----:B------:R-:W-:-:S02]  /*16f0*/  HADD2.F32 R20, -RZ, R52.H0_H0 ;  /* 0x20000034ff147230 */ /* 0x000fc40000004100 */
[----:B------:R-:W-:Y:S01]  /*1700*/  FMUL.FTZ R23, R21, R21 ;  /* 0x0000001515177220 */ /* 0x000fe20000410000 */
[----:B------:R-:W-:Y:S02]  /*1710*/  FADD.FTZ R16, R16, R17 ;  /* 0x0000001110107221 */ /* 0x000fe40000010000 */
[C---:B------:R-:W-:Y:S01]  /*1720*/  FADD.FTZ R21, R20.reuse, R21 ;  /* 0x0000001514157221 */ /* 0x040fe20000010000 */
[----:B------:R-:W-:Y:S01]  /*1730*/  FFMA.FTZ R23, R20, R20, R23 ;  /* 0x0000001414177223 */ /* 0x000fe20000010017 */
[--C-:B------:R-:W-:Y:S02]  /*1740*/  HADD2.F32 R20, -RZ, R56.reuse.H1_H1 ;  /* 0x30000038ff147230 */ /* 0x100fe40000004100 */
[----:B------:R-:W-:Y:S01]  /*1750*/  FADD.FTZ R18, R18, R19 ;  /* 0x0000001312127221 */ /* 0x000fe20000010000 */
[----:B------:R-:W-:Y:S02]  /*1760*/  HADD2.F32 R17, -RZ, R56.H0_H0 ;  /* 0x20000038ff117230 */ /* 0x000fe40000004100 */
[----:B------:R-:W-:Y:S01]  /*1770*/  FMUL.FTZ R22, R20, R20 ;  /* 0x0000001414167220 */ /* 0x000fe20000410000 */
[----:B------:R-:W-:-:S02]  /*1780*/  FADD.FTZ R18, R18, R21 ;  /* 0x0000001512127221 */ /* 0x000fc40000010000 */
[C---:B------:R-:W-:Y:S01]  /*1790*/  FADD.FTZ R19, R17.reuse, R20 ;  /* 0x0000001411137221 */ /* 0x040fe20000010000 */
[--C-:B------:R-:W-:Y:S02]  /*17a0*/  HADD2.F32 R21, -RZ, R58.reuse.H1_H1 ;  /* 0x3000003aff157230 */ /* 0x100fe40000004100 */
[----:B------:R-:W-:Y:S01]  /*17b0*/  FADD.FTZ R16, R16, R23 ;  /* 0x0000001710107221 */ /* 0x000fe20000010000 */
[----:B------:R-:W-:Y:S02]  /*17c0*/  HADD2.F32 R20, -RZ, R58.H0_H0 ;  /* 0x2000003aff147230 */ /* 0x000fe40000004100 */
[----:B------:R-:W-:Y:S01]  /*17d0*/  FFMA.FTZ R17, R17, R17, R22 ;  /* 0x0000001111117223 */ /* 0x000fe20000010016 */
[----:B------:R-:W-:Y:S01]  /*17e0*/  FADD.FTZ R18, R18, R19 ;  /* 0x0000001312127221 */ /* 0x000fe20000010000 */
[--C-:B------:R-:W-:Y:S02]  /*17f0*/  HADD2.F32 R22, -RZ, R60.reuse.H1_H1 ;  /* 0x3000003cff167230 */ /* 0x100fe40000004100 */
[----:B------:R-:W-:Y:S01]  /*1800*/  FMUL.FTZ R19, R21, R21 ;  /* 0x0000001515137220 */ /* 0x000fe20000410000 */
[----:B------:R-:W-:Y:S01]  /*1810*/  FADD.FTZ R16, R16, R17 ;  /* 0x0000001110107221 */ /* 0x000fe20000010000 */
[----:B------:R-:W-:Y:S01]  /*1820*/  FADD.FTZ R21, R20, R21 ;  /* 0x0000001514157221 */ /* 0x000fe20000010000 */
[----:B------:R-:W-:-:S02]  /*1830*/  HADD2.F32 R17, -RZ, R60.H0_H0 ;  /* 0x2000003cff117230 */ /* 0x000fc40000004100 */
[----:B------:R-:W-:Y:S01]  /*1840*/  FFMA.FTZ R19, R20, R20, R19 ;  /* 0x0000001414137223 */ /* 0x000fe20000010013 */
[----:B------:R-:W-:Y:S01]  /*1850*/  FMUL.FTZ R20, R22, R22 ;  /* 0x0000001616147220 */ /* 0x000fe20000410000 */
[----:B------:R-:W-:Y:S01]  /*1860*/  FADD.FTZ R18, R18, R21 ;  /* 0x0000001512127221 */ /* 0x000fe20000010000 */
[C---:B------:R-:W-:Y:S01]  /*1870*/  FADD.FTZ R21, R17.reuse, R22 ;  /* 0x0000001611157221 */ /* 0x040fe20000010000 */
[----:B------:R-:W-:Y:S01]  /*1880*/  FADD.FTZ R16, R16, R19 ;  /* 0x0000001310107221 */ /* 0x000fe20000010000 */
[----:B------:R-:W-:Y:S02]  /*1890*/  FFMA.FTZ R17, R17, R17, R20 ;  /* 0x0000001111117223 */ /* 0x000fe40000010014 */
[----:B------:R-:W-:Y:S02]  /*18a0*/  FADD.FTZ R18, R18, R21 ;  /* 0x0000001512127221 */ /* 0x000fe40000010000 */
[----:B------:R-:W-:Y:S01]  /*18b0*/  FADD.FTZ R16, R16, R17 ;  /* 0x0000001110107221 */ /* 0x000fe20000010000 */
[----:B------:R-:W-:-:S02]  /*18c0*/  HADD2.F32 R24, -RZ, R62.H1_H1 ;  /* 0x3000003eff187230 */ /* 0x000fc40000004100 */
[----:B------:R-:W-:-:S03]  /*18d0*/  HADD2.F32 R19, -RZ, R62.H0_H0 ;  /* 0x2000003eff137230 */ /* 0x000fc60000004100 */
[----:B------:R-:W-:Y:S02]  /*18e0*/  FMUL.FTZ R20, R24, R24 ;  /* 0x0000001818147220 */ /* 0x000fe40000410000 */
[C---:B------:R-:W-:Y:S02]  /*18f0*/  FADD.FTZ R17, R19.reuse, R24 ;  /* 0x0000001813117221 */ /* 0x040fe40000010000 */
[----:B------:R-:W-:Y:S01]  /*1900*/  FFMA.FTZ R19, R19, R19, R20 ;  /* 0x0000001313137223 */ /* 0x000fe20000010014 */
[--C-:B------:R-:W-:Y:S02]  /*1910*/  HADD2.F32 R21, -RZ, R64.reuse.H1_H1 ;  /* 0x30000040ff157230 */ /* 0x100fe40000004100 */
[----:B------:R-:W-:-:S03]  /*1920*/  HADD2.F32 R20, -RZ, R64.H0_H0 ;  /* 0x20000040ff147230 */ /* 0x000fc60000004100 */
[----:B------:R-:W-:Y:S01]  /*1930*/  FMUL.FTZ R23, R21, R21 ;  /* 0x0000001515177220 */ /* 0x000fe20000410000 */
[----:B------:R-:W-:Y:S01]  /*1940*/  FADD.FTZ R17, R18, R17 ;  /* 0x0000001112117221 */ /* 0x000fe20000010000 */
[----:B------:R-:W-:Y:S01]  /*1950*/  FADD.FTZ R18, R20, R21 ;  /* 0x0000001514127221 */ /* 0x000fe20000010000 */
[----:B------:R-:W-:Y:S01]  /*1960*/  FADD.FTZ R16, R16, R19 ;  /* 0x0000001310107221 */ /* 0x000fe20000010000 */
[----:B------:R-:W-:Y:S02]  /*1970*/  FFMA.FTZ R23, R20, R20, R23 ;  /* 0x0000001414177223 */ /* 0x000fe40000010017 */
[----:B------:R-:W-:Y:S02]  /*1980*/  FADD.FTZ R17, R17, R18 ;  /* 0x0000001211117221 */ /* 0x000fe40000010000 */
[----:B------:R-:W-:Y:S01]  /*1990*/  FADD.FTZ R16, R16, R23 ;  /* 0x0000001710107221 */ /* 0x000fe20000010000 */
[--C-:B---3--:R-:W-:Y:S02]  /*19a0*/  HADD2.F32 R20, -RZ, R66.reuse.H1_H1 ;  /* 0x30000042ff147230 */ /* 0x108fe40000004100 */
[----:B------:R-:W-:-:S03]  /*19b0*/  HADD2.F32 R19, -RZ, R66.H0_H0 ;  /* 0x20000042ff137230 */ /* 0x000fc60000004100 */
[----:B------:R-:W-:Y:S02]  /*19c0*/  FMUL.FTZ R18, R20, R20 ;  /* 0x0000001414127220 */ /* 0x000fe40000410000 */
[C---:B------:R-:W-:Y:S02]  /*19d0*/  FADD.FTZ R20, R19.reuse, R20 ;  /* 0x0000001413147221 */ /* 0x040fe40000010000 */
[----:B------:R-:W-:Y:S02]  /*19e0*/  FFMA.FTZ R19, R19, R19, R18 ;  /* 0x0000001313137223 */ /* 0x000fe40000010012 */
[----:B------:R-:W-:Y:S01]  /*19f0*/  FADD.FTZ R17, R17, R20 ;  /* 0x0000001411117221 */ /* 0x000fe20000010000 */
[--C-:B------:R-:W-:Y:S02]  /*1a00*/  HADD2.F32 R22, -RZ, R68.reuse.H1_H1 ;  /* 0x30000044ff167230 */ /* 0x100fe40000004100 */
[----:B------:R-:W-:Y:S02]  /*1a10*/  HADD2.F32 R21, -RZ, R68.H0_H0 ;  /* 0x20000044ff157230 */ /* 0x000fe40000004100 */
[----:B------:R-:W-:-:S02]  /*1a20*/  HADD2.F32 R20, -RZ, R69.H1_H1 ;  /* 0x30000045ff147230 */ /* 0x000fc40000004100 */
[----:B------:R-:W-:Y:S01]  /*1a30*/  FMUL.FTZ R18, R22, R22 ;  /* 0x0000001616127220 */ /* 0x000fe20000410000 */
[----:B------:R-:W-:Y:S01]  /*1a40*/  FADD.FTZ R16, R16, R19 ;  /* 0x0000001310107221 */ /* 0x000fe20000010000 */
[C---:B------:R-:W-:Y:S01]  /*1a50*/  FADD.FTZ R22, R21.reuse, R22 ;  /* 0x0000001615167221 */ /* 0x040fe20000010000 */
[----:B------:R-:W-:Y:S02]  /*1a60*/  HADD2.F32 R19, -RZ, R69.H0_H0 ;  /* 0x20000045ff137230 */ /* 0x000fe40000004100 */
[----:B------:R-:W-:Y:S01]  /*1a70*/  FFMA.FTZ R21, R21, R21, R18 ;  /* 0x0000001515157223 */ /* 0x000fe20000010012 */
[----:B------:R-:W-:Y:S02]  /*1a80*/  FMUL.FTZ R18, R20, R20 ;  /* 0x0000001414127220 */ /* 0x000fe40000410000 */
[C---:B------:R-:W-:Y:S01]  /*1a90*/  FADD.FTZ R20, R19.reuse, R20 ;  /* 0x0000001413147221 */ /* 0x040fe20000010000 */
[----:B------:R-:W-:Y:S01]  /*1aa0*/  FADD.FTZ R16, R16, R21 ;  /* 0x0000001510107221 */ /* 0x000fe20000010000 */
[----:B------:R-:W-:Y:S01]  /*1ab0*/  FFMA.FTZ R19, R19, R19, R18 ;  /* 0x0000001313137223 */ /* 0x000fe20000010012 */
[----:B------:R-:W-:-:S03]  /*1ac0*/  FADD.FTZ R17, R17, R22 ;  /* 0x0000001611117221 */ /* 0x000fc60000010000 */
[----:B------:R-:W-:Y:S01]  /*1ad0*/  FADD.FTZ R16, R16, R19 ;  /* 0x0000001310107221 */ /* 0x000fe20000010000 */
[----:B------:R-:W-:Y:S01]  /*1ae0*/  FADD.FTZ R17, R17, R20 ;  /* 0x0000001411117221 */ /* 0x000fe20000010000 */
[--C-:B--2---:R-:W-:Y:S02]  /*1af0*/  HADD2.F32 R23, -RZ, R70.reuse.H1_H1 ;  /* 0x30000046ff177230 */ /* 0x104fe40000004100 */
[----:B------:R-:W-:-:S03]  /*1b00*/  HADD2.F32 R18, -RZ, R70.H0_H0 ;  /* 0x20000046ff127230 */ /* 0x000fc60000004100 */
[----:B------:R-:W-:Y:S01]  /*1b10*/  FMUL.FTZ R21, R23, R23 ;  /* 0x0000001717157220 */ /* 0x000fe20000410000 */
[--C-:B------:R-:W-:Y:S02]  /*1b20*/  HADD2.F32 R19, -RZ, R71.reuse.H1_H1 ;  /* 0x30000047ff137230 */ /* 0x100fe40000004100 */
[C---:B------:R-:W-:Y:S01]  /*1b30*/  FADD.FTZ R20, R18.reuse, R23 ;  /* 0x0000001712147221 */ /* 0x040fe20000010000 */
[----:B------:R-:W-:Y:S01]  /*1b40*/  FFMA.FTZ R21, R18, R18, R21 ;  /* 0x0000001212157223 */ /* 0x000fe20000010015 */
[----:B------:R-:W-:Y:S02]  /*1b50*/  HADD2.F32 R18, -RZ, R71.H0_H0 ;  /* 0x20000047ff127230 */ /* 0x000fe40000004100 */
[----:B------:R-:W-:Y:S01]  /*1b60*/  FMUL.FTZ R23, R19, R19 ;  /* 0x0000001313177220 */ /* 0x000fe20000410000 */
[----:B------:R-:W-:Y:S01]  /*1b70*/  FADD.FTZ R17, R17, R20 ;  /* 0x0000001411117221 */ /* 0x000fe20000010000 */
[----:B------:R-:W-:Y:S01]  /*1b80*/  FADD.FTZ R16, R16, R21 ;  /* 0x0000001510107221 */ /* 0x000fe20000010000 */
[C---:B------:R-:W-:Y:S01]  /*1b90*/  FADD.FTZ R20, R18.reuse, R19 ;  /* 0x0000001312147221 */ /* 0x040fe20000010000 */
[----:B------:R-:W-:-:S03]  /*1ba0*/  FFMA.FTZ R23, R18, R18, R23 ;  /* 0x0000001212177223 */ /* 0x000fc60000010017 */
        /* <DEDUP_REMOVED lines=46> */
[----:B------:R-:W-:Y:S01]  /*1e90*/  FADD.FTZ R20, R16, R21 ;  /* 0x0000001510147221 */ /* 0x000fe20000010000 */
[----:B0-----:R-:W0:Y:S02]  /*1ea0*/  LDS.128 R24, [UR5+0x50] ;  /* 0x00005005ff187984 */ /* 0x001e240008000c00 */
        /* <DEDUP_REMOVED lines=48> */
.L_x_3828:
[----:B------:R-:W-:Y:S05]  /*21b0*/  BSYNC B0 ;  /* 0x0000000000007941 */ /* 0x000fea0003800000 */
.L_x_3827:
        /* <DEDUP_REMOVED lines=28> */
.L_x_3831:
[----:B-1----:R-:W2:Y:S04]  /*2380*/  LDG.E.STRONG.GPU R18, desc[UR8][R16.64] ;  /* 0x0000000810127981 */ /* 0x002ea8000c1ef900 */
[----:B--2---:R-:W-:Y:S01]  /*2390*/  CCTL.IVALL ;  /* 0x00000000ff00798f */ /* 0x004fe20002000000 */
[----:B------:R-:W-:Y:S05]  /*23a0*/  YIELD ;  /* 0x0000000000007946 */ /* 0x000fea0003800000 */
[----:B------:R-:W-:-:S13]  /*23b0*/  ISETP.NE.AND P1, PT, R18, R21, PT ;  /* 0x000000151200720c */ /* 0x000fda0003f25270 */
[----:B------:R-:W-:Y:S05]  /*23c0*/  @P1 BRA `(.L_x_3831) ;  /* 0xfffffffc00ec1947 */ /* 0x000fea000383ffff */
.L_x_3830:
        /* <DEDUP_REMOVED lines=11> */
.L_x_3833:
[C---:B------:R-:W-:Y:S02]  /*2480*/  ISETP.EQ.OR P1, PT, R28.reuse, UR7, P3 ;  /* 0x000000071c007c0c */ /* 0x040fe40009f22670 */
[C---:B------:R-:W-:Y:S02]  /*2490*/  IADD3 R31, R28.reuse, 0x1, RZ ;  /* 0x000000011c1f7810 */ /* 0x040fe40007ffe0ff */
[----:B------:R-:W-:Y:S02]  /*24a0*/  IADD3 R27, R28, 0x2, RZ ;  /* 0x000000021c1b7810 */ /* 0x000fe40007ffe0ff */
[----:B------:R-:W-:Y:S02]  /*24b0*/  ISETP.EQ.OR P2, PT, R31, UR7, P3 ;  /* 0x000000071f007c0c */ /* 0x000fe40009f42670 */
[----:B------:R-:W-:-:S05]  /*24c0*/  ISETP.EQ.OR P4, PT, R27, UR7, P3 ;  /* 0x000000071b007c0c */ /* 0x000fca0009f82670 */
[----:B------:R-:W1:Y:S01]  /*24d0*/  @!P1 LDC R21, c[0x0][0x10] ;  /* 0x00000400ff159b82 */ /* 0x000e620000000800 */
[----:B------:R-:W2:Y:S01]  /*24e0*/  @!P1 S2R R22, SR_CTAID.Y ;  /* 0x0000000000169919 */ /* 0x000ea20000002600 */
[----:B------:R-:W-:-:S04]  /*24f0*/  @!P1 LOP3.LUT R20, R4, 0x1, RZ, 0xc0, !PT ;  /* 0x0000000104149812 */ /* 0x000fc800078ec0ff */
[----:B------:R-:W3:Y:S01]  /*2500*/  @!P2 S2R R19, SR_CTAID.Y ;  /* 0x000000000013a919 */ /* 0x000ee20000002600 */
[----:B------:R-:W-:Y:S01]  /*2510*/  @!P2 LOP3.LUT R77, R4, 0x1, RZ, 0xc0, !PT ;  /* 0x00000001044da812 */ /* 0x000fe200078ec0ff */
[----:B------:R-:W4:Y:S08]  /*2520*/  @!P2 LDC R18, c[0x0][0x10] ;  /* 0x00000400ff12ab82 */ /* 0x000f300000000800 */
[----:B------:R-:W5:Y:S01]  /*2530*/  @!P1 LDC.64 R16, c[0x0][0x248] ;  /* 0x00009200ff109b82 */ /* 0x000f620000000a00 */
[----:B-1----:R-:W-:-:S04]  /*2540*/  @!P1 IMAD R20, R20, R21, RZ ;  /* 0x0000001514149224 */ /* 0x002fc800078e02ff */
[----:B------:R-:W-:Y:S02]  /*2550*/  @!P1 IMAD R20, R20, R29, RZ ;  /* 0x0000001d14149224 */ /* 0x000fe400078e02ff */
[----:B----4-:R-:W-:-:S03]  /*2560*/  @!P2 IMAD R26, R77, R18, RZ ;  /* 0x000000124d1aa224 */ /* 0x010fc600078e02ff */
[----:B------:R-:W-:Y:S01]  /*2570*/  @!P1 SHF.L.U32 R23, R20, 0x1, RZ ;  /* 0x0000000114179819 */ /* 0x000fe200000006ff */
[----:B--2---:R-:W-:Y:S01]  /*2580*/  @!P1 IMAD R21, R21, R28, R22 ;  /* 0x0000001c15159224 */ /* 0x004fe200078e0216 */
[----:B------:R-:W1:Y:S01]  /*2590*/  @!P4 S2R R20, SR_CTAID.Y ;  /* 0x000000000014c919 */ /* 0x000e620000002600 */
[----:B------:R-:W1:Y:S01]  /*25a0*/  @!P4 LDC R22, c[0x0][0x10] ;  /* 0x00000400ff16cb82 */ /* 0x000e620000000800 */
[----:B------:R-:W-:Y:S02]  /*25b0*/  @!P2 IMAD R26, R26, R29, RZ ;  /* 0x0000001d1a1aa224 */ /* 0x000fe400078e02ff */
[----:B---3--:R-:W-:Y:S02]  /*25c0*/  @!P2 IMAD R31, R31, R18, R19 ;  /* 0x000000121f1fa224 */ /* 0x008fe400078e0213 */
[----:B-----5:R-:W-:Y:S01]  /*25d0*/  @!P1 IMAD.WIDE R16, R23, 0x4, R16 ;  /* 0x0000000417109825 */ /* 0x020fe200078e0210 */
[----:B------:R-:W-:Y:S02]  /*25e0*/  @!P4 LOP3.LUT R23, R4, 0x1, RZ, 0xc0, !PT ;  /* 0x000000010417c812 */ /* 0x000fe400078ec0ff */
[----:B------:R-:W2:Y:S01]  /*25f0*/  @!P2 LDC.64 R18, c[0x0][0x248] ;  /* 0x00009200ff12ab82 */ /* 0x000ea20000000a00 */
[----:B------:R-:W-:Y:S01]  /*2600*/  @!P1 IMAD.WIDE.U32 R16, R21, 0x8, R16 ;  /* 0x0000000815109825 */ /* 0x000fe200078e0010 */
[----:B------:R-:W-:-:S05]  /*2610*/  @!P2 SHF.L.U32 R21, R26, 0x1, RZ ;  /* 0x000000011a15a819 */ /* 0x000fca00000006ff */
[----:B------:R-:W0:Y:S01]  /*2620*/  @!P1 LDG.E.64 R16, desc[UR8][R16.64] ;  /* 0x0000000810109981 */ /* 0x000e22000c1e1b00 */
[-C--:B-1----:R-:W-:Y:S02]  /*2630*/  @!P4 IMAD R27, R27, R22.reuse, R20 ;  /* 0x000000161b1bc224 */ /* 0x082fe400078e0214 */
[----:B------:R-:W-:Y:S01]  /*2640*/  @!P4 IMAD R22, R23, R22, RZ ;  /* 0x000000161716c224 */ /* 0x000fe200078e02ff */
[----:B------:R-:W-:Y:S01]  /*2650*/  IADD3 R23, R28, 0x3, RZ ;  /* 0x000000031c177810 */ /* 0x000fe20007ffe0ff */
[----:B--2---:R-:W-:Y:S02]  /*2660*/  @!P2 IMAD.WIDE R18, R21, 0x4, R18 ;  /* 0x000000041512a825 */ /* 0x004fe400078e0212 */
[----:B------:R-:W1:Y:S01]  /*2670*/  @!P4 LDC.64 R20, c[0x0][0x248] ;  /* 0x00009200ff14cb82 */ /* 0x000e620000000a00 */
[----:B------:R-:W-:Y:S01]  /*2680*/  ISETP.EQ.OR P5, PT, R23, UR7, P3 ;  /* 0x0000000717007c0c */ /* 0x000fe20009fa2670 */
[----:B------:R-:W-:Y:S02]  /*2690*/  @!P4 IMAD R26, R22, R29, RZ ;  /* 0x0000001d161ac224 */ /* 0x000fe400078e02ff */
[----:B------:R-:W-:-:S03]  /*26a0*/  @!P2 IMAD.WIDE.U32 R18, R31, 0x8, R18 ;  /* 0x000000081f12a825 */ /* 0x000fc600078e0012 */
[----:B------:R-:W-:-:S03]  /*26b0*/  @!P4 SHF.L.U32 R31, R26, 0x1, RZ ;  /* 0x000000011a1fc819 */ /* 0x000fc600000006ff */
[----:B------:R-:W2:Y:S04]  /*26c0*/  @!P2 LDG.E.64 R18, desc[UR8][R18.64] ;  /* 0x000000081212a981 */ /* 0x000ea8000c1e1b00 */
[----:B------:R-:W3:Y:S01]  /*26d0*/  @!P5 S2R R22, SR_CTAID.Y ;  /* 0x000000000016d919 */ /* 0x000ee20000002600 */
[----:B-1----:R-:W-:Y:S02]  /*26e0*/  @!P4 IMAD.WIDE R20, R31, 0x4, R20 ;  /* 0x000000041f14c825 */ /* 0x002fe400078e0214 */
[----:B------:R-:W3:Y:S02]  /*26f0*/  @!P5 LDC R31, c[0x0][0x10] ;  /* 0x00000400ff1fdb82 */ /* 0x000ee40000000800 */
[----:B------:R-:W-:Y:S01]  /*2700*/  @!P4 IMAD.WIDE.U32 R26, R27, 0x8, R20 ;  /* 0x000000081b1ac825 */ /* 0x000fe200078e0014 */
[----:B------:R-:W-:-:S03]  /*2710*/  @!P5 LOP3.LUT R20, R4, 0x1, RZ, 0xc0, !PT ;  /* 0x000000010414d812 */ /* 0x000fc600078ec0ff */
[-C--:B---3--:R-:W-:Y:S02]  /*2720*/  @!P5 IMAD R23, R23, R31.reuse, R22 ;  /* 0x0000001f1717d224 */ /* 0x088fe400078e0216 */
[----:B------:R-:W-:Y:S02]  /*2730*/  @!P5 IMAD R22, R20, R31, RZ ;  /* 0x0000001f1416d224 */ /* 0x000fe400078e02ff */
[----:B------:R-:W1:Y:S02]  /*2740*/  @!P5 LDC.64 R20, c[0x0][0x248] ;  /* 0x00009200ff14db82 */ /* 0x000e640000000a00 */
[----:B------:R-:W-:-:S05]  /*2750*/  @!P5 IMAD R22, R22, R29, RZ ;  /* 0x0000001d1616d224 */ /* 0x000fca00078e02ff */
[----:B------:R-:W-:-:S05]  /*2760*/  @!P5 SHF.L.U32 R31, R22, 0x1, RZ ;  /* 0x00000001161fd819 */ /* 0x000fca00000006ff */
[----:B-1----:R-:W-:-:S04]  /*2770*/  @!P5 IMAD.WIDE R20, R31, 0x4, R20 ;  /* 0x000000041f14d825 */ /* 0x002fc800078e0214 */
[----:B------:R-:W-:Y:S02]  /*2780*/  @!P5 IMAD.WIDE.U32 R22, R23, 0x8, R20 ;  /* 0x000000081716d825 */ /* 0x000fe400078e0014 */
[----:B------:R-:W3:Y:S04]  /*2790*/  @!P4 LDG.E.64 R20, desc[UR8][R26.64] ;  /* 0x000000081a14c981 */ /* 0x000ee8000c1e1b00 */
[----:B------:R-:W4:Y:S01]  /*27a0*/  @!P5 LDG.E.64 R22, desc[UR8][R22.64] ;  /* 0x000000081616d981 */ /* 0x000f22000c1e1b00 */
[----:B------:R-:W-:Y:S02]  /*27b0*/  IADD3 R30, R30, -0x4, RZ ;  /* 0xfffffffc1e1e7810 */ /* 0x000fe40007ffe0ff */
[----:B------:R-:W-:Y:S01]  /*27c0*/  IADD3 R28, R28, 0x4, RZ ;  /* 0x000000041c1c7810 */ /* 0x000fe20007ffe0ff */
[----:B0-----:R-:W-:Y:S01]  /*27d0*/  @!P1 FADD.FTZ R24, R24, R16 ;  /* 0x0000001018189221 */ /* 0x001fe20000010000 */
[----:B------:R-:W-:Y:S01]  /*27e0*/  @!P1 FADD.FTZ R25, R25, R17 ;  /* 0x0000001119199221 */ /* 0x000fe20000010000 */
[----:B------:R-:W-:-:S02]  /*27f0*/  ISETP.NE.AND P1, PT, R30, RZ, PT ;  /* 0x000000ff1e00720c */ /* 0x000fc40003f25270 */
[----:B--2---:R-:W-:Y:S01]  /*2800*/  @!P2 FADD.FTZ R24, R24, R18 ;  /* 0x000000121818a221 */ /* 0x004fe20000010000 */
[----:B------:R-:W-:-:S03]  /*2810*/  @!P2 FADD.FTZ R25, R25, R19 ;  /* 0x000000131919a221 */ /* 0x000fc60000010000 */
[----:B---3--:R-:W-:Y:S01]  /*2820*/  @!P4 FADD.FTZ R24, R24, R20 ;  /* 0x000000141818c221 */ /* 0x008fe20000010000 */
[----:B------:R-:W-:-:S03]  /*2830*/  @!P4 FADD.FTZ R25, R25, R21 ;  /* 0x000000151919c221 */ /* 0x000fc60000010000 */
[----:B----4-:R-:W-:Y:S01]  /*2840*/  @!P5 FADD.FTZ R24, R24, R22 ;  /* 0x000000161818d221 */ /* 0x010fe20000010000 */
[----:B------:R-:W-:Y:S02]  /*2850*/  @!P5 FADD.FTZ R25, R25, R23 ;  /* 0x000000171919d221 */ /* 0x000fe40000010000 */
[----:B------:R-:W-:Y:S05]  /*2860*/  @P1 BRA `(.L_x_3833) ;  /* 0xfffffffc00041947 */ /* 0x000fea000383ffff */
.L_x_3832:
        /* <DEDUP_REMOVED lines=19> */
.L_x_3835:
[----:B------:R-:W-:Y:S05]  /*29a0*/  BSYNC B0 ;  /* 0x0000000000007941 */ /* 0x000fea0003800000 */
.L_x_3834:
        /* <DEDUP_REMOVED lines=9> */
[----:B------:R-:W2:Y:S01]  /*2a40*/  @!P1 S2R R22, SR_CTAID.Y ;  /* 0x0000000000169919 */ /* 0x000ea20000002600 */
[----:B------:R-:W-:Y:S02]  /*2a50*/  @!P1 LOP3.LUT R21, R4, 0x1, RZ, 0xc0, !PT ;  /* 0x0000000104159812 */ /* 0x000fe400078ec0ff */
[----:B------:R-:W3:Y:S08]  /*2a60*/  @!P1 LDC R26, c[0x0][0x10] ;  /* 0x00000400ff1a9b82 */ /* 0x000ef00000000800 */
[----:B------:R-:W4:Y:S01]  /*2a70*/  @!P2 LDC.64 R18, c[0x0][0x248] ;  /* 0x00009200ff12ab82 */ /* 0x000f220000000a00 */
[----:B-1----:R-:W-:-:S02]  /*2a80*/  @!P2 IMAD R23, R23, R20, R16 ;  /* 0x000000141717a224 */ /* 0x002fc400078e0210 */
[----:B------:R-:W-:-:S05]  /*2a90*/  @!P2 IMAD R20, R17, R20, RZ ;  /* 0x000000141114a224 */ /* 0x000fca00078e02ff */
[----:B------:R-:W1:Y:S01]  /*2aa0*/  @!P1 LDC.64 R16, c[0x0][0x248] ;  /* 0x00009200ff109b82 */ /* 0x000e620000000a00 */
[-C--:B---3--:R-:W-:Y:S02]  /*2ab0*/  @!P1 IMAD R28, R21, R26.reuse, RZ ;  /* 0x0000001a151c9224 */ /* 0x088fe400078e02ff */
[-C--:B------:R-:W-:Y:S02]  /*2ac0*/  @!P2 IMAD R20, R20, R29.reuse, RZ ;  /* 0x0000001d1414a224 */ /* 0x080fe400078e02ff */
[----:B------:R-:W-:Y:S02]  /*2ad0*/  @!P1 IMAD R28, R28, R29, RZ ;  /* 0x0000001d1c1c9224 */ /* 0x000fe400078e02ff */
[----:B--2---:R-:W-:Y:S01]  /*2ae0*/  @!P1 IMAD R27, R27, R26, R22 ;  /* 0x0000001a1b1b9224 */ /* 0x004fe200078e0216 */
[----:B------:R-:W-:-:S05]  /*2af0*/  @!P2 SHF.L.U32 R21, R20, 0x1, RZ ;  /* 0x000000011415a819 */ /* 0x000fca00000006ff */
[----:B----4-:R-:W-:Y:S01]  /*2b00*/  @!P2 IMAD.WIDE R20, R21, 0x4, R18 ;  /* 0x000000041514a825 */ /* 0x010fe200078e0212 */
        /* <DEDUP_REMOVED lines=10> */
.L_x_3829:
[----:B------:R-:W-:Y:S01]  /*2bb0*/  ULDC.64 UR12, c[0x0][0x218] ;  /* 0x00008600000c7ab9 */ /* 0x000fe20000000a00 */
[----:B------:R-:W-:Y:S01]  /*2bc0*/  LOP3.LUT P1, RZ, R0, UR7, RZ, 0xfc, !PT ;  /* 0x0000000700ff7c12 */ /* 0x000fe2000f82fcff */
[----:B------:R-:W2:Y:S01]  /*2bd0*/  S2UR UR6, SR_CgaCtaId ;  /* 0x00000000000679c3 */ /* 0x000ea20000008800 */
[----:B------:R-:W-:Y:S01]  /*2be0*/  ISETP.EQ.U32.AND P2, PT, RZ, UR12, PT ;  /* 0x0000000cff007c0c */ /* 0x000fe2000bf42070 */
[----:B------:R-:W-:Y:S01]  /*2bf0*/  UMOV UR5, 0x400 ;  /* 0x0000040000057882 */ /* 0x000fe20000000000 */
[----:B------:R-:W-:Y:S02]  /*2c00*/  IADD3 R31, R51, R38, RZ ;  /* 0x00000026331f7210 */ /* 0x000fe40007ffe0ff */
[----:B------:R-:W-:-:S03]  /*2c10*/  ISETP.EQ.OR.EX P1, PT, RZ, UR13, P1, P2 ;  /* 0x0000000dff007c0c */ /* 0x000fc60008f22720 */
        /* <DEDUP_REMOVED lines=8> */
[----:B------:R0:W-:Y:S02]  /*2ca0*/  @!P3 STS.64 [UR5+0xe0], R24 ;  /* 0x0000e018ff00b988 */ /* 0x0001e40008000a05 */
[----:B---3--:R-:W-:-:S04]  /*2cb0*/  IMAD.WIDE R18, R31, 0x4, R16 ;  /* 0x000000041f127825 */ /* 0x008fc800078e0210 */
[----:B----4-:R-:W-:-:S05]  /*2cc0*/  @!P1 IMAD.WIDE R26, R48, 0x8, R20 ;  /* 0x00000008301a9825 */ /* 0x010fca00078e0214 */
[----:B------:R-:W-:Y:S01]  /*2cd0*/  @!P1 STG.E.64 desc[UR8][R26.64], R22 ;  /* 0x000000161a009986 */ /* 0x000fe2000c101b08 */
[----:B------:R-:W-:Y:S06]  /*2ce0*/  BAR.SYNC.DEFER_BLOCKING 0x0 ;  /* 0x0000000000007b1d */ /* 0x000fec0000010000 */
[----:B------:R-:W2:Y:S04]  /*2cf0*/  LDG.E.64 R16, desc[UR8][R28.64] ;  /* 0x000000081c107981 */ /* 0x000ea8000c1e1b00 */
[----:B------:R-:W2:Y:S01]  /*2d00*/  LDG.E.64 R18, desc[UR8][R18.64] ;  /* 0x0000000812127981 */ /* 0x000ea2000c1e1b00 */
[----:B0-----:R-:W-:Y:S01]  /*2d10*/  MOV R24, 0x3f800000 ;  /* 0x3f80000000187802 */ /* 0x001fe20000000f00 */
[----:B------:R-:W-:Y:S01]  /*2d20*/  HADD2.F32 R25, -RZ, R54.H1_H1 ;  /* 0x30000036ff197230 */ /* 0x000fe20000004100 */
[----:B------:R-:W-:Y:S01]  /*2d30*/  ISETP.NE.AND P5, PT, RZ, UR10, PT ;  /* 0x0000000aff007c0c */ /* 0x000fe2000bfa5270 */
[----:B------:R-:W0:Y:S02]  /*2d40*/  LDS.64 R20, [UR5+0xe0] ;  /* 0x0000e005ff147984 */ /* 0x000e240008000a00 */
[----:B0-----:R-:W-:-:S04]  /*2d50*/  FMUL.FTZ R20, R20, UR6 ;  /* 0x0000000614147c20 */ /* 0x001fc80008410000 */
[----:B------:R-:W-:Y:S01]  /*2d60*/  FMUL.FTZ R30, R20, R20 ;  /* 0x00000014141e7220 */ /* 0x000fe20000410000 */
[----:B------:R-:W-:-:S03]  /*2d70*/  FADD.FTZ R25, R25, -R20 ;  /* 0x8000001419197221 */ /* 0x000fc60000010000 */
[----:B------:R-:W-:-:S05]  /*2d80*/  FFMA.FTZ R21, R21, UR6, -R30 ;  /* 0x0000000615157c23 */ /* 0x000fca000801081e */
[----:B------:R-:W-:-:S13]  /*2d90*/  FSETP.GTU.FTZ.AND P1, PT, R21, RZ, PT ;  /* 0x000000ff1500720b */ /* 0x000fda0003f3c000 */
[----:B------:R-:W0:Y:S02]  /*2da0*/  @P1 LDC R30, c[0x0][0x238] ;  /* 0x00008e00ff1e1b82 */ /* 0x000e240000000800 */
[----:B0-----:R-:W-:Y:S01]  /*2db0*/  @P1 FADD.FTZ R30, R21, R30 ;  /* 0x0000001e151e1221 */ /* 0x001fe20000010000 */
[----:B------:R-:W-:-:S03]  /*2dc0*/  HADD2.F32 R21, -RZ, R54.H0_H0 ;  /* 0x20000036ff157230 */ /* 0x000fc60000004100 */
[----:B------:R-:W0:Y:S02]  /*2dd0*/  @P1 MUFU.RSQ R24, R30 ;  /* 0x0000001e00181308 */ /* 0x000e240000001400 */
[----:B------:R-:W-:-:S04]  /*2de0*/  FADD.FTZ R21, R21, -R20 ;  /* 0x8000001415157221 */ /* 0x000fc80000010000 */
[-C--:B0-----:R-:W-:Y:S01]  /*2df0*/  FMUL.FTZ R23, R21, R24.reuse ;  /* 0x0000001815177220 */ /* 0x081fe20000410000 */
[----:B------:R-:W-:Y:S01]  /*2e00*/  FMUL.FTZ R22, R25, R24 ;  /* 0x0000001819167220 */ /* 0x000fe20000410000 */
[--C-:B------:R-:W-:Y:S02]  /*2e10*/  HADD2.F32 R21, -RZ, R40.reuse.H0_H0 ;  /* 0x20000028ff157230 */ /* 0x100fe40000004100 */
[----:B------:R-:W-:Y:S02]  /*2e20*/  HADD2.F32 R25, -RZ, R40.H1_H1 ;  /* 0x30000028ff197230 */ /* 0x000fe40000004100 */
        /* <DEDUP_REMOVED lines=13> */
.L_x_3836:
        /* <DEDUP_REMOVED lines=14> */
.L_x_3838:
[----:B------:R-:W-:Y:S05]  /*2fe0*/  BSYNC B0 ;  /* 0x0000000000007941 */ /* 0x000fea0003800000 */
.L_x_3837:
[----:B------:R-:W-:Y:S01]  /*2ff0*/  ULDC.64 UR12, c[0x0][0x278] ;  /* 0x00009e00000c7ab9 */ /* 0x000fe20000000a00 */
[--C-:B------:R-:W-:Y:S01]  /*3000*/  FADD.FTZ R23, R21, -R20.reuse ;  /* 0x8000001415177221 */ /* 0x100fe20000010000 */
[----:B------:R-:W-:Y:S01]  /*3010*/  ISETP.GE.U32.AND P1, PT, R6, UR12, PT ;  /* 0x0000000c06007c0c */ /* 0x000fe2000bf26070 */
[--C-:B------:R-:W-:Y:S01]  /*3020*/  FADD.FTZ R25, R25, -R20.reuse ;  /* 0x8000001419197221 */ /* 0x100fe20000010000 */
[----:B------:R-:W-:Y:S01]  /*3030*/  ISETP.GE.U32.AND P2, PT, R7, UR12, PT ;  /* 0x0000000c07007c0c */ /* 0x000fe2000bf46070 */
[--C-:B0-----:R-:W-:Y:S01]  /*3040*/  HADD2.F32 R27, -RZ, R42.reuse.H0_H0 ;  /* 0x2000002aff1b7230 */ /* 0x101fe20000004100 */
[----:B------:R-:W-:Y:S01]  /*3050*/  ISETP.GE.U32.AND P3, PT, R8, UR12, PT ;  /* 0x0000000c08007c0c */ /* 0x000fe2000bf66070 */
[----:B------:R-:W-:Y:S01]  /*3060*/  HADD2.F32 R31, -RZ, R42.H1_H1 ;  /* 0x3000002aff1f7230 */ /* 0x000fe20000004100 */
[----:B------:R-:W-:Y:S01]  /*3070*/  ISETP.GE.AND.EX P1, PT, R37, UR13, PT, P1 ;  /* 0x0000000d25007c0c */ /* 0x000fe2000bf26310 */
[-C--:B------:R-:W-:Y:S01]  /*3080*/  FMUL.FTZ R23, R23, R24.reuse ;  /* 0x0000001817177220 */ /* 0x080fe20000410000 */
[----:B------:R-:W-:Y:S01]  /*3090*/  ISETP.GE.AND.EX P2, PT, R39, UR13, PT, P2 ;  /* 0x0000000d27007c0c */ /* 0x000fe2000bf46320 */
[----:B------:R-:W-:Y:S01]  /*30a0*/  FMUL.FTZ R22, R25, R24 ;  /* 0x0000001819167220 */ /* 0x000fe20000410000 */
[----:B------:R-:W-:Y:S01]  /*30b0*/  ISETP.GE.AND.EX P3, PT, R41, UR13, PT, P3 ;  /* 0x0000000d29007c0c */ /* 0x000fe2000bf66330 */
[--C-:B------:R-:W-:Y:S01]  /*30c0*/  HADD2.F32 R29, -RZ, R44.reuse.H0_H0 ;  /* 0x2000002cff1d7230 */ /* 0x100fe20000004100 */
[C---:B------:R-:W-:Y:S01]  /*30d0*/  ISETP.GT.U32.OR P1, PT, R0.reuse, 0x2ff, P1 ;  /* 0x000002ff0000780c */ /* 0x040fe20000f24470 */
[----:B------:R-:W-:Y:S01]  /*30e0*/  HADD2.F32 R21, -RZ, R44.H1_H1 ;  /* 0x3000002cff157230 */ /* 0x000fe20000004100 */
[C---:B------:R-:W-:Y:S01]  /*30f0*/  ISETP.GT.U32.OR P2, PT, R0.reuse, 0x2ff, P2 ;  /* 0x000002ff0000780c */ /* 0x040fe20001744470 */
[--C-:B------:R-:W-:Y:S01]  /*3100*/  FADD.FTZ R25, R27, -R20.reuse ;  /* 0x800000141b197221 */ /* 0x100fe20000010000 */
[----:B------:R-:W-:Y:S01]  /*3110*/  ISETP.GT.U32.OR P3, PT, R0, 0x2ff, P3 ;  /* 0x000002ff0000780c */ /* 0x000fe20001f64470 */
[----:B------:R-:W-:Y:S01]  /*3120*/  FADD.FTZ R31, R31, -R20 ;  /* 0x800000141f1f7221 */ /* 0x000fe20000010000 */
[----:B------:R-:W-:Y:S01]  /*3130*/  FFMA.FTZ R28, R16, R23, R18 ;  /* 0x00000017101c7223 */ /* 0x000fe20000010012 */
[----:B------:R-:W-:Y:S01]  /*3140*/  FFMA.FTZ R77, R17, R22, R19 ;  /* 0x00000016114d7223 */ /* 0x000fe20000010013 */
[----:B------:R-:W-:Y:S09]  /*3150*/  @!P5 BRA `(.L_x_3839) ;  /* 0x000000000028d947 */ /* 0x000ff20003800000 */
        /* <DEDUP_REMOVED lines=10> */
.L_x_3839:
        /* <DEDUP_REMOVED lines=14> */
.L_x_3841:
[----:B------:R-:W-:Y:S05]  /*32e0*/  BSYNC B0 ;  /* 0x0000000000007941 */ /* 0x000fea0003800000 */
.L_x_3840:
[-C--:B------:R-:W-:Y:S01]  /*32f0*/  FMUL.FTZ R25, R25, R24.reuse ;  /* 0x0000001819197220 */ /* 0x080fe20000410000 */
[----:B------:R-:W-:Y:S01]  /*3300*/  FMUL.FTZ R28, R31, R24 ;  /* 0x000000181f1c7220 */ /* 0x000fe20000410000 */
[--C-:B------:R-:W-:Y:S01]  /*3310*/  FADD.FTZ R29, R29, -R20.reuse ;  /* 0x800000141d1d7221 */ /* 0x100fe20000010000 */
[----:B------:R-:W-:Y:S01]  /*3320*/  FADD.FTZ R21, R21, -R20 ;  /* 0x8000001415157221 */ /* 0x000fe20000010000 */
        /* <DEDUP_REMOVED lines=13> */
.L_x_3842:
        /* <DEDUP_REMOVED lines=14> */
.L_x_3844:
[----:B------:R-:W-:Y:S05]  /*34e0*/  BSYNC B0 ;  /* 0x0000000000007941 */ /* 0x000fea0003800000 */
.L_x_3843:
[-C--:B------:R-:W-:Y:S01]  /*34f0*/  FMUL.FTZ R29, R29, R24.reuse ;  /* 0x000000181d1d7220 */ /* 0x080fe20000410000 */
[----:B01----:R-:W-:Y:S01]  /*3500*/  FMUL.FTZ R26, R21, R24 ;  /* 0x00000018151a7220 */ /* 0x003fe20000410000 */
[--C-:B------:R-:W-:Y:S02]  /*3510*/  HADD2.F32 R21, -RZ, R50.reuse.H0_H0 ;  /* 0x20000032ff157230 */ /* 0x100fe40000004100 */
[----:B------:R-:W-:Y:S02]  /*3520*/  HADD2.F32 R23, -RZ, R50.H1_H1 ;  /* 0x30000032ff177230 */ /* 0x000fe40000004100 */
[----:B------:R-:W-:Y:S01]  /*3530*/  FFMA.FTZ R22, R16, R29, R18 ;  /* 0x0000001d10167223 */ /* 0x000fe20000010012 */
        /* <DEDUP_REMOVED lines=12> */
.L_x_3845:
        /* <DEDUP_REMOVED lines=14> */
.L_x_3847:
[----:B------:R-:W-:Y:S05]  /*36e0*/  BSYNC B0 ;  /* 0x0000000000007941 */ /* 0x000fea0003800000 */
.L_x_3846:
[--C-:B0-----:R-:W-:Y:S01]  /*36f0*/  HADD2.F32 R25, -RZ, R52.reuse.H0_H0 ;  /* 0x20000034ff197230 */ /* 0x101fe20000004100 */
[----:B------:R-:W-:Y:S01]  /*3700*/  ISETP.GE.U32.AND P1, PT, R9, UR12, PT ;  /* 0x0000000c09007c0c */ /* 0x000fe2000bf26070 */
[----:B------:R-:W-:Y:S01]  /*3710*/  HADD2.F32 R29, -RZ, R52.H1_H1 ;  /* 0x30000034ff1d7230 */ /* 0x000fe20000004100 */
[----:B------:R-:W-:Y:S01]  /*3720*/  ISETP.GE.U32.AND P2, PT, R10, UR12, PT ;  /* 0x0000000c0a007c0c */ /* 0x000fe2000bf46070 */
[--C-:B------:R-:W-:Y:S01]  /*3730*/  FADD.FTZ R21, R21, -R20.reuse ;  /* 0x8000001415157221 */ /* 0x100fe20000010000 */
[----:B------:R-:W-:Y:S01]  /*3740*/  FADD.FTZ R23, R23, -R20 ;  /* 0x8000001417177221 */ /* 0x000fe20000010000 */
[----:B------:R-:W-:Y:S01]  /*3750*/  HADD2.F32 R22, -RZ, R62.H0_H0 ;  /* 0x2000003eff167230 */ /* 0x000fe20000004100 */
[----:B------:R-:W-:Y:S01]  /*3760*/  ISETP.GE.AND.EX P1, PT, R43, UR13, PT, P1 ;  /* 0x0000000d2b007c0c */ /* 0x000fe2000bf26310 */
[----:B------:R-:W-:Y:S01]  /*3770*/  HADD2.F32 R26, -RZ, R64.H0_H0 ;  /* 0x20000040ff1a7230 */ /* 0x000fe20000004100 */
[----:B------:R-:W-:Y:S01]  /*3780*/  ISETP.GE.AND.EX P2, PT, R45, UR13, PT, P2 ;  /* 0x0000000d2d007c0c */ /* 0x000fe2000bf46320 */
[----:B------:R-:W-:-:S02]  /*3790*/  HADD2.F32 R28, -RZ, R66.H0_H0 ;  /* 0x20000042ff1c7230 */ /* 0x000fc40000004100 */
[--C-:B------:R-:W-:Y:S01]  /*37a0*/  FADD.FTZ R44, R25, -R20.reuse ;  /* 0x80000014192c7221 */ /* 0x100fe20000010000 */
[----:B------:R-:W-:Y:S02]  /*37b0*/  HADD2.F32 R30, -RZ, R68.H0_H0 ;  /* 0x20000044ff1e7230 */ /* 0x000fe40000004100 */
[----:B------:R-:W-:Y:S01]  /*37c0*/  FADD.FTZ R50, R29, -R20 ;  /* 0x800000141d327221 */ /* 0x000fe20000010000 */
[----:B------:R-:W-:Y:S02]  /*37d0*/  HADD2.F32 R38, -RZ, R69.H0_H0 ;  /* 0x20000045ff267230 */ /* 0x000fe40000004100 */
[-C--:B------:R-:W-:Y:S01]  /*37e0*/  FMUL.FTZ R21, R21, R24.reuse ;  /* 0x0000001815157220 */ /* 0x080fe20000410000 */
[----:B------:R-:W-:Y:S02]  /*37f0*/  HADD2.F32 R40, -RZ, R70.H0_H0 ;  /* 0x20000046ff287230 */ /* 0x000fe40000004100 */
[----:B------:R-:W-:Y:S01]  /*3800*/  FMUL.FTZ R54, R23, R24 ;  /* 0x0000001817367220 */ /* 0x000fe20000410000 */
[----:B------:R-:W-:Y:S01]  /*3810*/  HADD2.F32 R42, -RZ, R71.H0_H0 ;  /* 0x20000047ff2a7230 */ /* 0x000fe20000004100 */
[C---:B------:R-:W-:Y:S01]  /*3820*/  ISETP.GT.U32.OR P1, PT, R0.reuse, 0x2ff, P1 ;  /* 0x000002ff0000780c */ /* 0x040fe20000f24470 */
[--C-:B------:R-:W-:Y:S01]  /*3830*/  HADD2.F32 R27, -RZ, R56.reuse.H0_H0 ;  /* 0x20000038ff1b7230 */ /* 0x100fe20000004100 */
[----:B------:R-:W-:Y:S01]  /*3840*/  ISETP.GT.U32.OR P2, PT, R0, 0x2ff, P2 ;  /* 0x000002ff0000780c */ /* 0x000fe20001744470 */
[----:B------:R-:W-:-:S02]  /*3850*/  HADD2.F32 R37, -RZ, R56.H1_H1 ;  /* 0x30000038ff257230 */ /* 0x000fc40000004100 */
[--C-:B------:R-:W-:Y:S01]  /*3860*/  FADD.FTZ R25, R22, -R20.reuse ;  /* 0x8000001416197221 */ /* 0x100fe20000010000 */
[--C-:B------:R-:W-:Y:S02]  /*3870*/  HADD2.F32 R31, -RZ, R58.reuse.H0_H0 ;  /* 0x2000003aff1f7230 */ /* 0x100fe40000004100 */
[--C-:B------:R-:W-:Y:S01]  /*3880*/  FADD.FTZ R27, R27, -R20.reuse ;  /* 0x800000141b1b7221 */ /* 0x100fe20000010000 */
[----:B------:R-:W-:Y:S02]  /*3890*/  HADD2.F32 R39, -RZ, R58.H1_H1 ;  /* 0x3000003aff277230 */ /* 0x000fe40000004100 */
[--C-:B------:R-:W-:Y:S01]  /*38a0*/  FADD.FTZ R37, R37, -R20.reuse ;  /* 0x8000001425257221 */ /* 0x100fe20000010000 */
[--C-:B------:R-:W-:Y:S02]  /*38b0*/  HADD2.F32 R41, -RZ, R60.reuse.H0_H0 ;  /* 0x2000003cff297230 */ /* 0x100fe40000004100 */
[----:B------:R-:W-:Y:S01]  /*38c0*/  FADD.FTZ R31, R31, -R20 ;  /* 0x800000141f1f7221 */ /* 0x000fe20000010000 */
[----:B------:R-:W-:-:S02]  /*38d0*/  HADD2.F32 R77, -RZ, R60.H1_H1 ;  /* 0x3000003cff4d7230 */ /* 0x000fc40000004100 */
[--C-:B------:R-:W-:Y:S01]  /*38e0*/  FADD.FTZ R39, R39, -R20.reuse ;  /* 0x8000001427277221 */ /* 0x100fe20000010000 */
[----:B------:R-:W-:Y:S02]  /*38f0*/  HADD2.F32 R62, -RZ, R62.H1_H1 ;  /* 0x3000003eff3e7230 */ /* 0x000fe40000004100 */
[--C-:B------:R-:W-:Y:S01]  /*3900*/  FADD.FTZ R41, R41, -R20.reuse ;  /* 0x8000001429297221 */ /* 0x100fe20000010000 */
[----:B------:R-:W-:Y:S02]  /*3910*/  HADD2.F32 R64, -RZ, R64.H1_H1 ;  /* 0x30000040ff407230 */ /* 0x000fe40000004100 */
[--C-:B------:R-:W-:Y:S01]  /*3920*/  FADD.FTZ R77, R77, -R20.reuse ;  /* 0x800000144d4d7221 */ /* 0x100fe20000010000 */
[----:B------:R-:W-:Y:S02]  /*3930*/  HADD2.F32 R66, -RZ, R66.H1_H1 ;  /* 0x30000042ff427230 */ /* 0x000fe40000004100 */
        /* <DEDUP_REMOVED lines=8> */
[--C-:B------:R-:W-:Y:S01]  /*39c0*/  FADD.FTZ R66, R66, -R20.reuse ;  /* 0x8000001442427221 */ /* 0x100fe20000010000 */
[--C-:B------:R-:W-:Y:S01]  /*39d0*/  FADD.FTZ R30, R30, -R20.reuse ;  /* 0x800000141e1e7221 */ /* 0x100fe20000010000 */
[--C-:B------:R-:W-:Y:S01]  /*39e0*/  FADD.FTZ R68, R68, -R20.reuse ;  /* 0x8000001444447221 */ /* 0x100fe20000010000 */
[--C-:B------:R-:W-:Y:S01]  /*39f0*/  FADD.FTZ R38, R38, -R20.reuse ;  /* 0x8000001426267221 */ /* 0x100fe20000010000 */
[--C-:B------:R-:W-:Y:S01]  /*3a00*/  FADD.FTZ R69, R69, -R20.reuse ;  /* 0x8000001445457221 */ /* 0x100fe20000010000 */
[--C-:B------:R-:W-:Y:S01]  /*3a10*/  FADD.FTZ R40, R40, -R20.reuse ;  /* 0x8000001428287221 */ /* 0x100fe20000010000 */
[--C-:B------:R-:W-:Y:S01]  /*3a20*/  FADD.FTZ R70, R70, -R20.reuse ;  /* 0x8000001446467221 */ /* 0x100fe20000010000 */
[--C-:B------:R-:W-:Y:S01]  /*3a30*/  FADD.FTZ R42, R42, -R20.reuse ;  /* 0x800000142a2a7221 */ /* 0x100fe20000010000 */
[----:B------:R-:W-:Y:S01]  /*3a40*/  FADD.FTZ R71, R71, -R20 ;  /* 0x8000001447477221 */ /* 0x000fe20000010000 */
[-C--:B------:R-:W-:Y:S01]  /*3a50*/  FMUL.FTZ R44, R44, R24.reuse ;  /* 0x000000182c2c7220 */ /* 0x080fe20000410000 */
[----:B------:R-:W-:Y:S01]  /*3a60*/  FMUL.FTZ R50, R50, R24 ;  /* 0x0000001832327220 */ /* 0x000fe20000410000 */
        /* <DEDUP_REMOVED lines=13> */
.L_x_3848:
[----:B------:R-:W-:Y:S04]  /*3b40*/  BSSY B0, `(.L_x_3849) ;  /* 0x000000e000007945 */ /* 0x000fe80003800000 */
[----:B------:R-:W-:Y:S05]  /*3b50*/  @P1 BRA `(.L_x_3850) ;  /* 0x0000000000301947 */ /* 0x000fea0003800000 */
        /* <DEDUP_REMOVED lines=8> */
[----:B------:R-:W-:Y:S02]  /*3be0*/  LEA R22, P1, R20, UR14, 0x1 ;  /* 0x0000000e14167c11 */ /* 0x000fe4000f8208ff */
[----:B------:R-:W-:Y:S02]  /*3bf0*/  F2FP.F16.F32.PACK_AB R21, R54, R52 ;  /* 0x000000343615723e */ /* 0x000fe400000000ff */
[----:B------:R-:W-:-:S05]  /*3c00*/  LEA.HI.X R23, R20, UR15, R23, 0x1, P1 ;  /* 0x0000000f14177c11 */ /* 0x000fca00088f0c17 */
[----:B------:R0:W-:Y:S04]  /*3c10*/  STG.E desc[UR8][R22.64], R21 ;  /* 0x0000001516007986 */ /* 0x0001e8000c101908 */
.L_x_3850:
[----:B------:R-:W-:Y:S05]  /*3c20*/  BSYNC B0 ;  /* 0x0000000000007941 */ /* 0x000fea0003800000 */
.L_x_3849:
        /* <DEDUP_REMOVED lines=13> */
.L_x_3851:
[----:B------:R-:W-:Y:S04]  /*3d00*/  BSSY B0, `(.L_x_3852) ;  /* 0x000000e000007945 */ /* 0x000fe80003800000 */
[----:B------:R-:W-:Y:S05]  /*3d10*/  @P2 BRA `(.L_x_3853) ;  /* 0x0000000000302947 */ /* 0x000fea0003800000 */
[----:B------:R-:W-:Y:S01]  /*3d20*/  ULDC.64 UR14, c[0x0][0x270] ;  /* 0x00009c00000e7ab9 */ /* 0x000fe20000000a00 */
[----:B------:R-:W-:Y:S01]  /*3d30*/  MOV R20, R72 ;  /* 0x0000004800147202 */ /* 0x000fe20000000f00 */
[----:B------:R-:W-:Y:S01]  /*3d40*/  IMAD R45, R45, UR14, RZ ;  /* 0x0000000e2d2d7c24 */ /* 0x000fe2000f8e02ff */
[----:B0-----:R-:W-:Y:S02]  /*3d50*/  MOV R21, R75 ;  /* 0x0000004b00157202 */ /* 0x001fe40000000f00 */
        /* <DEDUP_REMOVED lines=8> */
.L_x_3853:
[----:B------:R-:W-:Y:S05]  /*3de0*/  BSYNC B0 ;  /* 0x0000000000007941 */ /* 0x000fea0003800000 */
.L_x_3852:
[----:B------:R-:W-:Y:S01]  /*3df0*/  ISETP.GE.U32.AND P6, PT, R11, UR12, PT ;  /* 0x0000000c0b007c0c */ /* 0x000fe2000bfc6070 */
[-C--:B0-----:R-:W-:Y:S01]  /*3e00*/  FMUL.FTZ R21, R27, R24.reuse ;  /* 0x000000181b157220 */ /* 0x081fe20000410000 */
[----:B------:R-:W-:Y:S01]  /*3e10*/  ISETP.GE.U32.AND P1, PT, R12, UR12, PT ;  /* 0x0000000c0c007c0c */ /* 0x000fe2000bf26070 */
[-C--:B------:R-:W-:Y:S01]  /*3e20*/  FMUL.FTZ R20, R37, R24.reuse ;  /* 0x0000001825147220 */ /* 0x080fe20000410000 */
[----:B------:R-:W-:Y:S01]  /*3e30*/  ISETP.GE.U32.AND P2, PT, R13, UR12, PT ;  /* 0x0000000c0d007c0c */ /* 0x000fe2000bf46070 */
[-C--:B------:R-:W-:Y:S01]  /*3e40*/  FMUL.FTZ R52, R39, R24.reuse ;  /* 0x0000001827347220 */ /* 0x080fe20000410000 */
[----:B------:R-:W-:Y:S01]  /*3e50*/  ISETP.GE.U32.AND P3, PT, R14, UR12, PT ;  /* 0x0000000c0e007c0c */ /* 0x000fe2000bf66070 */
[-C--:B------:R-:W-:Y:S01]  /*3e60*/  FMUL.FTZ R50, R29, R24.reuse ;  /* 0x000000181d327220 */ /* 0x080fe20000410000 */
[----:B------:R-:W-:Y:S01]  /*3e70*/  ISETP.GE.U32.AND P4, PT, R15, UR12, PT ;  /* 0x0000000c0f007c0c */ /* 0x000fe2000bf86070 */
[-C--:B------:R-:W-:Y:S01]  /*3e80*/  FMUL.FTZ R27, R26, R24.reuse ;  /* 0x000000181a1b7220 */ /* 0x080fe20000410000 */
[----:B------:R-:W-:Y:S01]  /*3e90*/  ISETP.GE.AND.EX P6, PT, R47, UR13, PT, P6 ;  /* 0x0000000d2f007c0c */ /* 0x000fe2000bfc6360 */
        /* <DEDUP_REMOVED lines=9> */
[-C--:B------:R-:W-:Y:S01]  /*3f30*/  FMUL.FTZ R29, R28, R24.reuse ;  /* 0x000000181c1d7220 */ /* 0x080fe20000410000 */
[-C--:B------:R-:W-:Y:S01]  /*3f40*/  FMUL.FTZ R66, R66, R24.reuse ;  /* 0x0000001842427220 */ /* 0x080fe20000410000 */
[-C--:B------:R-:W-:Y:S01]  /*3f50*/  FMUL.FTZ R37, R30, R24.reuse ;  /* 0x000000181e257220 */ /* 0x080fe20000410000 */
[-C--:B------:R-:W-:Y:S01]  /*3f60*/  FMUL.FTZ R68, R68, R24.reuse ;  /* 0x0000001844447220 */ /* 0x080fe20000410000 */
[-C--:B------:R-:W-:Y:S01]  /*3f70*/  FMUL.FTZ R39, R38, R24.reuse ;  /* 0x0000001826277220 */ /* 0x080fe20000410000 */
[-C--:B------:R-:W-:Y:S01]  /*3f80*/  FMUL.FTZ R26, R69, R24.reuse ;  /* 0x00000018451a7220 */ /* 0x080fe20000410000 */
[-C--:B-1----:R-:W-:Y:S01]  /*3f90*/  FMUL.FTZ R43, R40, R24.reuse ;  /* 0x00000018282b7220 */ /* 0x082fe20000410000 */
[-C--:B------:R-:W-:Y:S01]  /*3fa0*/  FMUL.FTZ R70, R70, R24.reuse ;  /* 0x0000001846467220 */ /* 0x080fe20000410000 */
[-C--:B------:R-:W-:Y:S01]  /*3fb0*/  FMUL.FTZ R45, R42, R24.reuse ;  /* 0x000000182a2d7220 */ /* 0x080fe20000410000 */
[C---:B------:R-:W-:Y:S01]  /*3fc0*/  ISETP.GT.U32.OR P6, PT, R0.reuse, 0x2ff, P6 ;  /* 0x000002ff0000780c */ /* 0x040fe200037c4470 */
[----:B------:R-:W-:Y:S01]  /*3fd0*/  FMUL.FTZ R24, R71, R24 ;  /* 0x0000001847187220 */ /* 0x000fe20000410000 */
[----:B------:R-:W-:Y:S01]  /*3fe0*/  ISETP.GT.U32.OR P1, PT, R0, 0x2ff, P1 ;  /* 0x000002ff0000780c */ /* 0x000fe20000f24470 */
[----:B------:R-:W-:Y:S01]  /*3ff0*/  FFMA.FTZ R28, R16, R21, R18 ;  /* 0x00000015101c7223 */ /* 0x000fe20000010012 */
[C---:B------:R-:W-:Y:S01]  /*4000*/  ISETP.GT.U32.OR P2, PT, R0.reuse, 0x2ff, P2 ;  /* 0x000002ff0000780c */ /* 0x040fe20001744470 */
[----:B------:R-:W-:Y:S01]  /*4010*/  FFMA.FTZ R69, R17, R20, R19 ;  /* 0x0000001411457223 */ /* 0x000fe20000010013 */
        /* <DEDUP_REMOVED lines=13> */
.L_x_3854:
        /* <DEDUP_REMOVED lines=14> */
.L_x_3856:
[----:B------:R-:W-:Y:S05]  /*41d0*/  BSYNC B0 ;  /* 0x0000000000007941 */ /* 0x000fea0003800000 */
.L_x_3855:
        /* <DEDUP_REMOVED lines=13> */
.L_x_3857:
        /* <DEDUP_REMOVED lines=10> */
[----:B0-----:R-:W-:-:S02]  /*4350*/  LEA R22, P1, R20, UR14, 0x1 ;  /* 0x0000000e14167c11 */ /* 0x001fc4000f8208ff */
[----:B------:R-:W-:-:S04]  /*4360*/  IADD3 R49, R21, R49, RZ ;  /* 0x0000003115317210 */ /* 0x000fc80007ffe0ff */
[----:B------:R-:W-:-:S05]  /*4370*/  LEA.HI.X R23, R20, UR15, R49, 0x1, P1 ;  /* 0x0000000f14177c11 */ /* 0x000fca00088f0c31 */
[----:B------:R1:W-:Y:S02]  /*4380*/  STG.E desc[UR8][R22.64], R31 ;  /* 0x0000001f16007986 */ /* 0x0003e4000c101908 */
.L_x_3859:
[----:B------:R-:W-:Y:S05]  /*4390*/  BSYNC B0 ;  /* 0x0000000000007941 */ /* 0x000fea0003800000 */
.L_x_3858:
        /* <DEDUP_REMOVED lines=13> */
.L_x_3860:
        /* <DEDUP_REMOVED lines=14> */
.L_x_3862:
[----:B------:R-:W-:Y:S05]  /*4550*/  BSYNC B0 ;  /* 0x0000000000007941 */ /* 0x000fea0003800000 */
.L_x_3861:
        /* <DEDUP_REMOVED lines=13> */
.L_x_3863:
        /* <DEDUP_REMOVED lines=10> */
[----:B012---:R-:W-:-:S02]  /*46d0*/  LEA R22, P1, R20, UR14, 0x1 ;  /* 0x0000000e14167c11 */ /* 0x007fc4000f8208ff */
[----:B------:R-:W-:-:S04]  /*46e0*/  IADD3 R55, R21, R55, RZ ;  /* 0x0000003715377210 */ /* 0x000fc80007ffe0ff */
[----:B------:R-:W-:-:S05]  /*46f0*/  LEA.HI.X R23, R20, UR15, R55, 0x1, P1 ;  /* 0x0000000f14177c11 */ /* 0x000fca00088f0c37 */
[----:B------:R3:W-:Y:S02]  /*4700*/  STG.E desc[UR8][R22.64], R25 ;  /* 0x0000001916007986 */ /* 0x0007e4000c101908 */
.L_x_3865:
[----:B------:R-:W-:Y:S05]  /*4710*/  BSYNC B0 ;  /* 0x0000000000007941 */ /* 0x000fea0003800000 */
.L_x_3864:
[----:B------:R-:W-:Y:S01]  /*4720*/  FFMA.FTZ R27, R16, R27, R18 ;  /* 0x0000001b101b7223 */ /* 0x000fe20000010012 */
        /* <DEDUP_REMOVED lines=12> */
.L_x_3866:
[----:B------:R-:W-:Y:S04]  /*47f0*/  BSSY B0, `(.L_x_3867) ;  /* 0x000000e000007945 */ /* 0x000fe80003800000 */
[----:B------:R-:W-:Y:S05]  /*4800*/  @P4 BRA `(.L_x_3868) ;  /* 0x0000000000304947 */ /* 0x000fea0003800000 */
[----:B------:R-:W-:Y:S01]  /*4810*/  ULDC.64 UR14, c[0x0][0x270] ;  /* 0x00009c00000e7ab9 */ /* 0x000fe20000000a00 */
[----:B------:R-:W-:Y:S01]  /*4820*/  MOV R20, R72 ;  /* 0x0000004800147202 */ /* 0x000fe20000000f00 */
[----:B0123--:R-:W-:Y:S01]  /*4830*/  IMAD R22, R57, UR14, RZ ;  /* 0x0000000e39167c24 */ /* 0x00ffe2000f8e02ff */
        /* <DEDUP_REMOVED lines=9> */
.L_x_3868:
[----:B------:R-:W-:Y:S05]  /*48d0*/  BSYNC B0 ;  /* 0x0000000000007941 */ /* 0x000fea0003800000 */
.L_x_3867:
[----:B------:R-:W-:Y:S01]  /*48e0*/  ISETP.GE.U32.AND P6, PT, R32, UR12, PT ;  /* 0x0000000c20007c0c */ /* 0x000fe2000bfc6070 */
[C-C-:B------:R-:W-:Y:S01]  /*48f0*/  FFMA.FTZ R29, R16.reuse, R29, R18.reuse ;  /* 0x0000001d101d7223 */ /* 0x140fe20000010012 */
[----:B------:R-:W-:Y:S01]  /*4900*/  ISETP.GE.U32.AND P1, PT, R33, UR12, PT ;  /* 0x0000000c21007c0c */ /* 0x000fe2000bf26070 */
[--C-:B------:R-:W-:Y:S01]  /*4910*/  FFMA.FTZ R37, R16, R37, R18.reuse ;  /* 0x0000002510257223 */ /* 0x100fe20000010012 */
[----:B------:R-:W-:Y:S01]  /*4920*/  ISETP.GE.U32.AND P2, PT, R34, UR12, PT ;  /* 0x0000000c22007c0c */ /* 0x000fe2000bf46070 */
[C-C-:B------:R-:W-:Y:S01]  /*4930*/  FFMA.FTZ R39, R16.reuse, R39, R18.reuse ;  /* 0x0000002710277223 */ /* 0x140fe20000010012 */
[----:B------:R-:W-:Y:S01]  /*4940*/  ISETP.GE.U32.AND P3, PT, R35, UR12, PT ;  /* 0x0000000c23007c0c */ /* 0x000fe2000bf66070 */
[--C-:B------:R-:W-:Y:S01]  /*4950*/  FFMA.FTZ R43, R16, R43, R18.reuse ;  /* 0x0000002b102b7223 */ /* 0x100fe20000010012 */
        /* <DEDUP_REMOVED lines=9> */
[--C-:B------:R-:W-:Y:S01]  /*49f0*/  FFMA.FTZ R24, R17, R24, R19.reuse ;  /* 0x0000001811187223 */ /* 0x100fe20000010013 */
        /* <DEDUP_REMOVED lines=10> */
[----:B------:R-:W5:Y:S08]  /*4aa0*/  MUFU.EX2 R16, R16 ;  /* 0x0000001000107308 */ /* 0x000f700000000800 */
[----:B------:R-:W0:Y:S01]  /*4ab0*/  MUFU.EX2 R19, R19 ;  /* 0x0000001300137308 */ /* 0x000e220000000800 */
[----:B-----5:R-:W-:-:S07]  /*4ac0*/  FADD.FTZ R17, R16, 1 ;  /* 0x3f80000010117421 */ /* 0x020fce0000010000 */
[----:B------:R-:W5:Y:S01]  /*4ad0*/  MUFU.RCP R18, R17 ;  /* 0x0000001100127308 */ /* 0x000f620000001000 */
[----:B0-----:R-:W-:-:S07]  /*4ae0*/  FADD.FTZ R20, R19, 1 ;  /* 0x3f80000013147421 */ /* 0x001fce0000010000 */
[----:B------:R-:W0:Y:S01]  /*4af0*/  MUFU.RCP R21, R20 ;  /* 0x0000001400157308 */ /* 0x000e220000001000 */
[----:B-----5:R-:W-:Y:S01]  /*4b00*/  FMUL.FTZ R29, R29, R18 ;  /* 0x000000121d1d7220 */ /* 0x020fe20000410000 */
[----:B0-----:R-:W-:-:S07]  /*4b10*/  FMUL.FTZ R66, R66, R21 ;  /* 0x0000001542427220 */ /* 0x001fce0000410000 */
.L_x_3869:
        /* <DEDUP_REMOVED lines=14> */
.L_x_3871:
[----:B------:R-:W-:Y:S05]  /*4c00*/  BSYNC B0 ;  /* 0x0000000000007941 */ /* 0x000fea0003800000 */
.L_x_3870:
[----:B------:R-:W-:Y:S05]  /*4c10*/  @!P5 BRA `(.L_x_3872) ;  /* 0x000000000028d947 */ /* 0x000fea0003800000 */
[----:B------:R-:W-:Y:S01]  /*4c20*/  FMUL.FTZ R16, R37, -1.4426950216293334961 ;  /* 0xbfb8aa3b25107820 */ /* 0x000fe20000410000 */
[----:B0-----:R-:W-:-:S05]  /*4c30*/  FMUL.FTZ R19, R68, -1.4426950216293334961 ;  /* 0xbfb8aa3b44137820 */ /* 0x001fca0000410000 */
[----:B------:R-:W0:Y:S08]  /*4c40*/  MUFU.EX2 R16, R16 ;  /* 0x0000001000107308 */ /* 0x000e300000000800 */
[----:B------:R-:W5:Y:S01]  /*4c50*/  MUFU.EX2 R19, R19 ;  /* 0x0000001300137308 */ /* 0x000f620000000800 */
[----:B0-----:R-:W-:-:S07]  /*4c60*/  FADD.FTZ R17, R16, 1 ;  /* 0x3f80000010117421 */ /* 0x001fce0000010000 */
[----:B------:R-:W0:Y:S01]  /*4c70*/  MUFU.RCP R18, R17 ;  /* 0x0000001100127308 */ /* 0x000e220000001000 */
[----:B-----5:R-:W-:-:S07]  /*4c80*/  FADD.FTZ R20, R19, 1 ;  /* 0x3f80000013147421 */ /* 0x020fce0000010000 */
[----:B------:R-:W5:Y:S01]  /*4c90*/  MUFU.RCP R21, R20 ;  /* 0x0000001400157308 */ /* 0x000f620000001000 */
[----:B0-----:R-:W-:Y:S01]  /*4ca0*/  FMUL.FTZ R37, R37, R18 ;  /* 0x0000001225257220 */ /* 0x001fe20000410000 */
[----:B-----5:R-:W-:-:S07]  /*4cb0*/  FMUL.FTZ R68, R68, R21 ;  /* 0x0000001544447220 */ /* 0x020fce0000410000 */
.L_x_3872:
        /* <DEDUP_REMOVED lines=14> */
.L_x_3874:
[----:B------:R-:W-:Y:S05]  /*4da0*/  BSYNC B0 ;  /* 0x0000000000007941 */ /* 0x000fea0003800000 */
.L_x_3873:
[----:B------:R-:W-:Y:S05]  /*4db0*/  @!P5 BRA `(.L_x_3875) ;  /* 0x000000000028d947 */ /* 0x000fea0003800000 */
[----:B0-----:R-:W-:Y:S01]  /*4dc0*/  FMUL.FTZ R16, R39, -1.4426950216293334961 ;  /* 0xbfb8aa3b27107820 */ /* 0x001fe20000410000 */
[----:B------:R-:W-:-:S05]  /*4dd0*/  FMUL.FTZ R19, R26, -1.4426950216293334961 ;  /* 0xbfb8aa3b1a137820 */ /* 0x000fca0000410000 */
        /* <DEDUP_REMOVED lines=8> */
.L_x_3875:
        /* <DEDUP_REMOVED lines=14> */
.L_x_3877:
[----:B------:R-:W-:Y:S05]  /*4f40*/  BSYNC B0 ;  /* 0x0000000000007941 */ /* 0x000fea0003800000 */
.L_x_3876:
        /* <DEDUP_REMOVED lines=11> */
.L_x_3878:
[----:B------:R-:W-:Y:S04]  /*5000*/  BSSY B0, `(.L_x_3879) ;  /* 0x000000e000007945 */ /* 0x000fe80003800000 */
[----:B------:R-:W-:Y:S05]  /*5010*/  @P3 BRA `(.L_x_3880) ;  /* 0x0000000000303947 */ /* 0x000fea0003800000 */
[----:B------:R-:W-:Y:S01]  /*5020*/  ULDC.64 UR12, c[0x0][0x270] ;  /* 0x00009c00000c7ab9 */ /* 0x000fe20000000a00 */
[----:B0-----:R-:W-:Y:S01]  /*5030*/  MOV R16, R72 ;  /* 0x0000004800107202 */ /* 0x001fe20000000f00 */
[----:B------:R-:W-:Y:S01]  /*5040*/  IMAD R20, R65, UR12, RZ ;  /* 0x0000000c41147c24 */ /* 0x000fe2000f8e02ff */
[----:B------:R-:W-:Y:S02]  /*5050*/  MOV R17, R75 ;  /* 0x0000004b00117202 */ /* 0x000fe40000000f00 */
        /* <DEDUP_REMOVED lines=8> */
.L_x_3880:
[----:B------:R-:W-:Y:S05]  /*50e0*/  BSYNC B0 ;  /* 0x0000000000007941 */ /* 0x000fea0003800000 */
.L_x_3879:
        /* <DEDUP_REMOVED lines=11> */
.L_x_3881:
        /* <DEDUP_REMOVED lines=9> */
[----:B0-----:R-:W-:Y:S02]  /*5230*/  LEA R16, P1, R72, UR12, 0x1 ;  /* 0x0000000c48107c11 */ /* 0x001fe4000f8208ff */
[----:B------:R-:W-:-:S04]  /*5240*/  IADD3 R67, R73, R67, RZ ;  /* 0x0000004349437210 */ /* 0x000fc80007ffe0ff */
[----:B------:R-:W-:-:S05]  /*5250*/  LEA.HI.X R17, R72, UR13, R67, 0x1, P1 ;  /* 0x0000000d48117c11 */ /* 0x000fca00088f0c43 */
[----:B------:R0:W-:Y:S02]  /*5260*/  STG.E desc[UR8][R16.64], R45 ;  /* 0x0000002d10007986 */ /* 0x0001e4000c101908 */
.L_x_3883:
[----:B------:R-:W-:Y:S05]  /*5270*/  BSYNC B0 ;  /* 0x0000000000007941 */ /* 0x000fea0003800000 */
.L_x_3882:
[----:B0-----:R-:W0:Y:S01]  /*5280*/  LDC R17, c[0x0][0x10] ;  /* 0x00000400ff117b82 */ /* 0x001e220000000800 */
[----:B------:R-:W-:Y:S02]  /*5290*/  IADD3 R4, R4, 0x1, RZ ;  /* 0x0000000104047810 */ /* 0x000fe40007ffe0ff */
[----:B0-----:R-:W-:-:S04]  /*52a0*/  IADD3 R48, R17, R48, RZ ;  /* 0x0000003011307210 */ /* 0x001fc80007ffe0ff */
[----:B------:R-:W-:-:S13]  /*52b0*/  ISETP.GE.AND P1, PT, R48, UR4, PT ;  /* 0x0000000430007c0c */ /* 0x000fda000bf26270 */
[----:B------:R-:W-:Y:S05]  /*52c0*/  @!P1 BRA `(.L_x_3884) ;  /* 0xffffffb000049947 */ /* 0x000fea000383ffff */
[----:B------:R-:W-:Y:S05]  /*52d0*/  EXIT ;  /* 0x000000000000794d */ /* 0x000fea0003800000 */
.L_x_3885:
        /* <DEDUP_REMOVED lines=10> */
.L_x_5164:


//--------------------- .text._Z35group_norm_nhwc_fwd_one_pass_kernelI11Fp16IOFp32WLi512ELi96ELi768EEv26Group_norm_nhwc_fwd_params --------------------------
	.section	.text._Z35group_norm_nhwc_fwd_one_pass_kernelI11Fp16IOFp32WLi512ELi96ELi768EEv26Group_norm_nhwc_fwd_params,"ax",@progbits
	.align	128
        .global         _Z35group_norm_nhwc_fwd_one_pass_kernelI11Fp16IOFp32WLi512ELi96ELi768EEv26Group_norm_nhwc_fwd_params
        .type           _Z35group_norm_nhwc_fwd_one_pass_kernelI11Fp16IOFp32WLi512ELi96ELi768EEv26Group_norm_nhwc_fwd_params,@function
        .size           _Z35group_norm_nhwc_fwd_one_pass_kernelI11Fp16IOFp32WLi512ELi96ELi768EEv26Group_norm_nhwc_fwd_params,(.L_x_5165 - _Z35group_norm_nhwc_fwd_one_pass_kernelI11Fp16IOFp32WLi512ELi96ELi768EEv26Group_norm_nhwc_fwd_params)
        .other          _Z35group_norm_nhwc_fwd_one_pass_kernelI11Fp16IOFp32WLi512ELi96ELi768EEv26Group_norm_nhwc_fwd_params,@"STO_CUDA_ENTRY STV_DEFAULT"
_Z35group_norm_nhwc_fwd_one_pass_kernelI11Fp16IOFp32WLi512ELi96ELi768EEv26Group_norm_nhwc_fwd_params:
.text._Z35group_norm_nhwc_fwd_one_pass_kernelI11Fp16IOFp32WLi512ELi96ELi768EEv26Group_norm_nhwc_fwd_params:
        /* <DEDUP_REMOVED lines=18> */
[----:B------:R-:W-:Y:S01]  /*0120*/  ISETP.GE.U32.AND P0, PT, R2, UR4, PT ;  /* 0x0000000402007c0c */ /* 0x000fe2000bf06070 */
[----:B------:R-:W-:Y:S01]  /*0130*/  UMOV UR4, URZ ;  /* 0x0000003f00047c82 */ /* 0x000fe20008000000 */
[----:B------:R-:W-:Y:S02]  /*0140*/  SHF.R.S32.HI R0, RZ, 0x1f, R2 ;  /* 0x0000001fff007819 */ /* 0x000fe40000011402 */
[----:B------:R-:W-:Y:S02]  /*0150*/  SHF.L.U32 R46, R46, 0x1, RZ ;  /* 0x000000012e2e7819 */ /* 0x000fe400000006ff */
[----:B------:R-:W-:Y:S02]  /*0160*/  ISETP.GE.AND.EX P0, PT, R0, UR5, PT, P0 ;  /* 0x0000000500007c0c */ /* 0x000fe4000bf06300 */
        /* <DEDUP_REMOVED lines=9> */
[----:B------:R-:W-:Y:S02]  /*0200*/  ISETP.LT.U32.AND P0, PT, R61, 0x300, !P0 ;  /* 0x000003003d00780c */ /* 0x000fe40004701070 */
[C---:B------:R-:W-:Y:S02]  /*0210*/  IADD3 R67, R2.reuse, 0xa0, RZ ;  /* 0x000000a002437810 */ /* 0x040fe40007ffe0ff */
[C---:B------:R-:W-:Y:S02]  /*0220*/  IADD3 R66, R2.reuse, 0xb0, RZ ;  /* 0x000000b002427810 */ /* 0x040fe40007ffe0ff */
[C---:B------:R-:W-:Y:S02]  /*0230*/  IADD3 R65, R2.reuse, 0xc0, RZ ;  /* 0x000000c002417810 */ /* 0x040fe40007ffe0ff */
[----:B------:R-:W-:-:S02]  /*0240*/  IADD3 R64, R2, 0xd0, RZ ;  /* 0x000000d002407810 */ /* 0x000fc40007ffe0ff */
[C---:B------:R-:W-:Y:S02]  /*0250*/  IADD3 R63, R2.reuse, 0xe0, RZ ;  /* 0x000000e0023f7810 */ /* 0x040fe40007ffe0ff */
[----:B------:R-:W-:-:S07]  /*0260*/  IADD3 R62, R2, 0xf0, RZ ;  /* 0x000000f0023e7810 */ /* 0x000fce0007ffe0ff */
.L_x_3991:
[----:B------:R-:W-:Y:S01]  /*0270*/  ULDC UR11, c[0x0][0x288] ;  /* 0x0000a200000b7ab9 */ /* 0x000fe20000000800 */
[----:B--234-:R-:W-:Y:S01]  /*0280*/  IABS R4, UR9 ;  /* 0x0000000900047c13 */ /* 0x01cfe20008000000 */
[----:B------:R-:W-:Y:S01]  /*0290*/  UMOV UR6, URZ ;  /* 0x0000003f00067c82 */ /* 0x000fe20008000000 */
[----:B------:R-:W-:Y:S01]  /*02a0*/  MOV R0, UR11 ;  /* 0x0000000b00007c02 */ /* 0x000fe20008000f00 */
[----:B0-----:R-:W0:Y:S01]  /*02b0*/  @P0 LDC.64 R12, c[0x0][0x270] ;  /* 0x00009c00ff0c0b82 */ /* 0x001e220000000a00 */
[----:B------:R-:W-:Y:S02]  /*02c0*/  R2UR UR10, R4 ;  /* 0x00000000040a72ca */ /* 0x000fe400000e0000 */
[----:B------:R-:W-:Y:S02]  /*02d0*/  CS2R R38, SRZ ;  /* 0x0000000000267805 */ /* 0x000fe4000001ff00 */
[----:B------:R-:W-:Y:S02]  /*02e0*/  IABS R0, R0 ;  /* 0x0000000000007213 */ /* 0x000fe40000000000 */
[----:B------:R-:W-:-:S02]  /*02f0*/  SHF.R.S32.HI R26, RZ, 0x1f, R75 ;  /* 0x0000001fff1a7819 */ /* 0x000fc4000001144b */
[----:B------:R-:W-:Y:S01]  /*0300*/  R2UR UR12, R0 ;  /* 0x00000000000c72ca */ /* 0x000fe200000e0000 */
[----:B-1----:R-:W1:Y:S01]  /*0310*/  @P0 LDC.64 R20, c[0x0][0x220] ;  /* 0x00008800ff140b82 */ /* 0x002e620000000a00 */
[----:B------:R-:W-:Y:S02]  /*0320*/  SHF.R.S32.HI R77, RZ, 0x1f, R76 ;  /* 0x0000001fff4d7819 */ /* 0x000fe4000001144c */
[----:B------:R-:W-:Y:S02]  /*0330*/  SHF.R.S32.HI R27, RZ, 0x1f, R74 ;  /* 0x0000001fff1b7819 */ /* 0x000fe4000001144a */
[----:B------:R-:W-:Y:S02]  /*0340*/  SHF.R.S32.HI R5, RZ, 0x1f, R2 ;  /* 0x0000001fff057819 */ /* 0x000fe40000011402 */
[----:B------:R-:W-:-:S05]  /*0350*/  SHF.R.S32.HI R24, RZ, 0x1f, R73 ;  /* 0x0000001fff187819 */ /* 0x000fca0000011449 */
[----:B------:R-:W2:Y:S08]  /*0360*/  I2F.RP R0, UR12 ;  /* 0x0000000c00007d06 */ /* 0x000eb00008209400 */
[----:B--2---:R-:W2:Y:S02]  /*0370*/  MUFU.RCP R0, R0 ;  /* 0x0000000000007308 */ /* 0x004ea40000001000 */
[----:B--2---:R-:W-:-:S02]  /*0380*/  IADD3 R3, R0, 0xffffffe, RZ ;  /* 0x0ffffffe00037810 */ /* 0x004fc40007ffe0ff */
        /* <DEDUP_REMOVED lines=46> */
[----:B------:R-:W-:-:S03]  /*0670*/  MOV R3, UR10 ;  /* 0x0000000a00037c02 */ /* 0x000fc60008000f00 */
[----:B------:R-:W0:Y:S02]  /*0680*/  @!P2 LDC.64 R4, c[0x0][0x220] ;  /* 0x00008800ff04ab82 */ /* 0x000e240000000a00 */
[----:B------:R-:W-:-:S04]  /*0690*/  IMAD.WIDE.U32 R16, R3, UR7, R16 ;  /* 0x0000000703107c25 */ /* 0x000fc8000f8e0010 */
[C---:B------:R-:W-:Y:S01]  /*06a0*/  @P0 IMAD R3, R2.reuse, R13, R0 ;  /* 0x0000000d02030224 */ /* 0x040fe200078e0200 */
[----:B------:R-:W-:Y:S01]  /*06b0*/  IADD3 R19, R17, UR5, RZ ;  /* 0x0000000511137c10 */ /* 0x000fe2000fffe0ff */
[----:B------:R-:W5:Y:S01]  /*06c0*/  @!P4 LDC.64 R6, c[0x0][0x270] ;  /* 0x00009c00ff06cb82 */ /* 0x000f620000000a00 */
[----:B------:R-:W-:Y:S01]  /*06d0*/  @P0 MOV R18, R16 ;  /* 0x0000001000120202 */ /* 0x000fe20000000f00 */
[----:B---3--:R-:W-:Y:S01]  /*06e0*/  @!P1 IMAD R0, R77, R14, RZ ;  /* 0x0000000e4d009224 */ /* 0x008fe200078e02ff */
[----:B------:R-:W-:Y:S02]  /*06f0*/  @!P1 MOV R22, R16 ;  /* 0x0000001000169202 */ /* 0x000fe40000000f00 */
[----:B------:R-:W-:Y:S01]  /*0700*/  @!P1 MOV R23, R19 ;  /* 0x0000001300179202 */ /* 0x000fe20000000f00 */
[----:B------:R-:W-:-:S04]  /*0710*/  @P0 IMAD.WIDE.U32 R12, R2, R12, R18 ;  /* 0x0000000c020c0225 */ /* 0x000fc800078e0012 */
[C---:B------:R-:W-:Y:S01]  /*0720*/  @!P1 IMAD R25, R76.reuse, R15, R0 ;  /* 0x0000000f4c199224 */ /* 0x040fe200078e0200 */
[----:B------:R-:W-:Y:S01]  /*0730*/  @P0 IADD3 R3, R13, R3, RZ ;  /* 0x000000030d030210 */ /* 0x000fe20007ffe0ff */
[----:B------:R-:W-:Y:S01]  /*0740*/  @!P1 IMAD.WIDE.U32 R14, R76, R14, R22 ;  /* 0x0000000e4c0e9225 */ /* 0x000fe200078e0016 */
[C---:B-1----:R-:W-:Y:S02]  /*0750*/  @P0 LEA R20, P3, R12.reuse, R20, 0x1 ;  /* 0x000000140c140211 */ /* 0x042fe400078608ff */
[----:B------:R-:W-:Y:S02]  /*0760*/  @!P2 MOV R13, R19 ;  /* 0x00000013000da202 */ /* 0x000fe40000000f00 */
[----:B------:R-:W-:Y:S01]  /*0770*/  @P0 LEA.HI.X R21, R12, R21, R3, 0x1, P3 ;  /* 0x000000150c150211 */ /* 0x000fe200018f0c03 */
[----:B--2---:R-:W-:Y:S01]  /*0780*/  @!P2 IMAD R12, R26, R8, RZ ;  /* 0x000000081a0ca224 */ /* 0x004fe200078e02ff */
[----:B------:R-:W-:Y:S02]  /*0790*/  SHF.R.S32.HI R26, RZ, 0x1f, R72 ;  /* 0x0000001fff1a7819 */ /* 0x000fe40000011448 */
[----:B------:R-:W-:Y:S01]  /*07a0*/  ISETP.GE.U32.AND P3, PT, R72, UR12, PT ;  /* 0x0000000c48007c0c */ /* 0x000fe2000bf66070 */
[----:B------:R-:W-:Y:S01]  /*07b0*/  @!P2 IMAD R3, R75, R9, R12 ;  /* 0x000000094b03a224 */ /* 0x000fe200078e020c */
[----:B------:R-:W-:-:S02]  /*07c0*/  @!P2 MOV R12, R16 ;  /* 0x00000010000ca202 */ /* 0x000fc40000000f00 */
[----:B------:R-:W-:Y:S02]  /*07d0*/  ISETP.GE.AND.EX P3, PT, R26, UR13, PT, P3 ;  /* 0x0000000d1a007c0c */ /* 0x000fe4000bf66330 */
[----:B------:R-:W-:Y:S01]  /*07e0*/  @!P1 IADD3 R0, R15, R25, RZ ;  /* 0x000000190f009210 */ /* 0x000fe20007ffe0ff */
[----:B------:R-:W-:Y:S01]  /*07f0*/  @!P2 IMAD.WIDE.U32 R8, R75, R8, R12 ;  /* 0x000000084b08a225 */ /* 0x000fe200078e000c */
[C---:B----4-:R-:W-:Y:S01]  /*0800*/  @!P1 LEA R10, P6, R14.reuse, R10, 0x1 ;  /* 0x0000000a0e0a9211 */ /* 0x050fe200078c08ff */
[----:B------:R-:W1:Y:S01]  /*0810*/  @!P5 LDC.64 R12, c[0x0][0x270] ;  /* 0x00009c00ff0cdb82 */ /* 0x000e620000000a00 */
[----:B------:R-:W-:Y:S02]  /*0820*/  ISETP.GT.U32.OR P3, PT, R61, 0x2ff, P3 ;  /* 0x000002ff3d00780c */ /* 0x000fe40001f64470 */
[----:B------:R-:W-:Y:S02]  /*0830*/  @!P1 LEA.HI.X R11, R14, R11, R0, 0x1, P6 ;  /* 0x0000000b0e0b9211 */ /* 0x000fe400030f0c00 */
[----:B------:R-:W-:Y:S01]  /*0840*/  @!P2 IADD3 R0, R9, R3, RZ ;  /* 0x000000030900a210 */ /* 0x000fe20007ffe0ff */
[----:B-----5:R-:W-:Y:S01]  /*0850*/  @!P4 IMAD R3, R27, R6, RZ ;  /* 0x000000061b03c224 */ /* 0x020fe200078e02ff */
[----:B0-----:R-:W-:Y:S01]  /*0860*/  @!P2 LEA R4, P6, R8, R4, 0x1 ;  /* 0x000000040804a211 */ /* 0x001fe200078c08ff */
[----:B------:R-:W0:Y:S01]  /*0870*/  @!P4 LDC.64 R14, c[0x0][0x220] ;  /* 0x00008800ff0ecb82 */ /* 0x000e220000000a00 */
[----:B------:R1:W2:Y:S01]  /*0880*/  @!P1 LDG.E R39, desc[UR14][R10.64] ;  /* 0x0000000e0a279981 */ /* 0x0002a2000c1e1900 */
[----:B------:R-:W-:Y:S01]  /*0890*/  @!P4 MOV R22, R16 ;  /* 0x000000100016c202 */ /* 0x000fe20000000f00 */
[----:B------:R-:W-:Y:S01]  /*08a0*/  HFMA2.MMA R40, -RZ, RZ, 0, 0 ;  /* 0x00000000ff287435 */ /* 0x000fe200000001ff */
[----:B------:R-:W-:Y:S01]  /*08b0*/  @!P4 MOV R23, R19 ;  /* 0x000000130017c202 */ /* 0x000fe20000000f00 */
[----:B------:R-:W-:Y:S01]  /*08c0*/  @!P4 IMAD R3, R74, R7, R3 ;  /* 0x000000074a03c224 */ /* 0x000fe200078e0203 */
[----:B------:R-:W-:-:S02]  /*08d0*/  SHF.R.S32.HI R25, RZ, 0x1f, R71 ;  /* 0x0000001fff197819 */ /* 0x000fc40000011447 */
[----:B------:R-:W-:Y:S01]  /*08e0*/  ISETP.GE.U32.AND P1, PT, R71, UR12, PT ;  /* 0x0000000c47007c0c */ /* 0x000fe2000bf26070 */
[----:B------:R-:W-:Y:S01]  /*08f0*/  @!P4 IMAD.WIDE.U32 R22, R74, R6, R22 ;  /* 0x000000064a16c225 */ /* 0x000fe200078e0016 */
[----:B------:R-:W-:Y:S01]  /*0900*/  @!P2 LEA.HI.X R5, R8, R5, R0, 0x1, P6 ;  /* 0x000000050805a211 */ /* 0x000fe200030f0c00 */
[----:B------:R-:W3:Y:S01]  /*0910*/  @!P3 LDC.64 R6, c[0x0][0x270] ;  /* 0x00009c00ff06bb82 */ /* 0x000ee20000000a00 */
[----:B------:R-:W-:Y:S02]  /*0920*/  ISETP.GE.AND.EX P1, PT, R25, UR13, PT, P1 ;  /* 0x0000000d19007c0c */ /* 0x000fe4000bf26310 */
[----:B------:R-:W-:Y:S01]  /*0930*/  SHF.R.S32.HI R27, RZ, 0x1f, R70 ;  /* 0x0000001fff1b7819 */ /* 0x000fe20000011446 */
[----:B------:R4:W5:Y:S04]  /*0940*/  @!P2 LDG.E R40, desc[UR14][R4.64] ;  /* 0x0000000e0428a981 */ /* 0x000968000c1e1900 */
[----:B------:R-:W3:Y:S01]  /*0950*/  @!P5 LDC.64 R8, c[0x0][0x220] ;  /* 0x00008800ff08db82 */ /* 0x000ee20000000a00 */
[----:B------:R-:W-:-:S02]  /*0960*/  ISETP.GT.U32.OR P1, PT, R61, 0x2ff, P1 ;  /* 0x000002ff3d00780c */ /* 0x000fc40000f24470 */
[----:B------:R-:W-:Y:S01]  /*0970*/  ISETP.GE.U32.AND P2, PT, R70, UR12, PT ;  /* 0x0000000c46007c0c */ /* 0x000fe2000bf46070 */
[----:B-1----:R-:W-:Y:S01]  /*0980*/  @!P5 IMAD R10, R24, R12, RZ ;  /* 0x0000000c180ad224 */ /* 0x002fe200078e02ff */
[----:B----4-:R-:W-:Y:S02]  /*0990*/  @!P5 MOV R4, R16 ;  /* 0x000000100004d202 */ /* 0x010fe40000000f00 */
[----:B------:R-:W-:Y:S02]  /*09a0*/  ISETP.GE.AND.EX P2, PT, R27, UR13, PT, P2 ;  /* 0x0000000d1b007c0c */ /* 0x000fe4000bf46320 */
[----:B------:R-:W-:Y:S02]  /*09b0*/  @!P5 MOV R5, R19 ;  /* 0x000000130005d202 */ /* 0x000fe40000000f00 */
[----:B------:R-:W-:Y:S01]  /*09c0*/  @!P4 IADD3 R0, R23, R3, RZ ;  /* 0x000000031700c210 */ /* 0x000fe20007ffe0ff */
[----:B------:R-:W-:Y:S01]  /*09d0*/  @!P5 IMAD R3, R73, R13, R10 ;  /* 0x0000000d4903d224 */ /* 0x000fe200078e020a */
[C---:B0-----:R-:W-:Y:S01]  /*09e0*/  @!P4 LEA R14, P6, R22.reuse, R14, 0x1 ;  /* 0x0000000e160ec211 */ /* 0x041fe200078c08ff */
[----:B------:R-:W0:Y:S01]  /*09f0*/  @!P3 LDC.64 R10, c[0x0][0x220] ;  /* 0x00008800ff0abb82 */ /* 0x000e220000000a00 */
[----:B------:R-:W-:Y:S01]  /*0a00*/  ISETP.GT.U32.OR P2, PT, R61, 0x2ff, P2 ;  /* 0x000002ff3d00780c */ /* 0x000fe20001744470 */
[----:B------:R-:W-:Y:S01]  /*0a10*/  @!P5 IMAD.WIDE.U32 R12, R73, R12, R4 ;  /* 0x0000000c490cd225 */ /* 0x000fe200078e0004 */
[----:B------:R-:W-:-:S02]  /*0a20*/  @!P4 LEA.HI.X R15, R22, R15, R0, 0x1, P6 ;  /* 0x0000000f160fc211 */ /* 0x000fc400030f0c00 */
[----:B------:R-:W-:-:S03]  /*0a30*/  MOV R0, RZ ;  /* 0x000000ff00007202 */ /* 0x000fc60000000f00 */
[----:B------:R-:W1:Y:S01]  /*0a40*/  @!P1 LDC.64 R4, c[0x0][0x270] ;  /* 0x00009c00ff049b82 */ /* 0x000e620000000a00 */
[----:B------:R-:W-:Y:S02]  /*0a50*/  @!P5 IADD3 R3, R13, R3, RZ ;  /* 0x000000030d03d210 */ /* 0x000fe40007ffe0ff */
[----:B---3--:R-:W-:Y:S01]  /*0a60*/  @!P5 LEA R8, P6, R12, R8, 0x1 ;  /* 0x000000080c08d211 */ /* 0x008fe200078c08ff */
[----:B------:R-:W-:Y:S01]  /*0a70*/  @!P3 IMAD R13, R26, R6, RZ ;  /* 0x000000061a0db224 */ /* 0x000fe200078e02ff */
[----:B------:R3:W4:Y:S01]  /*0a80*/  @!P4 LDG.E R0, desc[UR14][R14.64] ;  /* 0x0000000e0e00c981 */ /* 0x000722000c1e1900 */
[----:B------:R-:W-:Y:S02]  /*0a90*/  SHF.R.S32.HI R24, RZ, 0x1f, R69 ;  /* 0x0000001fff187819 */ /* 0x000fe40000011445 */
[----:B------:R-:W-:Y:S01]  /*0aa0*/  ISETP.GE.U32.AND P4, PT, R69, UR12, PT ;  /* 0x0000000c45007c0c */ /* 0x000fe2000bf86070 */
[----:B------:R-:W0:Y:S01]  /*0ab0*/  @!P2 LDC.64 R22, c[0x0][0x270] ;  /* 0x00009c00ff16ab82 */ /* 0x000e220000000a00 */
[----:B------:R-:W-:Y:S01]  /*0ac0*/  @!P5 LEA.HI.X R9, R12, R9, R3, 0x1, P6 ;  /* 0x000000090c09d211 */ /* 0x000fe200030f0c03 */
[----:B------:R-:W-:Y:S01]  /*0ad0*/  @!P3 IMAD R3, R72, R7, R13 ;  /* 0x000000074803b224 */ /* 0x000fe200078e020d */
[----:B------:R-:W-:-:S02]  /*0ae0*/  @!P3 MOV R12, R16 ;  /* 0x00000010000cb202 */ /* 0x000fc40000000f00 */
[----:B------:R-:W-:Y:S01]  /*0af0*/  @!P3 MOV R13, R19 ;  /* 0x00000013000db202 */ /* 0x000fe20000000f00 */
[----:B------:R3:W4:Y:S01]  /*0b00*/  @!P5 LDG.E R38, desc[UR14][R8.64] ;  /* 0x0000000e0826d981 */ /* 0x000722000c1e1900 */
[----:B------:R-:W-:Y:S01]  /*0b10*/  ISETP.GE.AND.EX P4, PT, R24, UR13, PT, P4 ;  /* 0x0000000d18007c0c */ /* 0x000fe2000bf86340 */
[----:B---3--:R-:W3:Y:S01]  /*0b20*/  @!P2 LDC.64 R14, c[0x0][0x220] ;  /* 0x00008800ff0eab82 */ /* 0x008ee20000000a00 */
[----:B------:R-:W-:Y:S02]  /*0b30*/  @!P3 IMAD.WIDE.U32 R6, R72, R6, R12 ;  /* 0x000000064806b225 */ /* 0x000fe400078e000c */
[----:B------:R-:W-:-:S05]  /*0b40*/  ISETP.GT.U32.OR P4, PT, R61, 0x2ff, P4 ;  /* 0x000002ff3d00780c */ /* 0x000fca0002784470 */
[----:B------:R-:W3:Y:S01]  /*0b50*/  @!P1 LDC.64 R8, c[0x0][0x220] ;  /* 0x00008800ff089b82 */ /* 0x000ee20000000a00 */
[----:B------:R-:W-:Y:S02]  /*0b60*/  SHF.R.S32.HI R29, RZ, 0x1f, R68 ;  /* 0x0000001fff1d7819 */ /* 0x000fe40000011444 */
[----:B------:R-:W-:Y:S01]  /*0b70*/  ISETP.GE.U32.AND P5, PT, R68, UR12, PT ;  /* 0x0000000c44007c0c */ /* 0x000fe2000bfa6070 */
[----:B-1----:R-:W-:Y:S01]  /*0b80*/  @!P1 IMAD R12, R25, R4, RZ ;  /* 0x00000004190c9224 */ /* 0x002fe200078e02ff */
[----:B------:R-:W-:Y:S02]  /*0b90*/  @!P3 IADD3 R3, R7, R3, RZ ;  /* 0x000000030703b210 */ /* 0x000fe40007ffe0ff */
[C---:B0-----:R-:W-:Y:S02]  /*0ba0*/  @!P3 LEA R10, P6, R6.reuse, R10, 0x1 ;  /* 0x0000000a060ab211 */ /* 0x041fe400078c08ff */
[----:B------:R-:W-:Y:S01]  /*0bb0*/  ISETP.GE.AND.EX P5, PT, R29, UR13, PT, P5 ;  /* 0x0000000d1d007c0c */ /* 0x000fe2000bfa6350 */
[----:B------:R-:W-:Y:S01]  /*0bc0*/  @!P1 IMAD R25, R71, R5, R12 ;  /* 0x0000000547199224 */ /* 0x000fe200078e020c */
[----:B------:R-:W-:Y:S01]  /*0bd0*/  @!P3 LEA.HI.X R11, R6, R11, R3, 0x1, P6 ;  /* 0x0000000b060bb211 */ /* 0x000fe200030f0c03 */
[----:B------:R-:W-:Y:S01]  /*0be0*/  HFMA2.MMA R3, -RZ, RZ, 0, 0 ;  /* 0x00000000ff037435 */ /* 0x000fe200000001ff */
[----:B------:R-:W-:Y:S01]  /*0bf0*/  ISETP.GT.U32.OR P5, PT, R61, 0x2ff, P5 ;  /* 0x000002ff3d00780c */ /* 0x000fe20002fa4470 */
[----:B------:R-:W0:Y:S01]  /*0c00*/  @!P4 LDC.64 R6, c[0x0][0x270] ;  /* 0x00009c00ff06cb82 */ /* 0x000e220000000a00 */
[----:B------:R-:W-:-:S02]  /*0c10*/  @!P1 MOV R12, R16 ;  /* 0x00000010000c9202 */ /* 0x000fc40000000f00 */
[----:B------:R-:W-:Y:S02]  /*0c20*/  @!P1 MOV R13, R19 ;  /* 0x00000013000d9202 */ /* 0x000fe40000000f00 */
[----:B------:R-:W-:Y:S02]  /*0c30*/  SHF.R.S32.HI R26, RZ, 0x1f, R67 ;  /* 0x0000001fff1a7819 */ /* 0x000fe40000011443 */
[----:B------:R-:W-:Y:S01]  /*0c40*/  ISETP.GE.U32.AND P6, PT, R67, UR12, PT ;  /* 0x0000000c43007c0c */ /* 0x000fe2000bfc6070 */
[----:B------:R-:W-:Y:S01]  /*0c50*/  @!P1 IMAD.WIDE.U32 R4, R71, R4, R12 ;  /* 0x0000000447049225 */ /* 0x000fe200078e000c */
[----:B------:R1:W4:Y:S03]  /*0c60*/  @!P3 LDG.E R3, desc[UR14][R10.64] ;  /* 0x0000000e0a03b981 */ /* 0x000326000c1e1900 */
[----:B------:R-:W-:Y:S01]  /*0c70*/  @!P2 IMAD R12, R27, R22, RZ ;  /* 0x000000161b0ca224 */ /* 0x000fe200078e02ff */
[----:B------:R-:W-:-:S02]  /*0c80*/  ISETP.GE.AND.EX P3, PT, R26, UR13, PT, P6 ;  /* 0x0000000d1a007c0c */ /* 0x000fc4000bf66360 */
[----:B------:R-:W-:Y:S01]  /*0c90*/  @!P1 IADD3 R5, R5, R25, RZ ;  /* 0x0000001905059210 */ /* 0x000fe20007ffe0ff */
[----:B------:R-:W-:Y:S01]  /*0ca0*/  @!P2 IMAD R27, R70, R23, R12 ;  /* 0x00000017461ba224 */ /* 0x000fe200078e020c */
[C---:B---3--:R-:W-:Y:S01]  /*0cb0*/  @!P1 LEA R8, P6, R4.reuse, R8, 0x1 ;  /* 0x0000000804089211 */ /* 0x048fe200078c08ff */
[----:B------:R-:W3:Y:S01]  /*0cc0*/  @!P5 LDC.64 R12, c[0x0][0x270] ;  /* 0x00009c00ff0cdb82 */ /* 0x000ee20000000a00 */
[----:B-1----:R-:W-:Y:S02]  /*0cd0*/  @!P2 MOV R10, R16 ;  /* 0x00000010000aa202 */ /* 0x002fe40000000f00 */
[----:B------:R-:W-:Y:S02]  /*0ce0*/  @!P2 MOV R11, R19 ;  /* 0x00000013000ba202 */ /* 0x000fe40000000f00 */
[----:B------:R-:W-:Y:S01]  /*0cf0*/  @!P1 LEA.HI.X R9, R4, R9, R5, 0x1, P6 ;  /* 0x0000000904099211 */ /* 0x000fe200030f0c05 */
[----:B------:R-:W-:Y:S01]  /*0d00*/  HFMA2.MMA R4, -RZ, RZ, 0, 0 ;  /* 0x00000000ff047435 */ /* 0x000fe200000001ff */
[----:B------:R-:W-:Y:S01]  /*0d10*/  ISETP.GT.U32.OR P3, PT, R61, 0x2ff, P3 ;  /* 0x000002ff3d00780c */ /* 0x000fe20001f64470 */
[----:B------:R-:W-:-:S02]  /*0d20*/  @!P2 IMAD.WIDE.U32 R22, R70, R22, R10 ;  /* 0x000000164616a225 */ /* 0x000fc400078e000a */
[----:B------:R-:W1:Y:S02]  /*0d30*/  @!P4 LDC.64 R10, c[0x0][0x220] ;  /* 0x00008800ff0acb82 */ /* 0x000e640000000a00 */
[----:B0-----:R-:W-:Y:S01]  /*0d40*/  @!P4 IMAD R24, R24, R6, RZ ;  /* 0x000000061818c224 */ /* 0x001fe200078e02ff */
[----:B------:R-:W-:Y:S02]  /*0d50*/  @!P2 IADD3 R5, R23, R27, RZ ;  /* 0x0000001b1705a210 */ /* 0x000fe40007ffe0ff */
[C---:B------:R-:W-:Y:S01]  /*0d60*/  @!P2 LEA R14, P6, R22.reuse, R14, 0x1 ;  /* 0x0000000e160ea211 */ /* 0x040fe200078c08ff */
[----:B------:R0:W4:Y:S01]  /*0d70*/  @!P1 LDG.E R4, desc[UR14][R8.64] ;  /* 0x0000000e08049981 */ /* 0x000122000c1e1900 */
[----:B------:R-:W-:Y:S02]  /*0d80*/  @!P4 MOV R23, R19 ;  /* 0x000000130017c202 */ /* 0x000fe40000000f00 */
[----:B------:R-:W-:Y:S01]  /*0d90*/  @!P2 LEA.HI.X R15, R22, R15, R5, 0x1, P6 ;  /* 0x0000000f160fa211 */ /* 0x000fe200030f0c05 */
[----:B------:R-:W-:Y:S01]  /*0da0*/  @!P4 IMAD R27, R69, R7, R24 ;  /* 0x00000007451bc224 */ /* 0x000fe200078e0218 */
[----:B------:R-:W-:Y:S01]  /*0db0*/  @!P4 MOV R22, R16 ;  /* 0x000000100016c202 */ /* 0x000fe20000000f00 */
[----:B------:R-:W-:Y:S01]  /*0dc0*/  HFMA2.MMA R5, -RZ, RZ, 0, 0 ;  /* 0x00000000ff057435 */ /* 0x000fe200000001ff */
[----:B0-----:R-:W0:Y:S01]  /*0dd0*/  @!P5 LDC.64 R8, c[0x0][0x220] ;  /* 0x00008800ff08db82 */ /* 0x001e220000000a00 */
[----:B------:R-:W-:-:S02]  /*0de0*/  SHF.R.S32.HI R31, RZ, 0x1f, R66 ;  /* 0x0000001fff1f7819 */ /* 0x000fc40000011442 */
[----:B------:R-:W-:Y:S01]  /*0df0*/  ISETP.GE.U32.AND P1, PT, R66, UR12, PT ;  /* 0x0000000c42007c0c */ /* 0x000fe2000bf26070 */
[----:B------:R-:W-:Y:S01]  /*0e00*/  @!P4 IMAD.WIDE.U32 R6, R69, R6, R22 ;  /* 0x000000064506c225 */ /* 0x000fe200078e0016 */
[----:B------:R-:W-:-:S04]  /*0e10*/  SHF.R.S32.HI R28, RZ, 0x1f, R65 ;  /* 0x0000001fff1c7819 */ /* 0x000fc80000011441 */
[----:B------:R1:W4:Y:S01]  /*0e20*/  @!P2 LDG.E R5, desc[UR14][R14.64] ;  /* 0x0000000e0e05a981 */ /* 0x000322000c1e1900 */
[----:B------:R-:W0:Y:S01]  /*0e30*/  @!P3 LDC.64 R24, c[0x0][0x270] ;  /* 0x00009c00ff18bb82 */ /* 0x000e220000000a00 */
[----:B------:R-:W-:Y:S01]  /*0e40*/  ISETP.GE.AND.EX P1, PT, R31, UR13, PT, P1 ;  /* 0x0000000d1f007c0c */ /* 0x000fe2000bf26310 */
[----:B---3--:R-:W-:Y:S01]  /*0e50*/  @!P5 IMAD R22, R29, R12, RZ ;  /* 0x0000000c1d16d224 */ /* 0x008fe200078e02ff */
[----:B------:R-:W-:Y:S02]  /*0e60*/  ISETP.GE.U32.AND P6, PT, R65, UR12, PT ;  /* 0x0000000c41007c0c */ /* 0x000fe4000bfc6070 */
[----:B------:R-:W-:Y:S01]  /*0e70*/  ISETP.GT.U32.OR P1, PT, R61, 0x2ff, P1 ;  /* 0x000002ff3d00780c */ /* 0x000fe20000f24470 */
[----:B------:R-:W-:Y:S01]  /*0e80*/  @!P5 IMAD R29, R68, R13, R22 ;  /* 0x0000000d441dd224 */ /* 0x000fe200078e0216 */
[----:B------:R-:W-:Y:S01]  /*0e90*/  ISETP.GE.AND.EX P6, PT, R28, UR13, PT, P6 ;  /* 0x0000000d1c007c0c */ /* 0x000fe2000bfc6360 */
[----:B-1----:R-:W1:Y:S01]  /*0ea0*/  @!P3 LDC.64 R14, c[0x0][0x220] ;  /* 0x00008800ff0ebb82 */ /* 0x002e620000000a00 */
[----:B------:R-:W-:-:S02]  /*0eb0*/  @!P5 MOV R22, R16 ;  /* 0x000000100016d202 */ /* 0x000fc40000000f00 */
[----:B------:R-:W-:Y:S02]  /*0ec0*/  @!P5 MOV R23, R19 ;  /* 0x000000130017d202 */ /* 0x000fe40000000f00 */
[----:B------:R-:W-:Y:S02]  /*0ed0*/  ISETP.GT.U32.OR P2, PT, R61, 0x2ff, P6 ;  /* 0x000002ff3d00780c */ /* 0x000fe40003744470 */
[----:B------:R-:W-:Y:S01]  /*0ee0*/  @!P4 IADD3 R7, R7, R27, RZ ;  /* 0x0000001b0707c210 */ /* 0x000fe20007ffe0ff */
[----:B------:R-:W-:Y:S01]  /*0ef0*/  @!P5 IMAD.WIDE.U32 R12, R68, R12, R22 ;  /* 0x0000000c440cd225 */ /* 0x000fe200078e0016 */
[C---:B------:R-:W-:Y:S01]  /*0f00*/  @!P4 LEA R10, P6, R6.reuse, R10, 0x1 ;  /* 0x0000000a060ac211 */ /* 0x040fe200078c08ff */
[----:B------:R-:W3:Y:S03]  /*0f10*/  @!P1 LDC.64 R22, c[0x0][0x270] ;  /* 0x00009c00ff169b82 */ /* 0x000ee60000000a00 */
[----:B------:R-:W-:-:S02]  /*0f20*/  @!P4 LEA.HI.X R11, R6, R11, R7, 0x1, P6 ;  /* 0x0000000b060bc211 */ /* 0x000fc400030f0c07 */
[----:B------:R-:W-:Y:S02]  /*0f30*/  @!P5 IADD3 R7, R13, R29, RZ ;  /* 0x0000001d0d07d210 */ /* 0x000fe40007ffe0ff */
[----:B0-----:R-:W-:Y:S01]  /*0f40*/  @!P5 LEA R8, P6, R12, R8, 0x1 ;  /* 0x000000080c08d211 */ /* 0x001fe200078c08ff */
[----:B------:R-:W-:Y:S01]  /*0f50*/  HFMA2.MMA R6, -RZ, RZ, 0, 0 ;  /* 0x00000000ff067435 */ /* 0x000fe200000001ff */
[----:B------:R-:W-:Y:S01]  /*0f60*/  @!P3 IMAD R26, R26, R24, RZ ;  /* 0x000000181a1ab224 */ /* 0x000fe200078e02ff */
[----:B------:R-:W-:Y:S02]  /*0f70*/  @!P3 MOV R13, R19 ;  /* 0x00000013000db202 */ /* 0x000fe40000000f00 */
[----:B------:R-:W-:Y:S02]  /*0f80*/  @!P5 LEA.HI.X R9, R12, R9, R7, 0x1, P6 ;  /* 0x000000090c09d211 */ /* 0x000fe400030f0c07 */
[----:B------:R-:W-:Y:S01]  /*0f90*/  @!P3 MOV R12, R16 ;  /* 0x00000010000cb202 */ /* 0x000fe20000000f00 */
[----:B------:R-:W-:Y:S01]  /*0fa0*/  HFMA2.MMA R7, -RZ, RZ, 0, 0 ;  /* 0x00000000ff077435 */ /* 0x000fe200000001ff */
[----:B------:R-:W-:-:S02]  /*0fb0*/  @!P3 IMAD R27, R67, R25, R26 ;  /* 0x00000019431bb224 */ /* 0x000fc400078e021a */
[----:B------:R0:W4:Y:S01]  /*0fc0*/  @!P4 LDG.E R6, desc[UR14][R10.64] ;  /* 0x0000000e0a06c981 */ /* 0x000122000c1e1900 */
[----:B------:R-:W-:Y:S02]  /*0fd0*/  @!P3 IMAD.WIDE.U32 R24, R67, R24, R12 ;  /* 0x000000184318b225 */ /* 0x000fe400078e000c */
[----:B------:R-:W2:Y:S03]  /*0fe0*/  @!P1 LDC.64 R12, c[0x0][0x220] ;  /* 0x00008800ff0c9b82 */ /* 0x000ea60000000a00 */
[----:B------:R-:W-:Y:S01]  /*0ff0*/  @!P3 IADD3 R25, R25, R27, RZ ;  /* 0x0000001b1919b210 */ /* 0x000fe20007ffe0ff */
[----:B------:R3:W4:Y:S01]  /*1000*/  @!P5 LDG.E R7, desc[UR14][R8.64] ;  /* 0x0000000e0807d981 */ /* 0x000722000c1e1900 */
[----:B-1----:R-:W-:-:S03]  /*1010*/  @!P3 LEA R14, P6, R24, R14, 0x1 ;  /* 0x0000000e180eb211 */ /* 0x002fc600078c08ff */
[----:B0-----:R-:W0:Y:S01]  /*1020*/  @!P2 LDC.64 R10, c[0x0][0x270] ;  /* 0x00009c00ff0aab82 */ /* 0x001e220000000a00 */
[----:B------:R-:W-:Y:S02]  /*1030*/  @!P3 LEA.HI.X R15, R24, R15, R25, 0x1, P6 ;  /* 0x0000000f180fb211 */ /* 0x000fe400030f0c19 */
[----:B------:R-:W-:Y:S02]  /*1040*/  SHF.R.S32.HI R33, RZ, 0x1f, R64 ;  /* 0x0000001fff217819 */ /* 0x000fe40000011440 */
[----:B---3--:R-:W-:Y:S02]  /*1050*/  MOV R8, RZ ;  /* 0x000000ff00087202 */ /* 0x008fe40000000f00 */
[----:B------:R-:W-:Y:S02]  /*1060*/  ISETP.GE.U32.AND P4, PT, R64, UR12, PT ;  /* 0x0000000c40007c0c */ /* 0x000fe4000bf86070 */
[----:B------:R-:W-:Y:S01]  /*1070*/  SHF.R.S32.HI R30, RZ, 0x1f, R63 ;  /* 0x0000001fff1e7819 */ /* 0x000fe2000001143f */
[----:B------:R-:W-:Y:S01]  /*1080*/  @!P1 IMAD R26, R31, R22, RZ ;  /* 0x000000161f1a9224 */ /* 0x000fe200078e02ff */
[----:B------:R-:W-:Y:S01]  /*1090*/  ISETP.GE.U32.AND P5, PT, R63, UR12, PT ;  /* 0x0000000c3f007c0c */ /* 0x000fe2000bfa6070 */
[----:B------:R1:W3:Y:S01]  /*10a0*/  @!P3 LDG.E R8, desc[UR14][R14.64] ;  /* 0x0000000e0e08b981 */ /* 0x0002e2000c1e1900 */
[----:B------:R-:W-:Y:S01]  /*10b0*/  ISETP.GE.AND.EX P4, PT, R33, UR13, PT, P4 ;  /* 0x0000000d21007c0c */ /* 0x000fe2000bf86340 */
[----:B------:R-:W5:Y:S01]  /*10c0*/  @!P2 LDC.64 R24, c[0x0][0x220] ;  /* 0x00008800ff18ab82 */ /* 0x000f620000000a00 */
[----:B------:R-:W-:Y:S01]  /*10d0*/  ISETP.GE.AND.EX P5, PT, R30, UR13, PT, P5 ;  /* 0x0000000d1e007c0c */ /* 0x000fe2000bfa6350 */
[----:B------:R-:W-:Y:S01]  /*10e0*/  @!P1 IMAD R9, R66, R23, R26 ;  /* 0x0000001742099224 */ /* 0x000fe200078e021a */
[----:B------:R-:W-:-:S02]  /*10f0*/  ISETP.GT.U32.OR P4, PT, R61, 0x2ff, P4 ;  /* 0x000002ff3d00780c */ /* 0x000fc40002784470 */
[----:B-1----:R-:W-:Y:S02]  /*1100*/  @!P1 MOV R14, R16 ;  /* 0x00000010000e9202 */ /* 0x002fe40000000f00 */
[----:B------:R-:W-:Y:S02]  /*1110*/  @!P1 MOV R15, R19 ;  /* 0x00000013000f9202 */ /* 0x000fe40000000f00 */
[----:B------:R-:W-:Y:S01]  /*1120*/  ISETP.GT.U32.OR P5, PT, R61, 0x2ff, P5 ;  /* 0x000002ff3d00780c */ /* 0x000fe20002fa4470 */
[----:B------:R-:W-:Y:S01]  /*1130*/  @!P1 IMAD.WIDE.U32 R22, R66, R22, R14 ;  /* 0x0000001642169225 */ /* 0x000fe200078e000e */
[----:B------:R-:W-:-:S05]  /*1140*/  SHF.R.S32.HI R36, RZ, 0x1f, R62 ;  /* 0x0000001fff247819 */ /* 0x000fca000001143e */
[----:B------:R-:W1:Y:S01]  /*1150*/  @!P4 LDC.64 R14, c[0x0][0x270] ;  /* 0x00009c00ff0ecb82 */ /* 0x000e620000000a00 */
[----:B------:R-:W-:Y:S02]  /*1160*/  @!P1 IADD3 R9, R23, R9, RZ ;  /* 0x0000000917099210 */ /* 0x000fe40007ffe0ff */
[----:B--2---:R-:W-:Y:S01]  /*1170*/  @!P1 LEA R12, P6, R22, R12, 0x1 ;  /* 0x0000000c160c9211 */ /* 0x004fe200078c08ff */
[----:B0-----:R-:W-:Y:S01]  /*1180*/  @!P2 IMAD R28, R28, R10, RZ ;  /* 0x0000000a1c1ca224 */ /* 0x001fe200078e02ff */
[----:B------:R-:W-:Y:S02]  /*1190*/  ISETP.GE.U32.AND P3, PT, R62, UR12, PT ;  /* 0x0000000c3e007c0c */ /* 0x000fe4000bf66070 */
[----:B------:R-:W-:Y:S01]  /*11a0*/  @!P1 LEA.HI.X R13, R22, R13, R9, 0x1, P6 ;  /* 0x0000000d160d9211 */ /* 0x000fe200030f0c09 */
[----:B------:R-:W-:Y:S01]  /*11b0*/  HFMA2.MMA R9, -RZ, RZ, 0, 0 ;  /* 0x00000000ff097435 */ /* 0x000fe200000001ff */
[----:B------:R-:W-:Y:S01]  /*11c0*/  @!P2 IMAD R31, R65, R11, R28 ;  /* 0x0000000b411fa224 */ /* 0x000fe200078e021c */
[----:B------:R-:W-:Y:S01]  /*11d0*/  ISETP.GE.AND.EX P3, PT, R36, UR13, PT, P3 ;  /* 0x0000000d24007c0c */ /* 0x000fe2000bf66330 */
[----:B------:R-:W0:Y:S01]  /*11e0*/  @!P5 LDC.64 R28, c[0x0][0x270] ;  /* 0x00009c00ff1cdb82 */ /* 0x000e220000000a00 */
[----:B------:R-:W-:-:S02]  /*11f0*/  @!P2 MOV R26, R16 ;  /* 0x00000010001aa202 */ /* 0x000fc40000000f00 */
[----:B------:R-:W-:Y:S02]  /*1200*/  @!P2 MOV R27, R19 ;  /* 0x00000013001ba202 */ /* 0x000fe40000000f00 */
[----:B------:R-:W-:Y:S02]  /*1210*/  ISETP.GT.U32.OR P3, PT, R61, 0x2ff, P3 ;  /* 0x000002ff3d00780c */ /* 0x000fe40001f64470 */
[----:B------:R2:W3:Y:S01]  /*1220*/  @!P1 LDG.E R9, desc[UR14][R12.64] ;  /* 0x0000000e0c099981 */ /* 0x0004e2000c1e1900 */
[----:B------:R-:W-:Y:S02]  /*1230*/  @!P2 IMAD.WIDE.U32 R10, R65, R10, R26 ;  /* 0x0000000a410aa225 */ /* 0x000fe400078e001a */
[----:B------:R-:W0:Y:S03]  /*1240*/  @!P5 LDC.64 R26, c[0x0][0x220] ;  /* 0x00008800ff1adb82 */ /* 0x000e260000000a00 */
[----:B------:R-:W-:-:S02]  /*1250*/  @!P2 IADD3 R11, R11, R31, RZ ;  /* 0x0000001f0b0ba210 */ /* 0x000fc40007ffe0ff */
[----:B-----5:R-:W-:-:S03]  /*1260*/  @!P2 LEA R24, P6, R10, R24, 0x1 ;  /* 0x000000180a18a211 */ /* 0x020fc600078c08ff */
[----:B--2---:R-:W2:Y:S01]  /*1270*/  @!P4 LDC.64 R12, c[0x0][0x220] ;  /* 0x00008800ff0ccb82 */ /* 0x004ea20000000a00 */
[----:B------:R-:W-:Y:S02]  /*1280*/  @!P2 LEA.HI.X R25, R10, R25, R11, 0x1, P6 ;  /* 0x000000190a19a211 */ /* 0x000fe400030f0c0b */
[----:B------:R-:W-:-:S05]  /*1290*/  MOV R10, RZ ;  /* 0x000000ff000a7202 */ /* 0x000fca0000000f00 */
[----:B------:R-:W5:Y:S01]  /*12a0*/  @!P3 LDC.64 R22, c[0x0][0x270] ;  /* 0x00009c00ff16bb82 */ /* 0x000f620000000a00 */
[----:B------:R0:W3:Y:S01]  /*12b0*/  @!P2 LDG.E R10, desc[UR14][R24.64] ;  /* 0x0000000e180aa981 */ /* 0x0000e2000c1e1900 */
[----:B------:R-:W-:Y:S01]  /*12c0*/  IADD3 R32, R2, 0x100, RZ ;  /* 0x0000010002207810 */ /* 0x000fe20007ffe0ff */
[----:B-1----:R-:W-:Y:S02]  /*12d0*/  @!P4 IMAD R11, R33, R14, RZ ;  /* 0x0000000e210bc224 */ /* 0x002fe400078e02ff */
[----:B0-----:R-:W-:Y:S01]  /*12e0*/  @!P5 IMAD R30, R30, R28, RZ ;  /* 0x0000001c1e1ed224 */ /* 0x001fe200078e02ff */
[----:B------:R-:W-:Y:S01]  /*12f0*/  ISETP.GE.U32.AND P1, PT, R32, UR12, PT ;  /* 0x0000000c20007c0c */ /* 0x000fe2000bf26070 */
[----:B------:R-:W-:Y:S01]  /*1300*/  @!P4 IMAD R11, R64, R15, R11 ;  /* 0x0000000f400bc224 */ /* 0x000fe200078e020b */
[----:B------:R-:W-:Y:S02]  /*1310*/  @!P4 MOV R24, R16 ;  /* 0x000000100018c202 */ /* 0x000fe40000000f00 */
[----:B------:R-:W-:-:S02]  /*1320*/  @!P4 MOV R25, R19 ;  /* 0x000000130019c202 */ /* 0x000fc40000000f00 */
[----:B------:R-:W-:Y:S01]  /*1330*/  SHF.R.S32.HI R35, RZ, 0x1f, R32 ;  /* 0x0000001fff237819 */ /* 0x000fe20000011420 */
[----:B------:R-:W-:Y:S02]  /*1340*/  @!P5 IMAD R37, R63, R29, R30 ;  /* 0x0000001d3f25d224 */ /* 0x000fe400078e021e */
[----:B------:R-:W-:Y:S01]  /*1350*/  @!P4 IMAD.WIDE.U32 R14, R64, R14, R24 ;  /* 0x0000000e400ec225 */ /* 0x000fe200078e0018 */
[----:B------:R-:W-:Y:S01]  /*1360*/  @!P5 MOV R30, R16 ;  /* 0x00000010001ed202 */ /* 0x000fe20000000f00 */
[----:B------:R-:W0:Y:S01]  /*1370*/  @!P3 LDC.64 R24, c[0x0][0x220] ;  /* 0x00008800ff18bb82 */ /* 0x000e220000000a00 */
[----:B------:R-:W-:Y:S02]  /*1380*/  @!P5 MOV R31, R19 ;  /* 0x00000013001fd202 */ /* 0x000fe40000000f00 */
[----:B------:R-:W-:Y:S02]  /*1390*/  ISETP.GE.AND.EX P1, PT, R35, UR13, PT, P1 ;  /* 0x0000000d23007c0c */ /* 0x000fe4000bf26310 */
[----:B------:R-:W-:-:S02]  /*13a0*/  IADD3 R34, R2, 0x110, RZ ;  /* 0x0000011002227810 */ /* 0x000fc40007ffe0ff */
[----:B------:R-:W-:Y:S02]  /*13b0*/  @!P4 IADD3 R11, R15, R11, RZ ;  /* 0x0000000b0f0bc210 */ /* 0x000fe40007ffe0ff */
[----:B--2---:R-:W-:Y:S01]  /*13c0*/  @!P4 LEA R12, P6, R14, R12, 0x1 ;  /* 0x0000000c0e0cc211 */ /* 0x004fe200078c08ff */
[----:B------:R-:W-:Y:S01]  /*13d0*/  @!P5 IMAD.WIDE.U32 R28, R63, R28, R30 ;  /* 0x0000001c3f1cd225 */ /* 0x000fe200078e001e */
[----:B------:R-:W-:Y:S02]  /*13e0*/  ISETP.GT.U32.OR P1, PT, R61, 0x2ff, P1 ;  /* 0x000002ff3d00780c */ /* 0x000fe40000f24470 */
[----:B------:R-:W-:Y:S02]  /*13f0*/  ISETP.GE.U32.AND P2, PT, R34, UR12, PT ;  /* 0x0000000c22007c0c */ /* 0x000fe4000bf46070 */
[----:B------:R-:W-:Y:S02]  /*1400*/  SHF.R.S32.HI R33, RZ, 0x1f, R34 ;  /* 0x0000001fff217819 */ /* 0x000fe40000011422 */
[----:B------:R-:W-:Y:S01]  /*1410*/  @!P4 LEA.HI.X R13, R14, R13, R11, 0x1, P6 ;  /* 0x0000000d0e0dc211 */ /* 0x000fe200030f0c0b */
[----:B------:R-:W-:Y:S01]  /*1420*/  HFMA2.MMA R11, -RZ, RZ, 0, 0 ;  /* 0x00000000ff0b7435 */ /* 0x000fe200000001ff */
[----:B------:R-:W-:-:S02]  /*1430*/  ISETP.GE.AND.EX P2, PT, R33, UR13, PT, P2 ;  /* 0x0000000d21007c0c */ /* 0x000fc4000bf46320 */
[----:B------:R-:W-:Y:S01]  /*1440*/  @!P5 IADD3 R37, R29, R37, RZ ;  /* 0x000000251d25d210 */ /* 0x000fe20007ffe0ff */
[----:B-----5:R-:W-:Y:S01]  /*1450*/  @!P3 IMAD R29, R36, R22, RZ ;  /* 0x00000016241db224 */ /* 0x020fe200078e02ff */
[C---:B------:R-:W-:Y:S01]  /*1460*/  @!P5 LEA R26, P6, R28.reuse, R26, 0x1 ;  /* 0x0000001a1c1ad211 */ /* 0x040fe200078c08ff */
[----:B------:R-:W1:Y:S01]  /*1470*/  @!P1 LDC.64 R14, c[0x0][0x270] ;  /* 0x00009c00ff0e9b82 */ /* 0x000e620000000a00 */
[----:B------:R-:W-:Y:S02]  /*1480*/  ISETP.GT.U32.OR P2, PT, R61, 0x2ff, P2 ;  /* 0x000002ff3d00780c */ /* 0x000fe40001744470 */
[----:B------:R-:W-:Y:S01]  /*1490*/  @!P5 LEA.HI.X R27, R28, R27, R37, 0x1, P6 ;  /* 0x0000001b1c1bd211 */ /* 0x000fe200030f0c25 */
[----:B------:R-:W-:Y:S01]  /*14a0*/  @!P3 IMAD R37, R62, R23, R29 ;  /* 0x000000173e25b224 */ /* 0x000fe200078e021d */
[----:B------:R-:W-:Y:S01]  /*14b0*/  @!P3 MOV R28, R16 ;  /* 0x00000010001cb202 */ /* 0x000fe20000000f00 */
[----:B------:R2:W5:Y:S01]  /*14c0*/  @!P4 LDG.E R11, desc[UR14][R12.64] ;  /* 0x0000000e0c0bc981 */ /* 0x000562000c1e1900 */
[----:B------:R-:W-:-:S02]  /*14d0*/  @!P3 MOV R29, R19 ;  /* 0x00000013001db202 */ /* 0x000fc40000000f00 */
[----:B------:R-:W-:Y:S01]  /*14e0*/  IADD3 R41, R2, 0x120, RZ ;  /* 0x0000012002297810 */ /* 0x000fe20007ffe0ff */
[----:B------:R-:W-:-:S04]  /*14f0*/  @!P3 IMAD.WIDE.U32 R22, R62, R22, R28 ;  /* 0x000000163e16b225 */ /* 0x000fc800078e001c */
[----:B------:R-:W1:Y:S01]  /*1500*/  @!P2 LDC.64 R30, c[0x0][0x270] ;  /* 0x00009c00ff1eab82 */ /* 0x000e620000000a00 */
[----:B--2---:R-:W-:Y:S02]  /*1510*/  MOV R12, RZ ;  /* 0x000000ff000c7202 */ /* 0x004fe40000000f00 */
[----:B------:R-:W-:Y:S02]  /*1520*/  @!P3 IADD3 R13, R23, R37, RZ ;  /* 0x00000025170db210 */ /* 0x000fe40007ffe0ff */
[----:B------:R-:W-:Y:S02]  /*1530*/  ISETP.GE.U32.AND P4, PT, R41, UR12, PT ;  /* 0x0000000c29007c0c */ /* 0x000fe4000bf86070 */
[----:B------:R2:W5:Y:S01]  /*1540*/  @!P5 LDG.E R12, desc[UR14][R26.64] ;  /* 0x0000000e1a0cd981 */ /* 0x000562000c1e1900 */
[----:B0-----:R-:W-:Y:S02]  /*1550*/  @!P3 LEA R24, P5, R22, R24, 0x1 ;  /* 0x000000181618b211 */ /* 0x001fe400078a08ff */
[----:B------:R-:W-:-:S02]  /*1560*/  SHF.R.S32.HI R60, RZ, 0x1f, R41 ;  /* 0x0000001fff3c7819 */ /* 0x000fc40000011429 */
[----:B------:R-:W-:Y:S01]  /*1570*/  @!P3 LEA.HI.X R25, R22, R25, R13, 0x1, P5 ;  /* 0x000000191619b211 */ /* 0x000fe200028f0c0d */
[----:B------:R-:W-:Y:S01]  /*1580*/  HFMA2.MMA R13, -RZ, RZ, 0, 0 ;  /* 0x00000000ff0d7435 */ /* 0x000fe200000001ff */
[----:B------:R-:W-:Y:S01]  /*1590*/  ISETP.GE.AND.EX P4, PT, R60, UR13, PT, P4 ;  /* 0x0000000d3c007c0c */ /* 0x000fe2000bf86340 */
[----:B------:R-:W0:Y:S03]  /*15a0*/  @!P2 LDC.64 R22, c[0x0][0x220] ;  /* 0x00008800ff16ab82 */ /* 0x000e260000000a00 */
[----:B------:R-:W-:-:S05]  /*15b0*/  ISETP.GT.U32.OR P4, PT, R61, 0x2ff, P4 ;  /* 0x000002ff3d00780c */ /* 0x000fca0002784470 */
[----:B--2---:R-:W2:Y:S01]  /*15c0*/  @!P1 LDC.64 R26, c[0x0][0x220] ;  /* 0x00008800ff1a9b82 */ /* 0x004ea20000000a00 */
[----:B------:R1:W5:Y:S01]  /*15d0*/  @!P3 LDG.E R13, desc[UR14][R24.64] ;  /* 0x0000000e180db981 */ /* 0x000362000c1e1900 */
[C---:B------:R-:W-:Y:S01]  /*15e0*/  IADD3 R28, R2.reuse, 0x130, RZ ;  /* 0x00000130021c7810 */ /* 0x040fe20007ffe0ff */
[----:B-1----:R-:W-:Y:S01]  /*15f0*/  @!P1 IMAD R35, R35, R14, RZ ;  /* 0x0000000e23239224 */ /* 0x002fe200078e02ff */
[----:B------:R-:W-:Y:S02]  /*1600*/  IADD3 R42, R2, 0x140, RZ ;  /* 0x00000140022a7810 */ /* 0x000fe40007ffe0ff */
[----:B------:R-:W-:Y:S01]  /*1610*/  ISETP.GE.U32.AND P5, PT, R28, UR12, PT ;  /* 0x0000000c1c007c0c */ /* 0x000fe2000bfa6070 */
[----:B------:R-:W-:Y:S01]  /*1620*/  @!P1 IMAD R35, R32, R15, R35 ;  /* 0x0000000f20239224 */ /* 0x000fe200078e0223 */
[----:B------:R-:W-:Y:S02]  /*1630*/  @!P1 MOV R24, R16 ;  /* 0x0000001000189202 */ /* 0x000fe40000000f00 */
[----:B------:R-:W-:-:S02]  /*1640*/  @!P1 MOV R25, R19 ;  /* 0x0000001300199202 */ /* 0x000fc40000000f00 */
[----:B------:R-:W-:Y:S01]  /*1650*/  SHF.R.S32.HI R29, RZ, 0x1f, R28 ;  /* 0x0000001fff1d7819 */ /* 0x000fe2000001141c */
[----:B------:R-:W-:-:S03]  /*1660*/  @!P1 IMAD.WIDE.U32 R14, R32, R14, R24 ;  /* 0x0000000e200e9225 */ /* 0x000fc600078e0018 */
[----:B------:R-:W1:Y:S01]  /*1670*/  @!P4 LDC.64 R24, c[0x0][0x270] ;  /* 0x00009c00ff18cb82 */ /* 0x000e620000000a00 */
[----:B------:R-:W-:Y:S01]  /*1680*/  ISETP.GE.AND.EX P5, PT, R29, UR13, PT, P5 ;  /* 0x0000000d1d007c0c */ /* 0x000fe2000bfa6350 */
[----:B------:R-:W-:Y:S01]  /*1690*/  @!P2 IMAD R36, R33, R30, RZ ;  /* 0x0000001e2124a224 */ /* 0x000fe200078e02ff */
[----:B------:R-:W-:Y:S02]  /*16a0*/  ISETP.GE.U32.AND P3, PT, R42, UR12, PT ;  /* 0x0000000c2a007c0c */ /* 0x000fe4000bf66070 */
[----:B------:R-:W-:Y:S02]  /*16b0*/  SHF.R.S32.HI R29, RZ, 0x1f, R42 ;  /* 0x0000001fff1d7819 */ /* 0x000fe4000001142a */
[----:B------:R-:W-:Y:S02]  /*16c0*/  @!P2 MOV R32, R16 ;  /* 0x000000100020a202 */ /* 0x000fe40000000f00 */
[----:B------:R-:W-:Y:S02]  /*16d0*/  @!P2 MOV R33, R19 ;  /* 0x000000130021a202 */ /* 0x000fe40000000f00 */
[----:B------:R-:W-:Y:S01]  /*16e0*/  ISETP.GT.U32.OR P5, PT, R61, 0x2ff, P5 ;  /* 0x000002ff3d00780c */ /* 0x000fe20002fa4470 */
[C---:B------:R-:W-:Y:S01]  /*16f0*/  @!P2 IMAD R36, R34.reuse, R31, R36 ;  /* 0x0000001f2224a224 */ /* 0x040fe200078e0224 */
[----:B------:R-:W-:Y:S01]  /*1700*/  ISETP.GE.AND.EX P3, PT, R29, UR13, PT, P3 ;  /* 0x0000000d1d007c0c */ /* 0x000fe2000bf66330 */
[----:B------:R-:W-:Y:S01]  /*1710*/  @!P2 IMAD.WIDE.U32 R30, R34, R30, R32 ;  /* 0x0000001e221ea225 */ /* 0x000fe200078e0020 */
[----:B------:R-:W-:-:S02]  /*1720*/  @!P1 IADD3 R35, R15, R35, RZ ;  /* 0x000000230f239210 */ /* 0x000fc40007ffe0ff */
[C---:B--2---:R-:W-:Y:S02]  /*1730*/  @!P1 LEA R26, P6, R14.reuse, R26, 0x1 ;  /* 0x0000001a0e1a9211 */ /* 0x044fe400078c08ff */
[----:B------:R-:W-:Y:S02]  /*1740*/  ISETP.GT.U32.OR P3, PT, R61, 0x2ff, P3 ;  /* 0x000002ff3d00780c */ /* 0x000fe40001f64470 */
[----:B------:R-:W-:Y:S02]  /*1750*/  @!P1 LEA.HI.X R27, R14, R27, R35, 0x1, P6 ;  /* 0x0000001b0e1b9211 */ /* 0x000fe400030f0c23 */
[----:B------:R-:W-:Y:S01]  /*1760*/  @!P2 IADD3 R36, R31, R36, RZ ;  /* 0x000000241f24a210 */ /* 0x000fe20007ffe0ff */
[----:B------:R-:W2:Y:S01]  /*1770*/  @!P4 LDC.64 R34, c[0x0][0x220] ;  /* 0x00008800ff22cb82 */ /* 0x000ea20000000a00 */
[----:B0-----:R-:W-:Y:S02]  /*1780*/  @!P2 LEA R22, P6, R30, R22, 0x1 ;  /* 0x000000161e16a211 */ /* 0x001fe400078c08ff */
[----:B------:R-:W-:-:S02]  /*1790*/  CS2R R14, SRZ ;  /* 0x00000000000e7805 */ /* 0x000fc4000001ff00 */
[----:B------:R-:W-:-:S03]  /*17a0*/  @!P2 LEA.HI.X R23, R30, R23, R36, 0x1, P6 ;  /* 0x000000171e17a211 */ /* 0x000fc600030f0c24 */
[----:B------:R-:W0:Y:S01]  /*17b0*/  @!P5 LDC.64 R30, c[0x0][0x270] ;  /* 0x00009c00ff1edb82 */ /* 0x000e220000000a00 */
[----:B------:R1:W5:Y:S02]  /*17c0*/  @!P1 LDG.E R14, desc[UR14][R26.64] ;  /* 0x0000000e1a0e9981 */ /* 0x000364000c1e1900 */
[----:B-1----:R-:W-:Y:S01]  /*17d0*/  @!P4 IMAD R32, R60, R24, RZ ;  /* 0x000000183c20c224 */ /* 0x002fe200078e02ff */
[----:B------:R-:W-:Y:S01]  /*17e0*/  IADD3 R37, R2, 0x150, RZ ;  /* 0x0000015002257810 */ /* 0x000fe20007ffe0ff */
[----:B------:R1:W5:Y:S02]  /*17f0*/  @!P2 LDG.E R15, desc[UR14][R22.64] ;  /* 0x0000000e160fa981 */ /* 0x000364000c1e1900 */
[----:B------:R-:W-:Y:S01]  /*1800*/  @!P4 IMAD R43, R41, R25, R32 ;  /* 0x00000019292bc224 */ /* 0x000fe200078e0220 */
[----:B------:R-:W4:Y:S01]  /*1810*/  @!P3 LDC.64 R26, c[0x0][0x270] ;  /* 0x00009c00ff1abb82 */ /* 0x000f220000000a00 */
[----:B------:R-:W-:Y:S02]  /*1820*/  ISETP.GE.U32.AND P1, PT, R37, UR12, PT ;  /* 0x0000000c25007c0c */ /* 0x000fe4000bf26070 */
[----:B-1----:R-:W-:-:S02]  /*1830*/  @!P4 MOV R22, R16 ;  /* 0x000000100016c202 */ /* 0x002fc40000000f00 */
[----:B------:R-:W-:Y:S02]  /*1840*/  @!P4 MOV R23, R19 ;  /* 0x000000130017c202 */ /* 0x000fe40000000f00 */
[----:B------:R-:W-:Y:S01]  /*1850*/  SHF.R.S32.HI R59, RZ, 0x1f, R37 ;  /* 0x0000001fff3b7819 */ /* 0x000fe20000011425 */
[----:B------:R-:W1:Y:S01]  /*1860*/  @!P5 LDC.64 R32, c[0x0][0x220] ;  /* 0x00008800ff20db82 */ /* 0x000e620000000a00 */
[----:B------:R-:W-:Y:S01]  /*1870*/  IADD3 R36, R2, 0x160, RZ ;  /* 0x0000016002247810 */ /* 0x000fe20007ffe0ff */
[----:B------:R-:W-:Y:S01]  /*1880*/  @!P4 IMAD.WIDE.U32 R24, R41, R24, R22 ;  /* 0x000000182918c225 */ /* 0x000fe200078e0016 */
[----:B------:R-:W-:Y:S01]  /*1890*/  HFMA2.MMA R41, -RZ, RZ, 0, 0 ;  /* 0x00000000ff297435 */ /* 0x000fe200000001ff */
[----:B------:R-:W-:Y:S02]  /*18a0*/  ISETP.GE.AND.EX P1, PT, R59, UR13, PT, P1 ;  /* 0x0000000d3b007c0c */ /* 0x000fe4000bf26310 */
[----:B------:R-:W-:Y:S02]  /*18b0*/  ISETP.GE.U32.AND P2, PT, R36, UR12, PT ;  /* 0x0000000c24007c0c */ /* 0x000fe4000bf46070 */
[----:B------:R-:W-:Y:S01]  /*18c0*/  SHF.R.S32.HI R58, RZ, 0x1f, R36 ;  /* 0x0000001fff3a7819 */ /* 0x000fe20000011424 */
[----:B------:R-:W1:Y:S01]  /*18d0*/  @!P3 LDC.64 R22, c[0x0][0x220] ;  /* 0x00008800ff16bb82 */ /* 0x000e620000000a00 */
[----:B------:R-:W-:-:S02]  /*18e0*/  ISETP.GT.U32.OR P1, PT, R61, 0x2ff, P1 ;  /* 0x000002ff3d00780c */ /* 0x000fc40000f24470 */
[----:B------:R-:W-:Y:S01]  /*18f0*/  ISETP.GE.AND.EX P2, PT, R58, UR13, PT, P2 ;  /* 0x0000000d3a007c0c */ /* 0x000fe2000bf46320 */
[----:B------:R0:W3:Y:S01]  /*1900*/  @P0 LDG.E R41, desc[UR14][R20.64] ;  /* 0x0000000e14290981 */ /* 0x0000e2000c1e1900 */
[----:B------:R-:W-:Y:S02]  /*1910*/  SHF.R.S32.HI R44, RZ, 0x1f, R28 ;  /* 0x0000001fff2c7819 */ /* 0x000fe4000001141c */
[----:B------:R-:W-:Y:S02]  /*1920*/  @!P4 IADD3 R43, R25, R43, RZ ;  /* 0x0000002b192bc210 */ /* 0x000fe40007ffe0ff */
[----:B--2---:R-:W-:Y:S01]  /*1930*/  @!P4 LEA R34, P6, R24, R34, 0x1 ;  /* 0x000000221822c211 */ /* 0x004fe200078c08ff */
[----:B0-----:R-:W-:Y:S01]  /*1940*/  @!P5 IMAD R25, R44, R30, RZ ;  /* 0x0000001e2c19d224 */ /* 0x001fe200078e02ff */
[----:B------:R-:W-:Y:S02]  /*1950*/  ISETP.GT.U32.OR P2, PT, R61, 0x2ff, P2 ;  /* 0x000002ff3d00780c */ /* 0x000fe40001744470 */
[----:B------:R-:W-:Y:S01]  /*1960*/  @!P4 LEA.HI.X R35, R24, R35, R43, 0x1, P6 ;  /* 0x000000231823c211 */ /* 0x000fe200030f0c2b */
[----:B------:R-:W-:Y:S01]  /*1970*/  HFMA2.MMA R24, -RZ, RZ, 0, 0 ;  /* 0x00000000ff187435 */ /* 0x000fe200000001ff */
[----:B------:R-:W-:-:S02]  /*1980*/  @!P5 MOV R20, R16 ;  /* 0x000000100014d202 */ /* 0x000fc40000000f00 */
[----:B------:R-:W-:Y:S01]  /*1990*/  @!P5 MOV R21, R19 ;  /* 0x000000130015d202 */ /* 0x000fe20000000f00 */
[C---:B------:R-:W-:Y:S02]  /*19a0*/  @!P5 IMAD R25, R28.reuse, R31, R25 ;  /* 0x0000001f1c19d224 */ /* 0x040fe400078e0219 */
[----:B----4-:R-:W-:Y:S01]  /*19b0*/  @!P3 IMAD R43, R29, R26, RZ ;  /* 0x0000001a1d2bb224 */ /* 0x010fe200078e02ff */
[----:B------:R-:W-:Y:S01]  /*19c0*/  @!P3 MOV R29, R19 ;  /* 0x00000013001db202 */ /* 0x000fe20000000f00 */
[----:B------:R-:W-:Y:S01]  /*19d0*/  @!P5 IMAD.WIDE.U32 R30, R28, R30, R20 ;  /* 0x0000001e1c1ed225 */ /* 0x000fe200078e0014 */
[----:B------:R-:W-:Y:S01]  /*19e0*/  @!P3 MOV R28, R16 ;  /* 0x00000010001cb202 */ /* 0x000fe20000000f00 */
[----:B------:R-:W0:Y:S01]  /*19f0*/  @!P1 LDC.64 R20, c[0x0][0x270] ;  /* 0x00009c00ff149b82 */ /* 0x000e220000000a00 */
[----:B------:R0:W2:Y:S01]  /*1a00*/  @!P4 LDG.E R24, desc[UR14][R34.64] ;  /* 0x0000000e2218c981 */ /* 0x0000a2000c1e1900 */
[C---:B------:R-:W-:Y:S01]  /*1a10*/  @!P3 IMAD R43, R42.reuse, R27, R43 ;  /* 0x0000001b2a2bb224 */ /* 0x040fe200078e022b */
[----:B------:R-:W-:Y:S01]  /*1a20*/  @!P5 IADD3 R25, R31, R25, RZ ;  /* 0x000000191f19d210 */ /* 0x000fe20007ffe0ff */
[----:B------:R-:W-:Y:S01]  /*1a30*/  @!P3 IMAD.WIDE.U32 R26, R42, R26, R28 ;  /* 0x0000001a2a1ab225 */ /* 0x000fe200078e001c */
[----:B-1----:R-:W-:-:S03]  /*1a40*/  @!P5 LEA R32, P4, R30, R32, 0x1 ;  /* 0x000000201e20d211 */ /* 0x002fc600078808ff */
[----:B------:R-:W1:Y:S01]  /*1a50*/  @!P2 LDC.64 R28, c[0x0][0x270] ;  /* 0x00009c00ff1cab82 */ /* 0x000e620000000a00 */
[----:B------:R-:W-:Y:S02]  /*1a60*/  IADD3 R47, R2, 0x170, RZ ;  /* 0x00000170022f7810 */ /* 0x000fe40007ffe0ff */
[----:B------:R-:W-:Y:S01]  /*1a70*/  @!P5 LEA.HI.X R33, R30, R33, R25, 0x1, P4 ;  /* 0x000000211e21d211 */ /* 0x000fe200020f0c19 */
[----:B------:R-:W-:Y:S01]  /*1a80*/  HFMA2.MMA R25, -RZ, RZ, 0, 0 ;  /* 0x00000000ff197435 */ /* 0x000fe200000001ff */
[----:B------:R-:W-:Y:S02]  /*1a90*/  ISETP.GE.U32.AND P4, PT, R47, UR12, PT ;  /* 0x0000000c2f007c0c */ /* 0x000fe4000bf86070 */
[----:B------:R-:W-:Y:S01]  /*1aa0*/  SHF.R.S32.HI R56, RZ, 0x1f, R47 ;  /* 0x0000001fff387819 */ /* 0x000fe2000001142f */
[----:B------:R-:W4:Y:S01]  /*1ab0*/  @!P1 LDC.64 R30, c[0x0][0x220] ;  /* 0x00008800ff1e9b82 */ /* 0x000f220000000a00 */
[----:B------:R-:W-:Y:S02]  /*1ac0*/  @!P3 IADD3 R43, R27, R43, RZ ;  /* 0x0000002b1b2bb210 */ /* 0x000fe40007ffe0ff */
[----:B------:R-:W-:-:S02]  /*1ad0*/  @!P3 LEA R22, P6, R26, R22, 0x1 ;  /* 0x000000161a16b211 */ /* 0x000fc400078c08ff */
[----:B------:R-:W-:Y:S01]  /*1ae0*/  ISETP.GE.AND.EX P4, PT, R56, UR13, PT, P4 ;  /* 0x0000000d38007c0c */ /* 0x000fe2000bf86340 */
[----:B------:R0:W2:Y:S01]  /*1af0*/  @!P5 LDG.E R25, desc[UR14][R32.64] ;  /* 0x0000000e2019d981 */ /* 0x0000a2000c1e1900 */
[----:B------:R-:W-:Y:S02]  /*1b00*/  @!P3 LEA.HI.X R23, R26, R23, R43, 0x1, P6 ;  /* 0x000000171a17b211 */ /* 0x000fe400030f0c2b */
[----:B------:R-:W-:Y:S02]  /*1b10*/  MOV R26, RZ ;  /* 0x000000ff001a7202 */ /* 0x000fe40000000f00 */
[----:B------:R-:W-:Y:S01]  /*1b20*/  ISETP.GT.U32.OR P4, PT, R61, 0x2ff, P4 ;  /* 0x000002ff3d00780c */ /* 0x000fe20002784470 */
[----:B0-----:R-:W-:-:S03]  /*1b30*/  @!P1 IMAD R34, R59, R20, RZ ;  /* 0x000000143b229224 */ /* 0x001fc600078e02ff */
[----:B------:R0:W2:Y:S01]  /*1b40*/  @!P3 LDG.E R26, desc[UR14][R22.64] ;  /* 0x0000000e161ab981 */ /* 0x0000a2000c1e1900 */
[----:B------:R-:W4:Y:S01]  /*1b50*/  @!P2 LDC.64 R32, c[0x0][0x220] ;  /* 0x00008800ff20ab82 */ /* 0x000f220000000a00 */
[----:B------:R-:W-:Y:S01]  /*1b60*/  @!P1 IMAD R27, R37, R21, R34 ;  /* 0x00000015251b9224 */ /* 0x000fe200078e0222 */
[----:B------:R-:W-:Y:S01]  /*1b70*/  IADD3 R45, R2, 0x180, RZ ;  /* 0x00000180022d7810 */ /* 0x000fe20007ffe0ff */
[----:B-1----:R-:W-:Y:S01]  /*1b80*/  @!P2 IMAD R34, R58, R28, RZ ;  /* 0x0000001c3a22a224 */ /* 0x002fe200078e02ff */
[----:B0-----:R-:W-:Y:S02]  /*1b90*/  @!P1 MOV R22, R16 ;  /* 0x0000001000169202 */ /* 0x001fe40000000f00 */
[----:B------:R-:W-:Y:S02]  /*1ba0*/  @!P1 MOV R23, R19 ;  /* 0x0000001300179202 */ /* 0x000fe40000000f00 */
[----:B------:R-:W-:Y:S01]  /*1bb0*/  ISETP.GE.U32.AND P3, PT, R45, UR12, PT ;  /* 0x0000000c2d007c0c */ /* 0x000fe2000bf66070 */
[----:B------:R-:W-:-:S03]  /*1bc0*/  @!P1 IMAD.WIDE.U32 R20, R37, R20, R22 ;  /* 0x0000001425149225 */ /* 0x000fc600078e0016 */
[----:B------:R-:W0:Y:S01]  /*1bd0*/  @!P4 LDC.64 R22, c[0x0][0x270] ;  /* 0x00009c00ff16cb82 */ /* 0x000e220000000a00 */
[----:B------:R-:W-:Y:S01]  /*1be0*/  SHF.R.S32.HI R55, RZ, 0x1f, R45 ;  /* 0x0000001fff377819 */ /* 0x000fe2000001142d */
[----:B------:R-:W-:Y:S01]  /*1bf0*/  @!P2 IMAD R37, R36, R29, R34 ;  /* 0x0000001d2425a224 */ /* 0x000fe200078e0222 */
[----:B------:R-:W-:Y:S02]  /*1c00*/  @!P2 MOV R34, R16 ;  /* 0x000000100022a202 */ /* 0x000fe40000000f00 */
[----:B------:R-:W-:Y:S02]  /*1c10*/  @!P2 MOV R35, R19 ;  /* 0x000000130023a202 */ /* 0x000fe40000000f00 */
[----:B------:R-:W-:Y:S02]  /*1c20*/  IADD3 R44, R2, 0x190, RZ ;  /* 0x00000190022c7810 */ /* 0x000fe40007ffe0ff */
[----:B------:R-:W-:Y:S02]  /*1c30*/  @!P1 IADD3 R27, R21, R27, RZ ;  /* 0x0000001b151b9210 */ /* 0x000fe40007ffe0ff */
[----:B----4-:R-:W-:Y:S01]  /*1c40*/  @!P1 LEA R30, P6, R20, R30, 0x1 ;  /* 0x0000001e141e9211 */ /* 0x010fe200078c08ff */
[----:B------:R-:W-:Y:S01]  /*1c50*/  @!P2 IMAD.WIDE.U32 R28, R36, R28, R34 ;  /* 0x0000001c241ca225 */ /* 0x000fe200078e0022 */
[----:B------:R-:W-:-:S02]  /*1c60*/  ISETP.GE.AND.EX P3, PT, R55, UR13, PT, P3 ;  /* 0x0000000d37007c0c */ /* 0x000fc4000bf66330 */
[----:B------:R-:W-:Y:S02]  /*1c70*/  ISETP.GE.U32.AND P5, PT, R44, UR12, PT ;  /* 0x0000000c2c007c0c */ /* 0x000fe4000bfa6070 */
[----:B------:R-:W-:Y:S02]  /*1c80*/  SHF.R.S32.HI R53, RZ, 0x1f, R44 ;  /* 0x0000001fff357819 */ /* 0x000fe4000001142c */
[----:B------:R-:W-:Y:S02]  /*1c90*/  @!P1 LEA.HI.X R31, R20, R31, R27, 0x1, P6 ;  /* 0x0000001f141f9211 */ /* 0x000fe400030f0c1b */
[----:B------:R-:W-:Y:S01]  /*1ca0*/  ISETP.GT.U32.OR P3, PT, R61, 0x2ff, P3 ;  /* 0x000002ff3d00780c */ /* 0x000fe20001f64470 */
[----:B------:R-:W1:Y:S01]  /*1cb0*/  @!P4 LDC.64 R20, c[0x0][0x220] ;  /* 0x00008800ff14cb82 */ /* 0x000e620000000a00 */
[----:B------:R-:W-:Y:S01]  /*1cc0*/  ISETP.GE.AND.EX P5, PT, R53, UR13, PT, P5 ;  /* 0x0000000d35007c0c */ /* 0x000fe2000bfa6350 */
[----:B------:R-:W-:Y:S01]  /*1cd0*/  HFMA2.MMA R27, -RZ, RZ, 0, 0 ;  /* 0x00000000ff1b7435 */ /* 0x000fe200000001ff */
[----:B------:R-:W-:-:S02]  /*1ce0*/  @!P2 IADD3 R37, R29, R37, RZ ;  /* 0x000000251d25a210 */ /* 0x000fc40007ffe0ff */
[C---:B------:R-:W-:Y:S02]  /*1cf0*/  @!P2 LEA R32, P6, R28.reuse, R32, 0x1 ;  /* 0x000000201c20a211 */ /* 0x040fe400078c08ff */
[----:B------:R-:W-:Y:S02]  /*1d00*/  ISETP.GT.U32.OR P5, PT, R61, 0x2ff, P5 ;  /* 0x000002ff3d00780c */ /* 0x000fe40002fa4470 */
[----:B------:R-:W-:Y:S02]  /*1d10*/  @!P2 LEA.HI.X R33, R28, R33, R37, 0x1, P6 ;  /* 0x000000211c21a211 */ /* 0x000fe400030f0c25 */
[----:B------:R-:W-:Y:S01]  /*1d20*/  MOV R28, RZ ;  /* 0x000000ff001c7202 */ /* 0x000fe20000000f00 */
[----:B------:R4:W2:Y:S01]  /*1d30*/  @!P1 LDG.E R27, desc[UR14][R30.64] ;  /* 0x0000000e1e1b9981 */ /* 0x0008a2000c1e1900 */
[----:B0-----:R-:W-:Y:S01]  /*1d40*/  @!P4 IMAD R29, R56, R22, RZ ;  /* 0x00000016381dc224 */ /* 0x001fe200078e02ff */
[----:B------:R-:W-:Y:S01]  /*1d50*/  IADD3 R43, R2, 0x1a0, RZ ;  /* 0x000001a0022b7810 */ /* 0x000fe20007ffe0ff */
[----:B------:R-:W0:Y:S02]  /*1d60*/  @!P3 LDC.64 R34, c[0x0][0x220] ;  /* 0x00008800ff22bb82 */ /* 0x000e240000000a00 */
[----:B------:R4:W2:Y:S01]  /*1d70*/  @!P2 LDG.E R28, desc[UR14][R32.64] ;  /* 0x0000000e201ca981 */ /* 0x0008a2000c1e1900 */
[----:B------:R-:W-:-:S05]  /*1d80*/  @!P4 IMAD R29, R47, R23, R29 ;  /* 0x000000172f1dc224 */ /* 0x000fca00078e021d */
[----:B----4-:R-:W4:Y:S01]  /*1d90*/  @!P3 LDC.64 R30, c[0x0][0x270] ;  /* 0x00009c00ff1ebb82 */ /* 0x010f220000000a00 */
[----:B------:R-:W-:Y:S02]  /*1da0*/  @!P4 MOV R32, R16 ;  /* 0x000000100020c202 */ /* 0x000fe40000000f00 */
[----:B------:R-:W-:-:S05]  /*1db0*/  @!P4 MOV R33, R19 ;  /* 0x000000130021c202 */ /* 0x000fca0000000f00 */
[----:B------:R-:W0:Y:S01]  /*1dc0*/  @!P5 LDC.64 R36, c[0x0][0x270] ;  /* 0x00009c00ff24db82 */ /* 0x000e220000000a00 */
[----:B------:R-:W-:Y:S01]  /*1dd0*/  @!P4 IMAD.WIDE.U32 R22, R47, R22, R32 ;  /* 0x000000162f16c225 */ /* 0x000fe200078e0020 */
[----:B------:R-:W-:Y:S02]  /*1de0*/  ISETP.GE.U32.AND P1, PT, R43, UR12, PT ;  /* 0x0000000c2b007c0c */ /* 0x000fe4000bf26070 */
[----:B------:R-:W-:Y:S02]  /*1df0*/  SHF.R.S32.HI R52, RZ, 0x1f, R43 ;  /* 0x0000001fff347819 */ /* 0x000fe4000001142b */
[----:B------:R-:W-:Y:S02]  /*1e00*/  @!P4 IADD3 R29, R23, R29, RZ ;  /* 0x0000001d171dc210 */ /* 0x000fe40007ffe0ff */
[----:B-1----:R-:W-:Y:S02]  /*1e10*/  @!P4 LEA R20, P6, R22, R20, 0x1 ;  /* 0x000000141614c211 */ /* 0x002fe400078c08ff */
[----:B------:R-:W-:-:S02]  /*1e20*/  IADD3 R42, R2, 0x1b0, RZ ;  /* 0x000001b0022a7810 */ /* 0x000fc40007ffe0ff */
[----:B------:R-:W-:Y:S02]  /*1e30*/  @!P4 LEA.HI.X R21, R22, R21, R29, 0x1, P6 ;  /* 0x000000151615c211 */ /* 0x000fe400030f0c1d */
[----:B------:R-:W-:Y:S01]  /*1e40*/  ISETP.GE.AND.EX P1, PT, R52, UR13, PT, P1 ;  /* 0x0000000d34007c0c */ /* 0x000fe2000bf26310 */
[----:B------:R-:W1:Y:S01]  /*1e50*/  @!P5 LDC.64 R22, c[0x0][0x220] ;  /* 0x00008800ff16db82 */ /* 0x000e620000000a00 */
[----:B------:R-:W-:Y:S02]  /*1e60*/  ISETP.GE.U32.AND P2, PT, R42, UR12, PT ;  /* 0x0000000c2a007c0c */ /* 0x000fe4000bf46070 */
[----:B------:R-:W-:Y:S02]  /*1e70*/  SHF.R.S32.HI R51, RZ, 0x1f, R42 ;  /* 0x0000001fff337819 */ /* 0x000fe4000001142a */
[----:B------:R-:W-:Y:S01]  /*1e80*/  ISETP.GT.U32.OR P1, PT, R61, 0x2ff, P1 ;  /* 0x000002ff3d00780c */ /* 0x000fe20000f24470 */
[----:B------:R-:W-:Y:S01]  /*1e90*/  HFMA2.MMA R29, -RZ, RZ, 0, 0 ;  /* 0x00000000ff1d7435 */ /* 0x000fe200000001ff */
[----:B------:R-:W-:Y:S01]  /*1ea0*/  ISETP.GE.AND.EX P2, PT, R51, UR13, PT, P2 ;  /* 0x0000000d33007c0c */ /* 0x000fe2000bf46320 */
[----:B----4-:R-:W-:Y:S01]  /*1eb0*/  @!P3 IMAD R48, R55, R30, RZ ;  /* 0x0000001e3730b224 */ /* 0x010fe200078e02ff */
[----:B------:R-:W-:-:S02]  /*1ec0*/  @!P3 MOV R32, R16 ;  /* 0x000000100020b202 */ /* 0x000fc40000000f00 */
[----:B------:R-:W-:Y:S01]  /*1ed0*/  @!P3 MOV R33, R19 ;  /* 0x000000130021b202 */ /* 0x000fe20000000f00 */
[----:B------:R-:W-:Y:S01]  /*1ee0*/  @!P3 IMAD R48, R45, R31, R48 ;  /* 0x0000001f2d30b224 */ /* 0x000fe200078e0230 */
[----:B------:R-:W-:Y:S01]  /*1ef0*/  ISETP.GT.U32.OR P2, PT, R61, 0x2ff, P2 ;  /* 0x000002ff3d00780c */ /* 0x000fe20001744470 */
[----:B0-----:R-:W-:Y:S02]  /*1f00*/  @!P5 IMAD R47, R53, R36, RZ ;  /* 0x00000024352fd224 */ /* 0x001fe400078e02ff */
[----:B------:R-:W-:Y:S01]  /*1f10*/  @!P3 IMAD.WIDE.U32 R30, R45, R30, R32 ;  /* 0x0000001e2d1eb225 */ /* 0x000fe200078e0020 */
[----:B------:R-:W-:Y:S01]  /*1f20*/  @!P5 MOV R32, R16 ;  /* 0x000000100020d202 */ /* 0x000fe20000000f00 */
[----:B------:R0:W4:Y:S01]  /*1f30*/  @!P4 LDG.E R29, desc[UR14][R20.64] ;  /* 0x0000000e141dc981 */ /* 0x000122000c1e1900 */
[----:B------:R-:W-:Y:S01]  /*1f40*/  @!P5 MOV R33, R19 ;  /* 0x000000130021d202 */ /* 0x000fe20000000f00 */
[----:B------:R-:W-:Y:S01]  /*1f50*/  @!P5 IMAD R45, R44, R37, R47 ;  /* 0x000000252c2dd224 */ /* 0x000fe200078e022f */
[----:B------:R-:W-:-:S02]  /*1f60*/  @!P3 IADD3 R48, R31, R48, RZ ;  /* 0x000000301f30b210 */ /* 0x000fc40007ffe0ff */
[----:B------:R-:W-:Y:S01]  /*1f70*/  @!P3 LEA R34, P6, R30, R34, 0x1 ;  /* 0x000000221e22b211 */ /* 0x000fe200078c08ff */
[----:B------:R-:W-:Y:S01]  /*1f80*/  @!P5 IMAD.WIDE.U32 R36, R44, R36, R32 ;  /* 0x000000242c24d225 */ /* 0x000fe200078e0020 */
[----:B0-----:R-:W0:Y:S01]  /*1f90*/  @!P1 LDC.64 R20, c[0x0][0x270] ;  /* 0x00009c00ff149b82 */ /* 0x001e220000000a00 */
[----:B------:R-:W-:Y:S02]  /*1fa0*/  IADD3 R47, R2, 0x1c0, RZ ;  /* 0x000001c0022f7810 */ /* 0x000fe40007ffe0ff */
[----:B------:R-:W-:Y:S02]  /*1fb0*/  @!P3 LEA.HI.X R35, R30, R35, R48, 0x1, P6 ;  /* 0x000000231e23b211 */ /* 0x000fe400030f0c30 */
[----:B------:R-:W-:Y:S02]  /*1fc0*/  @!P5 IADD3 R31, R37, R45, RZ ;  /* 0x0000002d251fd210 */ /* 0x000fe40007ffe0ff */
[----:B-1----:R-:W-:Y:S01]  /*1fd0*/  @!P5 LEA R22, P6, R36, R22, 0x1 ;  /* 0x000000162416d211 */ /* 0x002fe200078c08ff */
[----:B------:R-:W1:Y:S01]  /*1fe0*/  @!P2 LDC.64 R32, c[0x0][0x270] ;  /* 0x00009c00ff20ab82 */ /* 0x000e620000000a00 */
[----:B------:R-:W-:-:S02]  /*1ff0*/  ISETP.GE.U32.AND P4, PT, R47, UR12, PT ;  /* 0x0000000c2f007c0c */ /* 0x000fc4000bf86070 */
[----:B------:R-:W-:Y:S02]  /*2000*/  SHF.R.S32.HI R50, RZ, 0x1f, R47 ;  /* 0x0000001fff327819 */ /* 0x000fe4000001142f */
[----:B------:R-:W-:Y:S02]  /*2010*/  @!P5 LEA.HI.X R23, R36, R23, R31, 0x1, P6 ;  /* 0x000000172417d211 */ /* 0x000fe400030f0c1f */
[----:B------:R-:W-:Y:S02]  /*2020*/  CS2R R30, SRZ ;  /* 0x00000000001e7805 */ /* 0x000fe4000001ff00 */
[----:B------:R-:W-:Y:S01]  /*2030*/  ISETP.GE.AND.EX P4, PT, R50, UR13, PT, P4 ;  /* 0x0000000d32007c0c */ /* 0x000fe2000bf86340 */
[----:B------:R-:W5:Y:S03]  /*2040*/  @!P1 LDC.64 R44, c[0x0][0x220] ;  /* 0x00008800ff2c9b82 */ /* 0x000f660000000a00 */
[----:B------:R-:W-:Y:S01]  /*2050*/  ISETP.GT.U32.OR P4, PT, R61, 0x2ff, P4 ;  /* 0x000002ff3d00780c */ /* 0x000fe20002784470 */
[----:B------:R0:W4:Y:S01]  /*2060*/  @!P3 LDG.E R30, desc[UR14][R34.64] ;  /* 0x0000000e221eb981 */ /* 0x000122000c1e1900 */
[----:B------:R-:W-:-:S03]  /*2070*/  IADD3 R54, R2, 0x1d0, RZ ;  /* 0x000001d002367810 */ /* 0x000fc60007ffe0ff */
[----:B------:R0:W4:Y:S02]  /*2080*/  @!P5 LDG.E R31, desc[UR14][R22.64] ;  /* 0x0000000e161fd981 */ /* 0x000124000c1e1900 */
[----:B0-----:R-:W-:Y:S01]  /*2090*/  @!P1 IMAD R48, R52, R20, RZ ;  /* 0x0000001434309224 */ /* 0x001fe200078e02ff */
[----:B------:R-:W0:Y:S01]  /*20a0*/  @!P2 LDC.64 R34, c[0x0][0x220] ;  /* 0x00008800ff22ab82 */ /* 0x000e220000000a00 */
[----:B------:R-:W-:Y:S02]  /*20b0*/  ISETP.GE.U32.AND P3, PT, R54, UR12, PT ;  /* 0x0000000c36007c0c */ /* 0x000fe4000bf66070 */
[----:B------:R-:W-:Y:S02]  /*20c0*/  @!P1 MOV R22, R16 ;  /* 0x0000001000169202 */ /* 0x000fe40000000f00 */
[----:B------:R-:W-:Y:S01]  /*20d0*/  @!P1 MOV R23, R19 ;  /* 0x0000001300179202 */ /* 0x000fe20000000f00 */
[C---:B------:R-:W-:Y:S01]  /*20e0*/  @!P1 IMAD R48, R43.reuse, R21, R48 ;  /* 0x000000152b309224 */ /* 0x040fe200078e0230 */
[----:B------:R-:W-:Y:S01]  /*20f0*/  SHF.R.S32.HI R49, RZ, 0x1f, R54 ;  /* 0x0000001fff317819 */ /* 0x000fe20000011436 */
[----:B------:R-:W-:-:S03]  /*2100*/  @!P1 IMAD.WIDE.U32 R20, R43, R20, R22 ;  /* 0x000000142b149225 */ /* 0x000fc600078e0016 */
[----:B------:R-:W-:Y:S01]  /*2110*/  ISETP.GE.AND.EX P3, PT, R49, UR13, PT, P3 ;  /* 0x0000000d31007c0c */ /* 0x000fe2000bf66330 */
[----:B------:R-:W3:Y:S01]  /*2120*/  @!P4 LDC.64 R22, c[0x0][0x270] ;  /* 0x00009c00ff16cb82 */ /* 0x000ee20000000a00 */
[----:B------:R-:W-:Y:S01]  /*2130*/  @!P2 MOV R36, R16 ;  /* 0x000000100024a202 */ /* 0x000fe20000000f00 */
[----:B-1----:R-:W-:Y:S01]  /*2140*/  @!P2 IMAD R43, R51, R32, RZ ;  /* 0x00000020332ba224 */ /* 0x002fe200078e02ff */
[----:B------:R-:W-:Y:S02]  /*2150*/  @!P2 MOV R37, R19 ;  /* 0x000000130025a202 */ /* 0x000fe40000000f00 */
[----:B------:R-:W-:Y:S01]  /*2160*/  ISETP.GT.U32.OR P3, PT, R61, 0x2ff, P3 ;  /* 0x000002ff3d00780c */ /* 0x000fe20001f64470 */
[C---:B------:R-:W-:Y:S01]  /*2170*/  @!P2 IMAD R43, R42.reuse, R33, R43 ;  /* 0x000000212a2ba224 */ /* 0x040fe200078e022b */
[----:B------:R-:W-:Y:S01]  /*2180*/  @!P1 IADD3 R48, R21, R48, RZ ;  /* 0x0000003015309210 */ /* 0x000fe20007ffe0ff */
[----:B------:R-:W-:Y:S01]  /*2190*/  @!P2 IMAD.WIDE.U32 R32, R42, R32, R36 ;  /* 0x000000202a20a225 */ /* 0x000fe200078e0024 */
[----:B-----5:R-:W-:-:S04]  /*21a0*/  @!P1 LEA R44, P5, R20, R44, 0x1 ;  /* 0x0000002c142c9211 */ /* 0x020fc800078a08ff */
[----:B------:R-:W-:Y:S02]  /*21b0*/  @!P1 LEA.HI.X R45, R20, R45, R48, 0x1, P5 ;  /* 0x0000002d142d9211 */ /* 0x000fe400028f0c30 */
[----:B------:R-:W-:Y:S01]  /*21c0*/  @!P2 IADD3 R43, R33, R43, RZ ;  /* 0x0000002b212ba210 */ /* 0x000fe20007ffe0ff */
[----:B------:R-:W1:Y:S01]  /*21d0*/  @!P4 LDC.64 R20, c[0x0][0x220] ;  /* 0x00008800ff14cb82 */ /* 0x000e620000000a00 */
[----:B0-----:R-:W-:-:S04]  /*21e0*/  @!P2 LEA R34, P5, R32, R34, 0x1 ;  /* 0x000000222022a211 */ /* 0x001fc800078a08ff */
[----:B------:R-:W-:-:S03]  /*21f0*/  @!P2 LEA.HI.X R35, R32, R35, R43, 0x1, P5 ;  /* 0x000000232023a211 */ /* 0x000fc600028f0c2b */
[----:B------:R-:W0:Y:S01]  /*2200*/  @!P3 LDC.64 R42, c[0x0][0x270] ;  /* 0x00009c00ff2abb82 */ /* 0x000e220000000a00 */
[----:B---3--:R-:W-:Y:S01]  /*2210*/  @!P4 IMAD R36, R50, R22, RZ ;  /* 0x000000163224c224 */ /* 0x008fe200078e02ff */
[----:B------:R-:W-:Y:S02]  /*2220*/  @!P4 MOV R32, R16 ;  /* 0x000000100020c202 */ /* 0x000fe40000000f00 */
[----:B------:R-:W-:Y:S01]  /*2230*/  @!P4 MOV R33, R19 ;  /* 0x000000130021c202 */ /* 0x000fe20000000f00 */
[C---:B------:R-:W-:Y:S01]  /*2240*/  @!P4 IMAD R36, R47.reuse, R23, R36 ;  /* 0x000000172f24c224 */ /* 0x040fe200078e0224 */
[----:B------:R-:W-:Y:S01]  /*2250*/  IADD3 R57, R2, 0x1e0, RZ ;  /* 0x000001e002397810 */ /* 0x000fe20007ffe0ff */
[----:B------:R-:W-:-:S03]  /*2260*/  @!P4 IMAD.WIDE.U32 R22, R47, R22, R32 ;  /* 0x000000162f16c225 */ /* 0x000fc600078e0020 */
[----:B------:R-:W-:Y:S02]  /*2270*/  ISETP.GE.U32.AND P5, PT, R57, UR12, PT ;  /* 0x0000000c39007c0c */ /* 0x000fe4000bfa6070 */
[----:B------:R-:W-:Y:S02]  /*2280*/  SHF.R.S32.HI R48, RZ, 0x1f, R57 ;  /* 0x0000001fff307819 */ /* 0x000fe40000011439 */
[----:B------:R-:W-:Y:S02]  /*2290*/  @!P4 IADD3 R23, R23, R36, RZ ;  /* 0x000000241717c210 */ /* 0x000fe40007ffe0ff */
[----:B------:R-:W3:Y:S01]  /*22a0*/  @!P3 LDC.64 R36, c[0x0][0x220] ;  /* 0x00008800ff24bb82 */ /* 0x000ee20000000a00 */
[----:B------:R-:W-:Y:S02]  /*22b0*/  ISETP.GE.AND.EX P5, PT, R48, UR13, PT, P5 ;  /* 0x0000000d30007c0c */ /* 0x000fe4000bfa6350 */
[----:B------:R-:W-:Y:S02]  /*22c0*/  @!P3 MOV R32, R16 ;  /* 0x000000100020b202 */ /* 0x000fe40000000f00 */
[----:B------:R-:W-:-:S02]  /*22d0*/  ISETP.GT.U32.OR P5, PT, R61, 0x2ff, P5 ;  /* 0x000002ff3d00780c */ /* 0x000fc40002fa4470 */
[----:B------:R-:W-:Y:S01]  /*22e0*/  @!P3 MOV R33, R19 ;  /* 0x000000130021b202 */ /* 0x000fe20000000f00 */
[----:B0-----:R-:W-:Y:S01]  /*22f0*/  @!P3 IMAD R47, R49, R42, RZ ;  /* 0x0000002a312fb224 */ /* 0x001fe200078e02ff */
[----:B-1----:R-:W-:-:S03]  /*2300*/  @!P4 LEA R20, P6, R22, R20, 0x1 ;  /* 0x000000141614c211 */ /* 0x002fc600078c08ff */
[C---:B------:R-:W-:Y:S02]  /*2310*/  @!P3 IMAD R47, R54.reuse, R43, R47 ;  /* 0x0000002b362fb224 */ /* 0x040fe400078e022f */
[----:B------:R-:W-:Y:S01]  /*2320*/  @!P3 IMAD.WIDE.U32 R42, R54, R42, R32 ;  /* 0x0000002a362ab225 */ /* 0x000fe200078e0020 */
[----:B------:R-:W-:Y:S01]  /*2330*/  HFMA2.MMA R32, -RZ, RZ, 0, 0 ;  /* 0x00000000ff207435 */ /* 0x000fe200000001ff */
[----:B------:R-:W-:Y:S02]  /*2340*/  @!P4 LEA.HI.X R21, R22, R21, R23, 0x1, P6 ;  /* 0x000000151615c211 */ /* 0x000fe400030f0c17 */
[----:B------:R-:W0:Y:S01]  /*2350*/  @!P5 LDC.64 R22, c[0x0][0x270] ;  /* 0x00009c00ff16db82 */ /* 0x000e220000000a00 */
[----:B------:R-:W-:-:S06]  /*2360*/  @!P3 IADD3 R47, R43, R47, RZ ;  /* 0x0000002f2b2fb210 */ /* 0x000fcc0007ffe0ff */
[----:B------:R1:W5:Y:S01]  /*2370*/  @!P1 LDG.E R32, desc[UR14][R44.64] ;  /* 0x0000000e2c209981 */ /* 0x000362000c1e1900 */
[----:B---3--:R-:W-:-:S04]  /*2380*/  @!P3 LEA R36, P1, R42, R36, 0x1 ;  /* 0x000000242a24b211 */ /* 0x008fc800078208ff */
[----:B------:R-:W-:Y:S02]  /*2390*/  @!P3 LEA.HI.X R37, R42, R37, R47, 0x1, P1 ;  /* 0x000000252a25b211 */ /* 0x000fe400008f0c2f */
[----:B------:R-:W3:Y:S01]  /*23a0*/  @!P5 LDC.64 R42, c[0x0][0x220] ;  /* 0x00008800ff2adb82 */ /* 0x000ee20000000a00 */
[----:B------:R-:W-:Y:S02]  /*23b0*/  IADD3 R54, R2, 0x1f0, RZ ;  /* 0x000001f002367810 */ /* 0x000fe40007ffe0ff */
[----:B-1----:R-:W-:Y:S02]  /*23c0*/  @!P5 MOV R44, R16 ;  /* 0x00000010002cd202 */ /* 0x002fe40000000f00 */
[----:B------:R-:W-:Y:S02]  /*23d0*/  ISETP.GE.U32.AND P1, PT, R54, UR12, PT ;  /* 0x0000000c36007c0c */ /* 0x000fe4000bf26070 */
[----:B------:R-:W-:Y:S02]  /*23e0*/  SHF.R.S32.HI R47, RZ, 0x1f, R54 ;  /* 0x0000001fff2f7819 */ /* 0x000fe40000011436 */
[----:B------:R-:W-:Y:S01]  /*23f0*/  @!P5 MOV R45, R19 ;  /* 0x00000013002dd202 */ /* 0x000fe20000000f00 */
[----:B0-----:R-:W-:Y:S01]  /*2400*/  @!P5 IMAD R33, R48, R22, RZ ;  /* 0x000000163021d224 */ /* 0x001fe200078e02ff */
[----:B------:R-:W-:-:S03]  /*2410*/  ISETP.GE.AND.EX P1, PT, R47, UR13, PT, P1 ;  /* 0x0000000d2f007c0c */ /* 0x000fc6000bf26310 */
[C---:B------:R-:W-:Y:S02]  /*2420*/  @!P5 IMAD R33, R57.reuse, R23, R33 ;  /* 0x000000173921d224 */ /* 0x040fe400078e0221 */
[----:B------:R-:W-:Y:S01]  /*2430*/  @!P5 IMAD.WIDE.U32 R22, R57, R22, R44 ;  /* 0x000000163916d225 */ /* 0x000fe200078e002c */
[----:B------:R-:W-:-:S04]  /*2440*/  ISETP.GT.U32.OR P1, PT, R61, 0x2ff, P1 ;  /* 0x000002ff3d00780c */ /* 0x000fc80000f24470 */
[----:B------:R-:W-:Y:S02]  /*2450*/  @!P5 IADD3 R33, R23, R33, RZ ;  /* 0x000000211721d210 */ /* 0x000fe40007ffe0ff */
[----:B---3--:R-:W-:-:S04]  /*2460*/  @!P5 LEA R42, P6, R22, R42, 0x1 ;  /* 0x0000002a162ad211 */ /* 0x008fc800078c08ff */
[----:B------:R-:W-:Y:S01]  /*2470*/  @!P5 LEA.HI.X R43, R22, R43, R33, 0x1, P6 ;  /* 0x0000002b162bd211 */ /* 0x000fe200030f0c21 */
[----:B------:R-:W-:Y:S02]  /*2480*/  HFMA2.MMA R33, -RZ, RZ, 0, 0 ;  /* 0x00000000ff217435 */ /* 0x000fe400000001ff */
[----:B------:R-:W0:Y:S08]  /*2490*/  @!P1 LDC.64 R22, c[0x0][0x270] ;  /* 0x00009c00ff169b82 */ /* 0x000e300000000a00 */
[----:B------:R1:W3:Y:S02]  /*24a0*/  @!P2 LDG.E R33, desc[UR14][R34.64] ;  /* 0x0000000e2221a981 */ /* 0x0002e4000c1e1900 */
[----:B-1----:R-:W-:-:S06]  /*24b0*/  CS2R R34, SRZ ;  /* 0x0000000000227805 */ /* 0x002fcc000001ff00 */
[----:B------:R1:W3:Y:S01]  /*24c0*/  @!P4 LDG.E R34, desc[UR14][R20.64] ;  /* 0x0000000e1422c981 */ /* 0x0002e2000c1e1900 */
[----:B0-----:R-:W-:-:S03]  /*24d0*/  @!P1 IMAD R44, R47, R22, RZ ;  /* 0x000000162f2c9224 */ /* 0x001fc600078e02ff */
[----:B------:R0:W3:Y:S01]  /*24e0*/  @!P3 LDG.E R35, desc[UR14][R36.64] ;  /* 0x0000000e2423b981 */ /* 0x0000e2000c1e1900 */
[----:B-1----:R-:W1:Y:S01]  /*24f0*/  @!P1 LDC.64 R20, c[0x0][0x220] ;  /* 0x00008800ff149b82 */ /* 0x002e620000000a00 */
[----:B0-----:R-:W-:Y:S02]  /*2500*/  @!P1 MOV R36, R16 ;  /* 0x0000001000249202 */ /* 0x001fe40000000f00 */
[----:B------:R-:W-:Y:S01]  /*2510*/  @!P1 MOV R37, R19 ;  /* 0x0000001300259202 */ /* 0x000fe20000000f00 */
[C---:B------:R-:W-:Y:S02]  /*2520*/  @!P1 IMAD R44, R54.reuse, R23, R44 ;  /* 0x00000017362c9224 */ /* 0x040fe400078e022c */
[----:B------:R-:W-:Y:S01]  /*2530*/  @!P1 IMAD.WIDE.U32 R22, R54, R22, R36 ;  /* 0x0000001636169225 */ /* 0x000fe200078e0024 */
[----:B------:R-:W-:-:S04]  /*2540*/  CS2R R36, SRZ ;  /* 0x0000000000247805 */ /* 0x000fc8000001ff00 */
[----:B------:R-:W-:Y:S02]  /*2550*/  @!P1 IADD3 R44, R23, R44, RZ ;  /* 0x0000002c172c9210 */ /* 0x000fe40007ffe0ff */
[----:B------:R0:W3:Y:S01]  /*2560*/  @!P5 LDG.E R36, desc[UR14][R42.64] ;  /* 0x0000000e2a24d981 */ /* 0x0000e2000c1e1900 */
[----:B-1----:R-:W-:-:S04]  /*2570*/  @!P1 LEA R20, P2, R22, R20, 0x1 ;  /* 0x0000001416149211 */ /* 0x002fc800078408ff */
[----:B------:R-:W-:-:S05]  /*2580*/  @!P1 LEA.HI.X R21, R22, R21, R44, 0x1, P2 ;  /* 0x0000001516159211 */ /* 0x000fca00010f0c2c */
[----:B------:R1:W3:Y:S01]  /*2590*/  @!P1 LDG.E R37, desc[UR14][R20.64] ;  /* 0x0000000e14259981 */ /* 0x0002e2000c1e1900 */
[--C-:B------:R-:W-:Y:S02]  /*25a0*/  HADD2.F32 R23, -RZ, R41.reuse.H1_H1 ;  /* 0x30000029ff177230 */ /* 0x100fe40000004100 */
[----:B0-----:R-:W-:-:S03]  /*25b0*/  HADD2.F32 R42, -RZ, R41.H0_H0 ;  /* 0x20000029ff2a7230 */ /* 0x001fc60000004100 */
[----:B------:R-:W-:Y:S01]  /*25c0*/  FMUL.FTZ R22, R23, R23 ;  /* 0x0000001717167220 */ /* 0x000fe20000410000 */
[--C-:B-1----:R-:W-:Y:S02]  /*25d0*/  HADD2.F32 R20, -RZ, R39.reuse.H1_H1 ;  /* 0x30000027ff147230 */ /* 0x102fe40000004100 */
[C---:B------:R-:W-:Y:S01]  /*25e0*/  FADD.FTZ R23, R42.reuse, R23 ;  /* 0x000000172a177221 */ /* 0x040fe20000010000 */
[----:B------:R-:W-:Y:S02]  /*25f0*/  HADD2.F32 R21, -RZ, R39.H0_H0 ;  /* 0x20000027ff157230 */ /* 0x000fe40000004100 */
[----:B------:R-:W-:Y:S01]  /*2600*/  FFMA.FTZ R42, R42, R42, R22 ;  /* 0x0000002a2a2a7223 */ /* 0x000fe20000010016 */
[----:B------:R-:W-:Y:S01]  /*2610*/  FMUL.FTZ R22, R20, R20 ;  /* 0x0000001414167220 */ /* 0x000fe20000410000 */
[--C-:B------:R-:W-:Y:S02]  /*2620*/  HADD2.F32 R43, -RZ, R40.reuse.H1_H1 ;  /* 0x30000028ff2b7230 */ /* 0x100fe40000004100 */
[C---:B------:R-:W-:Y:S01]  /*2630*/  FADD.FTZ R20, R21.reuse, R20 ;  /* 0x0000001415147221 */ /* 0x040fe20000010000 */
[----:B------:R-:W-:Y:S01]  /*2640*/  FADD.FTZ R23, RZ, R23 ;  /* 0x00000017ff177221 */ /* 0x000fe20000010000 */
[----:B------:R-:W-:Y:S01]  /*2650*/  FFMA.FTZ R21, R21, R21, R22 ;  /* 0x0000001515157223 */ /* 0x000fe20000010016 */
[----:B------:R-:W-:-:S02]  /*2660*/  HADD2.F32 R22, -RZ, R40.H0_H0 ;  /* 0x20000028ff167230 */ /* 0x000fc40000004100 */
[----:B------:R-:W-:Y:S01]  /*2670*/  FADD.FTZ R20, R23, R20 ;  /* 0x0000001417147221 */ /* 0x000fe20000010000 */
[----:B------:R-:W-:Y:S01]  /*2680*/  FMUL.FTZ R23, R43, R43 ;  /* 0x0000002b2b177220 */ /* 0x000fe20000410000 */
[----:B------:R-:W-:Y:S01]  /*2690*/  FADD.FTZ R42, RZ, R42 ;  /* 0x0000002aff2a7221 */ /* 0x000fe20000010000 */
[C---:B------:R-:W-:Y:S02]  /*26a0*/  FADD.FTZ R43, R22.reuse, R43 ;  /* 0x0000002b162b7221 */ /* 0x040fe40000010000 */
[----:B------:R-:W-:Y:S01]  /*26b0*/  FFMA.FTZ R22, R22, R22, R23 ;  /* 0x0000001616167223 */ /* 0x000fe20000010017 */
[----:B------:R-:W-:Y:S01]  /*26c0*/  FADD.FTZ R21, R42, R21 ;  /* 0x000000152a157221 */ /* 0x000fe20000010000 */
[--C-:B------:R-:W-:Y:S02]  /*26d0*/  HADD2.F32 R23, -RZ, R0.reuse.H1_H1 ;  /* 0x30000000ff177230 */ /* 0x100fe40000004100 */
[----:B------:R-:W-:Y:S02]  /*26e0*/  HADD2.F32 R42, -RZ, R0.H0_H0 ;  /* 0x20000000ff2a7230 */ /* 0x000fe40000004100 */
[----:B------:R-:W-:Y:S01]  /*26f0*/  FADD.FTZ R21, R21, R22 ;  /* 0x0000001615157221 */ /* 0x000fe20000010000 */
[----:B------:R-:W-:Y:S01]  /*2700*/  FADD.FTZ R20, R20, R43 ;  /* 0x0000002b14147221 */ /* 0x000fe20000010000 */
[----:B------:R-:W-:Y:S01]  /*2710*/  FMUL.FTZ R22, R23, R23 ;  /* 0x0000001717167220 */ /* 0x000fe20000410000 */
[----:B------:R-:W-:-:S02]  /*2720*/  HADD2.F32 R43, -RZ, R38.H1_H1 ;  /* 0x30000026ff2b7230 */ /* 0x000fc40000004100 */
[C---:B------:R-:W-:Y:S01]  /*2730*/  FADD.FTZ R23, R42.reuse, R23 ;  /* 0x000000172a177221 */ /* 0x040fe20000010000 */
[----:B------:R-:W-:Y:S01]  /*2740*/  FFMA.FTZ R42, R42, R42, R22 ;  /* 0x0000002a2a2a7223 */ /* 0x000fe20000010016 */
[----:B------:R-:W-:Y:S02]  /*2750*/  HADD2.F32 R22, -RZ, R38.H0_H0 ;  /* 0x20000026ff167230 */ /* 0x000fe40000004100 */
[----:B------:R-:W-:Y:S01]  /*2760*/  FADD.FTZ R20, R20, R23 ;  /* 0x0000001714147221 */ /* 0x000fe20000010000 */
[----:B------:R-:W-:Y:S01]  /*2770*/  FMUL.FTZ R23, R43, R43 ;  /* 0x0000002b2b177220 */ /* 0x000fe20000410000 */
[----:B------:R-:W-:Y:S01]  /*2780*/  FADD.FTZ R21, R21, R42 ;  /* 0x0000002a15157221 */ /* 0x000fe20000010000 */
[C---:B------:R-:W-:Y:S02]  /*2790*/  FADD.FTZ R43, R22.reuse, R43 ;  /* 0x0000002b162b7221 */ /* 0x040fe40000010000 */
[----:B------:R-:W-:Y:S01]  /*27a0*/  FFMA.FTZ R22, R22, R22, R23 ;  /* 0x0000001616167223 */ /* 0x000fe20000010017 */
[----:B------:R-:W-:-:S02]  /*27b0*/  HADD2.F32 R23, -RZ, R3.H1_H1 ;  /* 0x30000003ff177230 */ /* 0x000fc40000004100 */
[----:B------:R-:W-:Y:S02]  /*27c0*/  HADD2.F32 R42, -RZ, R3.H0_H0 ;  /* 0x20000003ff2a7230 */ /* 0x000fe40000004100 */
[----:B------:R-:W-:Y:S01]  /*27d0*/  FADD.FTZ R21, R21, R22 ;  /* 0x0000001615157221 */ /* 0x000fe20000010000 */
[----:B------:R-:W-:Y:S01]  /*27e0*/  FADD.FTZ R20, R20, R43 ;  /* 0x0000002b14147221 */ /* 0x000fe20000010000 */
[----:B------:R-:W-:Y:S01]  /*27f0*/  FMUL.FTZ R22, R23, R23 ;  /* 0x0000001717167220 */ /* 0x000fe20000410000 */
[--C-:B------:R-:W-:Y:S02]  /*2800*/  HADD2.F32 R43, -RZ, R4.reuse.H1_H1 ;  /* 0x30000004ff2b7230 */ /* 0x100fe40000004100 */
[C---:B------:R-:W-:Y:S01]  /*2810*/  FADD.FTZ R23, R42.reuse, R23 ;  /* 0x000000172a177221 */ /* 0x040fe20000010000 */
[----:B------:R-:W-:Y:S01]  /*2820*/  FFMA.FTZ R42, R42, R42, R22 ;  /* 0x0000002a2a2a7223 */ /* 0x000fe20000010016 */
[----:B------:R-:W-:Y:S02]  /*2830*/  HADD2.F32 R22, -RZ, R4.H0_H0 ;  /* 0x20000004ff167230 */ /* 0x000fe40000004100 */
[----:B------:R-:W-:Y:S01]  /*2840*/  FADD.FTZ R20, R20, R23 ;  /* 0x0000001714147221 */ /* 0x000fe20000010000 */
[----:B------:R-:W-:Y:S01]  /*2850*/  FMUL.FTZ R23, R43, R43 ;  /* 0x0000002b2b177220 */ /* 0x000fe20000410000 */
[----:B------:R-:W-:Y:S01]  /*2860*/  FADD.FTZ R21, R21, R42 ;  /* 0x0000002a15157221 */ /* 0x000fe20000010000 */
[----:B------:R-:W-:-:S02]  /*2870*/  FADD.FTZ R43, R22, R43 ;  /* 0x0000002b162b7221 */ /* 0x000fc40000010000 */
[----:B------:R-:W-:Y:S01]  /*2880*/  FFMA.FTZ R22, R22, R22, R23 ;  /* 0x0000001616167223 */ /* 0x000fe20000010017 */
[--C-:B------:R-:W-:Y:S02]  /*2890*/  HADD2.F32 R23, -RZ, R5.reuse.H1_H1 ;  /* 0x30000005ff177230 */ /* 0x100fe40000004100 */
[----:B------:R-:W-:Y:S02]  /*28a0*/  HADD2.F32 R42, -RZ, R5.H0_H0 ;  /* 0x20000005ff2a7230 */ /* 0x000fe40000004100 */
[----:B------:R-:W-:Y:S01]  /*28b0*/  FADD.FTZ R21, R21, R22 ;  /* 0x0000001615157221 */ /* 0x000fe20000010000 */
[----:B------:R-:W-:Y:S01]  /*28c0*/  FADD.FTZ R20, R20, R43 ;  /* 0x0000002b14147221 */ /* 0x000fe20000010000 */
[----:B------:R-:W-:Y:S01]  /*28d0*/  FMUL.FTZ R22, R23, R23 ;  /* 0x0000001717167220 */ /* 0x000fe20000410000 */
[--C-:B------:R-:W-:Y:S02]  /*28e0*/  HADD2.F32 R43, -RZ, R6.reuse.H1_H1 ;  /* 0x30000006ff2b7230 */ /* 0x100fe40000004100 */
[C---:B------:R-:W-:Y:S01]  /*28f0*/  FADD.FTZ R23, R42.reuse, R23 ;  /* 0x000000172a177221 */ /* 0x040fe20000010000 */
[----:B------:R-:W-:Y:S01]  /*2900*/  FFMA.FTZ R42, R42, R42, R22 ;  /* 0x0000002a2a2a7223 */ /* 0x000fe20000010016 */
[----:B------:R-:W-:-:S02]  /*2910*/  HADD2.F32 R22, -RZ, R6.H0_H0 ;  /* 0x20000006ff167230 */ /* 0x000fc40000004100 */
[----:B------:R-:W-:Y:S01]  /*2920*/  FADD.FTZ R20, R20, R23 ;  /* 0x0000001714147221 */ /* 0x000fe20000010000 */
[----:B------:R-:W-:Y:S01]  /*2930*/  FMUL.FTZ R23, R43, R43 ;  /* 0x0000002b2b177220 */ /* 0x000fe20000410000 */
[----:B------:R-:W-:Y:S01]  /*2940*/  FADD.FTZ R21, R21, R42 ;  /* 0x0000002a15157221 */ /* 0x000fe20000010000 */
[C---:B------:R-:W-:Y:S02]  /*2950*/  FADD.FTZ R43, R22.reuse, R43 ;  /* 0x0000002b162b7221 */ /* 0x040fe40000010000 */
[----:B------:R-:W-:Y:S01]  /*2960*/  FFMA.FTZ R22, R22, R22, R23 ;  /* 0x0000001616167223 */ /* 0x000fe20000010017 */
        /* <DEDUP_REMOVED lines=38> */
[----:B------:R-:W-:Y:S02]  /*2bd0*/  FMUL.FTZ R23, R43, R43 ;  /* 0x0000002b2b177220 */ /* 0x000fe40000410000 */
[C---:B------:R-:W-:Y:S02]  /*2be0*/  FADD.FTZ R43, R22.reuse, R43 ;  /* 0x0000002b162b7221 */ /* 0x040fe40000010000 */
[----:B------:R-:W-:Y:S01]  /*2bf0*/  FFMA.FTZ R22, R22, R22, R23 ;  /* 0x0000001616167223 */ /* 0x000fe20000010017 */
[--C-:B------:R-:W-:Y:S02]  /*2c00*/  HADD2.F32 R23, -RZ, R13.reuse.H1_H1 ;  /* 0x3000000dff177230 */ /* 0x100fe40000004100 */
[----:B------:R-:W-:Y:S01]  /*2c10*/  FADD.FTZ R21, R21, R42 ;  /* 0x0000002a15157221 */ /* 0x000fe20000010000 */
[----:B------:R-:W-:Y:S02]  /*2c20*/  HADD2.F32 R42, -RZ, R13.H0_H0 ;  /* 0x2000000dff2a7230 */ /* 0x000fe40000004100 */
[----:B------:R-:W-:Y:S01]  /*2c30*/  FADD.FTZ R20, R20, R43 ;  /* 0x0000002b14147221 */ /* 0x000fe20000010000 */
[----:B------:R-:W-:Y:S01]  /*2c40*/  FMUL.FTZ R43, R23, R23 ;  /* 0x00000017172b7220 */ /* 0x000fe20000410000 */
[----:B------:R-:W-:Y:S01]  /*2c50*/  FADD.FTZ R21, R21, R22 ;  /* 0x0000001615157221 */ /* 0x000fe20000010000 */
[----:B------:R-:W-:-:S02]  /*2c60*/  HADD2.F32 R22, -RZ, R14.H1_H1 ;  /* 0x3000000eff167230 */ /* 0x000fc40000004100 */
[C---:B------:R-:W-:Y:S01]  /*2c70*/  FADD.FTZ R23, R42.reuse, R23 ;  /* 0x000000172a177221 */ /* 0x040fe20000010000 */
[----:B------:R-:W-:Y:S01]  /*2c80*/  FFMA.FTZ R42, R42, R42, R43 ;  /* 0x0000002a2a2a7223 */ /* 0x000fe2000001002b */
[----:B------:R-:W-:Y:S02]  /*2c90*/  HADD2.F32 R43, -RZ, R14.H0_H0 ;  /* 0x2000000eff2b7230 */ /* 0x000fe40000004100 */
[----:B------:R-:W-:Y:S01]  /*2ca0*/  FADD.FTZ R20, R20, R23 ;  /* 0x0000001714147221 */ /* 0x000fe20000010000 */
[----:B------:R-:W-:Y:S02]  /*2cb0*/  FMUL.FTZ R23, R22, R22 ;  /* 0x0000001616177220 */ /* 0x000fe40000410000 */
[----:B------:R-:W-:Y:S01]  /*2cc0*/  FADD.FTZ R22, R43, R22 ;  /* 0x000000162b167221 */ /* 0x000fe20000010000 */
[----:B------:R-:W-:Y:S01]  /*2cd0*/  FADD.FTZ R21, R21, R42 ;  /* 0x0000002a15157221 */ /* 0x000fe20000010000 */
[----:B------:R-:W-:Y:S01]  /*2ce0*/  FFMA.FTZ R43, R43, R43, R23 ;  /* 0x0000002b2b2b7223 */ /* 0x000fe20000010017 */
[----:B------:R-:W-:-:S02]  /*2cf0*/  HADD2.F32 R23, -RZ, R15.H1_H1 ;  /* 0x3000000fff177230 */ /* 0x000fc40000004100 */
[----:B------:R-:W-:Y:S02]  /*2d00*/  HADD2.F32 R42, -RZ, R15.H0_H0 ;  /* 0x2000000fff2a7230 */ /* 0x000fe40000004100 */
[----:B------:R-:W-:Y:S01]  /*2d10*/  FADD.FTZ R20, R20, R22 ;  /* 0x0000001614147221 */ /* 0x000fe20000010000 */
[----:B------:R-:W-:Y:S01]  /*2d20*/  FADD.FTZ R43, R21, R43 ;  /* 0x0000002b152b7221 */ /* 0x000fe20000010000 */
[----:B------:R-:W-:Y:S01]  /*2d30*/  FMUL.FTZ R22, R23, R23 ;  /* 0x0000001717167220 */ /* 0x000fe20000410000 */
[--C-:B--2---:R-:W-:Y:S02]  /*2d40*/  HADD2.F32 R21, -RZ, R24.reuse.H1_H1 ;  /* 0x30000018ff157230 */ /* 0x104fe40000004100 */
        /* <DEDUP_REMOVED lines=36> */
[----:B----4-:R-:W-:-:S02]  /*2f90*/  HADD2.F32 R20, -RZ, R29.H1_H1 ;  /* 0x3000001dff147230 */ /* 0x010fc40000004100 */
        /* <DEDUP_REMOVED lines=18> */
[--C-:B-----5:R-:W-:Y:S02]  /*30c0*/  HADD2.F32 R22, -RZ, R32.reuse.H1_H1 ;  /* 0x30000020ff167230 */ /* 0x120fe40000004100 */
[C---:B------:R-:W-:Y:S01]  /*30d0*/  FADD.FTZ R21, R42.reuse, R21 ;  /* 0x000000152a157221 */ /* 0x040fe20000010000 */
[----:B------:R-:W-:Y:S01]  /*30e0*/  FFMA.FTZ R43, R42, R42, R43 ;  /* 0x0000002a2a2b7223 */ /* 0x000fe2000001002b */
[----:B------:R-:W-:-:S02]  /*30f0*/  HADD2.F32 R42, -RZ, R32.H0_H0 ;  /* 0x20000020ff2a7230 */ /* 0x000fc40000004100 */
[----:B------:R-:W-:Y:S01]  /*3100*/  FADD.FTZ R21, R20, R21 ;  /* 0x0000001514157221 */ /* 0x000fe20000010000 */
[----:B------:R-:W-:Y:S01]  /*3110*/  FMUL.FTZ R20, R22, R22 ;  /* 0x0000001616147220 */ /* 0x000fe20000410000 */
[----:B------:R-:W-:Y:S01]  /*3120*/  FADD.FTZ R23, R23, R43 ;  /* 0x0000002b17177221 */ /* 0x000fe20000010000 */
[C---:B------:R-:W-:Y:S02]  /*3130*/  FADD.FTZ R22, R42.reuse, R22 ;  /* 0x000000162a167221 */ /* 0x040fe40000010000 */
[----:B------:R-:W-:-:S04]  /*3140*/  FFMA.FTZ R43, R42, R42, R20 ;  /* 0x0000002a2a2b7223 */ /* 0x000fc80000010014 */
[----:B------:R-:W-:Y:S01]  /*3150*/  FADD.FTZ R23, R23, R43 ;  /* 0x0000002b17177221 */ /* 0x000fe20000010000 */
[--C-:B---3--:R-:W-:Y:S02]  /*3160*/  HADD2.F32 R42, -RZ, R33.reuse.H1_H1 ;  /* 0x30000021ff2a7230 */ /* 0x108fe40000004100 */
[----:B------:R-:W-:-:S03]  /*3170*/  HADD2.F32 R20, -RZ, R33.H0_H0 ;  /* 0x20000021ff147230 */ /* 0x000fc60000004100 */
[----:B------:R-:W-:Y:S01]  /*3180*/  FMUL.FTZ R43, R42, R42 ;  /* 0x0000002a2a2b7220 */ /* 0x000fe20000410000 */
[----:B------:R-:W-:Y:S01]  /*3190*/  FADD.FTZ R21, R21, R22 ;  /* 0x0000001615157221 */ /* 0x000fe20000010000 */
[C---:B------:R-:W-:Y:S02]  /*31a0*/  FADD.FTZ R42, R20.reuse, R42 ;  /* 0x0000002a142a7221 */ /* 0x040fe40000010000 */
[----:B------:R-:W-:Y:S02]  /*31b0*/  FFMA.FTZ R43, R20, R20, R43 ;  /* 0x00000014142b7223 */ /* 0x000fe4000001002b */
[----:B------:R-:W-:Y:S01]  /*31c0*/  FADD.FTZ R21, R21, R42 ;  /* 0x0000002a15157221 */ /* 0x000fe20000010000 */
[--C-:B------:R-:W-:Y:S02]  /*31d0*/  HADD2.F32 R22, -RZ, R34.reuse.H1_H1 ;  /* 0x30000022ff167230 */ /* 0x100fe40000004100 */
[----:B------:R-:W-:Y:S02]  /*31e0*/  HADD2.F32 R20, -RZ, R34.H0_H0 ;  /* 0x20000022ff147230 */ /* 0x000fe40000004100 */
[----:B------:R-:W-:Y:S01]  /*31f0*/  FADD.FTZ R23, R23, R43 ;  /* 0x0000002b17177221 */ /* 0x000fe20000010000 */
[----:B------:R-:W-:-:S02]  /*3200*/  HADD2.F32 R43, -RZ, R35.H1_H1 ;  /* 0x30000023ff2b7230 */ /* 0x000fc40000004100 */
[----:B------:R-:W-:Y:S01]  /*3210*/  FMUL.FTZ R42, R22, R22 ;  /* 0x00000016162a7220 */ /* 0x000fe20000410000 */
[----:B------:R-:W-:-:S03]  /*3220*/  FADD.FTZ R22, R20, R22 ;  /* 0x0000001614167221 */ /* 0x000fc60000010000 */
[----:B------:R-:W-:Y:S01]  /*3230*/  FFMA.FTZ R42, R20, R20, R42 ;  /* 0x00000014142a7223 */ /* 0x000fe2000001002a */
[----:B------:R-:W-:Y:S02]  /*3240*/  HADD2.F32 R20, -RZ, R35.H0_H0 ;  /* 0x20000023ff147230 */ /* 0x000fe40000004100 */
[----:B------:R-:W-:Y:S01]  /*3250*/  FADD.FTZ R21, R21, R22 ;  /* 0x0000001615157221 */ /* 0x000fe20000010000 */
[----:B------:R-:W-:Y:S02]  /*3260*/  FMUL.FTZ R22, R43, R43 ;  /* 0x0000002b2b167220 */ /* 0x000fe40000410000 */
[C---:B------:R-:W-:Y:S02]  /*3270*/  FADD.FTZ R43, R20.reuse, R43 ;  /* 0x0000002b142b7221 */ /* 0x040fe40000010000 */
[----:B------:R-:W-:Y:S01]  /*3280*/  FFMA.FTZ R22, R20, R20, R22 ;  /* 0x0000001414167223 */ /* 0x000fe20000010016 */
[----:B------:R-:W-:Y:S01]  /*3290*/  FADD.FTZ R23, R23, R42 ;  /* 0x0000002a17177221 */ /* 0x000fe20000010000 */
[----:B------:R-:W-:-:S03]  /*32a0*/  FADD.FTZ R43, R21, R43 ;  /* 0x0000002b152b7221 */ /* 0x000fc60000010000 */
[----:B------:R-:W-:Y:S01]  /*32b0*/  FADD.FTZ R23, R23, R22 ;  /* 0x0000001617177221 */ /* 0x000fe20000010000 */
[--C-:B------:R-:W-:Y:S02]  /*32c0*/  HADD2.F32 R20, -RZ, R36.reuse.H1_H1 ;  /* 0x30000024ff147230 */ /* 0x100fe40000004100 */
[----:B------:R-:W-:Y:S01]  /*32d0*/  HADD2.F32 R21, -RZ, R36.H0_H0 ;  /* 0x20000024ff157230 */ /* 0x000fe20000004100 */
[----:B------:R-:W0:Y:S02]  /*32e0*/  S2R R22, SR_LANEID ;  /* 0x0000000000167919 */ /* 0x000e240000000000 */
[----:B------:R-:W-:Y:S02]  /*32f0*/  FMUL.FTZ R42, R20, R20 ;  /* 0x00000014142a7220 */ /* 0x000fe40000410000 */
[C---:B------:R-:W-:Y:S02]  /*3300*/  FADD.FTZ R20, R21.reuse, R20 ;  /* 0x0000001415147221 */ /* 0x040fe40000010000 */
[----:B------:R-:W-:-:S02]  /*3310*/  FFMA.FTZ R42, R21, R21, R42 ;  /* 0x00000015152a7223 */ /* 0x000fc4000001002a */
[----:B------:R-:W-:Y:S01]  /*3320*/  FADD.FTZ R20, R43, R20 ;  /* 0x000000142b147221 */ /* 0x000fe20000010000 */
[--C-:B------:R-:W-:Y:S02]  /*3330*/  HADD2.F32 R21, -RZ, R37.reuse.H1_H1 ;  /* 0x30000025ff157230 */ /* 0x100fe40000004100 */
[----:B------:R-:W-:Y:S01]  /*3340*/  FADD.FTZ R23, R23, R42 ;  /* 0x0000002a17177221 */ /* 0x000fe20000010000 */
[----:B------:R-:W-:Y:S02]  /*3350*/  HADD2.F32 R43, -RZ, R37.H0_H0 ;  /* 0x20000025ff2b7230 */ /* 0x000fe40000004100 */
[----:B------:R-:W-:-:S03]  /*3360*/  FMUL.FTZ R42, R21, R21 ;  /* 0x00000015152a7220 */ /* 0x000fc60000410000 */
[C---:B------:R-:W-:Y:S01]  /*3370*/  FADD.FTZ R21, R43.reuse, R21 ;  /* 0x000000152b157221 */ /* 0x040fe20000010000 */
[----:B------:R-:W-:-:S03]  /*3380*/  FFMA.FTZ R42, R43, R43, R42 ;  /* 0x0000002b2b2a7223 */ /* 0x000fc6000001002a */
[----:B------:R-:W-:Y:S01]  /*3390*/  FADD.FTZ R20, R20, R21 ;  /* 0x0000001514147221 */ /* 0x000fe20000010000 */
[----:B------:R-:W-:-:S04]  /*33a0*/  FADD.FTZ R23, R23, R42 ;  /* 0x0000002a17177221 */ /* 0x000fc80000010000 */
        /* <DEDUP_REMOVED lines=18> */
[----:B------:R-:W2:-:S12]  /*34d0*/  S2UR UR7, SR_CgaCtaId ;  /* 0x00000000000779c3 */ /* 0x000e980000008800 */
[----:B0-----:R-:W-:Y:S01]  /*34e0*/  @!P1 FADD.FTZ R20, R20, R21 ;  /* 0x0000001514149221 */ /* 0x001fe20000010000 */
[----:B-1----:R-:W-:-:S04]  /*34f0*/  @!P1 FADD.FTZ R23, R23, R42 ;  /* 0x0000002a17179221 */ /* 0x002fc80000010000 */
[----:B------:R-:W0:Y:S04]  /*3500*/  SHFL.DOWN PT, R21, R20, 0x10, 0x1f ;  /* 0x0a001f0014157f89 */ /* 0x000e2800000e0000 */
[----:B------:R-:W1:Y:S01]  /*3510*/  SHFL.DOWN PT, R42, R23, 0x10, 0x1f ;  /* 0x0a001f00172a7f89 */ /* 0x000e6200000e0000 */
[C---:B------:R-:W-:Y:S02]  /*3520*/  ISETP.GT.AND P1, PT, R22.reuse, 0xf, PT ;  /* 0x0000000f1600780c */ /* 0x040fe40003f24270 */
[----:B------:R-:W-:Y:S01]  /*3530*/  SHF.R.S32.HI R43, RZ, 0x1f, R61 ;  /* 0x0000001fff2b7819 */ /* 0x000fe2000001143d */
[----:B------:R-:W-:Y:S01]  /*3540*/  UMOV UR5, 0x400 ;  /* 0x0000040000057882 */ /* 0x000fe20000000000 */
[----:B------:R-:W-:Y:S02]  /*3550*/  ISETP.NE.AND P2, PT, R22, RZ, PT ;  /* 0x000000ff1600720c */ /* 0x000fe40003f45270 */
[----:B------:R-:W-:Y:S01]  /*3560*/  LEA.HI R43, R43, R61, RZ, 0x5 ;  /* 0x0000003d2b2b7211 */ /* 0x000fe200078f28ff */
[----:B--2---:R-:W-:Y:S01]  /*3570*/  ULEA UR5, UR7, UR5, 0x18 ;  /* 0x0000000507057291 */ /* 0x004fe2000f8ec03f */
[----:B------:R-:W-:-:S05]  /*3580*/  ISETP.NE.AND P3, PT, R61, RZ, PT ;  /* 0x000000ff3d00720c */ /* 0x000fca0003f65270 */
[----:B0-----:R-:W-:Y:S01]  /*3590*/  @!P1 FADD.FTZ R20, R20, R21 ;  /* 0x0000001514149221 */ /* 0x001fe20000010000 */
[----:B------:R-:W-:Y:S01]  /*35a0*/  SHF.R.S32.HI R21, RZ, 0x5, R43 ;  /* 0x00000005ff157819 */ /* 0x000fe2000001142b */
[----:B-1----:R-:W-:-:S03]  /*35b0*/  @!P1 FADD.FTZ R23, R23, R42 ;  /* 0x0000002a17179221 */ /* 0x002fc60000010000 */
[----:B------:R-:W-:Y:S02]  /*35c0*/  LEA R21, R21, UR5, 0x3 ;  /* 0x0000000515157c11 */ /* 0x000fe4000f8e18ff */
[----:B------:R-:W-:Y:S02]  /*35d0*/  MOV R42, R20 ;  /* 0x00000014002a7202 */ /* 0x000fe40000000f00 */
[----:B------:R-:W-:Y:S01]  /*35e0*/  MOV R43, R23 ;  /* 0x00000017002b7202 */ /* 0x000fe20000000f00 */
[----:B------:R-:W-:Y:S01]  /*35f0*/  ULDC UR13, c[0x0][0xc] ;  /* 0x00000300000d7ab9 */ /* 0x000fe20000000800 */
[----:B------:R-:W-:Y:S03]  /*3600*/  BSSY B0, `(.L_x_3886) ;  /* 0x0000041000007945 */ /* 0x000fe60003800000 */
[----:B------:R0:W-:Y:S01]  /*3610*/  @!P2 STS.64 [R21+0x18], R42 ;  /* 0x0000182a1500a388 */ /* 0x0001e20000000a00 */
[----:B------:R-:W-:Y:S06]  /*3620*/  BAR.SYNC.DEFER_BLOCKING 0x0 ;  /* 0x0000000000007b1d */ /* 0x000fec0000010000 */
[----:B------:R-:W-:Y:S05]  /*3630*/  @P3 BRA `(.L_x_3887) ;  /* 0x0000000000f43947 */ /* 0x000fea0003800000 */
[----:B------:R-:W1:Y:S01]  /*3640*/  S2UR UR7, SR_CgaCtaId ;  /* 0x00000000000779c3 */ /* 0x000e620000008800 */
[----:B------:R-:W-:Y:S02]  /*3650*/  UMOV UR5, 0x400 ;  /* 0x0000040000057882 */ /* 0x000fe40000000000 */
[----:B-1----:R-:W-:-:S09]  /*3660*/  ULEA UR5, UR7, UR5, 0x18 ;  /* 0x0000000507057291 */ /* 0x002fd2000f8ec03f */
        /* <DEDUP_REMOVED lines=58> */
.L_x_3887:
[----:B------:R-:W-:Y:S05]  /*3a10*/  BSYNC B0 ;  /* 0x0000000000007941 */ /* 0x000fea0003800000 */
.L_x_3886:
[----:B------:R-:W-:-:S06]  /*3a20*/  UISETP.GE.U32.AND UP0, UPT, UR13, 0x2, UPT ;  /* 0x000000020d00788c */ /* 0x000fcc000bf06070 */
[----:B------:R-:W-:-:S13]  /*3a30*/  PLOP3.LUT P1, PT, PT, PT, UP0, 0x80, 0x0 ;  /* 0x000000000000781c */ /* 0x000fda0003f2f008 */
[----:B------:R-:W-:Y:S05]  /*3a40*/  @!P1 BRA `(.L_x_3888) ;  /* 0x0000000800b89947 */ /* 0x000fea0003800000 */
[----:B------:R-:W-:Y:S05]  /*3a50*/  @P3 BRA `(.L_x_3889) ;  /* 0x00000000007c3947 */ /* 0x000fea0003800000 */
[----:B------:R-:W1:Y:S01]  /*3a60*/  S2R R22, SR_CTAID.Y ;  /* 0x0000000000167919 */ /* 0x000e620000002600 */
[----:B------:R-:W2:Y:S01]  /*3a70*/  LDC R23, c[0x0][0x10] ;  /* 0x00000400ff177b82 */ /* 0x000ea20000000800 */
[----:B------:R-:W-:Y:S02]  /*3a80*/  ULOP3.LUT UR5, UR4, 0x1, URZ, 0xc0, !UPT ;  /* 0x0000000104057892 */ /* 0x000fe4000f8ec03f */
[----:B------:R-:W-:-:S05]  /*3a90*/  ULOP3.LUT UP0, URZ, UR4, 0x2, URZ, 0xc0, !UPT ;  /* 0x00000002043f7892 */ /* 0x000fca000f80c03f */
[----:B------:R-:W0:Y:S01]  /*3aa0*/  LDC.64 R44, c[0x0][0x248] ;  /* 0x00009200ff2c7b82 */ /* 0x000e220000000a00 */
[C---:B--2---:R-:W-:Y:S01]  /*3ab0*/  IMAD R20, R23.reuse, UR5, RZ ;  /* 0x0000000517147c24 */ /* 0x044fe2000f8e02ff */
[----:B------:R-:W-:Y:S02]  /*3ac0*/  UMOV UR5, 0xffffffff ;  /* 0xffffffff00057882 */ /* 0x000fe40000000000 */
[----:B------:R-:W-:Y:S01]  /*3ad0*/  USEL UR5, UR5, 0x1, UP0 ;  /* 0x0000000105057887 */ /* 0x000fe20008000000 */
[----:B-1----:R-:W-:Y:S01]  /*3ae0*/  IMAD R23, R23, UR16, R22 ;  /* 0x0000001017177c24 */ /* 0x002fe2000f8e0216 */
[C---:B------:R-:W-:Y:S01]  /*3af0*/  IADD3 R22, R20.reuse, R22, RZ ;  /* 0x0000001614167210 */ /* 0x040fe20007ffe0ff */
[----:B------:R-:W-:-:S05]  /*3b00*/  IMAD R20, R20, UR13, RZ ;  /* 0x0000000d14147c24 */ /* 0x000fca000f8e02ff */
[----:B------:R-:W-:-:S05]  /*3b10*/  SHF.L.U32 R20, R20, 0x1, RZ ;  /* 0x0000000114147819 */ /* 0x000fca00000006ff */
[----:B0-----:R-:W-:-:S04]  /*3b20*/  IMAD.WIDE R20, R20, 0x4, R44 ;  /* 0x0000000414147825 */ /* 0x001fc800078e022c */
        /* <DEDUP_REMOVED lines=13> */
.L_x_3890:
[----:B------:R-:W2:Y:S04]  /*3c00*/  LDG.E.STRONG.GPU R23, desc[UR14][R20.64] ;  /* 0x0000000e14177981 */ /* 0x000ea8000c1ef900 */
[----:B--2---:R-:W-:Y:S01]  /*3c10*/  CCTL.IVALL ;  /* 0x00000000ff00798f */ /* 0x004fe20002000000 */
[----:B------:R-:W-:Y:S05]  /*3c20*/  YIELD ;  /* 0x0000000000007946 */ /* 0x000fea0003800000 */
[----:B------:R-:W-:-:S13]  /*3c30*/  ISETP.NE.AND P1, PT, R23, R22, PT ;  /* 0x000000161700720c */ /* 0x000fda0003f25270 */
[----:B------:R-:W-:Y:S05]  /*3c40*/  @P1 BRA `(.L_x_3890) ;  /* 0xfffffffc00ec1947 */ /* 0x000fea000383ffff */
.L_x_3889:
        /* <DEDUP_REMOVED lines=14> */
.L_x_3892:
[----:B------:R-:W1:Y:S01]  /*3d30*/  S2R R44, SR_CTAID.X ;  /* 0x00000000002c7919 */ /* 0x000e620000002500 */
[----:B------:R-:W-:Y:S02]  /*3d40*/  MOV R45, UR4 ;  /* 0x00000004002d7c02 */ /* 0x000fe40008000f00 */
[----:B-1----:R-:W-:-:S13]  /*3d50*/  ISETP.EQ.OR P4, PT, R44, UR5, P3 ;  /* 0x000000052c007c0c */ /* 0x002fda0009f82670 */
[----:B------:R-:W1:Y:S01]  /*3d60*/  @!P4 LDC R22, c[0x0][0x10] ;  /* 0x00000400ff16cb82 */ /* 0x000e620000000800 */
[----:B------:R-:W2:Y:S01]  /*3d70*/  @!P4 S2R R23, SR_CTAID.Y ;  /* 0x000000000017c919 */ /* 0x000ea20000002600 */
[----:B------:R-:W-:-:S06]  /*3d80*/  @!P4 LOP3.LUT R45, R45, 0x1, RZ, 0xc0, !PT ;  /* 0x000000012d2dc812 */ /* 0x000fcc00078ec0ff */
[----:B0-----:R-:W0:Y:S01]  /*3d90*/  @!P4 LDC.64 R20, c[0x0][0x248] ;  /* 0x00009200ff14cb82 */ /* 0x001e220000000a00 */
[----:B-1----:R-:W-:-:S04]  /*3da0*/  @!P4 IMAD R45, R45, R22, RZ ;  /* 0x000000162d2dc224 */ /* 0x002fc800078e02ff */
[----:B------:R-:W-:-:S05]  /*3db0*/  @!P4 IMAD R45, R45, UR13, RZ ;  /* 0x0000000d2d2dcc24 */ /* 0x000fca000f8e02ff */
[----:B------:R-:W-:Y:S01]  /*3dc0*/  @!P4 SHF.L.U32 R45, R45, 0x1, RZ ;  /* 0x000000012d2dc819 */ /* 0x000fe200000006ff */
[----:B--2---:R-:W-:-:S04]  /*3dd0*/  @!P4 IMAD R23, R22, UR5, R23 ;  /* 0x000000051617cc24 */ /* 0x004fc8000f8e0217 */
[----:B0-----:R-:W-:-:S04]  /*3de0*/  @!P4 IMAD.WIDE R20, R45, 0x4, R20 ;  /* 0x000000042d14c825 */ /* 0x001fc800078e0214 */
        /* <DEDUP_REMOVED lines=56> */
.L_x_3891:
[----:B------:R-:W-:Y:S05]  /*4170*/  @!P1 BRA `(.L_x_3888) ;  /* 0x0000000000ec9947 */ /* 0x000fea0003800000 */
[----:B------:R-:W1:Y:S01]  /*4180*/  S2R R23, SR_CTAID.X ;  /* 0x0000000000177919 */ /* 0x000e620000002500 */
[----:B------:R-:W-:Y:S01]  /*4190*/  BSSY B0, `(.L_x_3893) ;  /* 0x0000012000007945 */ /* 0x000fe20003800000 */
[----:B-1----:R-:W-:-:S13]  /*41a0*/  ISETP.EQ.OR P1, PT, R23, UR5, P3 ;  /* 0x0000000517007c0c */ /* 0x002fda0009f22670 */
[----:B------:R-:W-:Y:S05]  /*41b0*/  @P1 BRA `(.L_x_3894) ;  /* 0x00000000003c1947 */ /* 0x000fea0003800000 */
[----:B------:R-:W1:Y:S01]  /*41c0*/  S2UR UR18, SR_CTAID.Y ;  /* 0x00000000001279c3 */ /* 0x000e620000002600 */
[----:B------:R-:W-:Y:S01]  /*41d0*/  ULOP3.LUT UR7, UR4, 0x1, URZ, 0xc0, !UPT ;  /* 0x0000000104077892 */ /* 0x000fe2000f8ec03f */
[----:B------:R-:W-:Y:S01]  /*41e0*/  ULDC UR12, c[0x0][0x10] ;  /* 0x00000400000c7ab9 */ /* 0x000fe20000000800 */
[----:B------:R-:W-:Y:S02]  /*41f0*/  ULDC.64 UR10, c[0x0][0x248] ;  /* 0x00009200000a7ab9 */ /* 0x000fe40000000a00 */
[----:B------:R-:W-:-:S04]  /*4200*/  UIMAD UR7, UR7, UR12, URZ ;  /* 0x0000000c070772a4 */ /* 0x000fc8000f8e023f */
[----:B------:R-:W-:-:S04]  /*4210*/  UIMAD UR7, UR7, UR13, URZ ;  /* 0x0000000d070772a4 */ /* 0x000fc8000f8e023f */
[----:B------:R-:W-:-:S04]  /*4220*/  USHF.L.U32 UR7, UR7, 0x1, URZ ;  /* 0x0000000107077899 */ /* 0x000fc8000800063f */
[----:B------:R-:W-:Y:S02]  /*4230*/  UIMAD.WIDE UR10, UR7, 0x4, UR10 ;  /* 0x00000004070a78a5 */ /* 0x000fe4000f8e020a */
[----:B-1----:R-:W-:-:S04]  /*4240*/  UIMAD UR12, UR12, UR5, UR18 ;  /* 0x000000050c0c72a4 */ /* 0x002fc8000f8e0212 */
[----:B------:R-:W-:-:S06]  /*4250*/  UIMAD.WIDE.U32 UR10, UR12, 0x8, UR10 ;  /* 0x000000080c0a78a5 */ /* 0x000fcc000f8e000a */
[----:B------:R-:W-:Y:S02]  /*4260*/  MOV R20, UR10 ;  /* 0x0000000a00147c02 */ /* 0x000fe40008000f00 */
[----:B0-----:R-:W-:-:S06]  /*4270*/  MOV R21, UR11 ;  /* 0x0000000b00157c02 */ /* 0x001fcc0008000f00 */
[----:B------:R-:W2:Y:S02]  /*4280*/  LDG.E.64 R20, desc[UR14][R20.64] ;  /* 0x0000000e14147981 */ /* 0x000ea4000c1e1b00 */
[----:B--2---:R-:W-:Y:S01]  /*4290*/  FADD.FTZ R42, R42, R20 ;  /* 0x000000142a2a7221 */ /* 0x004fe20000010000 */
[----:B------:R-:W-:-:S07]  /*42a0*/  FADD.FTZ R43, R43, R21 ;  /* 0x000000152b2b7221 */ /* 0x000fce0000010000 */
.L_x_3894:
[----:B------:R-:W-:Y:S05]  /*42b0*/  BSYNC B0 ;  /* 0x0000000000007941 */ /* 0x000fea0003800000 */
.L_x_3893:
[----:B------:R-:W-:-:S06]  /*42c0*/  UISETP.NE.AND UP0, UPT, UR19, 0x1, UPT ;  /* 0x000000011300788c */ /* 0x000fcc000bf05270 */
[----:B------:R-:W-:-:S13]  /*42d0*/  PLOP3.LUT P1, PT, PT, PT, UP0, 0x80, 0x0 ;  /* 0x000000000000781c */ /* 0x000fda0003f2f008 */
[----:B------:R-:W-:Y:S05]  /*42e0*/  @!P1 BRA `(.L_x_3888) ;  /* 0x0000000000909947 */ /* 0x000fea0003800000 */
[----:B------:R-:W-:Y:S01]  /*42f0*/  UIADD3 UR7, UR5, 0x1, URZ ;  /* 0x0000000105077890 */ /* 0x000fe2000fffe03f */
[----:B0-----:R-:W-:Y:S01]  /*4300*/  MOV R21, UR4 ;  /* 0x0000000400157c02 */ /* 0x001fe20008000f00 */
        /* <DEDUP_REMOVED lines=34> */
.L_x_3888:
[----:B------:R-:W-:Y:S01]  /*4530*/  ULDC.64 UR10, c[0x0][0x218] ;  /* 0x00008600000a7ab9 */ /* 0x000fe20000000a00 */
[----:B------:R-:W-:Y:S01]  /*4540*/  LOP3.LUT P1, RZ, R61, UR16, RZ, 0xfc, !PT ;  /* 0x000000103dff7c12 */ /* 0x000fe2000f82fcff */
[----:B------:R-:W1:Y:S01]  /*4550*/  S2UR UR7, SR_CgaCtaId ;  /* 0x00000000000779c3 */ /* 0x000e620000008800 */
[----:B------:R-:W-:Y:S01]  /*4560*/  ISETP.EQ.U32.AND P2, PT, RZ, UR10, PT ;  /* 0x0000000aff007c0c */ /* 0x000fe2000bf42070 */
[----:B------:R-:W-:Y:S01]  /*4570*/  UMOV UR5, 0x400 ;  /* 0x0000040000057882 */ /* 0x000fe20000000000 */
[----:B------:R-:W-:Y:S02]  /*4580*/  MOV R22, UR9 ;  /* 0x0000000900167c02 */ /* 0x000fe40008000f00 */
[----:B------:R-:W-:-:S13]  /*4590*/  ISETP.EQ.OR.EX P1, PT, RZ, UR11, P1, P2 ;  /* 0x0000000bff007c0c */ /* 0x000fda0008f22720 */
[----:B0-----:R-:W0:Y:S01]  /*45a0*/  @!P1 LDC.64 R20, c[0x0][0x218] ;  /* 0x00008600ff149b82 */ /* 0x001e220000000a00 */
[----:B-1----:R-:W-:-:S03]  /*45b0*/  ULEA UR5, UR7, UR5, 0x18 ;  /* 0x0000000507057291 */ /* 0x002fc6000f8ec03f */
[----:B------:R-:W-:-:S06]  /*45c0*/  ULDC UR7, c[0x0][0x2a4] ;  /* 0x0000a90000077ab9 */ /* 0x000fcc0000000800 */
[----:B------:R1:W-:Y:S01]  /*45d0*/  @!P3 STS.64 [UR5+0xe0], R42 ;  /* 0x0000e02aff00b988 */ /* 0x0003e20008000a05 */
[----:B0-----:R-:W-:-:S04]  /*45e0*/  @!P1 IMAD.WIDE R20, R22, 0x8, R20 ;  /* 0x0000000816149825 */ /* 0x001fc800078e0214 */
[----:B-1----:R-:W-:Y:S01]  /*45f0*/  @!P1 FMUL.FTZ R43, R43, UR7 ;  /* 0x000000072b2b9c20 */ /* 0x002fe20008410000 */
        /* <DEDUP_REMOVED lines=24> */
[--C-:B------:R-:W-:Y:S01]  /*4780*/  HADD2.F32 R42, -RZ, R41.reuse.H0_H0 ;  /* 0x20000029ff2a7230 */ /* 0x100fe20000004100 */
[----:B------:R-:W-:Y:S01]  /*4790*/  UMOV UR10, 0x3f800000 ;  /* 0x3f800000000a7882 */ /* 0x000fe20000000000 */
[----:B------:R-:W-:Y:S01]  /*47a0*/  HADD2.F32 R41, -RZ, R41.H1_H1 ;  /* 0x30000029ff297230 */ /* 0x000fe20000004100 */
[----:B------:R-:W-:-:S02]  /*47b0*/  @UP0 UMOV UR10, UR7 ;  /* 0x00000007000a0c82 */ /* 0x000fc40008000000 */
[----:B------:R-:W-:Y:S02]  /*47c0*/  FADD.FTZ R42, R42, -UR5 ;  /* 0x800000052a2a7e21 */ /* 0x000fe40008010000 */
        /* <DEDUP_REMOVED lines=16> */
.L_x_3895:
[----:B------:R-:W-:Y:S04]  /*48d0*/  BSSY B0, `(.L_x_3896) ;  /* 0x000000f000007945 */ /* 0x000fe80003800000 */
[----:B------:R-:W-:Y:S05]  /*48e0*/  @!P0 BRA `(.L_x_3897) ;  /* 0x0000000000348947 */ /* 0x000fea0003800000 */
[----:B------:R-:W-:Y:S01]  /*48f0*/  SHF.R.S32.HI R43, RZ, 0x1f, R2 ;  /* 0x0000001fff2b7819 */ /* 0x000fe20000011402 */
[----:B------:R-:W-:Y:S01]  /*4900*/  ULDC.64 UR6, c[0x0][0x270] ;  /* 0x00009c0000067ab9 */ /* 0x000fe20000000a00 */
[----:B------:R-:W-:Y:S02]  /*4910*/  F2FP.F16.F32.PACK_AB R41, R41, R42 ;  /* 0x0000002a2929723e */ /* 0x000fe400000000ff */
        /* <DEDUP_REMOVED lines=10> */
.L_x_3897:
[----:B------:R-:W-:Y:S05]  /*49c0*/  BSYNC B0 ;  /* 0x0000000000007941 */ /* 0x000fea0003800000 */
.L_x_3896:
[--C-:B0-----:R-:W-:Y:S01]  /*49d0*/  HADD2.F32 R41, -RZ, R39.reuse.H0_H0 ;  /* 0x20000027ff297230 */ /* 0x101fe20000004100 */
[----:B------:R-:W-:Y:S01]  /*49e0*/  ULDC.64 UR6, c[0x0][0x278] ;  /* 0x00009e0000067ab9 */ /* 0x000fe20000000a00 */
[----:B------:R-:W-:Y:S01]  /*49f0*/  HADD2.F32 R39, -RZ, R39.H1_H1 ;  /* 0x30000027ff277230 */ /* 0x000fe20000004100 */
[----:B------:R-:W-:Y:S02]  /*4a00*/  ISETP.GE.U32.AND P1, PT, R76, UR6, PT ;  /* 0x000000064c007c0c */ /* 0x000fe4000bf26070 */
[----:B------:R-:W-:Y:S02]  /*4a10*/  FADD.FTZ R41, R41, -UR5 ;  /* 0x8000000529297e21 */ /* 0x000fe40008010000 */
[----:B------:R-:W-:Y:S01]  /*4a20*/  FADD.FTZ R39, R39, -UR5 ;  /* 0x8000000527277e21 */ /* 0x000fe20008010000 */
[----:B------:R-:W-:Y:S01]  /*4a30*/  ISETP.GE.AND.EX P1, PT, R77, UR7, PT, P1 ;  /* 0x000000074d007c0c */ /* 0x000fe2000bf26310 */
[----:B------:R-:W-:Y:S02]  /*4a40*/  FMUL.FTZ R41, R41, UR10 ;  /* 0x0000000a29297c20 */ /* 0x000fe40008410000 */
[----:B------:R-:W-:Y:S01]  /*4a50*/  FMUL.FTZ R39, R39, UR10 ;  /* 0x0000000a27277c20 */ /* 0x000fe20008410000 */
[----:B------:R-:W-:Y:S01]  /*4a60*/  ISETP.GT.U32.OR P1, PT, R61, 0x2ff, P1 ;  /* 0x000002ff3d00780c */ /* 0x000fe20000f24470 */
[----:B------:R-:W-:-:S02]  /*4a70*/  FFMA.FTZ R41, R20, R41, R22 ;  /* 0x0000002914297223 */ /* 0x000fc40000010016 */
[----:B------:R-:W-:Y:S01]  /*4a80*/  FFMA.FTZ R39, R21, R39, R23 ;  /* 0x0000002715277223 */ /* 0x000fe20000010017 */
[----:B------:R-:W-:Y:S09]  /*4a90*/  @!P5 BRA `(.L_x_3898) ;  /* 0x000000000028d947 */ /* 0x000ff20003800000 */
        /* <DEDUP_REMOVED lines=10> */
.L_x_3898:
        /* <DEDUP_REMOVED lines=14> */
.L_x_3900:
[----:B------:R-:W-:Y:S05]  /*4c20*/  BSYNC B0 ;  /* 0x0000000000007941 */ /* 0x000fea0003800000 */
.L_x_3899:
[--C-:B0-----:R-:W-:Y:S01]  /*4c30*/  HADD2.F32 R39, -RZ, R40.reuse.H0_H0 ;  /* 0x20000028ff277230 */ /* 0x101fe20000004100 */
[----:B------:R-:W-:Y:S01]  /*4c40*/  SHF.R.S32.HI R42, RZ, 0x1f, R75 ;  /* 0x0000001fff2a7819 */ /* 0x000fe2000001144b */
        /* <DEDUP_REMOVED lines=21> */
.L_x_3901:
[----:B------:R-:W-:Y:S04]  /*4da0*/  BSSY B0, `(.L_x_3902) ;  /* 0x000000e000007945 */ /* 0x000fe80003800000 */
[----:B------:R-:W-:Y:S05]  /*4db0*/  @P1 BRA `(.L_x_3903) ;  /* 0x0000000000301947 */ /* 0x000fea0003800000 */
[----:B------:R-:W-:Y:S01]  /*4dc0*/  F2FP.F16.F32.PACK_AB R39, R40, R39 ;  /* 0x000000272827723e */ /* 0x000fe200000000ff */
        /* <DEDUP_REMOVED lines=11> */
.L_x_3903:
[----:B------:R-:W-:Y:S05]  /*4e80*/  BSYNC B0 ;  /* 0x0000000000007941 */ /* 0x000fea0003800000 */
.L_x_3902:
        /* <DEDUP_REMOVED lines=23> */
.L_x_3904:
[----:B------:R-:W-:Y:S04]  /*5000*/  BSSY B0, `(.L_x_3905) ;  /* 0x000000e000007945 */ /* 0x000fe80003800000 */
[----:B------:R-:W-:Y:S05]  /*5010*/  @P1 BRA `(.L_x_3906) ;  /* 0x0000000000301947 */ /* 0x000fea0003800000 */
[----:B------:R-:W-:Y:S01]  /*5020*/  ULDC.64 UR12, c[0x0][0x270] ;  /* 0x00009c00000c7ab9 */ /* 0x000fe20000000a00 */
[----:B------:R-:W-:Y:S01]  /*5030*/  F2FP.F16.F32.PACK_AB R0, R0, R39 ;  /* 0x000000270000723e */ /* 0x000fe200000000ff */
        /* <DEDUP_REMOVED lines=10> */
.L_x_3906:
[----:B------:R-:W-:Y:S05]  /*50e0*/  BSYNC B0 ;  /* 0x0000000000007941 */ /* 0x000fea0003800000 */
.L_x_3905:
[--C-:B0-----:R-:W-:Y:S01]  /*50f0*/  HADD2.F32 R0, -RZ, R38.reuse.H0_H0 ;  /* 0x20000026ff007230 */ /* 0x101fe20000004100 */
[----:B------:R-:W-:Y:S01]  /*5100*/  SHF.R.S32.HI R40, RZ, 0x1f, R73 ;  /* 0x0000001fff287819 */ /* 0x000fe20000011449 */
[----:B------:R-:W-:Y:S01]  /*5110*/  HADD2.F32 R38, -RZ, R38.H1_H1 ;  /* 0x30000026ff267230 */ /* 0x000fe20000004100 */
[----:B------:R-:W-:Y:S02]  /*5120*/  ISETP.GE.U32.AND P1, PT, R73, UR6, PT ;  /* 0x0000000649007c0c */ /* 0x000fe4000bf26070 */
[----:B------:R-:W-:Y:S01]  /*5130*/  FADD.FTZ R0, R0, -UR5 ;  /* 0x8000000500007e21 */ /* 0x000fe20008010000 */
[----:B------:R-:W-:Y:S01]  /*5140*/  ISETP.GE.U32.AND P2, PT, R72, UR6, PT ;  /* 0x0000000648007c0c */ /* 0x000fe2000bf46070 */
        /* <DEDUP_REMOVED lines=18> */
.L_x_3907:
        /* <DEDUP_REMOVED lines=14> */
.L_x_3909:
[----:B------:R-:W-:Y:S05]  /*5350*/  BSYNC B0 ;  /* 0x0000000000007941 */ /* 0x000fea0003800000 */
.L_x_3908:
[--C-:B------:R-:W-:Y:S01]  /*5360*/  HADD2.F32 R38, -RZ, R3.reuse.H0_H0 ;  /* 0x20000003ff267230 */ /* 0x100fe20000004100 */
[----:B0-----:R-:W-:Y:S01]  /*5370*/  SHF.R.S32.HI R40, RZ, 0x1f, R72 ;  /* 0x0000001fff287819 */ /* 0x001fe20000011448 */
[----:B------:R-:W-:Y:S01]  /*5380*/  HADD2.F32 R39, -RZ, R3.H1_H1 ;  /* 0x30000003ff277230 */ /* 0x000fe20000004100 */
[----:B------:R-:W-:Y:S01]  /*5390*/  ISETP.GE.U32.AND P1, PT, R71, UR6, PT ;  /* 0x0000000647007c0c */ /* 0x000fe2000bf26070 */
[--C-:B------:R-:W-:Y:S01]  /*53a0*/  HADD2.F32 R0, -RZ, R4.reuse.H0_H0 ;  /* 0x20000004ff007230 */ /* 0x100fe20000004100 */
[----:B------:R-:W-:Y:S01]  /*53b0*/  SHF.R.S32.HI R42, RZ, 0x1f, R71 ;  /* 0x0000001fff2a7819 */ /* 0x000fe20000011447 */
[----:B------:R-:W-:Y:S02]  /*53c0*/  HADD2.F32 R3, -RZ, R4.H1_H1 ;  /* 0x30000004ff037230 */ /* 0x000fe40000004100 */
[----:B------:R-:W-:Y:S01]  /*53d0*/  FADD.FTZ R4, R38, -UR5 ;  /* 0x8000000526047e21 */ /* 0x000fe20008010000 */
[----:B------:R-:W-:Y:S01]  /*53e0*/  FADD.FTZ R38, R39, -UR5 ;  /* 0x8000000527267e21 */ /* 0x000fe20008010000 */
[----:B------:R-:W-:Y:S01]  /*53f0*/  ISETP.GE.AND.EX P2, PT, R40, UR7, PT, P2 ;  /* 0x0000000728007c0c */ /* 0x000fe2000bf46320 */
[----:B------:R-:W-:Y:S01]  /*5400*/  FADD.FTZ R0, R0, -UR5 ;  /* 0x8000000500007e21 */ /* 0x000fe20008010000 */
[----:B------:R-:W-:Y:S01]  /*5410*/  ISETP.GE.AND.EX P1, PT, R42, UR7, PT, P1 ;  /* 0x000000072a007c0c */ /* 0x000fe2000bf26310 */
[----:B------:R-:W-:Y:S01]  /*5420*/  FMUL.FTZ R4, R4, UR10 ;  /* 0x0000000a04047c20 */ /* 0x000fe20008410000 */
[----:B------:R-:W-:Y:S01]  /*5430*/  FMUL.FTZ R38, R38, UR10 ;  /* 0x0000000a26267c20 */ /* 0x000fe20008410000 */
[----:B------:R-:W-:Y:S01]  /*5440*/  ISETP.GT.U32.OR P2, PT, R61, 0x2ff, P2 ;  /* 0x000002ff3d00780c */ /* 0x000fe20001744470 */
[----:B------:R-:W-:Y:S01]  /*5450*/  FADD.FTZ R3, R3, -UR5 ;  /* 0x8000000503037e21 */ /* 0x000fe20008010000 */
[----:B------:R-:W-:Y:S01]  /*5460*/  ISETP.GT.U32.OR P1, PT, R61, 0x2ff, P1 ;  /* 0x000002ff3d00780c */ /* 0x000fe20000f24470 */
[----:B------:R-:W-:Y:S01]  /*5470*/  FFMA.FTZ R4, R20, R4, R22 ;  /* 0x0000000414047223 */ /* 0x000fe20000010016 */
[----:B------:R-:W-:Y:S01]  /*5480*/  FFMA.FTZ R38, R21, R38, R23 ;  /* 0x0000002615267223 */ /* 0x000fe20000010017 */
        /* <DEDUP_REMOVED lines=11> */
.L_x_3910:
        /* <DEDUP_REMOVED lines=14> */
.L_x_3912:
[----:B------:R-:W-:Y:S05]  /*5620*/  BSYNC B0 ;  /* 0x0000000000007941 */ /* 0x000fea0003800000 */
.L_x_3911:
[----:B0-----:R-:W-:Y:S01]  /*5630*/  FMUL.FTZ R4, R0, UR10 ;  /* 0x0000000a00047c20 */ /* 0x001fe20008410000 */
[----:B------:R-:W-:Y:S01]  /*5640*/  FMUL.FTZ R38, R3, UR10 ;  /* 0x0000000a03267c20 */ /* 0x000fe20008410000 */
[--C-:B------:R-:W-:Y:S02]  /*5650*/  HADD2.F32 R0, -RZ, R5.reuse.H0_H0 ;  /* 0x20000005ff007230 */ /* 0x100fe40000004100 */
[----:B------:R-:W-:Y:S02]  /*5660*/  HADD2.F32 R3, -RZ, R5.H1_H1 ;  /* 0x30000005ff037230 */ /* 0x000fe40000004100 */
        /* <DEDUP_REMOVED lines=13> */
.L_x_3913:
        /* <DEDUP_REMOVED lines=14> */
.L_x_3915:
[----:B------:R-:W-:Y:S05]  /*5820*/  BSYNC B0 ;  /* 0x0000000000007941 */ /* 0x000fea0003800000 */
.L_x_3914:
[----:B------:R-:W-:Y:S01]  /*5830*/  FADD.FTZ R5, R0, -UR5 ;  /* 0x8000000500057e21 */ /* 0x000fe20008010000 */
[----:B------:R-:W-:Y:S01]  /*5840*/  ISETP.GE.U32.AND P1, PT, R70, UR6, PT ;  /* 0x0000000646007c0c */ /* 0x000fe2000bf26070 */
[----:B------:R-:W-:Y:S01]  /*5850*/  FADD.FTZ R3, R3, -UR5 ;  /* 0x8000000503037e21 */ /* 0x000fe20008010000 */
[----:B------:R-:W-:Y:S01]  /*5860*/  ISETP.GE.U32.AND P2, PT, R69, UR6, PT ;  /* 0x0000000645007c0c */ /* 0x000fe2000bf46070 */
[--C-:B------:R-:W-:Y:S01]  /*5870*/  HADD2.F32 R4, -RZ, R6.reuse.H0_H0 ;  /* 0x20000006ff047230 */ /* 0x100fe20000004100 */
[----:B------:R-:W-:Y:S01]  /*5880*/  SHF.R.S32.HI R45, RZ, 0x1f, R70 ;  /* 0x0000001fff2d7819 */ /* 0x000fe20000011446 */
[----:B0-----:R-:W-:Y:S01]  /*5890*/  HADD2.F32 R39, -RZ, R6.H1_H1 ;  /* 0x30000006ff277230 */ /* 0x001fe20000004100 */
[----:B------:R-:W-:Y:S01]  /*58a0*/  SHF.R.S32.HI R44, RZ, 0x1f, R69 ;  /* 0x0000001fff2c7819 */ /* 0x000fe20000011445 */
[----:B------:R-:W-:Y:S01]  /*58b0*/  FMUL.FTZ R5, R5, UR10 ;  /* 0x0000000a05057c20 */ /* 0x000fe20008410000 */
[----:B------:R-:W-:Y:S01]  /*58c0*/  ISETP.GE.U32.AND P3, PT, R68, UR6, PT ;  /* 0x0000000644007c0c */ /* 0x000fe2000bf66070 */
[----:B------:R-:W-:Y:S01]  /*58d0*/  FMUL.FTZ R6, R3, UR10 ;  /* 0x0000000a03067c20 */ /* 0x000fe20008410000 */
[----:B------:R-:W-:Y:S01]  /*58e0*/  SHF.R.S32.HI R43, RZ, 0x1f, R68 ;  /* 0x0000001fff2b7819 */ /* 0x000fe20000011444 */
[----:B------:R-:W-:Y:S01]  /*58f0*/  FFMA.FTZ R40, R20, R5, R22 ;  /* 0x0000000514287223 */ /* 0x000fe20000010016 */
[----:B------:R-:W-:Y:S01]  /*5900*/  ISETP.GE.AND.EX P1, PT, R45, UR7, PT, P1 ;  /* 0x000000072d007c0c */ /* 0x000fe2000bf26310 */
[--C-:B------:R-:W-:Y:S01]  /*5910*/  HADD2.F32 R38, -RZ, R7.reuse.H0_H0 ;  /* 0x20000007ff267230 */ /* 0x100fe20000004100 */
[----:B------:R-:W-:Y:S01]  /*5920*/  ISETP.GE.AND.EX P2, PT, R44, UR7, PT, P2 ;  /* 0x000000072c007c0c */ /* 0x000fe2000bf46320 */
[----:B------:R-:W-:Y:S01]  /*5930*/  HADD2.F32 R0, -RZ, R7.H1_H1 ;  /* 0x30000007ff007230 */ /* 0x000fe20000004100 */
[----:B------:R-:W-:Y:S01]  /*5940*/  ISETP.GE.AND.EX P3, PT, R43, UR7, PT, P3 ;  /* 0x000000072b007c0c */ /* 0x000fe2000bf66330 */
[----:B------:R-:W-:Y:S01]  /*5950*/  FADD.FTZ R3, R4, -UR5 ;  /* 0x8000000504037e21 */ /* 0x000fe20008010000 */
[----:B------:R-:W-:Y:S01]  /*5960*/  ISETP.GT.U32.OR P1, PT, R61, 0x2ff, P1 ;  /* 0x000002ff3d00780c */ /* 0x000fe20000f24470 */
[----:B------:R-:W-:Y:S01]  /*5970*/  FADD.FTZ R39, R39, -UR5 ;  /* 0x8000000527277e21 */ /* 0x000fe20008010000 */
[----:B------:R-:W-:Y:S01]  /*5980*/  ISETP.GT.U32.OR P2, PT, R61, 0x2ff, P2 ;  /* 0x000002ff3d00780c */ /* 0x000fe20001744470 */
        /* <DEDUP_REMOVED lines=13> */
.L_x_3916:
        /* <DEDUP_REMOVED lines=14> */
.L_x_3918:
[----:B------:R-:W-:Y:S05]  /*5b40*/  BSYNC B0 ;  /* 0x0000000000007941 */ /* 0x000fea0003800000 */
.L_x_3917:
        /* <DEDUP_REMOVED lines=17> */
.L_x_3919:
        /* <DEDUP_REMOVED lines=14> */
.L_x_3921:
[----:B------:R-:W-:Y:S05]  /*5d40*/  BSYNC B0 ;  /* 0x0000000000007941 */ /* 0x000fea0003800000 */
.L_x_3920:
[----:B-1----:R-:W-:Y:S01]  /*5d50*/  FMUL.FTZ R3, R38, UR10 ;  /* 0x0000000a26037c20 */ /* 0x002fe20008410000 */
[----:B------:R-:W-:Y:S01]  /*5d60*/  FMUL.FTZ R38, R0, UR10 ;  /* 0x0000000a00267c20 */ /* 0x000fe20008410000 */
[--C-:B------:R-:W-:Y:S02]  /*5d70*/  HADD2.F32 R0, -RZ, R8.reuse.H0_H0 ;  /* 0x20000008ff007230 */ /* 0x100fe40000004100 */
[----:B------:R-:W-:Y:S02]  /*5d80*/  HADD2.F32 R8, -RZ, R8.H1_H1 ;  /* 0x30000008ff087230 */ /* 0x000fe40000004100 */
        /* <DEDUP_REMOVED lines=13> */
.L_x_3922:
        /* <DEDUP_REMOVED lines=14> */
.L_x_3924:
[----:B------:R-:W-:Y:S05]  /*5f40*/  BSYNC B0 ;  /* 0x0000000000007941 */ /* 0x000fea0003800000 */
.L_x_3923:
[----:B------:R-:W-:Y:S01]  /*5f50*/  ISETP.GE.U32.AND P1, PT, R67, UR6, PT ;  /* 0x0000000643007c0c */ /* 0x000fe2000bf26070 */
[----:B------:R-:W-:Y:S01]  /*5f60*/  FADD.FTZ R0, R0, -UR5 ;  /* 0x8000000500007e21 */ /* 0x000fe20008010000 */
[----:B------:R-:W-:Y:S01]  /*5f70*/  ISETP.GE.U32.AND P2, PT, R66, UR6, PT ;  /* 0x0000000642007c0c */ /* 0x000fe2000bf46070 */
[----:B------:R-:W-:Y:S01]  /*5f80*/  FADD.FTZ R8, R8, -UR5 ;  /* 0x8000000508087e21 */ /* 0x000fe20008010000 */
[----:B------:R-:W-:Y:S01]  /*5f90*/  SHF.R.S32.HI R42, RZ, 0x1f, R67 ;  /* 0x0000001fff2a7819 */ /* 0x000fe20000011443 */
[--C-:B------:R-:W-:Y:S01]  /*5fa0*/  HADD2.F32 R4, -RZ, R9.reuse.H0_H0 ;  /* 0x20000009ff047230 */ /* 0x100fe20000004100 */
[----:B------:R-:W-:Y:S01]  /*5fb0*/  SHF.R.S32.HI R41, RZ, 0x1f, R66 ;  /* 0x0000001fff297819 */ /* 0x000fe20000011442 */
[----:B------:R-:W-:Y:S01]  /*5fc0*/  HADD2.F32 R5, -RZ, R9.H1_H1 ;  /* 0x30000009ff057230 */ /* 0x000fe20000004100 */
[----:B------:R-:W-:Y:S01]  /*5fd0*/  ISETP.GE.U32.AND P3, PT, R65, UR6, PT ;  /* 0x0000000641007c0c */ /* 0x000fe2000bf66070 */
[----:B------:R-:W-:Y:S01]  /*5fe0*/  FMUL.FTZ R9, R0, UR10 ;  /* 0x0000000a00097c20 */ /* 0x000fe20008410000 */
[----:B0-----:R-:W-:Y:S01]  /*5ff0*/  SHF.R.S32.HI R40, RZ, 0x1f, R65 ;  /* 0x0000001fff287819 */ /* 0x001fe20000011441 */
[----:B------:R-:W-:Y:S01]  /*6000*/  FMUL.FTZ R38, R8, UR10 ;  /* 0x0000000a08267c20 */ /* 0x000fe20008410000 */
[----:B------:R-:W-:Y:S01]  /*6010*/  ISETP.GE.AND.EX P1, PT, R42, UR7, PT, P1 ;  /* 0x000000072a007c0c */ /* 0x000fe2000bf26310 */
[--C-:B-1----:R-:W-:Y:S01]  /*6020*/  HADD2.F32 R3, -RZ, R10.reuse.H0_H0 ;  /* 0x2000000aff037230 */ /* 0x102fe20000004100 */
[----:B------:R-:W-:Y:S01]  /*6030*/  ISETP.GE.AND.EX P2, PT, R41, UR7, PT, P2 ;  /* 0x0000000729007c0c */ /* 0x000fe2000bf46320 */
[----:B------:R-:W-:Y:S01]  /*6040*/  HADD2.F32 R10, -RZ, R10.H1_H1 ;  /* 0x3000000aff0a7230 */ /* 0x000fe20000004100 */
[----:B------:R-:W-:Y:S01]  /*6050*/  ISETP.GE.AND.EX P3, PT, R40, UR7, PT, P3 ;  /* 0x0000000728007c0c */ /* 0x000fe2000bf66330 */
[----:B------:R-:W-:Y:S01]  /*6060*/  FADD.FTZ R8, R4, -UR5 ;  /* 0x8000000504087e21 */ /* 0x000fe20008010000 */
[----:B------:R-:W-:Y:S01]  /*6070*/  ISETP.GT.U32.OR P1, PT, R61, 0x2ff, P1 ;  /* 0x000002ff3d00780c */ /* 0x000fe20000f24470 */
[----:B------:R-:W-:Y:S01]  /*6080*/  FADD.FTZ R0, R5, -UR5 ;  /* 0x8000000505007e21 */ /* 0x000fe20008010000 */
[C---:B------:R-:W-:Y:S01]  /*6090*/  ISETP.GT.U32.OR P2, PT, R61.reuse, 0x2ff, P2 ;  /* 0x000002ff3d00780c */ /* 0x040fe20001744470 */
[----:B------:R-:W-:Y:S01]  /*60a0*/  FFMA.FTZ R9, R20, R9, R22 ;  /* 0x0000000914097223 */ /* 0x000fe20000010016 */
        /* <DEDUP_REMOVED lines=13> */
.L_x_3925:
        /* <DEDUP_REMOVED lines=14> */
.L_x_3927:
[----:B------:R-:W-:Y:S05]  /*6260*/  BSYNC B0 ;  /* 0x0000000000007941 */ /* 0x000fea0003800000 */
.L_x_3926:
[----:B------:R-:W-:Y:S01]  /*6270*/  FMUL.FTZ R5, R8, UR10 ;  /* 0x0000000a08057c20 */ /* 0x000fe20008410000 */
[----:B------:R-:W-:Y:S01]  /*6280*/  FMUL.FTZ R4, R0, UR10 ;  /* 0x0000000a00047c20 */ /* 0x000fe20008410000 */
[----:B------:R-:W-:Y:S01]  /*6290*/  FADD.FTZ R3, R3, -UR5 ;  /* 0x8000000503037e21 */ /* 0x000fe20008010000 */
[----:B------:R-:W-:Y:S01]  /*62a0*/  FADD.FTZ R10, R10, -UR5 ;  /* 0x800000050a0a7e21 */ /* 0x000fe20008010000 */
        /* <DEDUP_REMOVED lines=13> */
.L_x_3928:
        /* <DEDUP_REMOVED lines=14> */
.L_x_3930:
[----:B------:R-:W-:Y:S05]  /*6460*/  BSYNC B0 ;  /* 0x0000000000007941 */ /* 0x000fea0003800000 */
.L_x_3929:
[----:B------:R-:W-:Y:S01]  /*6470*/  FMUL.FTZ R3, R3, UR10 ;  /* 0x0000000a03037c20 */ /* 0x000fe20008410000 */
        /* <DEDUP_REMOVED lines=16> */
.L_x_3931:
        /* <DEDUP_REMOVED lines=14> */
.L_x_3933:
[----:B------:R-:W-:Y:S05]  /*6660*/  BSYNC B0 ;  /* 0x0000000000007941 */ /* 0x000fea0003800000 */
.L_x_3932:
        /* <DEDUP_REMOVED lines=9> */
[----:B0-----:R-:W-:Y:S01]  /*6700*/  FMUL.FTZ R9, R0, UR10 ;  /* 0x0000000a00097c20 */ /* 0x001fe20008410000 */
[----:B------:R-:W-:Y:S01]  /*6710*/  SHF.R.S32.HI R38, RZ, 0x1f, R62 ;  /* 0x0000001fff267819 */ /* 0x000fe2000001143e */
[----:B------:R-:W-:Y:S01]  /*6720*/  FMUL.FTZ R10, R11, UR10 ;  /* 0x0000000a0b0a7c20 */ /* 0x000fe20008410000 */
[----:B------:R-:W-:Y:S01]  /*6730*/  ISETP.GE.AND.EX P1, PT, R40, UR7, PT, P1 ;  /* 0x0000000728007c0c */ /* 0x000fe2000bf26310 */
[--C-:B-1----:R-:W-:Y:S01]  /*6740*/  HADD2.F32 R3, -RZ, R13.reuse.H0_H0 ;  /* 0x2000000dff037230 */ /* 0x102fe20000004100 */
[----:B------:R-:W-:Y:S01]  /*6750*/  ISETP.GE.AND.EX P2, PT, R39, UR7, PT, P2 ;  /* 0x0000000727007c0c */ /* 0x000fe2000bf46320 */
[----:B------:R-:W-:Y:S01]  /*6760*/  HADD2.F32 R13, -RZ, R13.H1_H1 ;  /* 0x3000000dff0d7230 */ /* 0x000fe20000004100 */
[----:B------:R-:W-:Y:S01]  /*6770*/  ISETP.GE.AND.EX P3, PT, R38, UR7, PT, P3 ;  /* 0x0000000726007c0c */ /* 0x000fe2000bf66330 */
[----:B------:R-:W-:Y:S01]  /*6780*/  FADD.FTZ R0, R4, -UR5 ;  /* 0x8000000504007e21 */ /* 0x000fe20008010000 */
[C---:B------:R-:W-:Y:S01]  /*6790*/  ISETP.GT.U32.OR P1, PT, R61.reuse, 0x2ff, P1 ;  /* 0x000002ff3d00780c */ /* 0x040fe20000f24470 */
        /* <DEDUP_REMOVED lines=16> */
.L_x_3934:
        /* <DEDUP_REMOVED lines=14> */
.L_x_3936:
[----:B------:R-:W-:Y:S05]  /*6980*/  BSYNC B0 ;  /* 0x0000000000007941 */ /* 0x000fea0003800000 */
.L_x_3935:
        /* <DEDUP_REMOVED lines=17> */
.L_x_3937:
        /* <DEDUP_REMOVED lines=14> */
.L_x_3939:
[----:B------:R-:W-:Y:S05]  /*6b80*/  BSYNC B0 ;  /* 0x0000000000007941 */ /* 0x000fea0003800000 */
.L_x_3938:
        /* <DEDUP_REMOVED lines=17> */
.L_x_3940:
        /* <DEDUP_REMOVED lines=14> */
.L_x_3942:
[----:B------:R-:W-:Y:S05]  /*6d80*/  BSYNC B0 ;  /* 0x0000000000007941 */ /* 0x000fea0003800000 */
.L_x_3941:
[----:B01----:R-:W-:Y:S01]  /*6d90*/  IADD3 R7, R2, 0x100, RZ ;  /* 0x0000010002077810 */ /* 0x003fe20007ffe0ff */
[----:B------:R-:W-:Y:S01]  /*6da0*/  FADD.FTZ R0, R0, -UR5 ;  /* 0x8000000500007e21 */ /* 0x000fe20008010000 */
[----:B------:R-:W-:Y:S01]  /*6db0*/  IADD3 R9, R2, 0x110, RZ ;  /* 0x0000011002097810 */ /* 0x000fe20007ffe0ff */
[----:B------:R-:W-:Y:S01]  /*6dc0*/  FADD.FTZ R14, R14, -UR5 ;  /* 0x800000050e0e7e21 */ /* 0x000fe20008010000 */
[----:B------:R-:W-:Y:S01]  /*6dd0*/  IADD3 R3, R2, 0x120, RZ ;  /* 0x0000012002037810 */ /* 0x000fe20007ffe0ff */
[--C-:B------:R-:W-:Y:S01]  /*6de0*/  HADD2.F32 R6, -RZ, R15.reuse.H0_H0 ;  /* 0x2000000fff067230 */ /* 0x100fe20000004100 */
[----:B------:R-:W-:Y:S01]  /*6df0*/  ISETP.GE.U32.AND P1, PT, R7, UR6, PT ;  /* 0x0000000607007c0c */ /* 0x000fe2000bf26070 */
[----:B------:R-:W-:Y:S01]  /*6e00*/  HADD2.F32 R11, -RZ, R15.H1_H1 ;  /* 0x3000000fff0b7230 */ /* 0x000fe20000004100 */
[----:B------:R-:W-:Y:S01]  /*6e10*/  ISETP.GE.U32.AND P2, PT, R9, UR6, PT ;  /* 0x0000000609007c0c */ /* 0x000fe2000bf46070 */
[----:B------:R-:W-:Y:S01]  /*6e20*/  FMUL.FTZ R5, R0, UR10 ;  /* 0x0000000a00057c20 */ /* 0x000fe20008410000 */
[----:B------:R-:W-:Y:S01]  /*6e30*/  SHF.R.S32.HI R4, RZ, 0x1f, R7 ;  /* 0x0000001fff047819 */ /* 0x000fe20000011407 */
[----:B------:R-:W-:Y:S01]  /*6e40*/  FMUL.FTZ R14, R14, UR10 ;  /* 0x0000000a0e0e7c20 */ /* 0x000fe20008410000 */
[----:B------:R-:W-:Y:S01]  /*6e50*/  SHF.R.S32.HI R8, RZ, 0x1f, R9 ;  /* 0x0000001fff087819 */ /* 0x000fe20000011409 */
[--C-:B------:R-:W-:Y:S01]  /*6e60*/  HADD2.F32 R10, -RZ, R24.reuse.H0_H0 ;  /* 0x20000018ff0a7230 */ /* 0x100fe20000004100 */
[----:B------:R-:W-:Y:S01]  /*6e70*/  ISETP.GE.U32.AND P3, PT, R3, UR6, PT ;  /* 0x0000000603007c0c */ /* 0x000fe2000bf66070 */
[----:B------:R-:W-:Y:S01]  /*6e80*/  HADD2.F32 R24, -RZ, R24.H1_H1 ;  /* 0x30000018ff187230 */ /* 0x000fe20000004100 */
[----:B------:R-:W-:Y:S01]  /*6e90*/  ISETP.GE.AND.EX P1, PT, R4, UR7, PT, P1 ;  /* 0x0000000704007c0c */ /* 0x000fe2000bf26310 */
[----:B------:R-:W-:Y:S01]  /*6ea0*/  FADD.FTZ R0, R6, -UR5 ;  /* 0x8000000506007e21 */ /* 0x000fe20008010000 */
[----:B------:R-:W-:Y:S01]  /*6eb0*/  ISETP.GE.AND.EX P2, PT, R8, UR7, PT, P2 ;  /* 0x0000000708007c0c */ /* 0x000fe2000bf46320 */
[----:B------:R-:W-:Y:S01]  /*6ec0*/  FADD.FTZ R11, R11, -UR5 ;  /* 0x800000050b0b7e21 */ /* 0x000fe20008010000 */
[----:B------:R-:W-:Y:S01]  /*6ed0*/  ISETP.GE.AND.EX P3, PT, R60, UR7, PT, P3 ;  /* 0x000000073c007c0c */ /* 0x000fe2000bf66330 */
[----:B------:R-:W-:Y:S01]  /*6ee0*/  FFMA.FTZ R12, R20, R5, R22 ;  /* 0x00000005140c7223 */ /* 0x000fe20000010016 */
[----:B------:R-:W-:Y:S01]  /*6ef0*/  ISETP.GT.U32.OR P1, PT, R61, 0x2ff, P1 ;  /* 0x000002ff3d00780c */ /* 0x000fe20000f24470 */
        /* <DEDUP_REMOVED lines=14> */
.L_x_3943:
[----:B------:R-:W-:Y:S04]  /*6fe0*/  BSSY B0, `(.L_x_3944) ;  /* 0x000000e000007945 */ /* 0x000fe80003800000 */
[----:B------:R-:W-:Y:S05]  /*6ff0*/  @P1 BRA `(.L_x_3945) ;  /* 0x0000000000301947 */ /* 0x000fea0003800000 */
[----:B------:R-:W-:Y:S01]  /*7000*/  ULDC.64 UR12, c[0x0][0x270] ;  /* 0x00009c00000c7ab9 */ /* 0x000fe20000000a00 */
[----:B------:R-:W-:Y:S01]  /*7010*/  MOV R5, R19 ;  /* 0x0000001300057202 */ /* 0x000fe20000000f00 */
[----:B------:R-:W-:Y:S01]  /*7020*/  IMAD R6, R4, UR12, RZ ;  /* 0x0000000c04067c24 */ /* 0x000fe2000f8e02ff */
[----:B------:R-:W-:Y:S02]  /*7030*/  MOV R4, R16 ;  /* 0x0000001000047202 */ /* 0x000fe40000000f00 */
[----:B------:R-:W-:-:S03]  /*7040*/  F2FP.F16.F32.PACK_AB R13, R13, R12 ;  /* 0x0000000c0d0d723e */ /* 0x000fc600000000ff */
[----:B------:R-:W-:-:S04]  /*7050*/  IMAD.WIDE.U32 R4, R7, UR12, R4 ;  /* 0x0000000c07047c25 */ /* 0x000fc8000f8e0004 */
[----:B------:R-:W-:Y:S01]  /*7060*/  IMAD R7, R7, UR13, R6 ;  /* 0x0000000d07077c24 */ /* 0x000fe2000f8e0206 */
[----:B------:R-:W-:Y:S02]  /*7070*/  ULDC.64 UR12, c[0x0][0x210] ;  /* 0x00008400000c7ab9 */ /* 0x000fe40000000a00 */
[----:B------:R-:W-:Y:S02]  /*7080*/  LEA R6, P1, R4, UR12, 0x1 ;  /* 0x0000000c04067c11 */ /* 0x000fe4000f8208ff */
[----:B------:R-:W-:-:S04]  /*7090*/  IADD3 R7, R5, R7, RZ ;  /* 0x0000000705077210 */ /* 0x000fc80007ffe0ff */
[----:B------:R-:W-:-:S05]  /*70a0*/  LEA.HI.X R7, R4, UR13, R7, 0x1, P1 ;  /* 0x0000000d04077c11 */ /* 0x000fca00088f0c07 */
[----:B------:R0:W-:Y:S02]  /*70b0*/  STG.E desc[UR14][R6.64], R13 ;  /* 0x0000000d06007986 */ /* 0x0001e4000c10190e */
.L_x_3945:
[----:B------:R-:W-:Y:S05]  /*70c0*/  BSYNC B0 ;  /* 0x0000000000007941 */ /* 0x000fea0003800000 */
.L_x_3944:
        /* <DEDUP_REMOVED lines=17> */
.L_x_3946:
[----:B------:R-:W-:Y:S04]  /*71e0*/  BSSY B0, `(.L_x_3947) ;  /* 0x000000e000007945 */ /* 0x000fe80003800000 */
[----:B------:R-:W-:Y:S05]  /*71f0*/  @P2 BRA `(.L_x_3948) ;  /* 0x0000000000302947 */ /* 0x000fea0003800000 */
[----:B------:R-:W-:Y:S01]  /*7200*/  ULDC.64 UR12, c[0x0][0x270] ;  /* 0x00009c00000c7ab9 */ /* 0x000fe20000000a00 */
[----:B------:R-:W-:Y:S01]  /*7210*/  MOV R4, R16 ;  /* 0x0000001000047202 */ /* 0x000fe20000000f00 */
[----:B------:R-:W-:Y:S01]  /*7220*/  IMAD R8, R8, UR12, RZ ;  /* 0x0000000c08087c24 */ /* 0x000fe2000f8e02ff */
[----:B------:R-:W-:Y:S02]  /*7230*/  MOV R5, R19 ;  /* 0x0000001300057202 */ /* 0x000fe40000000f00 */
        /* <DEDUP_REMOVED lines=8> */
.L_x_3948:
[----:B------:R-:W-:Y:S05]  /*72c0*/  BSYNC B0 ;  /* 0x0000000000007941 */ /* 0x000fea0003800000 */
.L_x_3947:
[----:B------:R-:W-:Y:S01]  /*72d0*/  FMUL.FTZ R5, R10, UR10 ;  /* 0x0000000a0a057c20 */ /* 0x000fe20008410000 */
[----:B------:R-:W-:Y:S01]  /*72e0*/  FMUL.FTZ R24, R24, UR10 ;  /* 0x0000000a18187c20 */ /* 0x000fe20008410000 */
[--C-:B------:R-:W-:Y:S02]  /*72f0*/  HADD2.F32 R0, -RZ, R25.reuse.H0_H0 ;  /* 0x20000019ff007230 */ /* 0x100fe40000004100 */
[----:B------:R-:W-:Y:S02]  /*7300*/  HADD2.F32 R25, -RZ, R25.H1_H1 ;  /* 0x30000019ff197230 */ /* 0x000fe40000004100 */
        /* <DEDUP_REMOVED lines=13> */
.L_x_3949:
        /* <DEDUP_REMOVED lines=10> */
[----:B01----:R-:W-:Y:S02]  /*7480*/  LEA R6, P1, R4, UR12, 0x1 ;  /* 0x0000000c04067c11 */ /* 0x003fe4000f8208ff */
[----:B------:R-:W-:-:S04]  /*7490*/  IADD3 R3, R5, R3, RZ ;  /* 0x0000000305037210 */ /* 0x000fc80007ffe0ff */
[----:B------:R-:W-:-:S05]  /*74a0*/  LEA.HI.X R7, R4, UR13, R3, 0x1, P1 ;  /* 0x0000000d04077c11 */ /* 0x000fca00088f0c03 */
[----:B------:R2:W-:Y:S02]  /*74b0*/  STG.E desc[UR14][R6.64], R9 ;  /* 0x0000000906007986 */ /* 0x0005e4000c10190e */
.L_x_3951:
[----:B------:R-:W-:Y:S05]  /*74c0*/  BSYNC B0 ;  /* 0x0000000000007941 */ /* 0x000fea0003800000 */
.L_x_3950:
[----:B012---:R-:W-:Y:S01]  /*74d0*/  IADD3 R7, R2, 0x130, RZ ;  /* 0x0000013002077810 */ /* 0x007fe20007ffe0ff */
[----:B------:R-:W-:Y:S01]  /*74e0*/  FADD.FTZ R0, R0, -UR5 ;  /* 0x8000000500007e21 */ /* 0x000fe20008010000 */
[C---:B------:R-:W-:Y:S01]  /*74f0*/  IADD3 R9, R2.reuse, 0x140, RZ ;  /* 0x0000014002097810 */ /* 0x040fe20007ffe0ff */
        /* <DEDUP_REMOVED lines=34> */
.L_x_3952:
        /* <DEDUP_REMOVED lines=14> */
.L_x_3954:
[----:B------:R-:W-:Y:S05]  /*7800*/  BSYNC B0 ;  /* 0x0000000000007941 */ /* 0x000fea0003800000 */
.L_x_3953:
        /* <DEDUP_REMOVED lines=17> */
.L_x_3955:
        /* <DEDUP_REMOVED lines=14> */
.L_x_3957:
[----:B------:R-:W-:Y:S05]  /*7a00*/  BSYNC B0 ;  /* 0x0000000000007941 */ /* 0x000fea0003800000 */
.L_x_3956:
        /* <DEDUP_REMOVED lines=17> */
.L_x_3958:
[----:B------:R-:W-:Y:S04]  /*7b20*/  BSSY B0, `(.L_x_3959) ;  /* 0x000000e000007945 */ /* 0x000fe80003800000 */
[----:B------:R-:W-:Y:S05]  /*7b30*/  @P3 BRA `(.L_x_3960) ;  /* 0x0000000000303947 */ /* 0x000fea0003800000 */
[----:B------:R-:W-:Y:S01]  /*7b40*/  ULDC.64 UR12, c[0x0][0x270] ;  /* 0x00009c00000c7ab9 */ /* 0x000fe20000000a00 */
[----:B------:R-:W-:Y:S01]  /*7b50*/  MOV R4, R16 ;  /* 0x0000001000047202 */ /* 0x000fe20000000f00 */
[----:B01----:R-:W-:Y:S01]  /*7b60*/  IMAD R6, R59, UR12, RZ ;  /* 0x0000000c3b067c24 */ /* 0x003fe2000f8e02ff */
        /* <DEDUP_REMOVED lines=9> */
.L_x_3960:
[----:B------:R-:W-:Y:S05]  /*7c00*/  BSYNC B0 ;  /* 0x0000000000007941 */ /* 0x000fea0003800000 */
.L_x_3959:
[----:B012---:R-:W-:Y:S01]  /*7c10*/  HADD2.F32 R6, -RZ, R30.H0_H0 ;  /* 0x2000001eff067230 */ /* 0x007fe20000004100 */
[C---:B------:R-:W-:Y:S01]  /*7c20*/  IADD3 R7, R2.reuse, 0x160, RZ ;  /* 0x0000016002077810 */ /* 0x040fe20007ffe0ff */
[----:B------:R-:W-:Y:S01]  /*7c30*/  HADD2.F32 R5, -RZ, R29.H0_H0 ;  /* 0x2000001dff057230 */ /* 0x000fe20000004100 */
[C---:B------:R-:W-:Y:S01]  /*7c40*/  IADD3 R25, R2.reuse, 0x170, RZ ;  /* 0x0000017002197810 */ /* 0x040fe20007ffe0ff */
[----:B------:R-:W-:Y:S01]  /*7c50*/  HADD2.F32 R8, -RZ, R31.H0_H0 ;  /* 0x2000001fff087230 */ /* 0x000fe20000004100 */
[C---:B------:R-:W-:Y:S01]  /*7c60*/  IADD3 R15, R2.reuse, 0x180, RZ ;  /* 0x00000180020f7810 */ /* 0x040fe20007ffe0ff */
[----:B------:R-:W-:Y:S01]  /*7c70*/  HADD2.F32 R10, -RZ, R32.H0_H0 ;  /* 0x20000020ff0a7230 */ /* 0x000fe20000004100 */
[C---:B------:R-:W-:Y:S01]  /*7c80*/  IADD3 R13, R2.reuse, 0x190, RZ ;  /* 0x00000190020d7810 */ /* 0x040fe20007ffe0ff */
[----:B------:R-:W-:Y:S01]  /*7c90*/  HADD2.F32 R12, -RZ, R33.H0_H0 ;  /* 0x20000021ff0c7230 */ /* 0x000fe20000004100 */
[----:B------:R-:W-:Y:S01]  /*7ca0*/  IADD3 R11, R2, 0x1a0, RZ ;  /* 0x000001a0020b7810 */ /* 0x000fe20007ffe0ff */
[----:B------:R-:W-:-:S02]  /*7cb0*/  HADD2.F32 R14, -RZ, R34.H0_H0 ;  /* 0x20000022ff0e7230 */ /* 0x000fc40000004100 */
[----:B------:R-:W-:Y:S01]  /*7cc0*/  FADD.FTZ R0, R0, -UR5 ;  /* 0x8000000500007e21 */ /* 0x000fe20008010000 */
[----:B------:R-:W-:Y:S02]  /*7cd0*/  HADD2.F32 R24, -RZ, R35.H0_H0 ;  /* 0x20000023ff187230 */ /* 0x000fe40000004100 */
[----:B------:R-:W-:Y:S01]  /*7ce0*/  FADD.FTZ R6, R6, -UR5 ;  /* 0x8000000506067e21 */ /* 0x000fe20008010000 */
[----:B------:R-:W-:Y:S02]  /*7cf0*/  HADD2.F32 R26, -RZ, R36.H0_H0 ;  /* 0x20000024ff1a7230 */ /* 0x000fe40000004100 */
[----:B------:R-:W-:Y:S01]  /*7d00*/  FADD.FTZ R4, R28, -UR5 ;  /* 0x800000051c047e21 */ /* 0x000fe20008010000 */
[----:B------:R-:W-:Y:S02]  /*7d10*/  HADD2.F32 R3, -RZ, R37.H0_H0 ;  /* 0x20000025ff037230 */ /* 0x000fe40000004100 */
[----:B------:R-:W-:Y:S01]  /*7d20*/  FADD.FTZ R5, R5, -UR5 ;  /* 0x8000000505057e21 */ /* 0x000fe20008010000 */
[----:B------:R-:W-:Y:S01]  /*7d30*/  FADD.FTZ R8, R8, -UR5 ;  /* 0x8000000508087e21 */ /* 0x000fe20008010000 */
[----:B------:R-:W-:Y:S01]  /*7d40*/  FADD.FTZ R10, R10, -UR5 ;  /* 0x800000050a0a7e21 */ /* 0x000fe20008010000 */
[----:B------:R-:W-:Y:S01]  /*7d50*/  FADD.FTZ R12, R12, -UR5 ;  /* 0x800000050c0c7e21 */ /* 0x000fe20008010000 */
[----:B------:R-:W-:Y:S01]  /*7d60*/  FADD.FTZ R14, R14, -UR5 ;  /* 0x800000050e0e7e21 */ /* 0x000fe20008010000 */
[----:B------:R-:W-:Y:S01]  /*7d70*/  FADD.FTZ R24, R24, -UR5 ;  /* 0x8000000518187e21 */ /* 0x000fe20008010000 */
[----:B------:R-:W-:Y:S01]  /*7d80*/  FADD.FTZ R26, R26, -UR5 ;  /* 0x800000051a1a7e21 */ /* 0x000fe20008010000 */
[----:B------:R-:W-:Y:S01]  /*7d90*/  ISETP.GE.U32.AND P6, PT, R7, UR6, PT ;  /* 0x0000000607007c0c */ /* 0x000fe2000bfc6070 */
[----:B------:R-:W-:Y:S01]  /*7da0*/  FADD.FTZ R28, R3, -UR5 ;  /* 0x80000005031c7e21 */ /* 0x000fe20008010000 */
[----:B------:R-:W-:Y:S01]  /*7db0*/  ISETP.GE.U32.AND P1, PT, R25, UR6, PT ;  /* 0x0000000619007c0c */ /* 0x000fe2000bf26070 */
[----:B------:R-:W-:Y:S01]  /*7dc0*/  FMUL.FTZ R3, R0, UR10 ;  /* 0x0000000a00037c20 */ /* 0x000fe20008410000 */
[----:B------:R-:W-:Y:S01]  /*7dd0*/  ISETP.GE.U32.AND P2, PT, R15, UR6, PT ;  /* 0x000000060f007c0c */ /* 0x000fe2000bf46070 */
[----:B------:R-:W-:Y:S01]  /*7de0*/  FMUL.FTZ R9, R6, UR10 ;  /* 0x0000000a06097c20 */ /* 0x000fe20008410000 */
[----:B------:R-:W-:Y:S01]  /*7df0*/  ISETP.GE.U32.AND P3, PT, R13, UR6, PT ;  /* 0x000000060d007c0c */ /* 0x000fe2000bf66070 */
[----:B------:R-:W-:Y:S01]  /*7e00*/  HADD2.F32 R29, -RZ, R29.H1_H1 ;  /* 0x3000001dff1d7230 */ /* 0x000fe20000004100 */
[----:B------:R-:W-:Y:S01]  /*7e10*/  ISETP.GE.U32.AND P4, PT, R11, UR6, PT ;  /* 0x000000060b007c0c */ /* 0x000fe2000bf86070 */
[----:B------:R-:W-:Y:S01]  /*7e20*/  FMUL.FTZ R5, R5, UR10 ;  /* 0x0000000a05057c20 */ /* 0x000fe20008410000 */
[----:B------:R-:W-:Y:S01]  /*7e30*/  FMUL.FTZ R27, R8, UR10 ;  /* 0x0000000a081b7c20 */ /* 0x000fe20008410000 */
[----:B------:R-:W-:Y:S01]  /*7e40*/  FMUL.FTZ R39, R10, UR10 ;  /* 0x0000000a0a277c20 */ /* 0x000fe20008410000 */
[----:B------:R-:W-:Y:S01]  /*7e50*/  FMUL.FTZ R41, R12, UR10 ;  /* 0x0000000a0c297c20 */ /* 0x000fe20008410000 */
        /* <DEDUP_REMOVED lines=22> */
[----:B------:R-:W-:Y:S01]  /*7fc0*/  HADD2.F32 R30, -RZ, R30.H1_H1 ;  /* 0x3000001eff1e7230 */ /* 0x000fe20000004100 */
[C---:B------:R-:W-:Y:S01]  /*7fd0*/  ISETP.GT.U32.OR P2, PT, R61.reuse, 0x2ff, P2 ;  /* 0x000002ff3d00780c */ /* 0x040fe20001744470 */
[----:B------:R-:W-:Y:S01]  /*7fe0*/  HADD2.F32 R31, -RZ, R31.H1_H1 ;  /* 0x3000001fff1f7230 */ /* 0x000fe20000004100 */
[----:B------:R-:W-:Y:S01]  /*7ff0*/  ISETP.GT.U32.OR P3, PT, R61, 0x2ff, P3 ;  /* 0x000002ff3d00780c */ /* 0x000fe20001f64470 */
[----:B------:R-:W-:Y:S01]  /*8000*/  FADD.FTZ R29, R29, -UR5 ;  /* 0x800000051d1d7e21 */ /* 0x000fe20008010000 */
        /* <DEDUP_REMOVED lines=13> */
.L_x_3961:
        /* <DEDUP_REMOVED lines=14> */
.L_x_3963:
[----:B------:R-:W-:Y:S05]  /*81c0*/  BSYNC B0 ;  /* 0x0000000000007941 */ /* 0x000fea0003800000 */
.L_x_3962:
[----:B------:R-:W-:Y:S01]  /*81d0*/  FADD.FTZ R30, R30, -UR5 ;  /* 0x800000051e1e7e21 */ /* 0x000fe20008010000 */
[----:B------:R-:W-:Y:S01]  /*81e0*/  FMUL.FTZ R4, R29, UR10 ;  /* 0x0000000a1d047c20 */ /* 0x000fe20008410000 */
[----:B------:R-:W-:Y:S02]  /*81f0*/  HADD2.F32 R26, -RZ, R32.H1_H1 ;  /* 0x30000020ff1a7230 */ /* 0x000fe40000004100 */
        /* <DEDUP_REMOVED lines=14> */
.L_x_3964:
        /* <DEDUP_REMOVED lines=14> */
.L_x_3966:
[----:B------:R-:W-:Y:S05]  /*83c0*/  BSYNC B0 ;  /* 0x0000000000007941 */ /* 0x000fea0003800000 */
.L_x_3965:
        /* <DEDUP_REMOVED lines=14> */
.L_x_3967:
[----:B------:R-:W-:Y:S04]  /*84b0*/  BSSY B0, `(.L_x_3968) ;  /* 0x000000e000007945 */ /* 0x000fe80003800000 */
[----:B------:R-:W-:Y:S05]  /*84c0*/  @P2 BRA `(.L_x_3969) ;  /* 0x0000000000302947 */ /* 0x000fea0003800000 */
[----:B------:R-:W-:Y:S01]  /*84d0*/  ULDC.64 UR12, c[0x0][0x270] ;  /* 0x00009c00000c7ab9 */ /* 0x000fe20000000a00 */
[----:B------:R-:W-:Y:S01]  /*84e0*/  MOV R4, R16 ;  /* 0x0000001000047202 */ /* 0x000fe20000000f00 */
[----:B0-----:R-:W-:Y:S01]  /*84f0*/  IMAD R6, R55, UR12, RZ ;  /* 0x0000000c37067c24 */ /* 0x001fe2000f8e02ff */
        /* <DEDUP_REMOVED lines=9> */
.L_x_3969:
[----:B------:R-:W-:Y:S05]  /*8590*/  BSYNC B0 ;  /* 0x0000000000007941 */ /* 0x000fea0003800000 */
.L_x_3968:
        /* <DEDUP_REMOVED lines=13> */
.L_x_3970:
        /* <DEDUP_REMOVED lines=14> */
.L_x_3972:
[----:B------:R-:W-:Y:S05]  /*8750*/  BSYNC B0 ;  /* 0x0000000000007941 */ /* 0x000fea0003800000 */
.L_x_3971:
        /* <DEDUP_REMOVED lines=12> */
.L_x_3973:
        /* <DEDUP_REMOVED lines=10> */
[----:B012---:R-:W-:Y:S02]  /*88c0*/  LEA R6, P1, R4, UR12, 0x1 ;  /* 0x0000000c04067c11 */ /* 0x007fe4000f8208ff */
[----:B------:R-:W-:-:S04]  /*88d0*/  IADD3 R11, R5, R11, RZ ;  /* 0x0000000b050b7210 */ /* 0x000fc80007ffe0ff */
[----:B------:R-:W-:-:S05]  /*88e0*/  LEA.HI.X R7, R4, UR13, R11, 0x1, P1 ;  /* 0x0000000d04077c11 */ /* 0x000fca00088f0c0b */
[----:B------:R3:W-:Y:S02]  /*88f0*/  STG.E desc[UR14][R6.64], R13 ;  /* 0x0000000d06007986 */ /* 0x0007e4000c10190e */
.L_x_3975:
[----:B------:R-:W-:Y:S05]  /*8900*/  BSYNC B0 ;  /* 0x0000000000007941 */ /* 0x000fea0003800000 */
.L_x_3974:
[----:B------:R-:W-:Y:S01]  /*8910*/  HADD2.F32 R5, -RZ, R34.H1_H1 ;  /* 0x30000022ff057230 */ /* 0x000fe20000004100 */
[C---:B0123--:R-:W-:Y:S01]  /*8920*/  IADD3 R7, R2.reuse, 0x1b0, RZ ;  /* 0x000001b002077810 */ /* 0x04ffe20007ffe0ff */
[----:B------:R-:W-:Y:S01]  /*8930*/  HADD2.F32 R6, -RZ, R35.H1_H1 ;  /* 0x30000023ff067230 */ /* 0x000fe20000004100 */
[C---:B------:R-:W-:Y:S01]  /*8940*/  IADD3 R15, R2.reuse, 0x1c0, RZ ;  /* 0x000001c0020f7810 */ /* 0x040fe20007ffe0ff */
[----:B------:R-:W-:Y:S01]  /*8950*/  HADD2.F32 R11, -RZ, R36.H1_H1 ;  /* 0x30000024ff0b7230 */ /* 0x000fe20000004100 */
[C---:B------:R-:W-:Y:S01]  /*8960*/  IADD3 R13, R2.reuse, 0x1d0, RZ ;  /* 0x000001d0020d7810 */ /* 0x040fe20007ffe0ff */
[----:B------:R-:W-:Y:S01]  /*8970*/  HADD2.F32 R24, -RZ, R37.H1_H1 ;  /* 0x30000025ff187230 */ /* 0x000fe20000004100 */
[C---:B------:R-:W-:Y:S01]  /*8980*/  IADD3 R12, R2.reuse, 0x1e0, RZ ;  /* 0x000001e0020c7810 */ /* 0x040fe20007ffe0ff */
[----:B------:R-:W-:Y:S01]  /*8990*/  HADD2.F32 R4, -RZ, R33.H1_H1 ;  /* 0x30000021ff047230 */ /* 0x000fe20000004100 */
[----:B------:R-:W-:Y:S01]  /*89a0*/  IADD3 R10, R2, 0x1f0, RZ ;  /* 0x000001f0020a7810 */ /* 0x000fe20007ffe0ff */
        /* <DEDUP_REMOVED lines=23> */
[--C-:B------:R-:W-:Y:S01]  /*8b20*/  FFMA.FTZ R11, R21, R24, R23.reuse ;  /* 0x00000018150b7223 */ /* 0x100fe20000010017 */
[----:B------:R-:W-:Y:S01]  /*8b30*/  ISETP.GT.U32.OR P6, PT, R61, 0x2ff, P6 ;  /* 0x000002ff3d00780c */ /* 0x000fe200037c4470 */
[----:B------:R-:W-:Y:S01]  /*8b40*/  FFMA.FTZ R21, R21, R4, R23 ;  /* 0x0000000415157223 */ /* 0x000fe20000010017 */
[----:B------:R-:W-:-:S02]  /*8b50*/  ISETP.GT.U32.OR P1, PT, R61, 0x2ff, P1 ;  /* 0x000002ff3d00780c */ /* 0x000fc40000f24470 */
        /* <DEDUP_REMOVED lines=14> */
.L_x_3976:
        /* <DEDUP_REMOVED lines=14> */
.L_x_3978:
[----:B------:R-:W-:Y:S05]  /*8d20*/  BSYNC B0 ;  /* 0x0000000000007941 */ /* 0x000fea0003800000 */
.L_x_3977:
        /* <DEDUP_REMOVED lines=11> */
.L_x_3979:
        /* <DEDUP_REMOVED lines=14> */
.L_x_3981:
[----:B------:R-:W-:Y:S05]  /*8ec0*/  BSYNC B0 ;  /* 0x0000000000007941 */ /* 0x000fea0003800000 */
.L_x_3980:
        /* <DEDUP_REMOVED lines=11> */
.L_x_3982:
[----:B------:R-:W-:Y:S04]  /*8f80*/  BSSY B0, `(.L_x_3983) ;  /* 0x000000e000007945 */ /* 0x000fe80003800000 */
[----:B------:R-:W-:Y:S05]  /*8f90*/  @P2 BRA `(.L_x_3984) ;  /* 0x0000000000302947 */ /* 0x000fea0003800000 */
[----:B------:R-:W-:Y:S01]  /*8fa0*/  ULDC.64 UR6, c[0x0][0x270] ;  /* 0x00009c0000067ab9 */ /* 0x000fe20000000a00 */
[----:B------:R-:W-:Y:S01]  /*8fb0*/  MOV R4, R16 ;  /* 0x0000001000047202 */ /* 0x000fe20000000f00 */
[----:B------:R-:W-:Y:S01]  /*8fc0*/  IMAD R0, R49, UR6, RZ ;  /* 0x0000000631007c24 */ /* 0x000fe2000f8e02ff */
[----:B------:R-:W-:Y:S02]  /*8fd0*/  MOV R5, R19 ;  /* 0x0000001300057202 */ /* 0x000fe40000000f00 */
[----:B------:R-:W-:Y:S01]  /*8fe0*/  F2FP.F16.F32.PACK_AB R25, R25, R8 ;  /* 0x000000081919723e */ /* 0x000fe200000000ff */
[----:B01----:R-:W-:-:S04]  /*8ff0*/  IMAD.WIDE.U32 R6, R13, UR6, R4 ;  /* 0x000000060d067c25 */ /* 0x003fc8000f8e0004 */
[----:B------:R-:W-:Y:S01]  /*9000*/  IMAD R13, R13, UR7, R0 ;  /* 0x000000070d0d7c24 */ /* 0x000fe2000f8e0200 */
[----:B------:R-:W-:Y:S02]  /*9010*/  ULDC.64 UR6, c[0x0][0x210] ;  /* 0x0000840000067ab9 */ /* 0x000fe40000000a00 */
[----:B------:R-:W-:Y:S02]  /*9020*/  LEA R4, P1, R6, UR6, 0x1 ;  /* 0x0000000606047c11 */ /* 0x000fe4000f8208ff */
[----:B------:R-:W-:-:S04]  /*9030*/  IADD3 R13, R7, R13, RZ ;  /* 0x0000000d070d7210 */ /* 0x000fc80007ffe0ff */
[----:B------:R-:W-:-:S05]  /*9040*/  LEA.HI.X R5, R6, UR7, R13, 0x1, P1 ;  /* 0x0000000706057c11 */ /* 0x000fca00088f0c0d */
[----:B------:R2:W-:Y:S02]  /*9050*/  STG.E desc[UR14][R4.64], R25 ;  /* 0x0000001904007986 */ /* 0x0005e4000c10190e */
.L_x_3984:
[----:B------:R-:W-:Y:S05]  /*9060*/  BSYNC B0 ;  /* 0x0000000000007941 */ /* 0x000fea0003800000 */
.L_x_3983:
[----:B------:R-:W-:Y:S05]  /*9070*/  @!P5 BRA `(.L_x_3985) ;  /* 0x000000000028d947 */ /* 0x000fea0003800000 */
        /* <DEDUP_REMOVED lines=10> */
.L_x_3985:
[----:B------:R-:W-:Y:S04]  /*9120*/  BSSY B0, `(.L_x_3986) ;  /* 0x000000e000007945 */ /* 0x000fe80003800000 */
[----:B------:R-:W-:Y:S05]  /*9130*/  @P3 BRA `(.L_x_3987) ;  /* 0x0000000000303947 */ /* 0x000fea0003800000 */
[----:B------:R-:W-:Y:S01]  /*9140*/  ULDC.64 UR6, c[0x0][0x270] ;  /* 0x00009c0000067ab9 */ /* 0x000fe20000000a00 */
[----:B--2---:R-:W-:Y:S01]  /*9150*/  MOV R4, R16 ;  /* 0x0000001000047202 */ /* 0x004fe20000000f00 */
[----:B-1----:R-:W-:Y:S01]  /*9160*/  IMAD R3, R48, UR6, RZ ;  /* 0x0000000630037c24 */ /* 0x002fe2000f8e02ff */
[----:B------:R-:W-:Y:S02]  /*9170*/  MOV R5, R19 ;  /* 0x0000001300057202 */ /* 0x000fe40000000f00 */
[----:B------:R-:W-:Y:S01]  /*9180*/  F2FP.F16.F32.PACK_AB R9, R14, R9 ;  /* 0x000000090e09723e */ /* 0x000fe200000000ff */
[C---:B------:R-:W-:Y:S02]  /*9190*/  IMAD R3, R12.reuse, UR7, R3 ;  /* 0x000000070c037c24 */ /* 0x040fe4000f8e0203 */
[----:B0-----:R-:W-:Y:S01]  /*91a0*/  IMAD.WIDE.U32 R6, R12, UR6, R4 ;  /* 0x000000060c067c25 */ /* 0x001fe2000f8e0004 */
[----:B------:R-:W-:Y:S02]  /*91b0*/  ULDC.64 UR6, c[0x0][0x210] ;  /* 0x0000840000067ab9 */ /* 0x000fe40000000a00 */
[----:B------:R-:W-:-:S02]  /*91c0*/  LEA R4, P1, R6, UR6, 0x1 ;  /* 0x0000000606047c11 */ /* 0x000fc4000f8208ff */
[----:B------:R-:W-:-:S04]  /*91d0*/  IADD3 R3, R7, R3, RZ ;  /* 0x0000000307037210 */ /* 0x000fc80007ffe0ff */
[----:B------:R-:W-:-:S05]  /*91e0*/  LEA.HI.X R5, R6, UR7, R3, 0x1, P1 ;  /* 0x0000000706057c11 */ /* 0x000fca00088f0c03 */
[----:B------:R3:W-:Y:S02]  /*91f0*/  STG.E desc[UR14][R4.64], R9 ;  /* 0x0000000904007986 */ /* 0x0007e4000c10190e */
.L_x_3987:
[----:B------:R-:W-:Y:S05]  /*9200*/  BSYNC B0 ;  /* 0x0000000000007941 */ /* 0x000fea0003800000 */
.L_x_3986:
        /* <DEDUP_REMOVED lines=11> */
.L_x_3988:
        /* <DEDUP_REMOVED lines=9> */
[----:B--23--:R-:W-:Y:S02]  /*9350*/  LEA R4, P1, R16, UR6, 0x1 ;  /* 0x0000000610047c11 */ /* 0x00cfe4000f8208ff */
[----:B------:R-:W-:-:S04]  /*9360*/  IADD3 R47, R17, R47, RZ ;  /* 0x0000002f112f7210 */ /* 0x000fc80007ffe0ff */
[----:B------:R-:W-:-:S05]  /*9370*/  LEA.HI.X R5, R16, UR7, R47, 0x1, P1 ;  /* 0x0000000710057c11 */ /* 0x000fca00088f0c2f */
[----:B------:R4:W-:Y:S02]  /*9380*/  STG.E desc[UR14][R4.64], R11 ;  /* 0x0000000b04007986 */ /* 0x0009e4000c10190e */
.L_x_3990:
[----:B------:R-:W-:Y:S05]  /*9390*/  BSYNC B0 ;  /* 0x0000000000007941 */ /* 0x000fea0003800000 */
.L_x_3989:
[----:B------:R-:W-:Y:S01]  /*93a0*/  ULDC UR5, c[0x0][0x10] ;  /* 0x0000040000057ab9 */ /* 0x000fe20000000800 */
[----:B------:R-:W-:Y:S02]  /*93b0*/  UIADD3 UR4, UR4, 0x1, URZ ;  /* 0x0000000104047890 */ /* 0x000fe4000fffe03f */
[----:B------:R-:W-:-:S04]  /*93c0*/  UIADD3 UR9, UR5, UR9, URZ ;  /* 0x0000000905097290 */ /* 0x000fc8000fffe03f */
[----:B------:R-:W-:-:S06]  /*93d0*/  UISETP.GE.AND UP0, UPT, UR9, UR8, UPT ;  /* 0x000000080900728c */ /* 0x000fcc000bf06270 */
[----:B------:R-:W-:-:S13]  /*93e0*/  PLOP3.LUT P1, PT, PT, PT, UP0, 0x80, 0x0 ;  /* 0x000000000000781c */ /* 0x000fda0003f2f008 */
[----:B------:R-:W-:Y:S05]  /*93f0*/  @!P1 BRA `(.L_x_3991) ;  /* 0xffffff6c009c9947 */ /* 0x000fea000383ffff */
[----:B------:R-:W-:Y:S05]  /*9400*/  EXIT ;  /* 0x000000000000794d */ /* 0x000fea0003800000 */
.L_x_3992:
        /* <DEDUP_REMOVED lines=15> */
.L_x_5165:


//--------------------- .text._Z35group_norm_nhwc_fwd_one_pass_kernelI11Fp16IOBf16WLi64ELi96ELi768EEv26Group_norm_nhwc_fwd_params --------------------------
	.section	.text._Z35group_norm_nhwc_fwd_one_pass_kernelI11Fp16IOBf16WLi64ELi96ELi768EEv26Group_norm_nhwc_fwd_params,"ax",@progbits
	.align	128
        .global         _Z35group_norm_nhwc_fwd_one_pass_kernelI11Fp16IOBf16WLi64ELi96ELi768EEv26Group_norm_nhwc_fwd_params
        .type           _Z35group_norm_nhwc_fwd_one_pass_kernelI11Fp16IOBf16WLi64ELi96ELi768EEv26Group_norm_nhwc_fwd_params,@function
        .size           _Z35group_norm_nhwc_fwd_one_pass_kernelI11Fp16IOBf16WLi64ELi96ELi768EEv26Group_norm_nhwc_fwd_params,(.L_x_5166 - _Z35group_norm_nhwc_fwd_one_pass_kernelI11Fp16IOBf16WLi64ELi96ELi768EEv26Group_norm_nhwc_fwd_params)
        .other          _Z35group_norm_nhwc_fwd_one_pass_kernelI11Fp16IOBf16WLi64ELi96ELi768EEv26Group_norm_nhwc_fwd_params,@"STO_CUDA_ENTRY STV_DEFAULT"
_Z35group_norm_nhwc_fwd_one_pass_kernelI11Fp16IOBf16WLi64ELi96ELi768EEv26Group_norm_nhwc_fwd_params:
.text._Z35group_norm_nhwc_fwd_one_pass_kernelI11Fp16IOBf16WLi64ELi96ELi768EEv26Group_norm_nhwc_fwd_params:
        /* <DEDUP_REMOVED lines=34> */
.L_x_4014:
[----:B012---:R-:W0:Y:S01]  /*0220*/  LDC R13, c[0x0][0x288] ;  /* 0x0000a200ff0d7b82 */ /* 0x007e220000000800 */
[----:B------:R-:W-:Y:S01]  /*0230*/  ULDC.64 UR14, c[0x0][0x278] ;  /* 0x00009e00000e7ab9 */ /* 0x000fe20000000a00 */
[----:B------:R-:W-:Y:S01]  /*0240*/  SHF.R.S32.HI R25, RZ, 0x1f, R21 ;  /* 0x0000001fff197819 */ /* 0x000fe20000011415 */
[----:B------:R-:W-:Y:S01]  /*0250*/  ULDC.64 UR12, c[0x0][0x280] ;  /* 0x0000a000000c7ab9 */ /* 0x000fe20000000a00 */
[----:B------:R-:W-:Y:S02]  /*0260*/  SHF.R.S32.HI R19, RZ, 0x1f, R22 ;  /* 0x0000001fff137819 */ /* 0x000fe40000011416 */
[----:B0-----:R-:W-:-:S04]  /*0270*/  IABS R9, R13 ;  /* 0x0000000d00097213 */ /* 0x001fc80000000000 */
[----:B------:R-:W0:Y:S08]  /*0280*/  I2F.RP R8, R9 ;  /* 0x0000000900087306 */ /* 0x000e300000209400 */
        /* <DEDUP_REMOVED lines=209> */
.L_x_3994:
[----:B------:R-:W-:Y:S05]  /*0fa0*/  BSYNC B0 ;  /* 0x0000000000007941 */ /* 0x000fea0003800000 */
.L_x_3993:
        /* <DEDUP_REMOVED lines=28> */
.L_x_3997:
[----:B-1----:R-:W2:Y:S04]  /*1170*/  LDG.E.STRONG.GPU R10, desc[UR8][R8.64] ;  /* 0x00000008080a7981 */ /* 0x002ea8000c1ef900 */
[----:B--2---:R-:W-:Y:S01]  /*1180*/  CCTL.IVALL ;  /* 0x00000000ff00798f */ /* 0x004fe20002000000 */
[----:B------:R-:W-:Y:S05]  /*1190*/  YIELD ;  /* 0x0000000000007946 */ /* 0x000fea0003800000 */
[----:B------:R-:W-:-:S13]  /*11a0*/  ISETP.NE.AND P1, PT, R10, R13, PT ;  /* 0x0000000d0a00720c */ /* 0x000fda0003f25270 */
[----:B------:R-:W-:Y:S05]  /*11b0*/  @P1 BRA `(.L_x_3997) ;  /* 0xfffffffc00ec1947 */ /* 0x000fea000383ffff */
.L_x_3996:
        /* <DEDUP_REMOVED lines=11> */
.L_x_3999:
        /* <DEDUP_REMOVED lines=63> */
.L_x_3998:
        /* <DEDUP_REMOVED lines=19> */
.L_x_4001:
[----:B------:R-:W-:Y:S05]  /*1790*/  BSYNC B0 ;  /* 0x0000000000007941 */ /* 0x000fea0003800000 */
.L_x_4000:
        /* <DEDUP_REMOVED lines=32> */
.L_x_3995:
        /* <DEDUP_REMOVED lines=25> */
[----:B-1----:R-:W-:Y:S01]  /*1b30*/  HADD2.F32 R9, -RZ, R28.H0_H0 ;  /* 0x2000001cff097230 */ /* 0x002fe20000004100 */
[----:B------:R-:W-:Y:S01]  /*1b40*/  ISETP.NE.AND P4, PT, RZ, UR10, PT ;  /* 0x0000000aff007c0c */ /* 0x000fe2000bf85270 */
[----:B0-----:R-:W-:Y:S01]  /*1b50*/  HADD2.F32 R25, -RZ, R29.H1_H1 ;  /* 0x3000001dff197230 */ /* 0x001fe20000004100 */
[----:B------:R-:W0:Y:S01]  /*1b60*/  LDS.64 R10, [UR5+0xe0] ;  /* 0x0000e005ff0a7984 */ /* 0x000e220008000a00 */
[----:B------:R-:W-:Y:S01]  /*1b70*/  HADD2.F32 R15, -RZ, R30.H1_H1 ;  /* 0x3000001eff0f7230 */ /* 0x000fe20000004100 */
[----:B------:R-:W-:Y:S01]  /*1b80*/  ISETP.GE.U32.AND P2, PT, R22, UR12, PT ;  /* 0x0000000c16007c0c */ /* 0x000fe2000bf46070 */
[----:B----4-:R-:W-:Y:S01]  /*1b90*/  HADD2.F32 R13, -RZ, R28.H1_H1 ;  /* 0x3000001cff0d7230 */ /* 0x010fe20000004100 */
[----:B------:R-:W-:Y:S01]  /*1ba0*/  ISETP.GE.U32.AND P3, PT, R21, UR12, PT ;  /* 0x0000000c15007c0c */ /* 0x000fe2000bf66070 */
[----:B------:R-:W-:-:S02]  /*1bb0*/  HADD2.F32 R12, -RZ, R31.H0_H0 ;  /* 0x2000001fff0c7230 */ /* 0x000fc40000004100 */
[----:B------:R-:W-:Y:S02]  /*1bc0*/  HADD2.F32 R17, -RZ, R29.H0_H0 ;  /* 0x2000001dff117230 */ /* 0x000fe40000004100 */
[----:B------:R-:W-:Y:S02]  /*1bd0*/  HADD2.F32 R29, -RZ, R30.H0_H0 ;  /* 0x2000001eff1d7230 */ /* 0x000fe40000004100 */
[----:B------:R-:W-:Y:S02]  /*1be0*/  HADD2.F32 R14, -RZ, R31.H1_H1 ;  /* 0x3000001fff0e7230 */ /* 0x000fe40000004100 */
[----:B0-----:R-:W-:-:S04]  /*1bf0*/  FMUL.FTZ R10, R10, UR6 ;  /* 0x000000060a0a7c20 */ /* 0x001fc80008410000 */
        /* <DEDUP_REMOVED lines=8> */
[----:B------:R-:W-:Y:S01]  /*1c80*/  FADD.FTZ R15, R12, -R10 ;  /* 0x8000000a0c0f7221 */ /* 0x000fe20000010000 */
[----:B------:R-:W-:Y:S02]  /*1c90*/  FSETP.GTU.FTZ.AND P1, PT, R11, RZ, PT ;  /* 0x000000ff0b00720b */ /* 0x000fe40003f3c000 */
        /* <DEDUP_REMOVED lines=8> */
[----:B------:R-:W-:Y:S01]  /*1d20*/  ISETP.GE.AND.EX P1, PT, R5, UR13, PT, P1 ;  /* 0x0000000d05007c0c */ /* 0x000fe2000bf26310 */
[----:B0-----:R-:W-:Y:S01]  /*1d30*/  FADD.FTZ R11, R14, -R10 ;  /* 0x8000000a0e0b7221 */ /* 0x001fe20000010000 */
[----:B------:R-:W-:Y:S02]  /*1d40*/  SHF.R.S32.HI R14, RZ, 0x1f, R21 ;  /* 0x0000001fff0e7819 */ /* 0x000fe40000011415 */
        /* <DEDUP_REMOVED lines=10> */
[----:B------:R-:W-:-:S02]  /*1df0*/  ISETP.GT.U32.OR P3, PT, R0, 0x2ff, P3 ;  /* 0x000002ff0000780c */ /* 0x000fc40001f64470 */
[----:B--2---:R-:W-:Y:S02]  /*1e00*/  SHF.L.U32 R11, R4, 0x10, RZ ;  /* 0x00000010040b7819 */ /* 0x004fe400000006ff */
[----:B---3--:R-:W-:Y:S02]  /*1e10*/  SHF.L.U32 R24, R19, 0x10, RZ ;  /* 0x0000001013187819 */ /* 0x008fe400000006ff */
[----:B-----5:R-:W-:-:S03]  /*1e20*/  SHF.L.U32 R36, R36, 0x10, RZ ;  /* 0x0000001024247819 */ /* 0x020fc600000006ff */
[C-C-:B------:R-:W-:Y:S01]  /*1e30*/  FFMA.FTZ R19, R11.reuse, R12, R24.reuse ;  /* 0x0000000c0b137223 */ /* 0x140fe20000010018 */
[C-C-:B------:R-:W-:Y:S01]  /*1e40*/  FFMA.FTZ R16, R11.reuse, R16, R24.reuse ;  /* 0x000000100b107223 */ /* 0x140fe20000010018 */
[--C-:B------:R-:W-:Y:S01]  /*1e50*/  FFMA.FTZ R4, R11, R13, R24.reuse ;  /* 0x0000000d0b047223 */ /* 0x100fe20000010018 */
        /* <DEDUP_REMOVED lines=17> */
.L_x_4002:
        /* <DEDUP_REMOVED lines=14> */
.L_x_4004:
[----:B------:R-:W-:Y:S05]  /*2050*/  BSYNC B0 ;  /* 0x0000000000007941 */ /* 0x000fea0003800000 */
.L_x_4003:
        /* <DEDUP_REMOVED lines=11> */
.L_x_4005:
        /* <DEDUP_REMOVED lines=14> */
.L_x_4007:
[----:B------:R-:W-:Y:S05]  /*21f0*/  BSYNC B0 ;  /* 0x0000000000007941 */ /* 0x000fea0003800000 */
.L_x_4006:
        /* <DEDUP_REMOVED lines=11> */
.L_x_4008:
[----:B------:R-:W-:Y:S04]  /*22b0*/  BSSY B0, `(.L_x_4009) ;  /* 0x000000e000007945 */ /* 0x000fe80003800000 */
[----:B------:R-:W-:Y:S05]  /*22c0*/  @P3 BRA `(.L_x_4010) ;  /* 0x0000000000303947 */ /* 0x000fea0003800000 */
[----:B------:R-:W-:Y:S01]  /*22d0*/  ULDC.64 UR12, c[0x0][0x270] ;  /* 0x00009c00000c7ab9 */ /* 0x000fe20000000a00 */
[----:B------:R-:W-:Y:S01]  /*22e0*/  MOV R10, R32 ;  /* 0x00000020000a7202 */ /* 0x000fe20000000f00 */
[----:B------:R-:W-:Y:S01]  /*22f0*/  IMAD R14, R14, UR12, RZ ;  /* 0x0000000c0e0e7c24 */ /* 0x000fe2000f8e02ff */
[----:B------:R-:W-:Y:S02]  /*2300*/  MOV R11, R35 ;  /* 0x00000023000b7202 */ /* 0x000fe40000000f00 */
[----:B------:R-:W-:Y:S01]  /*2310*/  F2FP.F16.F32.PACK_AB R9, R4, R9 ;  /* 0x000000090409723e */ /* 0x000fe200000000ff */
[C---:B01----:R-:W-:Y:S02]  /*2320*/  IMAD R13, R21.reuse, UR13, R14 ;  /* 0x0000000d150d7c24 */ /* 0x043fe4000f8e020e */
[----:B------:R-:W-:Y:S01]  /*2330*/  IMAD.WIDE.U32 R10, R21, UR12, R10 ;  /* 0x0000000c150a7c25 */ /* 0x000fe2000f8e000a */
[----:B------:R-:W-:Y:S02]  /*2340*/  ULDC.64 UR12, c[0x0][0x210] ;  /* 0x00008400000c7ab9 */ /* 0x000fe40000000a00 */
[----:B------:R-:W-:-:S02]  /*2350*/  LEA R12, P2, R10, UR12, 0x1 ;  /* 0x0000000c0a0c7c11 */ /* 0x000fc4000f8408ff */
[----:B------:R-:W-:-:S04]  /*2360*/  IADD3 R13, R11, R13, RZ ;  /* 0x0000000d0b0d7210 */ /* 0x000fc80007ffe0ff */
[----:B------:R-:W-:-:S05]  /*2370*/  LEA.HI.X R13, R10, UR13, R13, 0x1, P2 ;  /* 0x0000000d0a0d7c11 */ /* 0x000fca00090f0c0d */
[----:B------:R2:W-:Y:S02]  /*2380*/  STG.E desc[UR8][R12.64], R9 ;  /* 0x000000090c007986 */ /* 0x0005e4000c101908 */
.L_x_4010:
[----:B------:R-:W-:Y:S05]  /*2390*/  BSYNC B0 ;  /* 0x0000000000007941 */ /* 0x000fea0003800000 */
.L_x_4009:
[----:B------:R-:W-:Y:S05]  /*23a0*/  @!P4 BRA `(.L_x_4011) ;  /* 0x000000000028c947 */ /* 0x000fea0003800000 */
[----:B------:R-:W-:Y:S01]  /*23b0*/  FMUL.FTZ R4, R15, -1.4426950216293334961 ;  /* 0xbfb8aa3b0f047820 */ /* 0x000fe20000410000 */
        /* <DEDUP_REMOVED lines=9> */
.L_x_4011:
        /* <DEDUP_REMOVED lines=13> */
.L_x_4013:
[----:B------:R-:W-:Y:S05]  /*2520*/  BSYNC B0 ;  /* 0x0000000000007941 */ /* 0x000fea0003800000 */
.L_x_4012:
[----:B---3--:R-:W3:Y:S01]  /*2530*/  LDC R5, c[0x0][0x10] ;  /* 0x00000400ff057b82 */ /* 0x008ee20000000800 */
[----:B------:R-:W-:Y:S02]  /*2540*/  IADD3 R6, R6, 0x1, RZ ;  /* 0x0000000106067810 */ /* 0x000fe40007ffe0ff */
[----:B---3--:R-:W-:-:S04]  /*2550*/  IADD3 R26, R5, R26, RZ ;  /* 0x0000001a051a7210 */ /* 0x008fc80007ffe0ff */
[----:B------:R-:W-:-:S13]  /*2560*/  ISETP.GE.AND P1, PT, R26, UR4, PT ;  /* 0x000000041a007c0c */ /* 0x000fda000bf26270 */
[----:B------:R-:W-:Y:S05]  /*2570*/  @!P1 BRA `(.L_x_4014) ;  /* 0xffffffdc00289947 */ /* 0x000fea000383ffff */
[----:B------:R-:W-:Y:S05]  /*2580*/  EXIT ;  /* 0x000000000000794d */ /* 0x000fea0003800000 */
.L_x_4015:
        /* <DEDUP_REMOVED lines=15> */
.L_x_5166:


//--------------------- .text._Z35group_norm_nhwc_fwd_one_pass_kernelI11Fp16IOBf16WLi128ELi96ELi768EEv26Group_norm_nhwc_fwd_params --------------------------
	.section	.text._Z35group_norm_nhwc_fwd_one_pass_kernelI11Fp16IOBf16WLi128ELi96ELi768EEv26Group_norm_nhwc_fwd_params,"ax",@progbits
	.align	128
        .global         _Z35group_norm_nhwc_fwd_one_pass_kernelI11Fp16IOBf16WLi128ELi96ELi768EEv26Group_norm_nhwc_fwd_params
        .type           _Z35group_norm_nhwc_fwd_one_pass_kernelI11Fp16IOBf16WLi128ELi96ELi768EEv26Group_norm_nhwc_fwd_params,@function
        .size           _Z35group_norm_nhwc_fwd_one_pass_kernelI11Fp16IOBf16WLi128ELi96ELi768EEv26Group_norm_nhwc_fwd_params,(.L_x_5167 - _Z35group_norm_nhwc_fwd_one_pass_kernelI11Fp16IOBf16WLi128ELi96ELi768EEv26Group_norm_nhwc_fwd_params)
        .other          _Z35group_norm_nhwc_fwd_one_pass_kernelI11Fp16IOBf16WLi128ELi96ELi768EEv26Group_norm_nhwc_fwd_params,@"STO_CUDA_ENTRY STV_DEFAULT"
_Z35group_norm_nhwc_fwd_one_pass_kernelI11Fp16IOBf16WLi128ELi96ELi768EEv26Group_norm_nhwc_fwd_params:
.text._Z35group_norm_nhwc_fwd_one_pass_kernelI11Fp16IOBf16WLi128ELi96ELi768EEv26Group_norm_nhwc_fwd_params:
        /* <DEDUP_REMOVED lines=40> */
.L_x_4049:
[----:B0-2---:R-:W0:Y:S01]  /*0280*/  LDC R9, c[0x0][0x288] ;  /* 0x0000a200ff097b82 */ /* 0x005e220000000800 */
[----:B------:R-:W-:Y:S01]  /*0290*/  ULDC.64 UR16, c[0x0][0x278] ;  /* 0x00009e0000107ab9 */ /* 0x000fe20000000a00 */
[----:B------:R-:W-:Y:S01]  /*02a0*/  SHF.R.S32.HI R31, RZ, 0x1f, R35 ;  /* 0x0000001fff1f7819 */ /* 0x000fe20000011423 */
[----:B------:R-:W-:Y:S01]  /*02b0*/  ULDC.64 UR14, c[0x0][0x280] ;  /* 0x0000a000000e7ab9 */ /* 0x000fe20000000a00 */
[----:B------:R-:W-:Y:S01]  /*02c0*/  ISETP.GE.U32.AND P4, PT, R35, UR16, PT ;  /* 0x0000001023007c0c */ /* 0x000fe2000bf86070 */
[----:B------:R-:W-:Y:S01]  /*02d0*/  HFMA2.MMA R22, -RZ, RZ, 0, 0 ;  /* 0x00000000ff167435 */ /* 0x000fe200000001ff */
[----:B-1----:R-:W-:Y:S02]  /*02e0*/  SHF.R.S32.HI R29, RZ, 0x1f, R34 ;  /* 0x0000001fff1d7819 */ /* 0x002fe40000011422 */
[----:B------:R-:W-:Y:S01]  /*02f0*/  ISETP.GE.AND.EX P4, PT, R31, UR17, PT, P4 ;  /* 0x000000111f007c0c */ /* 0x000fe2000bf86340 */
[----:B------:R-:W1:Y:S01]  /*0300*/  @P0 LDC.64 R18, c[0x0][0x220] ;  /* 0x00008800ff120b82 */ /* 0x000e620000000a00 */
[----:B------:R-:W-:-:S02]  /*0310*/  ISETP.GE.U32.AND P5, PT, R34, UR16, PT ;  /* 0x0000001022007c0c */ /* 0x000fc4000bfa6070 */
[C---:B------:R-:W-:Y:S02]  /*0320*/  ISETP.GT.U32.OR P4, PT, R38.reuse, 0x2ff, P4 ;  /* 0x000002ff2600780c */ /* 0x040fe40002784470 */
[----:B------:R-:W-:Y:S02]  /*0330*/  ISETP.GE.AND.EX P5, PT, R29, UR17, PT, P5 ;  /* 0x000000111d007c0c */ /* 0x000fe4000bfa6350 */
[----:B------:R-:W-:Y:S02]  /*0340*/  SHF.R.S32.HI R27, RZ, 0x1f, R33 ;  /* 0x0000001fff1b7819 */ /* 0x000fe40000011421 */
[----:B------:R-:W-:Y:S02]  /*0350*/  ISETP.GT.U32.OR P5, PT, R38, 0x2ff, P5 ;  /* 0x000002ff2600780c */ /* 0x000fe40002fa4470 */
[----:B------:R-:W-:Y:S02]  /*0360*/  SHF.R.S32.HI R25, RZ, 0x1f, R32 ;  /* 0x0000001fff197819 */ /* 0x000fe40000011420 */
[----:B------:R-:W-:-:S02]  /*0370*/  SHF.R.S32.HI R23, RZ, 0x1f, R30 ;  /* 0x0000001fff177819 */ /* 0x000fc4000001141e */
[----:B0---4-:R-:W-:Y:S01]  /*0380*/  IABS R5, R9 ;  /* 0x0000000900057213 */ /* 0x011fe20000000000 */
[----:B------:R-:W0:Y:S03]  /*0390*/  @!P4 LDC.64 R42, c[0x0][0x270] ;  /* 0x00009c00ff2acb82 */ /* 0x000e260000000a00 */
[----:B------:R-:W2:Y:S05]  /*03a0*/  I2F.RP R0, R5 ;  /* 0x0000000500007306 */ /* 0x000eaa0000209400 */
[----:B---3--:R-:W3:Y:S08]  /*03b0*/  @!P4 LDC.64 R16, c[0x0][0x220] ;  /* 0x00008800ff10cb82 */ /* 0x008ef00000000a00 */
        /* <DEDUP_REMOVED lines=289> */
.L_x_4017:
[----:B------:R-:W-:Y:S05]  /*15d0*/  BSYNC B0 ;  /* 0x0000000000007941 */ /* 0x000fea0003800000 */
.L_x_4016:
[----:B------:R-:W1:Y:S02]  /*15e0*/  LDC R8, c[0x0][0xc] ;  /* 0x00000300ff087b82 */ /* 0x000e640000000800 */
[----:B-1----:R-:W-:-:S13]  /*15f0*/  ISETP.GE.U32.AND P1, PT, R8, 0x2, PT ;  /* 0x000000020800780c */ /* 0x002fda0003f26070 */
[----:B------:R-:W-:Y:S05]  /*1600*/  @!P1 BRA `(.L_x_4018) ;  /* 0x0000000800909947 */ /* 0x000fea0003800000 */
[----:B------:R-:W-:Y:S05]  /*1610*/  @P3 BRA `(.L_x_4019) ;  /* 0x00000000007c3947 */ /* 0x000fea0003800000 */
[----:B------:R-:W1:Y:S01]  /*1620*/  S2R R4, SR_CTAID.Y ;  /* 0x0000000000047919 */ /* 0x000e620000002600 */
[----:B------:R-:W2:Y:S01]  /*1630*/  LDC R45, c[0x0][0x10] ;  /* 0x00000400ff2d7b82 */ /* 0x000ea20000000800 */
[----:B------:R-:W-:Y:S02]  /*1640*/  ULOP3.LUT UR7, UR4, 0x1, URZ, 0xc0, !UPT ;  /* 0x0000000104077892 */ /* 0x000fe4000f8ec03f */
[----:B------:R-:W-:-:S05]  /*1650*/  ULOP3.LUT UP0, URZ, UR4, 0x2, URZ, 0xc0, !UPT ;  /* 0x00000002043f7892 */ /* 0x000fca000f80c03f */
[----:B------:R-:W3:Y:S01]  /*1660*/  LDC.64 R6, c[0x0][0x248] ;  /* 0x00009200ff067b82 */ /* 0x000ee20000000a00 */
[C---:B--2---:R-:W-:Y:S01]  /*1670*/  IMAD R9, R45.reuse, UR7, RZ ;  /* 0x000000072d097c24 */ /* 0x044fe2000f8e02ff */
[----:B------:R-:W-:Y:S01]  /*1680*/  PLOP3.LUT P1, PT, PT, PT, UP0, 0x80, 0x0 ;  /* 0x000000000000781c */ /* 0x000fe20003f2f008 */
[----:B------:R-:W-:Y:S02]  /*1690*/  UMOV UR7, 0xffffffff ;  /* 0xffffffff00077882 */ /* 0x000fe40000000000 */
[----:B------:R-:W-:Y:S01]  /*16a0*/  USEL UR7, UR7, 0x1, UP0 ;  /* 0x0000000107077887 */ /* 0x000fe20008000000 */
[----:B-1----:R-:W-:Y:S01]  /*16b0*/  IMAD R45, R45, UR9, R4 ;  /* 0x000000092d2d7c24 */ /* 0x002fe2000f8e0204 */
[C---:B------:R-:W-:Y:S01]  /*16c0*/  IADD3 R11, R9.reuse, R4, RZ ;  /* 0x00000004090b7210 */ /* 0x040fe20007ffe0ff */
[----:B------:R-:W-:Y:S01]  /*16d0*/  IMAD R9, R9, R8, RZ ;  /* 0x0000000809097224 */ /* 0x000fe200078e02ff */
[----:B------:R-:W1:Y:S04]  /*16e0*/  LDC.64 R4, c[0x0][0x240] ;  /* 0x00009000ff047b82 */ /* 0x000e680000000a00 */
[----:B------:R-:W-:-:S05]  /*16f0*/  SHF.L.U32 R9, R9, 0x1, RZ ;  /* 0x0000000109097819 */ /* 0x000fca00000006ff */
[----:B---3--:R-:W-:Y:S01]  /*1700*/  IMAD.WIDE R6, R9, 0x4, R6 ;  /* 0x0000000409067825 */ /* 0x008fe200078e0206 */
[----:B------:R-:W-:-:S04]  /*1710*/  SEL R9, R8, RZ, !P1 ;  /* 0x000000ff08097207 */ /* 0x000fc80004800000 */
[----:B------:R-:W-:Y:S01]  /*1720*/  ISETP.NE.AND P1, PT, R9, -0x1, PT ;  /* 0xffffffff0900780c */ /* 0x000fe20003f25270 */
[----:B------:R-:W-:-:S05]  /*1730*/  IMAD.WIDE.U32 R6, R45, 0x8, R6 ;  /* 0x000000082d067825 */ /* 0x000fca00078e0006 */
[----:B------:R2:W-:Y:S01]  /*1740*/  STG.E.64 desc[UR10][R6.64], R42 ;  /* 0x0000002a06007986 */ /* 0x0005e2000c101b0a */
[----:B-1----:R-:W-:Y:S01]  /*1750*/  IMAD.WIDE.U32 R4, R11, 0x4, R4 ;  /* 0x000000040b047825 */ /* 0x002fe200078e0004 */
[----:B------:R-:W-:Y:S01]  /*1760*/  MOV R11, UR7 ;  /* 0x00000007000b7c02 */ /* 0x000fe20008000f00 */
[----:B------:R-:W-:Y:S06]  /*1770*/  MEMBAR.ALL.GPU ;  /* 0x0000000000007992 */ /* 0x000fec000000a000 */
[----:B------:R-:W-:-:S00]  /*1780*/  ERRBAR ;  /* 0x00000000000079ab */ /* 0x000fc00000000000 */
[----:B------:R-:W-:Y:S06]  /*1790*/  CGAERRBAR ;  /* 0x00000000000075ab */ /* 0x000fec0000000000 */
[----:B------:R2:W-:Y:S01]  /*17a0*/  REDG.E.ADD.S32.STRONG.GPU desc[UR10][R4.64], R11 ;  /* 0x0000000b0400798e */ /* 0x0005e2000c10e38a */
[----:B------:R-:W-:Y:S05]  /*17b0*/  @!P1 BRA `(.L_x_4019) ;  /* 0x0000000000149947 */ /* 0x000fea0003800000 */
.L_x_4020:
[----:B--2---:R-:W2:Y:S04]  /*17c0*/  LDG.E.STRONG.GPU R6, desc[UR10][R4.64] ;  /* 0x0000000a04067981 */ /* 0x004ea8000c1ef900 */
[----:B--2---:R-:W-:Y:S01]  /*17d0*/  CCTL.IVALL ;  /* 0x00000000ff00798f */ /* 0x004fe20002000000 */
[----:B------:R-:W-:Y:S05]  /*17e0*/  YIELD ;  /* 0x0000000000007946 */ /* 0x000fea0003800000 */
[----:B------:R-:W-:-:S13]  /*17f0*/  ISETP.NE.AND P1, PT, R6, R9, PT ;  /* 0x000000090600720c */ /* 0x000fda0003f25270 */
[----:B------:R-:W-:Y:S05]  /*1800*/  @P1 BRA `(.L_x_4020) ;  /* 0xfffffffc00ec1947 */ /* 0x000fea000383ffff */
.L_x_4019:
        /* <DEDUP_REMOVED lines=11> */
.L_x_4022:
        /* <DEDUP_REMOVED lines=51> */
[-C--:B0-----:R-:W-:Y:S02]  /*1bf0*/  @!P1 IMAD R45, R4, R11.reuse, R45 ;  /* 0x0000000b042d9224 */ /* 0x081fe400078e022d */
        /* <DEDUP_REMOVED lines=15> */
.L_x_4021:
        /* <DEDUP_REMOVED lines=19> */
.L_x_4024:
[----:B------:R-:W-:Y:S05]  /*1e20*/  BSYNC B0 ;  /* 0x0000000000007941 */ /* 0x000fea0003800000 */
.L_x_4023:
        /* <DEDUP_REMOVED lines=15> */
[-C--:B--2---:R-:W-:Y:S02]  /*1f20*/  @!P1 IMAD R47, R6, R45.reuse, R47 ;  /* 0x0000002d062f9224 */ /* 0x084fe400078e022f */
        /* <DEDUP_REMOVED lines=18> */
.L_x_4018:
        /* <DEDUP_REMOVED lines=19> */
[----:B------:R-:W-:Y:S01]  /*2180*/  @!P1 STG.E.64 desc[UR10][R6.64], R10 ;  /* 0x0000000a06009986 */ /* 0x000fe2000c101b0a */
[----:B------:R-:W-:Y:S06]  /*2190*/  BAR.SYNC.DEFER_BLOCKING 0x0 ;  /* 0x0000000000007b1d */ /* 0x000fec0000010000 */
[----:B------:R-:W2:Y:S04]  /*21a0*/  LDG.E.U16 R24, desc[UR10][R8.64] ;  /* 0x0000000a08187981 */ /* 0x000ea8000c1e1500 */
[----:B------:R1:W3:Y:S04]  /*21b0*/  LDG.E.U16 R44, desc[UR10][R8.64+0x2] ;  /* 0x0000020a082c7981 */ /* 0x0002e8000c1e1500 */
[----:B------:R-:W4:Y:S04]  /*21c0*/  LDG.E.U16 R45, desc[UR10][R4.64] ;  /* 0x0000000a042d7981 */ /* 0x000f28000c1e1500 */
[----:B------:R5:W4:Y:S01]  /*21d0*/  LDG.E.U16 R46, desc[UR10][R4.64+0x2] ;  /* 0x0000020a042e7981 */ /* 0x000b22000c1e1500 */
[----:B------:R-:W-:Y:S01]  /*21e0*/  ISETP.NE.AND P6, PT, RZ, UR12, PT ;  /* 0x0000000cff007c0c */ /* 0x000fe2000bfc5270 */
[----:B-1----:R-:W-:-:S02]  /*21f0*/  HADD2.F32 R8, -RZ, R18.H1_H1 ;  /* 0x30000012ff087230 */ /* 0x002fc40000004100 */
[----:B0-----:R-:W0:Y:S01]  /*2200*/  LDS.64 R42, [UR7+0xe0] ;  /* 0x0000e007ff2a7984 */ /* 0x001e220008000a00 */
[----:B-----5:R-:W-:Y:S02]  /*2210*/  HADD2.F32 R5, -RZ, R18.H0_H0 ;  /* 0x20000012ff057230 */ /* 0x020fe40000004100 */
[----:B0-----:R-:W-:-:S05]  /*2220*/  FMUL.FTZ R42, R42, UR8 ;  /* 0x000000082a2a7c20 */ /* 0x001fca0008410000 */
[----:B------:R-:W-:-:S13]  /*2230*/  R2UR UR7, R42 ;  /* 0x000000002a0772ca */ /* 0x000fda00000e0000 */
        /* <DEDUP_REMOVED lines=15> */
[----:B------:R-:W-:Y:S01]  /*2330*/  FMUL.FTZ R8, R8, UR8 ;  /* 0x0000000808087c20 */ /* 0x000fe20008410000 */
[----:B--2---:R-:W-:Y:S02]  /*2340*/  SHF.L.U32 R4, R24, 0x10, RZ ;  /* 0x0000001018047819 */ /* 0x004fe400000006ff */
[----:B---3--:R-:W-:Y:S01]  /*2350*/  SHF.L.U32 R6, R44, 0x10, RZ ;  /* 0x000000102c067819 */ /* 0x008fe200000006ff */
[----:B------:R-:W-:Y:S01]  /*2360*/  HADD2.F32 R44, -RZ, R22.H0_H0 ;  /* 0x20000016ff2c7230 */ /* 0x000fe20000004100 */
[----:B----4-:R-:W-:Y:S01]  /*2370*/  SHF.L.U32 R11, R45, 0x10, RZ ;  /* 0x000000102d0b7819 */ /* 0x010fe200000006ff */
[----:B------:R-:W-:Y:S01]  /*2380*/  HADD2.F32 R45, -RZ, R20.H0_H0 ;  /* 0x20000014ff2d7230 */ /* 0x000fe20000004100 */
[----:B------:R-:W-:-:S03]  /*2390*/  SHF.L.U32 R7, R46, 0x10, RZ ;  /* 0x000000102e077819 */ /* 0x000fc600000006ff */
        /* <DEDUP_REMOVED lines=13> */
.L_x_4025:
        /* <DEDUP_REMOVED lines=14> */
.L_x_4027:
[----:B------:R-:W-:Y:S05]  /*2550*/  BSYNC B0 ;  /* 0x0000000000007941 */ /* 0x000fea0003800000 */
.L_x_4026:
[----:B------:R-:W-:Y:S02]  /*2560*/  HADD2.F32 R10, -RZ, R16.H0_H0 ;  /* 0x20000010ff0a7230 */ /* 0x000fe40000004100 */
[----:B0-----:R-:W-:Y:S01]  /*2570*/  FADD.FTZ R5, R44, -UR7 ;  /* 0x800000072c057e21 */ /* 0x001fe20008010000 */
[----:B------:R-:W-:Y:S02]  /*2580*/  HADD2.F32 R9, -RZ, R17.H0_H0 ;  /* 0x20000011ff097230 */ /* 0x000fe40000004100 */
[----:B------:R-:W-:Y:S01]  /*2590*/  FADD.FTZ R8, R45, -UR7 ;  /* 0x800000072d087e21 */ /* 0x000fe20008010000 */
[----:B------:R-:W-:Y:S02]  /*25a0*/  HADD2.F32 R24, -RZ, R15.H0_H0 ;  /* 0x2000000fff187230 */ /* 0x000fe40000004100 */
[----:B------:R-:W-:Y:S01]  /*25b0*/  FADD.FTZ R10, R10, -UR7 ;  /* 0x800000070a0a7e21 */ /* 0x000fe20008010000 */
[----:B------:R-:W-:Y:S02]  /*25c0*/  HADD2.F32 R43, -RZ, R14.H0_H0 ;  /* 0x2000000eff2b7230 */ /* 0x000fe40000004100 */
[----:B------:R-:W-:Y:S01]  /*25d0*/  FADD.FTZ R9, R9, -UR7 ;  /* 0x8000000709097e21 */ /* 0x000fe20008010000 */
[----:B------:R-:W-:-:S02]  /*25e0*/  HADD2.F32 R44, -RZ, R0.H0_H0 ;  /* 0x20000000ff2c7230 */ /* 0x000fc40000004100 */
        /* <DEDUP_REMOVED lines=9> */
[----:B------:R-:W-:Y:S01]  /*2680*/  FMUL.FTZ R48, R44, UR8 ;  /* 0x000000082c307c20 */ /* 0x000fe20008410000 */
[----:B------:R-:W-:Y:S01]  /*2690*/  FFMA.FTZ R9, R4, R10, R11 ;  /* 0x0000000a04097223 */ /* 0x000fe2000001000b */
[----:B------:R-:W-:-:S02]  /*26a0*/  HADD2.F32 R10, -RZ, R22.H1_H1 ;  /* 0x30000016ff0a7230 */ /* 0x000fc40000004100 */
[C-C-:B------:R-:W-:Y:S01]  /*26b0*/  FFMA.FTZ R44, R4.reuse, R5, R11.reuse ;  /* 0x00000005042c7223 */ /* 0x140fe2000001000b */
[C-C-:B------:R-:W-:Y:S01]  /*26c0*/  FFMA.FTZ R24, R4.reuse, R8, R11.reuse ;  /* 0x0000000804187223 */ /* 0x140fe2000001000b */
[C-C-:B------:R-:W-:Y:S01]  /*26d0*/  FFMA.FTZ R18, R4.reuse, R18, R11.reuse ;  /* 0x0000001204127223 */ /* 0x140fe2000001000b */
[C-C-:B------:R-:W-:Y:S01]  /*26e0*/  FFMA.FTZ R8, R4.reuse, R42, R11.reuse ;  /* 0x0000002a04087223 */ /* 0x140fe2000001000b */
[C-C-:B------:R-:W-:Y:S01]  /*26f0*/  FFMA.FTZ R5, R4.reuse, R46, R11.reuse ;  /* 0x0000002e04057223 */ /* 0x140fe2000001000b */
[----:B------:R-:W-:Y:S01]  /*2700*/  FFMA.FTZ R4, R4, R48, R11 ;  /* 0x0000003004047223 */ /* 0x000fe2000001000b */
[----:B------:R-:W-:Y:S01]  /*2710*/  ULDC.64 UR14, c[0x0][0x278] ;  /* 0x00009e00000e7ab9 */ /* 0x000fe20000000a00 */
[----:B------:R-:W-:Y:S01]  /*2720*/  HADD2.F32 R11, -RZ, R20.H1_H1 ;  /* 0x30000014ff0b7230 */ /* 0x000fe20000004100 */
[----:B------:R-:W-:Y:S01]  /*2730*/  ISETP.GE.U32.AND P1, PT, R35, UR14, PT ;  /* 0x0000000e23007c0c */ /* 0x000fe2000bf26070 */
[----:B------:R-:W-:Y:S01]  /*2740*/  FADD.FTZ R10, R10, -UR7 ;  /* 0x800000070a0a7e21 */ /* 0x000fe20008010000 */
[----:B------:R-:W-:-:S02]  /*2750*/  ISETP.GE.U32.AND P2, PT, R34, UR14, PT ;  /* 0x0000000e22007c0c */ /* 0x000fc4000bf46070 */
[----:B------:R-:W-:Y:S01]  /*2760*/  ISETP.GE.AND.EX P1, PT, R31, UR15, PT, P1 ;  /* 0x0000000f1f007c0c */ /* 0x000fe2000bf26310 */
[----:B------:R-:W-:Y:S01]  /*2770*/  FADD.FTZ R11, R11, -UR7 ;  /* 0x800000070b0b7e21 */ /* 0x000fe20008010000 */
[----:B------:R-:W-:Y:S01]  /*2780*/  ISETP.GE.AND.EX P2, PT, R29, UR15, PT, P2 ;  /* 0x0000000f1d007c0c */ /* 0x000fe2000bf46320 */
[----:B------:R-:W-:Y:S01]  /*2790*/  FMUL.FTZ R10, R10, UR8 ;  /* 0x000000080a0a7c20 */ /* 0x000fe20008410000 */
[C---:B------:R-:W-:Y:S01]  /*27a0*/  ISETP.GT.U32.OR P1, PT, R38.reuse, 0x2ff, P1 ;  /* 0x000002ff2600780c */ /* 0x040fe20000f24470 */
        /* <DEDUP_REMOVED lines=14> */
.L_x_4028:
        /* <DEDUP_REMOVED lines=14> */
.L_x_4030:
[----:B------:R-:W-:Y:S05]  /*2970*/  BSYNC B0 ;  /* 0x0000000000007941 */ /* 0x000fea0003800000 */
.L_x_4029:
        /* <DEDUP_REMOVED lines=12> */
.L_x_4031:
        /* <DEDUP_REMOVED lines=14> */
.L_x_4033:
[----:B------:R-:W-:Y:S05]  /*2b20*/  BSYNC B0 ;  /* 0x0000000000007941 */ /* 0x000fea0003800000 */
.L_x_4032:
[----:B------:R-:W-:Y:S01]  /*2b30*/  HADD2.F32 R17, -RZ, R17.H1_H1 ;  /* 0x30000011ff117230 */ /* 0x000fe20000004100 */
[----:B------:R-:W-:Y:S01]  /*2b40*/  ISETP.GE.U32.AND P5, PT, R33, UR14, PT ;  /* 0x0000000e21007c0c */ /* 0x000fe2000bfa6070 */
[----:B-1----:R-:W-:Y:S01]  /*2b50*/  HADD2.F32 R11, -RZ, R16.H1_H1 ;  /* 0x30000010ff0b7230 */ /* 0x002fe20000004100 */
[----:B------:R-:W-:Y:S01]  /*2b60*/  ISETP.GE.U32.AND P1, PT, R32, UR14, PT ;  /* 0x0000000e20007c0c */ /* 0x000fe2000bf26070 */
[----:B------:R-:W-:Y:S01]  /*2b70*/  HADD2.F32 R15, -RZ, R15.H1_H1 ;  /* 0x3000000fff0f7230 */ /* 0x000fe20000004100 */
[----:B------:R-:W-:Y:S01]  /*2b80*/  ISETP.GE.U32.AND P2, PT, R30, UR14, PT ;  /* 0x0000000e1e007c0c */ /* 0x000fe2000bf46070 */
[----:B------:R-:W-:Y:S02]  /*2b90*/  HADD2.F32 R10, -RZ, R14.H1_H1 ;  /* 0x3000000eff0a7230 */ /* 0x000fe40000004100 */
[----:B------:R-:W-:Y:S01]  /*2ba0*/  FADD.FTZ R11, R11, -UR7 ;  /* 0x800000070b0b7e21 */ /* 0x000fe20008010000 */
[----:B------:R-:W-:Y:S02]  /*2bb0*/  HADD2.F32 R16, -RZ, R0.H1_H1 ;  /* 0x30000000ff107230 */ /* 0x000fe40000004100 */
[----:B------:R-:W-:Y:S01]  /*2bc0*/  FADD.FTZ R0, R17, -UR7 ;  /* 0x8000000711007e21 */ /* 0x000fe20008010000 */
[----:B------:R-:W-:Y:S01]  /*2bd0*/  FADD.FTZ R14, R15, -UR7 ;  /* 0x800000070f0e7e21 */ /* 0x000fe20008010000 */
[----:B------:R-:W-:Y:S01]  /*2be0*/  ISETP.GE.U32.AND P3, PT, R28, UR14, PT ;  /* 0x0000000e1c007c0c */ /* 0x000fe2000bf66070 */
[----:B------:R-:W-:Y:S01]  /*2bf0*/  FADD.FTZ R15, R10, -UR7 ;  /* 0x800000070a0f7e21 */ /* 0x000fe20008010000 */
[----:B------:R-:W-:Y:S01]  /*2c00*/  ISETP.GE.U32.AND P4, PT, R26, UR14, PT ;  /* 0x0000000e1a007c0c */ /* 0x000fe2000bf86070 */
        /* <DEDUP_REMOVED lines=13> */
[----:B------:R-:W-:Y:S01]  /*2ce0*/  ISETP.GT.U32.OR P5, PT, R38, 0x2ff, P5 ;  /* 0x000002ff2600780c */ /* 0x000fe20002fa4470 */
[--C-:B------:R-:W-:Y:S01]  /*2cf0*/  FFMA.FTZ R0, R6, R0, R7.reuse ;  /* 0x0000000006007223 */ /* 0x100fe20000010007 */
[----:B------:R-:W-:Y:S01]  /*2d00*/  ISETP.GT.U32.OR P1, PT, R38, 0x2ff, P1 ;  /* 0x000002ff2600780c */ /* 0x000fe20000f24470 */
[--C-:B------:R-:W-:Y:S01]  /*2d10*/  FFMA.FTZ R11, R6, R16, R7.reuse ;  /* 0x00000010060b7223 */ /* 0x100fe20000010007 */
[----:B------:R-:W-:Y:S01]  /*2d20*/  ISETP.GT.U32.OR P2, PT, R38, 0x2ff, P2 ;  /* 0x000002ff2600780c */ /* 0x000fe20001744470 */
        /* <DEDUP_REMOVED lines=14> */
.L_x_4034:
        /* <DEDUP_REMOVED lines=14> */
.L_x_4036:
[----:B------:R-:W-:Y:S05]  /*2ef0*/  BSYNC B0 ;  /* 0x0000000000007941 */ /* 0x000fea0003800000 */
.L_x_4035:
        /* <DEDUP_REMOVED lines=11> */
.L_x_4037:
        /* <DEDUP_REMOVED lines=14> */
.L_x_4039:
[----:B------:R-:W-:Y:S05]  /*3090*/  BSYNC B0 ;  /* 0x0000000000007941 */ /* 0x000fea0003800000 */
.L_x_4038:
[----:B------:R-:W-:Y:S05]  /*30a0*/  @!P6 BRA `(.L_x_4040) ;  /* 0x000000000028e947 */ /* 0x000fea0003800000 */
[----:B-12---:R-:W-:Y:S01]  /*30b0*/  FMUL.FTZ R6, R8, -1.4426950216293334961 ;  /* 0xbfb8aa3b08067820 */ /* 0x006fe20000410000 */
        /* <DEDUP_REMOVED lines=9> */
.L_x_4040:
        /* <DEDUP_REMOVED lines=14> */
.L_x_4042:
[----:B------:R-:W-:Y:S05]  /*3230*/  BSYNC B0 ;  /* 0x0000000000007941 */ /* 0x000fea0003800000 */
.L_x_4041:
[----:B------:R-:W-:Y:S05]  /*3240*/  @!P6 BRA `(.L_x_4043) ;  /* 0x000000000028e947 */ /* 0x000fea0003800000 */
[----:B-123--:R-:W-:Y:S01]  /*3250*/  FMUL.FTZ R6, R5, -1.4426950216293334961 ;  /* 0xbfb8aa3b05067820 */ /* 0x00efe20000410000 */
        /* <DEDUP_REMOVED lines=9> */
.L_x_4043:
        /* <DEDUP_REMOVED lines=14> */
.L_x_4045:
[----:B------:R-:W-:Y:S05]  /*33d0*/  BSYNC B0 ;  /* 0x0000000000007941 */ /* 0x000fea0003800000 */
.L_x_4044:
        /* <DEDUP_REMOVED lines=11> */
.L_x_4046:
        /* <DEDUP_REMOVED lines=13> */
.L_x_4048:
[----:B------:R-:W-:Y:S05]  /*3560*/  BSYNC B0 ;  /* 0x0000000000007941 */ /* 0x000fea0003800000 */
.L_x_4047:
[----:B------:R-:W-:Y:S01]  /*3570*/  ULDC UR7, c[0x0][0x10] ;  /* 0x0000040000077ab9 */ /* 0x000fe20000000800 */
[----:B------:R-:W-:Y:S02]  /*3580*/  UIADD3 UR4, UR4, 0x1, URZ ;  /* 0x0000000104047890 */ /* 0x000fe4000fffe03f */
[----:B------:R-:W-:-:S04]  /*3590*/  UIADD3 UR6, UR7, UR6, URZ ;  /* 0x0000000607067290 */ /* 0x000fc8000fffe03f */
[----:B------:R-:W-:-:S06]  /*35a0*/  UISETP.GE.AND UP0, UPT, UR6, UR5, UPT ;  /* 0x000000050600728c */ /* 0x000fcc000bf06270 */
[----:B------:R-:W-:-:S13]  /*35b0*/  PLOP3.LUT P1, PT, PT, PT, UP0, 0x80, 0x0 ;  /* 0x000000000000781c */ /* 0x000fda0003f2f008 */
[----:B------:R-:W-:Y:S05]  /*35c0*/  @!P1 BRA `(.L_x_4049) ;  /* 0xffffffcc002c9947 */ /* 0x000fea000383ffff */
[----:B------:R-:W-:Y:S05]  /*35d0*/  EXIT ;  /* 0x000000000000794d */ /* 0x000fea0003800000 */
.L_x_4050:
        /* <DEDUP_REMOVED lines=10> */
.L_x_5167:


//--------------------- .text._Z35group_norm_nhwc_fwd_one_pass_kernelI11Fp16IOBf16WLi256ELi96ELi768EEv26Group_norm_nhwc_fwd_params --------------------------
	.section	.text._Z35group_norm_nhwc_fwd_one_pass_kernelI11Fp16IOBf16WLi256ELi96ELi768EEv26Group_norm_nhwc_fwd_params,"ax",@progbits
	.align	128
        .global         _Z35group_norm_nhwc_fwd_one_pass_kernelI11Fp16IOBf16WLi256ELi96ELi768EEv26Group_norm_nhwc_fwd_params
        .type           _Z35group_norm_nhwc_fwd_one_pass_kernelI11Fp16IOBf16WLi256ELi96ELi768EEv26Group_norm_nhwc_fwd_params,@function
        .size           _Z35group_norm_nhwc_fwd_one_pass_kernelI11Fp16IOBf16WLi256ELi96ELi768EEv26Group_norm_nhwc_fwd_params,(.L_x_5168 - _Z35group_norm_nhwc_fwd_one_pass_kernelI11Fp16IOBf16WLi256ELi96ELi768EEv26Group_norm_nhwc_fwd_params)
        .other          _Z35group_norm_nhwc_fwd_one_pass_kernelI11Fp16IOBf16WLi256ELi96ELi768EEv26Group_norm_nhwc_fwd_params,@"STO_CUDA_ENTRY STV_DEFAULT"
_Z35group_norm_nhwc_fwd_one_pass_kernelI11Fp16IOBf16WLi256ELi96ELi768EEv26Group_norm_nhwc_fwd_params:
.text._Z35group_norm_nhwc_fwd_one_pass_kernelI11Fp16IOBf16WLi256ELi96ELi768EEv26Group_norm_nhwc_fwd_params:
        /* <DEDUP_REMOVED lines=46> */
.L_x_4108:
[----:B----4-:R-:W0:Y:S01]  /*02e0*/  LDC R23, c[0x0][0x288] ;  /* 0x0000a200ff177b82 */ /* 0x010e220000000800 */
[----:B------:R-:W-:Y:S01]  /*02f0*/  ULDC.64 UR14, c[0x0][0x278] ;  /* 0x00009e00000e7ab9 */ /* 0x000fe20000000a00 */
[----:B------:R-:W-:Y:S01]  /*0300*/  SHF.R.S32.HI R37, RZ, 0x1f, R6 ;  /* 0x0000001fff257819 */ /* 0x000fe20000011406 */
[----:B------:R-:W-:Y:S01]  /*0310*/  ULDC.64 UR12, c[0x0][0x280] ;  /* 0x0000a000000c7ab9 */ /* 0x000fe20000000a00 */
[----:B------:R-:W-:Y:S02]  /*0320*/  SHF.R.S32.HI R39, RZ, 0x1f, R7 ;  /* 0x0000001fff277819 */ /* 0x000fe40000011407 */
[----:B--2---:R-:W-:Y:S02]  /*0330*/  SHF.R.S32.HI R41, RZ, 0x1f, R8 ;  /* 0x0000001fff297819 */ /* 0x004fe40000011408 */
[----:B-1----:R-:W1:Y:S01]  /*0340*/  @P0 LDC.64 R26, c[0x0][0x220] ;  /* 0x00008800ff1a0b82 */ /* 0x002e620000000a00 */
[----:B------:R-:W-:Y:S02]  /*0350*/  SHF.R.S32.HI R43, RZ, 0x1f, R9 ;  /* 0x0000001fff2b7819 */ /* 0x000fe40000011409 */
[----:B------:R-:W-:-:S02]  /*0360*/  SHF.R.S32.HI R45, RZ, 0x1f, R10 ;  /* 0x0000001fff2d7819 */ /* 0x000fc4000001140a */
[----:B------:R-:W-:Y:S02]  /*0370*/  ISETP.GE.U32.AND P5, PT, R10, UR14, PT ;  /* 0x0000000e0a007c0c */ /* 0x000fe4000bfa6070 */
[----:B------:R-:W-:Y:S02]  /*0380*/  MOV R40, RZ ;  /* 0x000000ff00287202 */ /* 0x000fe40000000f00 */
[----:B------:R-:W-:-:S04]  /*0390*/  ISETP.GE.AND.EX P5, PT, R45, UR15, PT, P5 ;  /* 0x0000000f2d007c0c */ /* 0x000fc8000bfa6350 */
[----:B------:R-:W-:Y:S02]  /*03a0*/  ISETP.GT.U32.OR P5, PT, R0, 0x2ff, P5 ;  /* 0x000002ff0000780c */ /* 0x000fe40002fa4470 */
[----:B0--3--:R-:W-:-:S04]  /*03b0*/  IABS R19, R23 ;  /* 0x0000001700137213 */ /* 0x009fc80000000000 */
        /* <DEDUP_REMOVED lines=479> */
.L_x_4052:
[----:B------:R-:W-:Y:S05]  /*21b0*/  BSYNC B0 ;  /* 0x0000000000007941 */ /* 0x000fea0003800000 */
.L_x_4051:
        /* <DEDUP_REMOVED lines=28> */
.L_x_4055:
[----:B-1----:R-:W2:Y:S04]  /*2380*/  LDG.E.STRONG.GPU R18, desc[UR8][R16.64] ;  /* 0x0000000810127981 */ /* 0x002ea8000c1ef900 */
[----:B--2---:R-:W-:Y:S01]  /*2390*/  CCTL.IVALL ;  /* 0x00000000ff00798f */ /* 0x004fe20002000000 */
[----:B------:R-:W-:Y:S05]  /*23a0*/  YIELD ;  /* 0x0000000000007946 */ /* 0x000fea0003800000 */
[----:B------:R-:W-:-:S13]  /*23b0*/  ISETP.NE.AND P1, PT, R18, R21, PT ;  /* 0x000000151200720c */ /* 0x000fda0003f25270 */
[----:B------:R-:W-:Y:S05]  /*23c0*/  @P1 BRA `(.L_x_4055) ;  /* 0xfffffffc00ec1947 */ /* 0x000fea000383ffff */
.L_x_4054:
        /* <DEDUP_REMOVED lines=11> */
.L_x_4057:
        /* <DEDUP_REMOVED lines=63> */
.L_x_4056:
        /* <DEDUP_REMOVED lines=19> */
.L_x_4059:
[----:B------:R-:W-:Y:S05]  /*29a0*/  BSYNC B0 ;  /* 0x0000000000007941 */ /* 0x000fea0003800000 */
.L_x_4058:
        /* <DEDUP_REMOVED lines=32> */
.L_x_4053:
[----:B------:R-:W-:Y:S01]  /*2bb0*/  ULDC.64 UR12, c[0x0][0x218] ;  /* 0x00008600000c7ab9 */ /* 0x000fe20000000a00 */
[----:B------:R-:W-:Y:S01]  /*2bc0*/  LOP3.LUT P1, RZ, R0, UR7, RZ, 0xfc, !PT ;  /* 0x0000000700ff7c12 */ /* 0x000fe2000f82fcff */
[----:B------:R-:W2:Y:S01]  /*2bd0*/  S2UR UR6, SR_CgaCtaId ;  /* 0x00000000000679c3 */ /* 0x000ea20000008800 */
[----:B------:R-:W-:Y:S01]  /*2be0*/  ISETP.EQ.U32.AND P2, PT, RZ, UR12, PT ;  /* 0x0000000cff007c0c */ /* 0x000fe2000bf42070 */
[----:B------:R-:W-:Y:S01]  /*2bf0*/  UMOV UR5, 0x400 ;  /* 0x0000040000057882 */ /* 0x000fe20000000000 */
[----:B------:R-:W-:Y:S02]  /*2c00*/  IADD3 R29, R51, R38, RZ ;  /* 0x00000026331d7210 */ /* 0x000fe40007ffe0ff */
[----:B------:R-:W-:-:S03]  /*2c10*/  ISETP.EQ.OR.EX P1, PT, RZ, UR13, P1, P2 ;  /* 0x0000000dff007c0c */ /* 0x000fc60008f22720 */
        /* <DEDUP_REMOVED lines=8> */
[----:B------:R0:W-:Y:S02]  /*2ca0*/  @!P3 STS.64 [UR5+0xe0], R24 ;  /* 0x0000e018ff00b988 */ /* 0x0001e40008000a05 */
[----:B-1----:R-:W-:-:S04]  /*2cb0*/  IMAD.WIDE R28, R29, 0x2, R18 ;  /* 0x000000021d1c7825 */ /* 0x002fc800078e0212 */
[----:B----4-:R-:W-:-:S05]  /*2cc0*/  @!P1 IMAD.WIDE R22, R48, 0x8, R22 ;  /* 0x0000000830169825 */ /* 0x010fca00078e0216 */
[----:B------:R1:W-:Y:S01]  /*2cd0*/  @!P1 STG.E.64 desc[UR8][R22.64], R16 ;  /* 0x0000001016009986 */ /* 0x0003e2000c101b08 */
[----:B------:R-:W-:Y:S06]  /*2ce0*/  BAR.SYNC.DEFER_BLOCKING 0x0 ;  /* 0x0000000000007b1d */ /* 0x000fec0000010000 */
[----:B------:R-:W2:Y:S04]  /*2cf0*/  LDG.E.U16 R21, desc[UR8][R26.64] ;  /* 0x000000081a157981 */ /* 0x000ea8000c1e1500 */
[----:B------:R-:W3:Y:S04]  /*2d00*/  LDG.E.U16 R31, desc[UR8][R26.64+0x2] ;  /* 0x000002081a1f7981 */ /* 0x000ee8000c1e1500 */
[----:B------:R-:W4:Y:S04]  /*2d10*/  LDG.E.U16 R30, desc[UR8][R28.64] ;  /* 0x000000081c1e7981 */ /* 0x000f28000c1e1500 */
[----:B------:R5:W4:Y:S01]  /*2d20*/  LDG.E.U16 R38, desc[UR8][R28.64+0x2] ;  /* 0x000002081c267981 */ /* 0x000b22000c1e1500 */
[----:B------:R-:W-:Y:S01]  /*2d30*/  ISETP.NE.AND P5, PT, RZ, UR10, PT ;  /* 0x0000000aff007c0c */ /* 0x000fe2000bfa5270 */
[----:B0-----:R-:W-:-:S02]  /*2d40*/  HADD2.F32 R25, -RZ, R54.H1_H1 ;  /* 0x30000036ff197230 */ /* 0x001fc40000004100 */
[----:B------:R-:W0:Y:S01]  /*2d50*/  LDS.64 R18, [UR5+0xe0] ;  /* 0x0000e005ff127984 */ /* 0x000e220008000a00 */
[----:B-1----:R-:W-:Y:S02]  /*2d60*/  HADD2.F32 R17, -RZ, R54.H0_H0 ;  /* 0x20000036ff117230 */ /* 0x002fe40000004100 */
[----:B0-----:R-:W-:-:S04]  /*2d70*/  FMUL.FTZ R18, R18, UR6 ;  /* 0x0000000612127c20 */ /* 0x001fc80008410000 */
[----:B------:R-:W-:Y:S01]  /*2d80*/  FMUL.FTZ R20, R18, R18 ;  /* 0x0000001212147220 */ /* 0x000fe20000410000 */
[--C-:B------:R-:W-:Y:S01]  /*2d90*/  FADD.FTZ R25, R25, -R18.reuse ;  /* 0x8000001219197221 */ /* 0x100fe20000010000 */
[----:B------:R-:W-:Y:S02]  /*2da0*/  FADD.FTZ R17, R17, -R18 ;  /* 0x8000001211117221 */ /* 0x000fe40000010000 */
[----:B------:R-:W-:Y:S01]  /*2db0*/  FFMA.FTZ R19, R19, UR6, -R20 ;  /* 0x0000000613137c23 */ /* 0x000fe20008010814 */
[----:B------:R-:W-:-:S04]  /*2dc0*/  MOV R20, 0x3f800000 ;  /* 0x3f80000000147802 */ /* 0x000fc80000000f00 */
[----:B------:R-:W-:-:S13]  /*2dd0*/  FSETP.GTU.FTZ.AND P1, PT, R19, RZ, PT ;  /* 0x000000ff1300720b */ /* 0x000fda0003f3c000 */
[----:B------:R-:W0:Y:S02]  /*2de0*/  @P1 LDC R16, c[0x0][0x238] ;  /* 0x00008e00ff101b82 */ /* 0x000e240000000800 */
[----:B0-----:R-:W-:-:S04]  /*2df0*/  @P1 FADD.FTZ R19, R19, R16 ;  /* 0x0000001013131221 */ /* 0x001fc80000010000 */
[----:B------:R0:W5:Y:S02]  /*2e00*/  @P1 MUFU.RSQ R20, R19 ;  /* 0x0000001300141308 */ /* 0x0001640000001400 */
[--C-:B0-----:R-:W-:Y:S02]  /*2e10*/  HADD2.F32 R19, -RZ, R40.reuse.H0_H0 ;  /* 0x20000028ff137230 */ /* 0x101fe40000004100 */
[-C--:B-----5:R-:W-:Y:S01]  /*2e20*/  FMUL.FTZ R28, R25, R20.reuse ;  /* 0x00000014191c7220 */ /* 0x0a0fe20000410000 */
[----:B------:R-:W-:Y:S01]  /*2e30*/  FMUL.FTZ R17, R17, R20 ;  /* 0x0000001411117220 */ /* 0x000fe20000410000 */
[----:B------:R-:W-:Y:S01]  /*2e40*/  HADD2.F32 R25, -RZ, R40.H1_H1 ;  /* 0x30000028ff197230 */ /* 0x000fe20000004100 */
[----:B--2---:R-:W-:Y:S02]  /*2e50*/  SHF.L.U32 R21, R21, 0x10, RZ ;  /* 0x0000001015157819 */ /* 0x004fe400000006ff */
[----:B---3--:R-:W-:Y:S02]  /*2e60*/  SHF.L.U32 R22, R31, 0x10, RZ ;  /* 0x000000101f167819 */ /* 0x008fe400000006ff */
[----:B----4-:R-:W-:-:S02]  /*2e70*/  SHF.L.U32 R24, R30, 0x10, RZ ;  /* 0x000000101e187819 */ /* 0x010fc400000006ff */
        /* <DEDUP_REMOVED lines=14> */
.L_x_4060:
        /* <DEDUP_REMOVED lines=14> */
.L_x_4062:
[----:B------:R-:W-:Y:S05]  /*3040*/  BSYNC B0 ;  /* 0x0000000000007941 */ /* 0x000fea0003800000 */
.L_x_4061:
        /* <DEDUP_REMOVED lines=33> */
.L_x_4063:
        /* <DEDUP_REMOVED lines=14> */
.L_x_4065:
[----:B------:R-:W-:Y:S05]  /*3340*/  BSYNC B0 ;  /* 0x0000000000007941 */ /* 0x000fea0003800000 */
.L_x_4064:
        /* <DEDUP_REMOVED lines=17> */
.L_x_4066:
        /* <DEDUP_REMOVED lines=14> */
.L_x_4068:
[----:B------:R-:W-:Y:S05]  /*3540*/  BSYNC B0 ;  /* 0x0000000000007941 */ /* 0x000fea0003800000 */
.L_x_4067:
[-C--:B------:R-:W-:Y:S01]  /*3550*/  FMUL.FTZ R29, R29, R20.reuse ;  /* 0x000000141d1d7220 */ /* 0x080fe20000410000 */
[----:B-1----:R-:W-:Y:S01]  /*3560*/  FMUL.FTZ R25, R19, R20 ;  /* 0x0000001413197220 */ /* 0x002fe20000410000 */
        /* <DEDUP_REMOVED lines=15> */
.L_x_4069:
        /* <DEDUP_REMOVED lines=14> */
.L_x_4071:
[----:B------:R-:W-:Y:S05]  /*3740*/  BSYNC B0 ;  /* 0x0000000000007941 */ /* 0x000fea0003800000 */
.L_x_4070:
[--C-:B-1----:R-:W-:Y:S01]  /*3750*/  HADD2.F32 R25, -RZ, R52.reuse.H0_H0 ;  /* 0x20000034ff197230 */ /* 0x102fe20000004100 */
[----:B------:R-:W-:Y:S01]  /*3760*/  ISETP.GE.U32.AND P1, PT, R9, UR12, PT ;  /* 0x0000000c09007c0c */ /* 0x000fe2000bf26070 */
[----:B------:R-:W-:Y:S01]  /*3770*/  HADD2.F32 R29, -RZ, R52.H1_H1 ;  /* 0x30000034ff1d7230 */ /* 0x000fe20000004100 */
[----:B------:R-:W-:Y:S01]  /*3780*/  ISETP.GE.U32.AND P2, PT, R10, UR12, PT ;  /* 0x0000000c0a007c0c */ /* 0x000fe2000bf46070 */
[--C-:B------:R-:W-:Y:S01]  /*3790*/  FADD.FTZ R17, R17, -R18.reuse ;  /* 0x8000001211117221 */ /* 0x100fe20000010000 */
[----:B------:R-:W-:Y:S01]  /*37a0*/  FADD.FTZ R19, R19, -R18 ;  /* 0x8000001213137221 */ /* 0x000fe20000010000 */
[----:B------:R-:W-:Y:S01]  /*37b0*/  HADD2.F32 R16, -RZ, R62.H0_H0 ;  /* 0x2000003eff107230 */ /* 0x000fe20000004100 */
[----:B------:R-:W-:Y:S01]  /*37c0*/  ISETP.GE.AND.EX P1, PT, R43, UR13, PT, P1 ;  /* 0x0000000d2b007c0c */ /* 0x000fe2000bf26310 */
[----:B0-----:R-:W-:Y:S01]  /*37d0*/  HADD2.F32 R26, -RZ, R64.H0_H0 ;  /* 0x20000040ff1a7230 */ /* 0x001fe20000004100 */
        /* <DEDUP_REMOVED lines=60> */
.L_x_4072:
        /* <DEDUP_REMOVED lines=14> */
.L_x_4074:
[----:B------:R-:W-:Y:S05]  /*3c80*/  BSYNC B0 ;  /* 0x0000000000007941 */ /* 0x000fea0003800000 */
.L_x_4073:
        /* <DEDUP_REMOVED lines=13> */
.L_x_4075:
        /* <DEDUP_REMOVED lines=14> */
.L_x_4077:
[----:B------:R-:W-:Y:S05]  /*3e40*/  BSYNC B0 ;  /* 0x0000000000007941 */ /* 0x000fea0003800000 */
.L_x_4076:
[----:B------:R-:W-:Y:S01]  /*3e50*/  ISETP.GE.U32.AND P6, PT, R11, UR12, PT ;  /* 0x0000000c0b007c0c */ /* 0x000fe2000bfc6070 */
[-C--:B------:R-:W-:Y:S01]  /*3e60*/  FMUL.FTZ R16, R27, R20.reuse ;  /* 0x000000141b107220 */ /* 0x080fe20000410000 */
        /* <DEDUP_REMOVED lines=29> */
[C---:B------:R-:W-:Y:S01]  /*4040*/  ISETP.GT.U32.OR P1, PT, R0.reuse, 0x2ff, P1 ;  /* 0x000002ff0000780c */ /* 0x040fe20000f24470 */
        /* <DEDUP_REMOVED lines=16> */
.L_x_4078:
        /* <DEDUP_REMOVED lines=14> */
.L_x_4080:
[----:B------:R-:W-:Y:S05]  /*4230*/  BSYNC B0 ;  /* 0x0000000000007941 */ /* 0x000fea0003800000 */
.L_x_4079:
        /* <DEDUP_REMOVED lines=13> */
.L_x_4081:
        /* <DEDUP_REMOVED lines=14> */
.L_x_4083:
[----:B------:R-:W-:Y:S05]  /*43f0*/  BSYNC B0 ;  /* 0x0000000000007941 */ /* 0x000fea0003800000 */
.L_x_4082:
        /* <DEDUP_REMOVED lines=13> */
.L_x_4084:
        /* <DEDUP_REMOVED lines=14> */
.L_x_4086:
[----:B------:R-:W-:Y:S05]  /*45b0*/  BSYNC B0 ;  /* 0x0000000000007941 */ /* 0x000fea0003800000 */
.L_x_4085:
[----:B------:R-:W-:Y:S01]  /*45c0*/  FFMA.FTZ R25, R21, R25, R24 ;  /* 0x0000001915197223 */ /* 0x000fe20000010018 */
        /* <DEDUP_REMOVED lines=12> */
.L_x_4087:
        /* <DEDUP_REMOVED lines=14> */
.L_x_4089:
[----:B------:R-:W-:Y:S05]  /*4770*/  BSYNC B0 ;  /* 0x0000000000007941 */ /* 0x000fea0003800000 */
.L_x_4088:
[----:B------:R-:W-:Y:S01]  /*4780*/  FFMA.FTZ R26, R21, R26, R24 ;  /* 0x0000001a151a7223 */ /* 0x000fe20000010018 */
        /* <DEDUP_REMOVED lines=12> */
.L_x_4090:
[----:B------:R-:W-:Y:S04]  /*4850*/  BSSY B0, `(.L_x_4091) ;  /* 0x000000e000007945 */ /* 0x000fe80003800000 */
[----:B------:R-:W-:Y:S05]  /*4860*/  @P4 BRA `(.L_x_4092) ;  /* 0x0000000000304947 */ /* 0x000fea0003800000 */
[----:B------:R-:W-:Y:S01]  /*4870*/  ULDC.64 UR14, c[0x0][0x270] ;  /* 0x00009c00000e7ab9 */ /* 0x000fe20000000a00 */
[----:B------:R-:W-:Y:S01]  /*4880*/  MOV R16, R72 ;  /* 0x0000004800107202 */ /* 0x000fe20000000f00 */
[----:B012---:R-:W-:Y:S01]  /*4890*/  IMAD R18, R57, UR14, RZ ;  /* 0x0000000e39127c24 */ /* 0x007fe2000f8e02ff */
        /* <DEDUP_REMOVED lines=9> */
.L_x_4092:
[----:B------:R-:W-:Y:S05]  /*4930*/  BSYNC B0 ;  /* 0x0000000000007941 */ /* 0x000fea0003800000 */
.L_x_4091:
        /* <DEDUP_REMOVED lines=8> */
[----:B------:R-:W-:Y:S01]  /*49c0*/  ISETP.GE.U32.AND P4, PT, R36, UR12, PT ;  /* 0x0000000c24007c0c */ /* 0x000fe2000bf86070 */
[C-C-:B------:R-:W-:Y:S01]  /*49d0*/  FFMA.FTZ R68, R22.reuse, R68, R23.reuse ;  /* 0x0000004416447223 */ /* 0x140fe20000010017 */
[----:B------:R-:W-:Y:S01]  /*49e0*/  ISETP.GE.AND.EX P6, PT, R59, UR13, PT, P6 ;  /* 0x0000000d3b007c0c */ /* 0x000fe2000bfc6360 */
[C-C-:B------:R-:W-:Y:S01]  /*49f0*/  FFMA.FTZ R30, R22.reuse, R30, R23.reuse ;  /* 0x0000001e161e7223 */ /* 0x140fe20000010017 */
[----:B------:R-:W-:Y:S01]  /*4a00*/  ISETP.GE.AND.EX P1, PT, R61, UR13, PT, P1 ;  /* 0x0000000d3d007c0c */ /* 0x000fe2000bf26310 */
[C-C-:B------:R-:W-:Y:S01]  /*4a10*/  FFMA.FTZ R70, R22.reuse, R70, R23.reuse ;  /* 0x0000004616467223 */ /* 0x140fe20000010017 */
[----:B------:R-:W-:Y:S01]  /*4a20*/  ISETP.GE.AND.EX P2, PT, R63, UR13, PT, P2 ;  /* 0x0000000d3f007c0c */ /* 0x000fe2000bf46320 */
[C-C-:B------:R-:W-:Y:S01]  /*4a30*/  FFMA.FTZ R20, R22.reuse, R20, R23.reuse ;  /* 0x0000001416147223 */ /* 0x140fe20000010017 */
[----:B------:R-:W-:Y:S01]  /*4a40*/  ISETP.GE.AND.EX P3, PT, R65, UR13, PT, P3 ;  /* 0x0000000d41007c0c */ /* 0x000fe2000bf66330 */
[----:B------:R-:W-:Y:S01]  /*4a50*/  FFMA.FTZ R21, R21, R45, R24 ;  /* 0x0000002d15157223 */ /* 0x000fe20000010018 */
        /* <DEDUP_REMOVED lines=18> */
.L_x_4093:
        /* <DEDUP_REMOVED lines=10> */
[----:B0123--:R-:W-:-:S02]  /*4c20*/  LEA R18, P6, R16, UR12, 0x1 ;  /* 0x0000000c10127c11 */ /* 0x00ffc4000f8c08ff */
[----:B------:R-:W-:-:S04]  /*4c30*/  IADD3 R59, R17, R59, RZ ;  /* 0x0000003b113b7210 */ /* 0x000fc80007ffe0ff */
[----:B------:R-:W-:-:S05]  /*4c40*/  LEA.HI.X R19, R16, UR13, R59, 0x1, P6 ;  /* 0x0000000d10137c11 */ /* 0x000fca000b0f0c3b */
[----:B------:R4:W-:Y:S02]  /*4c50*/  STG.E desc[UR8][R18.64], R23 ;  /* 0x0000001712007986 */ /* 0x0009e4000c101908 */
.L_x_4095:
[----:B------:R-:W-:Y:S05]  /*4c60*/  BSYNC B0 ;  /* 0x0000000000007941 */ /* 0x000fea0003800000 */
.L_x_4094:
        /* <DEDUP_REMOVED lines=11> */
.L_x_4096:
[----:B------:R-:W-:Y:S04]  /*4d20*/  BSSY B0, `(.L_x_4097) ;  /* 0x000000e000007945 */ /* 0x000fe80003800000 */
[----:B------:R-:W-:Y:S05]  /*4d30*/  @P1 BRA `(.L_x_4098) ;  /* 0x0000000000301947 */ /* 0x000fea0003800000 */
[----:B------:R-:W-:Y:S01]  /*4d40*/  ULDC.64 UR12, c[0x0][0x270] ;  /* 0x00009c00000c7ab9 */ /* 0x000fe20000000a00 */
[----:B01234-:R-:W-:Y:S01]  /*4d50*/  MOV R18, R72 ;  /* 0x0000004800127202 */ /* 0x01ffe20000000f00 */
        /* <DEDUP_REMOVED lines=10> */
.L_x_4098:
[----:B------:R-:W-:Y:S05]  /*4e00*/  BSYNC B0 ;  /* 0x0000000000007941 */ /* 0x000fea0003800000 */
.L_x_4097:
[----:B------:R-:W-:Y:S05]  /*4e10*/  @!P5 BRA `(.L_x_4099) ;  /* 0x000000000028d947 */ /* 0x000fea0003800000 */
[----:B0-----:R-:W-:Y:S01]  /*4e20*/  FMUL.FTZ R16, R37, -1.4426950216293334961 ;  /* 0xbfb8aa3b25107820 */ /* 0x001fe20000410000 */
[----:B-1234-:R-:W-:-:S05]  /*4e30*/  FMUL.FTZ R19, R30, -1.4426950216293334961 ;  /* 0xbfb8aa3b1e137820 */ /* 0x01efca0000410000 */
        /* <DEDUP_REMOVED lines=8> */
.L_x_4099:
        /* <DEDUP_REMOVED lines=8> */
[----:B-1234-:R-:W-:Y:S01]  /*4f40*/  IMAD.WIDE.U32 R18, R34, UR12, R16 ;  /* 0x0000000c22127c25 */ /* 0x01efe2000f8e0010 */
[----:B------:R-:W-:Y:S02]  /*4f50*/  ULDC.64 UR12, c[0x0][0x210] ;  /* 0x00008400000c7ab9 */ /* 0x000fe40000000a00 */
[----:B------:R-:W-:-:S02]  /*4f60*/  LEA R16, P1, R18, UR12, 0x1 ;  /* 0x0000000c12107c11 */ /* 0x000fc4000f8208ff */
[----:B------:R-:W-:-:S04]  /*4f70*/  IADD3 R63, R19, R63, RZ ;  /* 0x0000003f133f7210 */ /* 0x000fc80007ffe0ff */
[----:B------:R-:W-:-:S05]  /*4f80*/  LEA.HI.X R17, R18, UR13, R63, 0x1, P1 ;  /* 0x0000000d12117c11 */ /* 0x000fca00088f0c3f */
[----:B------:R0:W-:Y:S02]  /*4f90*/  STG.E desc[UR8][R16.64], R37 ;  /* 0x0000002510007986 */ /* 0x0001e4000c101908 */
.L_x_4101:
[----:B------:R-:W-:Y:S05]  /*4fa0*/  BSYNC B0 ;  /* 0x0000000000007941 */ /* 0x000fea0003800000 */
.L_x_4100:
        /* <DEDUP_REMOVED lines=11> */
.L_x_4102:
[----:B------:R-:W-:Y:S04]  /*5060*/  BSSY B0, `(.L_x_4103) ;  /* 0x000000e000007945 */ /* 0x000fe80003800000 */
[----:B------:R-:W-:Y:S05]  /*5070*/  @P3 BRA `(.L_x_4104) ;  /* 0x0000000000303947 */ /* 0x000fea0003800000 */
[----:B------:R-:W-:Y:S01]  /*5080*/  ULDC.64 UR12, c[0x0][0x270] ;  /* 0x00009c00000c7ab9 */ /* 0x000fe20000000a00 */
[----:B0-----:R-:W-:Y:S01]  /*5090*/  MOV R16, R72 ;  /* 0x0000004800107202 */ /* 0x001fe20000000f00 */
[----:B------:R-:W-:Y:S01]  /*50a0*/  IMAD R22, R65, UR12, RZ ;  /* 0x0000000c41167c24 */ /* 0x000fe2000f8e02ff */
[----:B------:R-:W-:Y:S02]  /*50b0*/  MOV R17, R75 ;  /* 0x0000004b00117202 */ /* 0x000fe40000000f00 */
        /* <DEDUP_REMOVED lines=8> */
.L_x_4104:
[----:B------:R-:W-:Y:S05]  /*5140*/  BSYNC B0 ;  /* 0x0000000000007941 */ /* 0x000fea0003800000 */
.L_x_4103:
        /* <DEDUP_REMOVED lines=11> */
.L_x_4105:
        /* <DEDUP_REMOVED lines=13> */
.L_x_4107:
[----:B------:R-:W-:Y:S05]  /*52d0*/  BSYNC B0 ;  /* 0x0000000000007941 */ /* 0x000fea0003800000 */
.L_x_4106:
[----:B0-----:R-:W0:Y:S01]  /*52e0*/  LDC R17, c[0x0][0x10] ;  /* 0x00000400ff117b82 */ /* 0x001e220000000800 */
[----:B------:R-:W-:Y:S02]  /*52f0*/  IADD3 R4, R4, 0x1, RZ ;  /* 0x0000000104047810 */ /* 0x000fe40007ffe0ff */
[----:B0-----:R-:W-:-:S04]  /*5300*/  IADD3 R48, R17, R48, RZ ;  /* 0x0000003011307210 */ /* 0x001fc80007ffe0ff */
[----:B------:R-:W-:-:S13]  /*5310*/  ISETP.GE.AND P1, PT, R48, UR4, PT ;  /* 0x0000000430007c0c */ /* 0x000fda000bf26270 */
[----:B------:R-:W-:Y:S05]  /*5320*/  @!P1 BRA `(.L_x_4108) ;  /* 0xffffffac00ec9947 */ /* 0x000fea000383ffff */
[----:B------:R-:W-:Y:S05]  /*5330*/  EXIT ;  /* 0x000000000000794d */ /* 0x000fea0003800000 */
.L_x_4109:
        /* <DEDUP_REMOVED lines=12> */
.L_x_5168:


//--------------------- .text._Z35group_norm_nhwc_fwd_one_pass_kernelI11Fp16IOBf16WLi512ELi96ELi768EEv26Group_norm_nhwc_fwd_params --------------------------
	.section	.text._Z35group_norm_nhwc_fwd_one_pass_kernelI11Fp16IOBf16WLi512ELi96ELi768EEv26Group_norm_nhwc_fwd_params,"ax",@progbits
	.align	128
        .global         _Z35group_norm_nhwc_fwd_one_pass_kernelI11Fp16IOBf16WLi512ELi96ELi768EEv26Group_norm_nhwc_fwd_params
        .type           _Z35group_norm_nhwc_fwd_one_pass_kernelI11Fp16IOBf16WLi512ELi96ELi768EEv26Group_norm_nhwc_fwd_params,@function
        .size           _Z35group_norm_nhwc_fwd_one_pass_kernelI11Fp16IOBf16WLi512ELi96ELi768EEv26Group_norm_nhwc_fwd_params,(.L_x_5169 - _Z35group_norm_nhwc_fwd_one_pass_kernelI11Fp16IOBf16WLi512ELi96ELi768EEv26Group_norm_nhwc_fwd_params)
        .other          _Z35group_norm_nhwc_fwd_one_pass_kernelI11Fp16IOBf16WLi512ELi96ELi768EEv26Group_norm_nhwc_fwd_params,@"STO_CUDA_ENTRY STV_DEFAULT"
_Z35group_norm_nhwc_fwd_one_pass_kernelI11Fp16IOBf16WLi512ELi96ELi768EEv26Group_norm_nhwc_fwd_params:
.text._Z35group_norm_nhwc_fwd_one_pass_kernelI11Fp16IOBf16WLi512ELi96ELi768EEv26Group_norm_nhwc_fwd_params:
        /* <DEDUP_REMOVED lines=39> */
.L_x_4215:
        /* <DEDUP_REMOVED lines=364> */
[C---:B--2---:R-:W-:Y:S01]  /*1930*/  @!P4 LEA R34, P6, R24.reuse, R34, 0x1 ;  /* 0x000000221822c211 */ /* 0x044fe200078c08ff */
        /* <DEDUP_REMOVED lines=31> */
[----:B0-----:R-:W-:Y:S01]  /*1b30*/  @!P1 IMAD R34, R59, R20, RZ ;  /* 0x000000143b229224 */ /* 0x001fe200078e02ff */
[----:B------:R-:W-:Y:S02]  /*1b40*/  IADD3 R46, R2, 0x180, RZ ;  /* 0x00000180022e7810 */ /* 0x000fe40007ffe0ff */
[----:B------:R0:W2:Y:S01]  /*1b50*/  @!P3 LDG.E R26, desc[UR14][R22.64] ;  /* 0x0000000e161ab981 */ /* 0x0000a2000c1e1900 */
[----:B------:R-:W4:Y:S01]  /*1b60*/  @!P2 LDC.64 R32, c[0x0][0x220] ;  /* 0x00008800ff20ab82 */ /* 0x000f220000000a00 */
[----:B------:R-:W-:Y:S01]  /*1b70*/  @!P1 IMAD R27, R37, R21, R34 ;  /* 0x00000015251b9224 */ /* 0x000fe200078e0222 */
[----:B------:R-:W-:Y:S01]  /*1b80*/  ISETP.GE.U32.AND P3, PT, R46, UR12, PT ;  /* 0x0000000c2e007c0c */ /* 0x000fe2000bf66070 */
[----:B-1----:R-:W-:Y:S01]  /*1b90*/  @!P2 IMAD R34, R58, R28, RZ ;  /* 0x0000001c3a22a224 */ /* 0x002fe200078e02ff */
[----:B------:R-:W-:-:S02]  /*1ba0*/  SHF.R.S32.HI R55, RZ, 0x1f, R46 ;  /* 0x0000001fff377819 */ /* 0x000fc4000001142e */
[----:B0-----:R-:W-:Y:S02]  /*1bb0*/  @!P1 MOV R22, R16 ;  /* 0x0000001000169202 */ /* 0x001fe40000000f00 */
[----:B------:R-:W-:Y:S02]  /*1bc0*/  @!P1 MOV R23, R19 ;  /* 0x0000001300179202 */ /* 0x000fe40000000f00 */
[----:B------:R-:W-:Y:S01]  /*1bd0*/  IADD3 R45, R2, 0x190, RZ ;  /* 0x00000190022d7810 */ /* 0x000fe20007ffe0ff */
[----:B------:R-:W-:-:S03]  /*1be0*/  @!P1 IMAD.WIDE.U32 R20, R37, R20, R22 ;  /* 0x0000001425149225 */ /* 0x000fc600078e0016 */
[----:B------:R-:W0:Y:S01]  /*1bf0*/  @!P4 LDC.64 R22, c[0x0][0x270] ;  /* 0x00009c00ff16cb82 */ /* 0x000e220000000a00 */
[----:B------:R-:W-:Y:S01]  /*1c00*/  @!P2 MOV R35, R19 ;  /* 0x000000130023a202 */ /* 0x000fe20000000f00 */
[----:B------:R-:W-:Y:S01]  /*1c10*/  @!P2 IMAD R37, R36, R29, R34 ;  /* 0x0000001d2425a224 */ /* 0x000fe200078e0222 */
[----:B------:R-:W-:Y:S02]  /*1c20*/  @!P2 MOV R34, R16 ;  /* 0x000000100022a202 */ /* 0x000fe40000000f00 */
[----:B------:R-:W-:Y:S02]  /*1c30*/  ISETP.GE.AND.EX P3, PT, R55, UR13, PT, P3 ;  /* 0x0000000d37007c0c */ /* 0x000fe4000bf66330 */
[----:B------:R-:W-:Y:S02]  /*1c40*/  @!P1 IADD3 R27, R21, R27, RZ ;  /* 0x0000001b151b9210 */ /* 0x000fe40007ffe0ff */
[----:B----4-:R-:W-:Y:S02]  /*1c50*/  @!P1 LEA R30, P6, R20, R30, 0x1 ;  /* 0x0000001e141e9211 */ /* 0x010fe400078c08ff */
[----:B------:R-:W-:-:S02]  /*1c60*/  ISETP.GE.U32.AND P5, PT, R45, UR12, PT ;  /* 0x0000000c2d007c0c */ /* 0x000fc4000bfa6070 */
[----:B------:R-:W-:Y:S01]  /*1c70*/  SHF.R.S32.HI R53, RZ, 0x1f, R45 ;  /* 0x0000001fff357819 */ /* 0x000fe2000001142d */
[----:B------:R-:W-:Y:S01]  /*1c80*/  @!P2 IMAD.WIDE.U32 R28, R36, R28, R34 ;  /* 0x0000001c241ca225 */ /* 0x000fe200078e0022 */
[----:B------:R-:W-:Y:S02]  /*1c90*/  ISETP.GT.U32.OR P3, PT, R61, 0x2ff, P3 ;  /* 0x000002ff3d00780c */ /* 0x000fe40001f64470 */
[----:B------:R-:W-:Y:S01]  /*1ca0*/  @!P1 LEA.HI.X R31, R20, R31, R27, 0x1, P6 ;  /* 0x0000001f141f9211 */ /* 0x000fe200030f0c1b */
[----:B------:R-:W-:Y:S01]  /*1cb0*/  HFMA2.MMA R27, -RZ, RZ, 0, 0 ;  /* 0x00000000ff1b7435 */ /* 0x000fe200000001ff */
[----:B------:R-:W-:Y:S01]  /*1cc0*/  ISETP.GE.AND.EX P5, PT, R53, UR13, PT, P5 ;  /* 0x0000000d35007c0c */ /* 0x000fe2000bfa6350 */
[----:B------:R-:W1:Y:S01]  /*1cd0*/  @!P4 LDC.64 R20, c[0x0][0x220] ;  /* 0x00008800ff14cb82 */ /* 0x000e620000000a00 */
[----:B------:R-:W-:Y:S02]  /*1ce0*/  @!P2 IADD3 R37, R29, R37, RZ ;  /* 0x000000251d25a210 */ /* 0x000fe40007ffe0ff */
[----:B------:R-:W-:-:S02]  /*1cf0*/  ISETP.GT.U32.OR P5, PT, R61, 0x2ff, P5 ;  /* 0x000002ff3d00780c */ /* 0x000fc40002fa4470 */
[----:B------:R-:W-:-:S03]  /*1d00*/  @!P2 LEA R32, P6, R28, R32, 0x1 ;  /* 0x000000201c20a211 */ /* 0x000fc600078c08ff */
[----:B------:R4:W2:Y:S01]  /*1d10*/  @!P1 LDG.E R27, desc[UR14][R30.64] ;  /* 0x0000000e1e1b9981 */ /* 0x0008a2000c1e1900 */
[----:B------:R-:W-:Y:S01]  /*1d20*/  @!P2 LEA.HI.X R33, R28, R33, R37, 0x1, P6 ;  /* 0x000000211c21a211 */ /* 0x000fe200030f0c25 */
[----:B------:R-:W1:Y:S01]  /*1d30*/  @!P3 LDC.64 R34, c[0x0][0x220] ;  /* 0x00008800ff22bb82 */ /* 0x000e620000000a00 */
[----:B------:R-:W-:Y:S01]  /*1d40*/  MOV R28, RZ ;  /* 0x000000ff001c7202 */ /* 0x000fe20000000f00 */
[----:B0-----:R-:W-:Y:S01]  /*1d50*/  @!P4 IMAD R29, R56, R22, RZ ;  /* 0x00000016381dc224 */ /* 0x001fe200078e02ff */
[----:B------:R-:W-:-:S04]  /*1d60*/  IADD3 R43, R2, 0x1a0, RZ ;  /* 0x000001a0022b7810 */ /* 0x000fc80007ffe0ff */
[----:B------:R0:W2:Y:S01]  /*1d70*/  @!P2 LDG.E R28, desc[UR14][R32.64] ;  /* 0x0000000e201ca981 */ /* 0x0000a2000c1e1900 */
[----:B----4-:R-:W4:Y:S01]  /*1d80*/  @!P3 LDC.64 R30, c[0x0][0x270] ;  /* 0x00009c00ff1ebb82 */ /* 0x010f220000000a00 */
[----:B------:R-:W-:Y:S01]  /*1d90*/  @!P4 IMAD R29, R47, R23, R29 ;  /* 0x000000172f1dc224 */ /* 0x000fe200078e021d */
[----:B------:R-:W-:Y:S02]  /*1da0*/  ISETP.GE.U32.AND P1, PT, R43, UR12, PT ;  /* 0x0000000c2b007c0c */ /* 0x000fe4000bf26070 */
[----:B------:R-:W-:-:S04]  /*1db0*/  SHF.R.S32.HI R52, RZ, 0x1f, R43 ;  /* 0x0000001fff347819 */ /* 0x000fc8000001142b */
[----:B------:R-:W4:Y:S01]  /*1dc0*/  @!P5 LDC.64 R36, c[0x0][0x270] ;  /* 0x00009c00ff24db82 */ /* 0x000f220000000a00 */
[----:B0-----:R-:W-:Y:S02]  /*1dd0*/  @!P4 MOV R32, R16 ;  /* 0x000000100020c202 */ /* 0x001fe40000000f00 */
[----:B------:R-:W-:-:S03]  /*1de0*/  @!P4 MOV R33, R19 ;  /* 0x000000130021c202 */ /* 0x000fc60000000f00 */
[----:B------:R-:W-:Y:S01]  /*1df0*/  @!P4 IMAD.WIDE.U32 R22, R47, R22, R32 ;  /* 0x000000162f16c225 */ /* 0x000fe200078e0020 */
[----:B------:R-:W-:Y:S02]  /*1e00*/  IADD3 R42, R2, 0x1b0, RZ ;  /* 0x000001b0022a7810 */ /* 0x000fe40007ffe0ff */
[----:B------:R-:W-:Y:S02]  /*1e10*/  ISETP.GE.AND.EX P1, PT, R52, UR13, PT, P1 ;  /* 0x0000000d34007c0c */ /* 0x000fe4000bf26310 */
[----:B------:R-:W-:Y:S02]  /*1e20*/  @!P4 IADD3 R29, R23, R29, RZ ;  /* 0x0000001d171dc210 */ /* 0x000fe40007ffe0ff */
[----:B-1----:R-:W-:Y:S02]  /*1e30*/  @!P4 LEA R20, P6, R22, R20, 0x1 ;  /* 0x000000141614c211 */ /* 0x002fe400078c08ff */
[----:B------:R-:W-:Y:S02]  /*1e40*/  ISETP.GE.U32.AND P2, PT, R42, UR12, PT ;  /* 0x0000000c2a007c0c */ /* 0x000fe4000bf46070 */
[----:B------:R-:W-:-:S02]  /*1e50*/  SHF.R.S32.HI R51, RZ, 0x1f, R42 ;  /* 0x0000001fff337819 */ /* 0x000fc4000001142a */
[----:B------:R-:W-:Y:S02]  /*1e60*/  ISETP.GT.U32.OR P1, PT, R61, 0x2ff, P1 ;  /* 0x000002ff3d00780c */ /* 0x000fe40000f24470 */
[----:B------:R-:W-:Y:S01]  /*1e70*/  @!P4 LEA.HI.X R21, R22, R21, R29, 0x1, P6 ;  /* 0x000000151615c211 */ /* 0x000fe200030f0c1d */
[----:B------:R-:W-:Y:S01]  /*1e80*/  HFMA2.MMA R29, -RZ, RZ, 0, 0 ;  /* 0x00000000ff1d7435 */ /* 0x000fe200000001ff */
[----:B------:R-:W0:Y:S01]  /*1e90*/  @!P5 LDC.64 R22, c[0x0][0x220] ;  /* 0x00008800ff16db82 */ /* 0x000e220000000a00 */
[----:B------:R-:W-:Y:S01]  /*1ea0*/  ISETP.GE.AND.EX P2, PT, R51, UR13, PT, P2 ;  /* 0x0000000d33007c0c */ /* 0x000fe2000bf46320 */
[----:B----4-:R-:W-:Y:S01]  /*1eb0*/  @!P3 IMAD R47, R55, R30, RZ ;  /* 0x0000001e372fb224 */ /* 0x010fe200078e02ff */
[----:B------:R-:W-:Y:S02]  /*1ec0*/  @!P3 MOV R32, R16 ;  /* 0x000000100020b202 */ /* 0x000fe40000000f00 */
[----:B------:R-:W-:Y:S02]  /*1ed0*/  @!P3 MOV R33, R19 ;  /* 0x000000130021b202 */ /* 0x000fe40000000f00 */
[----:B------:R-:W-:Y:S01]  /*1ee0*/  ISETP.GT.U32.OR P2, PT, R61, 0x2ff, P2 ;  /* 0x000002ff3d00780c */ /* 0x000fe20001744470 */
[C---:B------:R-:W-:Y:S01]  /*1ef0*/  @!P3 IMAD R47, R46.reuse, R31, R47 ;  /* 0x0000001f2e2fb224 */ /* 0x040fe200078e022f */
[----:B------:R1:W4:Y:S01]  /*1f00*/  @!P4 LDG.E R29, desc[UR14][R20.64] ;  /* 0x0000000e141dc981 */ /* 0x000322000c1e1900 */
[----:B------:R-:W-:Y:S01]  /*1f10*/  @!P3 IMAD.WIDE.U32 R30, R46, R30, R32 ;  /* 0x0000001e2e1eb225 */ /* 0x000fe200078e0020 */
[----:B------:R-:W-:-:S02]  /*1f20*/  @!P5 MOV R32, R16 ;  /* 0x000000100020d202 */ /* 0x000fc40000000f00 */
[----:B------:R-:W-:Y:S01]  /*1f30*/  @!P5 MOV R33, R19 ;  /* 0x000000130021d202 */ /* 0x000fe20000000f00 */
[-C--:B------:R-:W-:Y:S01]  /*1f40*/  @!P5 IMAD R48, R53, R36.reuse, RZ ;  /* 0x000000243530d224 */ /* 0x080fe200078e02ff */
[----:B-1----:R-:W1:Y:S03]  /*1f50*/  @!P1 LDC.64 R20, c[0x0][0x270] ;  /* 0x00009c00ff149b82 */ /* 0x002e660000000a00 */
[C---:B------:R-:W-:Y:S02]  /*1f60*/  @!P5 IMAD R46, R45.reuse, R37, R48 ;  /* 0x000000252d2ed224 */ /* 0x040fe400078e0230 */
[----:B------:R-:W-:Y:S01]  /*1f70*/  @!P5 IMAD.WIDE.U32 R36, R45, R36, R32 ;  /* 0x000000242d24d225 */ /* 0x000fe200078e0020 */
[----:B------:R-:W-:Y:S02]  /*1f80*/  IADD3 R45, R2, 0x1c0, RZ ;  /* 0x000001c0022d7810 */ /* 0x000fe40007ffe0ff */
[----:B------:R-:W-:-:S02]  /*1f90*/  @!P3 IADD3 R47, R31, R47, RZ ;  /* 0x0000002f1f2fb210 */ /* 0x000fc40007ffe0ff */
[C---:B------:R-:W-:Y:S01]  /*1fa0*/  @!P3 LEA R34, P6, R30.reuse, R34, 0x1 ;  /* 0x000000221e22b211 */ /* 0x040fe200078c08ff */
[----:B------:R-:W5:Y:S01]  /*1fb0*/  @!P2 LDC.64 R32, c[0x0][0x270] ;  /* 0x00009c00ff20ab82 */ /* 0x000f620000000a00 */
[----:B------:R-:W-:Y:S02]  /*1fc0*/  ISETP.GE.U32.AND P4, PT, R45, UR12, PT ;  /* 0x0000000c2d007c0c */ /* 0x000fe4000bf86070 */
[----:B------:R-:W-:Y:S02]  /*1fd0*/  SHF.R.S32.HI R50, RZ, 0x1f, R45 ;  /* 0x0000001fff327819 */ /* 0x000fe4000001142d */
[----:B------:R-:W-:Y:S02]  /*1fe0*/  @!P3 LEA.HI.X R35, R30, R35, R47, 0x1, P6 ;  /* 0x000000231e23b211 */ /* 0x000fe400030f0c2f */
[----:B------:R-:W-:Y:S02]  /*1ff0*/  CS2R R30, SRZ ;  /* 0x00000000001e7805 */ /* 0x000fe4000001ff00 */
[----:B------:R-:W-:Y:S01]  /*2000*/  ISETP.GE.AND.EX P4, PT, R50, UR13, PT, P4 ;  /* 0x0000000d32007c0c */ /* 0x000fe2000bf86340 */
[----:B------:R-:W5:Y:S01]  /*2010*/  @!P1 LDC.64 R48, c[0x0][0x220] ;  /* 0x00008800ff309b82 */ /* 0x000f620000000a00 */
[----:B------:R-:W-:-:S02]  /*2020*/  @!P5 IADD3 R46, R37, R46, RZ ;  /* 0x0000002e252ed210 */ /* 0x000fc40007ffe0ff */
[C---:B0-----:R-:W-:Y:S01]  /*2030*/  @!P5 LEA R22, P6, R36.reuse, R22, 0x1 ;  /* 0x000000162416d211 */ /* 0x041fe200078c08ff */
[----:B------:R0:W4:Y:S01]  /*2040*/  @!P3 LDG.E R30, desc[UR14][R34.64] ;  /* 0x0000000e221eb981 */ /* 0x000122000c1e1900 */
[----:B------:R-:W-:Y:S02]  /*2050*/  ISETP.GT.U32.OR P4, PT, R61, 0x2ff, P4 ;  /* 0x000002ff3d00780c */ /* 0x000fe40002784470 */
[----:B------:R-:W-:Y:S01]  /*2060*/  @!P5 LEA.HI.X R23, R36, R23, R46, 0x1, P6 ;  /* 0x000000172417d211 */ /* 0x000fe200030f0c2e */
[----:B-1----:R-:W-:Y:S01]  /*2070*/  @!P1 IMAD R46, R52, R20, RZ ;  /* 0x00000014342e9224 */ /* 0x002fe200078e02ff */
[----:B------:R-:W-:-:S03]  /*2080*/  IADD3 R54, R2, 0x1d0, RZ ;  /* 0x000001d002367810 */ /* 0x000fc60007ffe0ff */
[----:B------:R1:W4:Y:S01]  /*2090*/  @!P5 LDG.E R31, desc[UR14][R22.64] ;  /* 0x0000000e161fd981 */ /* 0x000322000c1e1900 */
[----:B0-----:R-:W0:Y:S01]  /*20a0*/  @!P2 LDC.64 R34, c[0x0][0x220] ;  /* 0x00008800ff22ab82 */ /* 0x001e220000000a00 */
[----:B------:R-:W-:Y:S01]  /*20b0*/  ISETP.GE.U32.AND P3, PT, R54, UR12, PT ;  /* 0x0000000c36007c0c */ /* 0x000fe2000bf66070 */
[----:B------:R-:W-:Y:S01]  /*20c0*/  @!P1 IMAD R46, R43, R21, R46 ;  /* 0x000000152b2e9224 */ /* 0x000fe200078e022e */
[----:B------:R-:W-:Y:S02]  /*20d0*/  SHF.R.S32.HI R47, RZ, 0x1f, R54 ;  /* 0x0000001fff2f7819 */ /* 0x000fe40000011436 */
[----:B-1----:R-:W-:Y:S02]  /*20e0*/  @!P1 MOV R22, R16 ;  /* 0x0000001000169202 */ /* 0x002fe40000000f00 */
[----:B------:R-:W-:Y:S02]  /*20f0*/  @!P1 MOV R23, R19 ;  /* 0x0000001300179202 */ /* 0x000fe40000000f00 */
[----:B------:R-:W-:Y:S01]  /*2100*/  ISETP.GE.AND.EX P3, PT, R47, UR13, PT, P3 ;  /* 0x0000000d2f007c0c */ /* 0x000fe2000bf66330 */
[----:B------:R-:W-:-:S03]  /*2110*/  @!P1 IMAD.WIDE.U32 R20, R43, R20, R22 ;  /* 0x000000142b149225 */ /* 0x000fc600078e0016 */
[----:B------:R-:W1:Y:S01]  /*2120*/  @!P4 LDC.64 R22, c[0x0][0x270] ;  /* 0x00009c00ff16cb82 */ /* 0x000e620000000a00 */
[----:B------:R-:W-:Y:S01]  /*2130*/  @!P2 MOV R36, R16 ;  /* 0x000000100024a202 */ /* 0x000fe20000000f00 */
[----:B-----5:R-:W-:Y:S01]  /*2140*/  @!P2 IMAD R43, R51, R32, RZ ;  /* 0x00000020332ba224 */ /* 0x020fe200078e02ff */
[----:B------:R-:W-:Y:S02]  /*2150*/  @!P2 MOV R37, R19 ;  /* 0x000000130025a202 */ /* 0x000fe40000000f00 */
[----:B------:R-:W-:Y:S01]  /*2160*/  ISETP.GT.U32.OR P3, PT, R61, 0x2ff, P3 ;  /* 0x000002ff3d00780c */ /* 0x000fe20001f64470 */
[C---:B------:R-:W-:Y:S01]  /*2170*/  @!P2 IMAD R43, R42.reuse, R33, R43 ;  /* 0x000000212a2ba224 */ /* 0x040fe200078e022b */
[----:B------:R-:W-:Y:S01]  /*2180*/  @!P1 IADD3 R46, R21, R46, RZ ;  /* 0x0000002e152e9210 */ /* 0x000fe20007ffe0ff */
[----:B------:R-:W-:Y:S01]  /*2190*/  @!P2 IMAD.WIDE.U32 R32, R42, R32, R36 ;  /* 0x000000202a20a225 */ /* 0x000fe200078e0024 */
[----:B------:R-:W-:-:S04]  /*21a0*/  @!P1 LEA R48, P5, R20, R48, 0x1 ;  /* 0x0000003014309211 */ /* 0x000fc800078a08ff */
[----:B------:R-:W-:Y:S02]  /*21b0*/  @!P1 LEA.HI.X R49, R20, R49, R46, 0x1, P5 ;  /* 0x0000003114319211 */ /* 0x000fe400028f0c2e */
[----:B------:R-:W-:Y:S01]  /*21c0*/  @!P2 IADD3 R43, R33, R43, RZ ;  /* 0x0000002b212ba210 */ /* 0x000fe20007ffe0ff */
[----:B------:R-:W5:Y:S01]  /*21d0*/  @!P4 LDC.64 R20, c[0x0][0x220] ;  /* 0x00008800ff14cb82 */ /* 0x000f620000000a00 */
[----:B0-----:R-:W-:-:S04]  /*21e0*/  @!P2 LEA R34, P5, R32, R34, 0x1 ;  /* 0x000000222022a211 */ /* 0x001fc800078a08ff */
[----:B------:R-:W-:-:S03]  /*21f0*/  @!P2 LEA.HI.X R35, R32, R35, R43, 0x1, P5 ;  /* 0x000000232023a211 */ /* 0x000fc600028f0c2b */
[----:B------:R-:W0:Y:S01]  /*2200*/  @!P3 LDC.64 R42, c[0x0][0x270] ;  /* 0x00009c00ff2abb82 */ /* 0x000e220000000a00 */
[----:B-1----:R-:W-:Y:S01]  /*2210*/  @!P4 IMAD R36, R50, R22, RZ ;  /* 0x000000163224c224 */ /* 0x002fe200078e02ff */
        /* <DEDUP_REMOVED lines=8> */
[----:B------:R-:W1:Y:S01]  /*22a0*/  @!P3 LDC.64 R36, c[0x0][0x220] ;  /* 0x00008800ff24bb82 */ /* 0x000e620000000a00 */
[----:B------:R-:W-:Y:S02]  /*22b0*/  ISETP.GE.AND.EX P5, PT, R46, UR13, PT, P5 ;  /* 0x0000000d2e007c0c */ /* 0x000fe4000bfa6350 */
[----:B------:R-:W-:Y:S02]  /*22c0*/  @!P3 MOV R32, R16 ;  /* 0x000000100020b202 */ /* 0x000fe40000000f00 */
[----:B------:R-:W-:-:S02]  /*22d0*/  ISETP.GT.U32.OR P5, PT, R61, 0x2ff, P5 ;  /* 0x000002ff3d00780c */ /* 0x000fc40002fa4470 */
[----:B------:R-:W-:Y:S01]  /*22e0*/  @!P3 MOV R33, R19 ;  /* 0x000000130021b202 */ /* 0x000fe20000000f00 */
[----:B0-----:R-:W-:Y:S01]  /*22f0*/  @!P3 IMAD R45, R47, R42, RZ ;  /* 0x0000002a2f2db224 */ /* 0x001fe200078e02ff */
[----:B-----5:R-:W-:-:S03]  /*2300*/  @!P4 LEA R20, P6, R22, R20, 0x1 ;  /* 0x000000141614c211 */ /* 0x020fc600078c08ff */
[C---:B------:R-:W-:Y:S02]  /*2310*/  @!P3 IMAD R45, R54.reuse, R43, R45 ;  /* 0x0000002b362db224 */ /* 0x040fe400078e022d */
[----:B------:R-:W-:Y:S01]  /*2320*/  @!P3 IMAD.WIDE.U32 R42, R54, R42, R32 ;  /* 0x0000002a362ab225 */ /* 0x000fe200078e0020 */
[----:B------:R-:W-:Y:S01]  /*2330*/  HFMA2.MMA R32, -RZ, RZ, 0, 0 ;  /* 0x00000000ff207435 */ /* 0x000fe200000001ff */
[----:B------:R-:W-:Y:S02]  /*2340*/  @!P4 LEA.HI.X R21, R22, R21, R23, 0x1, P6 ;  /* 0x000000151615c211 */ /* 0x000fe400030f0c17 */
[----:B------:R-:W0:Y:S01]  /*2350*/  @!P5 LDC.64 R22, c[0x0][0x270] ;  /* 0x00009c00ff16db82 */ /* 0x000e220000000a00 */
[----:B------:R-:W-:-:S06]  /*2360*/  @!P3 IADD3 R45, R43, R45, RZ ;  /* 0x0000002d2b2db210 */ /* 0x000fcc0007ffe0ff */
[----:B------:R5:W4:Y:S01]  /*2370*/  @!P1 LDG.E R32, desc[UR14][R48.64] ;  /* 0x0000000e30209981 */ /* 0x000b22000c1e1900 */
[----:B-1----:R-:W-:-:S04]  /*2380*/  @!P3 LEA R36, P1, R42, R36, 0x1 ;  /* 0x000000242a24b211 */ /* 0x002fc800078208ff */
[----:B------:R-:W-:Y:S02]  /*2390*/  @!P3 LEA.HI.X R37, R42, R37, R45, 0x1, P1 ;  /* 0x000000252a25b211 */ /* 0x000fe400008f0c2d */
[----:B------:R-:W1:Y:S01]  /*23a0*/  @!P5 LDC.64 R42, c[0x0][0x220] ;  /* 0x00008800ff2adb82 */ /* 0x000e620000000a00 */
[----:B------:R-:W-:Y:S02]  /*23b0*/  IADD3 R54, R2, 0x1f0, RZ ;  /* 0x000001f002367810 */ /* 0x000fe40007ffe0ff */
[----:B-----5:R-:W-:Y:S02]  /*23c0*/  @!P5 MOV R48, R16 ;  /* 0x000000100030d202 */ /* 0x020fe40000000f00 */
        /* <DEDUP_REMOVED lines=9> */
[----:B-1----:R-:W-:-:S04]  /*2460*/  @!P5 LEA R42, P6, R22, R42, 0x1 ;  /* 0x0000002a162ad211 */ /* 0x002fc800078c08ff */
[----:B------:R-:W-:Y:S01]  /*2470*/  @!P5 LEA.HI.X R43, R22, R43, R33, 0x1, P6 ;  /* 0x0000002b162bd211 */ /* 0x000fe200030f0c21 */
[----:B------:R-:W-:Y:S02]  /*2480*/  HFMA2.MMA R33, -RZ, RZ, 0, 0 ;  /* 0x00000000ff217435 */ /* 0x000fe400000001ff */
[----:B------:R-:W0:Y:S08]  /*2490*/  @!P1 LDC.64 R22, c[0x0][0x270] ;  /* 0x00009c00ff169b82 */ /* 0x000e300000000a00 */
[----:B------:R1:W5:Y:S02]  /*24a0*/  @!P2 LDG.E R33, desc[UR14][R34.64] ;  /* 0x0000000e2221a981 */ /* 0x000364000c1e1900 */
[----:B-1----:R-:W-:-:S06]  /*24b0*/  CS2R R34, SRZ ;  /* 0x0000000000227805 */ /* 0x002fcc000001ff00 */
[----:B------:R1:W5:Y:S01]  /*24c0*/  @!P4 LDG.E R34, desc[UR14][R20.64] ;  /* 0x0000000e1422c981 */ /* 0x000362000c1e1900 */
[----:B0-----:R-:W-:-:S03]  /*24d0*/  @!P1 IMAD R48, R45, R22, RZ ;  /* 0x000000162d309224 */ /* 0x001fc600078e02ff */
[----:B------:R0:W5:Y:S01]  /*24e0*/  @!P3 LDG.E R35, desc[UR14][R36.64] ;  /* 0x0000000e2423b981 */ /* 0x000162000c1e1900 */
[----:B-1----:R-:W1:Y:S01]  /*24f0*/  @!P1 LDC.64 R20, c[0x0][0x220] ;  /* 0x00008800ff149b82 */ /* 0x002e620000000a00 */
[----:B0-----:R-:W-:Y:S02]  /*2500*/  @!P1 MOV R36, R16 ;  /* 0x0000001000249202 */ /* 0x001fe40000000f00 */
[----:B------:R-:W-:Y:S01]  /*2510*/  @!P1 MOV R37, R19 ;  /* 0x0000001300259202 */ /* 0x000fe20000000f00 */
[C---:B------:R-:W-:Y:S02]  /*2520*/  @!P1 IMAD R48, R54.reuse, R23, R48 ;  /* 0x0000001736309224 */ /* 0x040fe400078e0230 */
[----:B------:R-:W-:Y:S01]  /*2530*/  @!P1 IMAD.WIDE.U32 R22, R54, R22, R36 ;  /* 0x0000001636169225 */ /* 0x000fe200078e0024 */
[----:B------:R-:W-:-:S04]  /*2540*/  CS2R R36, SRZ ;  /* 0x0000000000247805 */ /* 0x000fc8000001ff00 */
[----:B------:R-:W-:Y:S02]  /*2550*/  @!P1 IADD3 R48, R23, R48, RZ ;  /* 0x0000003017309210 */ /* 0x000fe40007ffe0ff */
[----:B------:R0:W5:Y:S01]  /*2560*/  @!P5 LDG.E R36, desc[UR14][R42.64] ;  /* 0x0000000e2a24d981 */ /* 0x000162000c1e1900 */
[----:B-1----:R-:W-:-:S04]  /*2570*/  @!P1 LEA R20, P2, R22, R20, 0x1 ;  /* 0x0000001416149211 */ /* 0x002fc800078408ff */
[----:B------:R-:W-:-:S05]  /*2580*/  @!P1 LEA.HI.X R21, R22, R21, R48, 0x1, P2 ;  /* 0x0000001516159211 */ /* 0x000fca00010f0c30 */
[----:B------:R1:W5:Y:S01]  /*2590*/  @!P1 LDG.E R37, desc[UR14][R20.64] ;  /* 0x0000000e14259981 */ /* 0x000362000c1e1900 */
[--C-:B---3--:R-:W-:Y:S02]  /*25a0*/  HADD2.F32 R23, -RZ, R41.reuse.H1_H1 ;  /* 0x30000029ff177230 */ /* 0x108fe40000004100 */
        /* <DEDUP_REMOVED lines=187> */
[--C-:B-----5:R-:W-:Y:S02]  /*3160*/  HADD2.F32 R42, -RZ, R33.reuse.H1_H1 ;  /* 0x30000021ff2a7230 */ /* 0x120fe40000004100 */
        /* <DEDUP_REMOVED lines=138> */
.L_x_4111:
[----:B------:R-:W-:Y:S05]  /*3a10*/  BSYNC B0 ;  /* 0x0000000000007941 */ /* 0x000fea0003800000 */
.L_x_4110:
        /* <DEDUP_REMOVED lines=30> */
.L_x_4114:
[----:B------:R-:W2:Y:S04]  /*3c00*/  LDG.E.STRONG.GPU R23, desc[UR14][R20.64] ;  /* 0x0000000e14177981 */ /* 0x000ea8000c1ef900 */
[----:B--2---:R-:W-:Y:S01]  /*3c10*/  CCTL.IVALL ;  /* 0x00000000ff00798f */ /* 0x004fe20002000000 */
[----:B------:R-:W-:Y:S05]  /*3c20*/  YIELD ;  /* 0x0000000000007946 */ /* 0x000fea0003800000 */
[----:B------:R-:W-:-:S13]  /*3c30*/  ISETP.NE.AND P1, PT, R23, R22, PT ;  /* 0x000000161700720c */ /* 0x000fda0003f25270 */
[----:B------:R-:W-:Y:S05]  /*3c40*/  @P1 BRA `(.L_x_4114) ;  /* 0xfffffffc00ec1947 */ /* 0x000fea000383ffff */
.L_x_4113:
        /* <DEDUP_REMOVED lines=14> */
.L_x_4116:
        /* <DEDUP_REMOVED lines=68> */
.L_x_4115:
        /* <DEDUP_REMOVED lines=20> */
.L_x_4118:
[----:B------:R-:W-:Y:S05]  /*42b0*/  BSYNC B0 ;  /* 0x0000000000007941 */ /* 0x000fea0003800000 */
.L_x_4117:
        /* <DEDUP_REMOVED lines=39> */
.L_x_4112:
[----:B------:R-:W-:Y:S01]  /*4530*/  ULDC.64 UR10, c[0x0][0x218] ;  /* 0x00008600000a7ab9 */ /* 0x000fe20000000a00 */
[----:B------:R-:W-:Y:S01]  /*4540*/  LOP3.LUT P1, RZ, R61, UR16, RZ, 0xfc, !PT ;  /* 0x000000103dff7c12 */ /* 0x000fe2000f82fcff */
[----:B------:R-:W1:Y:S01]  /*4550*/  S2UR UR7, SR_CgaCtaId ;  /* 0x00000000000779c3 */ /* 0x000e620000008800 */
[----:B------:R-:W-:Y:S01]  /*4560*/  ISETP.EQ.U32.AND P2, PT, RZ, UR10, PT ;  /* 0x0000000aff007c0c */ /* 0x000fe2000bf42070 */
[----:B------:R-:W-:Y:S01]  /*4570*/  UMOV UR5, 0x400 ;  /* 0x0000040000057882 */ /* 0x000fe20000000000 */
[----:B------:R-:W-:Y:S02]  /*4580*/  MOV R22, UR9 ;  /* 0x0000000900167c02 */ /* 0x000fe40008000f00 */
[----:B------:R-:W-:-:S03]  /*4590*/  ISETP.EQ.OR.EX P1, PT, RZ, UR11, P1, P2 ;  /* 0x0000000bff007c0c */ /* 0x000fc60008f22720 */
[----:B------:R-:W2:Y:S10]  /*45a0*/  LDC.64 R48, c[0x0][0x230] ;  /* 0x00008c00ff307b82 */ /* 0x000eb40000000a00 */
[----:B0-----:R-:W0:Y:S01]  /*45b0*/  @!P1 LDC.64 R20, c[0x0][0x218] ;  /* 0x00008600ff149b82 */ /* 0x001e220000000a00 */
[----:B-1----:R-:W-:-:S03]  /*45c0*/  ULEA UR5, UR7, UR5, 0x18 ;  /* 0x0000000507057291 */ /* 0x002fc6000f8ec03f */
[----:B------:R-:W-:-:S06]  /*45d0*/  ULDC UR7, c[0x0][0x2a4] ;  /* 0x0000a90000077ab9 */ /* 0x000fcc0000000800 */
[----:B------:R1:W-:Y:S01]  /*45e0*/  @!P3 STS.64 [UR5+0xe0], R42 ;  /* 0x0000e02aff00b988 */ /* 0x0003e20008000a05 */
[----:B0-----:R-:W-:-:S04]  /*45f0*/  @!P1 IMAD.WIDE R20, R22, 0x8, R20 ;  /* 0x0000000816149825 */ /* 0x001fc800078e0214 */
[----:B-1----:R-:W-:Y:S01]  /*4600*/  @!P1 FMUL.FTZ R43, R43, UR7 ;  /* 0x000000072b2b9c20 */ /* 0x002fe20008410000 */
[----:B------:R-:W-:Y:S01]  /*4610*/  @!P1 FMUL.FTZ R42, R42, UR7 ;  /* 0x000000072a2a9c20 */ /* 0x000fe20008410000 */
[----:B------:R-:W0:Y:S04]  /*4620*/  LDC.64 R22, c[0x0][0x228] ;  /* 0x00008a00ff167b82 */ /* 0x000e280000000a00 */
[----:B------:R-:W-:Y:S04]  /*4630*/  @!P1 STG.E.64 desc[UR14][R20.64], R42 ;  /* 0x0000002a14009986 */ /* 0x000fe8000c101b0e */
[----:B------:R-:W-:Y:S06]  /*4640*/  BAR.SYNC.DEFER_BLOCKING 0x0 ;  /* 0x0000000000007b1d */ /* 0x000fec0000010000 */
[----:B------:R-:W1:Y:S02]  /*4650*/  LDS.64 R20, [UR5+0xe0] ;  /* 0x0000e005ff147984 */ /* 0x000e640008000a00 */
[----:B-1----:R-:W-:-:S05]  /*4660*/  FMUL.FTZ R20, R20, UR7 ;  /* 0x0000000714147c20 */ /* 0x002fca0008410000 */
[----:B------:R-:W-:Y:S02]  /*4670*/  R2UR UR5, R20 ;  /* 0x00000000140572ca */ /* 0x000fe400000e0000 */
[----:B------:R-:W-:-:S05]  /*4680*/  IADD3 R20, R44, UR6, RZ ;  /* 0x000000062c147c10 */ /* 0x000fca000fffe0ff */
[----:B0-----:R-:W-:-:S05]  /*4690*/  IMAD.WIDE R22, R20, 0x2, R22 ;  /* 0x0000000214167825 */ /* 0x001fca00078e0216 */
[----:B------:R-:W3:Y:S01]  /*46a0*/  LDG.E.U16 R42, desc[UR14][R22.64] ;  /* 0x0000000e162a7981 */ /* 0x000ee2000c1e1500 */
[----:B------:R-:W-:-:S05]  /*46b0*/  MOV R43, UR5 ;  /* 0x00000005002b7c02 */ /* 0x000fca0008000f00 */
[----:B------:R-:W-:Y:S01]  /*46c0*/  FMUL.FTZ R43, R43, UR5 ;  /* 0x000000052b2b7c20 */ /* 0x000fe20008410000 */
[----:B------:R0:W4:Y:S03]  /*46d0*/  LDG.E.U16 R22, desc[UR14][R22.64+0x2] ;  /* 0x0000020e16167981 */ /* 0x000126000c1e1500 */
[----:B0-----:R-:W-:Y:S01]  /*46e0*/  FFMA.FTZ R23, R21, UR7, -R43 ;  /* 0x0000000715177c23 */ /* 0x001fe2000801082b */
[----:B--2---:R-:W-:-:S05]  /*46f0*/  IMAD.WIDE R20, R20, 0x2, R48 ;  /* 0x0000000214147825 */ /* 0x004fca00078e0230 */
[----:B------:R-:W2:Y:S04]  /*4700*/  LDG.E.U16 R48, desc[UR14][R20.64] ;  /* 0x0000000e14307981 */ /* 0x000ea8000c1e1500 */
        /* <DEDUP_REMOVED lines=8> */
[--C-:B0-----:R-:W-:Y:S02]  /*4790*/  HADD2.F32 R20, -RZ, R41.reuse.H0_H0 ;  /* 0x20000029ff147230 */ /* 0x101fe40000004100 */
[----:B------:R-:W-:Y:S01]  /*47a0*/  HADD2.F32 R21, -RZ, R41.H1_H1 ;  /* 0x30000029ff157230 */ /* 0x000fe20000004100 */
[----:B------:R-:W-:Y:S01]  /*47b0*/  UMOV UR10, 0x3f800000 ;  /* 0x3f800000000a7882 */ /* 0x000fe20000000000 */
[----:B-1----:R-:W-:Y:S01]  /*47c0*/  @P1 R2UR UR6, R23 ;  /* 0x00000000170612ca */ /* 0x002fe200000e0000 */
[----:B------:R-:W-:Y:S02]  /*47d0*/  FADD.FTZ R20, R20, -UR5 ;  /* 0x8000000514147e21 */ /* 0x000fe40008010000 */
[----:B------:R-:W-:-:S10]  /*47e0*/  FADD.FTZ R21, R21, -UR5 ;  /* 0x8000000515157e21 */ /* 0x000fd40008010000 */
[----:B------:R-:W-:Y:S02]  /*47f0*/  @UP0 UMOV UR10, UR6 ;  /* 0x00000006000a0c82 */ /* 0x000fe40008000000 */
[----:B------:R-:W-:Y:S01]  /*4800*/  FMUL.FTZ R20, R20, UR10 ;  /* 0x0000000a14147c20 */ /* 0x000fe20008410000 */
[----:B------:R-:W-:Y:S01]  /*4810*/  FMUL.FTZ R21, R21, UR10 ;  /* 0x0000000a15157c20 */ /* 0x000fe20008410000 */
[----:B---3--:R-:W-:Y:S02]  /*4820*/  SHF.L.U32 R41, R42, 0x10, RZ ;  /* 0x000000102a297819 */ /* 0x008fe400000006ff */
[----:B----4-:R-:W-:Y:S02]  /*4830*/  SHF.L.U32 R42, R22, 0x10, RZ ;  /* 0x00000010162a7819 */ /* 0x010fe400000006ff */
[----:B--2---:R-:W-:Y:S02]  /*4840*/  SHF.L.U32 R48, R48, 0x10, RZ ;  /* 0x0000001030307819 */ /* 0x004fe400000006ff */
[----:B-----5:R-:W-:-:S03]  /*4850*/  SHF.L.U32 R43, R43, 0x10, RZ ;  /* 0x000000102b2b7819 */ /* 0x020fc600000006ff */
[----:B------:R-:W-:Y:S02]  /*4860*/  FFMA.FTZ R49, R41, R20, R48 ;  /* 0x0000001429317223 */ /* 0x000fe40000010030 */
        /* <DEDUP_REMOVED lines=12> */
.L_x_4119:
        /* <DEDUP_REMOVED lines=15> */
.L_x_4121:
[----:B------:R-:W-:Y:S05]  /*4a20*/  BSYNC B0 ;  /* 0x0000000000007941 */ /* 0x000fea0003800000 */
.L_x_4120:
[--C-:B------:R-:W-:Y:S01]  /*4a30*/  HADD2.F32 R20, -RZ, R39.reuse.H0_H0 ;  /* 0x20000027ff147230 */ /* 0x100fe20000004100 */
        /* <DEDUP_REMOVED lines=22> */
.L_x_4122:
        /* <DEDUP_REMOVED lines=11> */
[----:B0-----:R-:W-:-:S04]  /*4c50*/  LEA R22, P1, R20, UR12, 0x1 ;  /* 0x0000000c14167c11 */ /* 0x001fc8000f8208ff */
[----:B------:R-:W-:-:S05]  /*4c60*/  LEA.HI.X R23, R20, UR13, R21, 0x1, P1 ;  /* 0x0000000d14177c11 */ /* 0x000fca00088f0c15 */
[----:B------:R1:W-:Y:S04]  /*4c70*/  STG.E desc[UR14][R22.64], R39 ;  /* 0x0000002716007986 */ /* 0x0003e8000c10190e */
.L_x_4124:
[----:B------:R-:W-:Y:S05]  /*4c80*/  BSYNC B0 ;  /* 0x0000000000007941 */ /* 0x000fea0003800000 */
.L_x_4123:
[--C-:B------:R-:W-:Y:S01]  /*4c90*/  HADD2.F32 R20, -RZ, R40.reuse.H0_H0 ;  /* 0x20000028ff147230 */ /* 0x100fe20000004100 */
        /* <DEDUP_REMOVED lines=9> */
[----:B-1----:R-:W-:-:S02]  /*4d30*/  FFMA.FTZ R39, R41, R20, R48 ;  /* 0x0000001429277223 */ /* 0x002fc40000010030 */
        /* <DEDUP_REMOVED lines=12> */
.L_x_4125:
        /* <DEDUP_REMOVED lines=14> */
.L_x_4127:
[----:B------:R-:W-:Y:S05]  /*4ee0*/  BSYNC B0 ;  /* 0x0000000000007941 */ /* 0x000fea0003800000 */
.L_x_4126:
[--C-:B------:R-:W-:Y:S01]  /*4ef0*/  HADD2.F32 R20, -RZ, R0.reuse.H0_H0 ;  /* 0x20000000ff147230 */ /* 0x100fe20000004100 */
[----:B01----:R-:W-:Y:S01]  /*4f00*/  SHF.R.S32.HI R22, RZ, 0x1f, R74 ;  /* 0x0000001fff167819 */ /* 0x003fe2000001144a */
        /* <DEDUP_REMOVED lines=21> */
.L_x_4128:
        /* <DEDUP_REMOVED lines=14> */
.L_x_4130:
[----:B------:R-:W-:Y:S05]  /*5140*/  BSYNC B0 ;  /* 0x0000000000007941 */ /* 0x000fea0003800000 */
.L_x_4129:
[--C-:B------:R-:W-:Y:S01]  /*5150*/  HADD2.F32 R21, -RZ, R38.reuse.H0_H0 ;  /* 0x20000026ff157230 */ /* 0x100fe20000004100 */
[----:B------:R-:W-:Y:S01]  /*5160*/  ISETP.GE.U32.AND P1, PT, R73, UR6, PT ;  /* 0x0000000649007c0c */ /* 0x000fe2000bf26070 */
[----:B0-----:R-:W-:Y:S01]  /*5170*/  HADD2.F32 R22, -RZ, R38.H1_H1 ;  /* 0x30000026ff167230 */ /* 0x001fe20000004100 */
[----:B------:R-:W-:Y:S01]  /*5180*/  ISETP.GE.U32.AND P2, PT, R72, UR6, PT ;  /* 0x0000000648007c0c */ /* 0x000fe2000bf46070 */
[--C-:B------:R-:W-:Y:S01]  /*5190*/  HADD2.F32 R20, -RZ, R3.reuse.H0_H0 ;  /* 0x20000003ff147230 */ /* 0x100fe20000004100 */
[----:B------:R-:W-:Y:S01]  /*51a0*/  SHF.R.S32.HI R23, RZ, 0x1f, R73 ;  /* 0x0000001fff177819 */ /* 0x000fe20000011449 */
[----:B------:R-:W-:Y:S01]  /*51b0*/  FADD.FTZ R21, R21, -UR5 ;  /* 0x8000000515157e21 */ /* 0x000fe20008010000 */
[----:B------:R-:W-:Y:S01]  /*51c0*/  SHF.R.S32.HI R49, RZ, 0x1f, R72 ;  /* 0x0000001fff317819 */ /* 0x000fe20000011448 */
[----:B------:R-:W-:Y:S01]  /*51d0*/  FADD.FTZ R22, R22, -UR5 ;  /* 0x8000000516167e21 */ /* 0x000fe20008010000 */
[----:B------:R-:W-:Y:S01]  /*51e0*/  ISETP.GE.U32.AND P3, PT, R71, UR6, PT ;  /* 0x0000000647007c0c */ /* 0x000fe2000bf66070 */
[----:B------:R-:W-:Y:S01]  /*51f0*/  HADD2.F32 R38, -RZ, R3.H1_H1 ;  /* 0x30000003ff267230 */ /* 0x000fe20000004100 */
[----:B------:R-:W-:Y:S01]  /*5200*/  SHF.R.S32.HI R40, RZ, 0x1f, R71 ;  /* 0x0000001fff287819 */ /* 0x000fe20000011447 */
[----:B------:R-:W-:Y:S01]  /*5210*/  FMUL.FTZ R21, R21, UR10 ;  /* 0x0000000a15157c20 */ /* 0x000fe20008410000 */
[----:B------:R-:W-:Y:S01]  /*5220*/  ISETP.GE.AND.EX P1, PT, R23, UR7, PT, P1 ;  /* 0x0000000717007c0c */ /* 0x000fe2000bf26310 */
[----:B------:R-:W-:Y:S01]  /*5230*/  FMUL.FTZ R22, R22, UR10 ;  /* 0x0000000a16167c20 */ /* 0x000fe20008410000 */
[----:B------:R-:W-:Y:S01]  /*5240*/  ISETP.GE.AND.EX P2, PT, R49, UR7, PT, P2 ;  /* 0x0000000731007c0c */ /* 0x000fe2000bf46320 */
[--C-:B------:R-:W-:Y:S01]  /*5250*/  HADD2.F32 R0, -RZ, R4.reuse.H0_H0 ;  /* 0x20000004ff007230 */ /* 0x100fe20000004100 */
[----:B------:R-:W-:Y:S01]  /*5260*/  ISETP.GE.AND.EX P3, PT, R40, UR7, PT, P3 ;  /* 0x0000000728007c0c */ /* 0x000fe2000bf66330 */
[----:B------:R-:W-:Y:S01]  /*5270*/  HADD2.F32 R4, -RZ, R4.H1_H1 ;  /* 0x30000004ff047230 */ /* 0x000fe20000004100 */
[C---:B------:R-:W-:Y:S01]  /*5280*/  ISETP.GT.U32.OR P1, PT, R61.reuse, 0x2ff, P1 ;  /* 0x000002ff3d00780c */ /* 0x040fe20000f24470 */
[----:B------:R-:W-:Y:S01]  /*5290*/  FADD.FTZ R3, R20, -UR5 ;  /* 0x8000000514037e21 */ /* 0x000fe20008010000 */
[C---:B------:R-:W-:Y:S01]  /*52a0*/  ISETP.GT.U32.OR P2, PT, R61.reuse, 0x2ff, P2 ;  /* 0x000002ff3d00780c */ /* 0x040fe20001744470 */
        /* <DEDUP_REMOVED lines=15> */
.L_x_4131:
        /* <DEDUP_REMOVED lines=14> */
.L_x_4133:
[----:B------:R-:W-:Y:S05]  /*5480*/  BSYNC B0 ;  /* 0x0000000000007941 */ /* 0x000fea0003800000 */
.L_x_4132:
        /* <DEDUP_REMOVED lines=17> */
.L_x_4134:
        /* <DEDUP_REMOVED lines=14> */
.L_x_4136:
[----:B------:R-:W-:Y:S05]  /*5680*/  BSYNC B0 ;  /* 0x0000000000007941 */ /* 0x000fea0003800000 */
.L_x_4135:
[----:B------:R-:W-:Y:S01]  /*5690*/  FMUL.FTZ R20, R0, UR10 ;  /* 0x0000000a00147c20 */ /* 0x000fe20008410000 */
[----:B------:R-:W-:Y:S01]  /*56a0*/  FMUL.FTZ R4, R4, UR10 ;  /* 0x0000000a04047c20 */ /* 0x000fe20008410000 */
[--C-:B------:R-:W-:Y:S02]  /*56b0*/  HADD2.F32 R0, -RZ, R5.reuse.H0_H0 ;  /* 0x20000005ff007230 */ /* 0x100fe40000004100 */
[----:B-1----:R-:W-:Y:S02]  /*56c0*/  HADD2.F32 R3, -RZ, R5.H1_H1 ;  /* 0x30000005ff037230 */ /* 0x002fe40000004100 */
[----:B0-----:R-:W-:Y:S01]  /*56d0*/  FFMA.FTZ R22, R41, R20, R48 ;  /* 0x0000001429167223 */ /* 0x001fe20000010030 */
        /* <DEDUP_REMOVED lines=12> */
.L_x_4137:
        /* <DEDUP_REMOVED lines=14> */
.L_x_4139:
[----:B------:R-:W-:Y:S05]  /*5880*/  BSYNC B0 ;  /* 0x0000000000007941 */ /* 0x000fea0003800000 */
.L_x_4138:
        /* <DEDUP_REMOVED lines=35> */
.L_x_4140:
        /* <DEDUP_REMOVED lines=14> */
.L_x_4142:
[----:B------:R-:W-:Y:S05]  /*5ba0*/  BSYNC B0 ;  /* 0x0000000000007941 */ /* 0x000fea0003800000 */
.L_x_4141:
        /* <DEDUP_REMOVED lines=17> */
.L_x_4143:
        /* <DEDUP_REMOVED lines=14> */
.L_x_4145:
[----:B------:R-:W-:Y:S05]  /*5da0*/  BSYNC B0 ;  /* 0x0000000000007941 */ /* 0x000fea0003800000 */
.L_x_4144:
[----:B------:R-:W-:Y:S01]  /*5db0*/  FMUL.FTZ R20, R20, UR10 ;  /* 0x0000000a14147c20 */ /* 0x000fe20008410000 */
[----:B------:R-:W-:Y:S01]  /*5dc0*/  FMUL.FTZ R4, R0, UR10 ;  /* 0x0000000a00047c20 */ /* 0x000fe20008410000 */
[--C-:B------:R-:W-:Y:S02]  /*5dd0*/  HADD2.F32 R0, -RZ, R8.reuse.H0_H0 ;  /* 0x20000008ff007230 */ /* 0x100fe40000004100 */
[----:B-1----:R-:W-:Y:S01]  /*5de0*/  FFMA.FTZ R3, R41, R20, R48 ;  /* 0x0000001429037223 */ /* 0x002fe20000010030 */
[----:B------:R-:W-:Y:S02]  /*5df0*/  HADD2.F32 R8, -RZ, R8.H1_H1 ;  /* 0x30000008ff087230 */ /* 0x000fe40000004100 */
        /* <DEDUP_REMOVED lines=12> */
.L_x_4146:
        /* <DEDUP_REMOVED lines=14> */
.L_x_4148:
[----:B------:R-:W-:Y:S05]  /*5fa0*/  BSYNC B0 ;  /* 0x0000000000007941 */ /* 0x000fea0003800000 */
.L_x_4147:
        /* <DEDUP_REMOVED lines=35> */
.L_x_4149:
        /* <DEDUP_REMOVED lines=14> */
.L_x_4151:
[----:B------:R-:W-:Y:S05]  /*62c0*/  BSYNC B0 ;  /* 0x0000000000007941 */ /* 0x000fea0003800000 */
.L_x_4150:
[----:B------:R-:W-:Y:S01]  /*62d0*/  FMUL.FTZ R8, R8, UR10 ;  /* 0x0000000a08087c20 */ /* 0x000fe20008410000 */
[----:B0-----:R-:W-:Y:S01]  /*62e0*/  FMUL.FTZ R9, R0, UR10 ;  /* 0x0000000a00097c20 */ /* 0x001fe20008410000 */
[----:B------:R-:W-:Y:S01]  /*62f0*/  FADD.FTZ R3, R3, -UR5 ;  /* 0x8000000503037e21 */ /* 0x000fe20008010000 */
[----:B------:R-:W-:Y:S01]  /*6300*/  FADD.FTZ R10, R10, -UR5 ;  /* 0x800000050a0a7e21 */ /* 0x000fe20008010000 */
        /* <DEDUP_REMOVED lines=13> */
.L_x_4152:
        /* <DEDUP_REMOVED lines=14> */
.L_x_4154:
[----:B------:R-:W-:Y:S05]  /*64c0*/  BSYNC B0 ;  /* 0x0000000000007941 */ /* 0x000fea0003800000 */
.L_x_4153:
        /* <DEDUP_REMOVED lines=17> */
.L_x_4155:
        /* <DEDUP_REMOVED lines=14> */
.L_x_4157:
[----:B------:R-:W-:Y:S05]  /*66c0*/  BSYNC B0 ;  /* 0x0000000000007941 */ /* 0x000fea0003800000 */
.L_x_4156:
        /* <DEDUP_REMOVED lines=35> */
.L_x_4158:
        /* <DEDUP_REMOVED lines=14> */
.L_x_4160:
[----:B------:R-:W-:Y:S05]  /*69e0*/  BSYNC B0 ;  /* 0x0000000000007941 */ /* 0x000fea0003800000 */
.L_x_4159:
        /* <DEDUP_REMOVED lines=17> */
.L_x_4161:
        /* <DEDUP_REMOVED lines=14> */
.L_x_4163:
[----:B------:R-:W-:Y:S05]  /*6be0*/  BSYNC B0 ;  /* 0x0000000000007941 */ /* 0x000fea0003800000 */
.L_x_4162:
        /* <DEDUP_REMOVED lines=17> */
.L_x_4164:
        /* <DEDUP_REMOVED lines=14> */
.L_x_4166:
[----:B------:R-:W-:Y:S05]  /*6de0*/  BSYNC B0 ;  /* 0x0000000000007941 */ /* 0x000fea0003800000 */
.L_x_4165:
        /* <DEDUP_REMOVED lines=37> */
.L_x_4167:
        /* <DEDUP_REMOVED lines=14> */
.L_x_4169:
[----:B------:R-:W-:Y:S05]  /*7120*/  BSYNC B0 ;  /* 0x0000000000007941 */ /* 0x000fea0003800000 */
.L_x_4168:
        /* <DEDUP_REMOVED lines=17> */
.L_x_4170:
        /* <DEDUP_REMOVED lines=14> */
.L_x_4172:
[----:B------:R-:W-:Y:S05]  /*7320*/  BSYNC B0 ;  /* 0x0000000000007941 */ /* 0x000fea0003800000 */
.L_x_4171:
        /* <DEDUP_REMOVED lines=17> */
.L_x_4173:
        /* <DEDUP_REMOVED lines=14> */
.L_x_4175:
[----:B------:R-:W-:Y:S05]  /*7520*/  BSYNC B0 ;  /* 0x0000000000007941 */ /* 0x000fea0003800000 */
.L_x_4174:
        /* <DEDUP_REMOVED lines=37> */
.L_x_4176:
        /* <DEDUP_REMOVED lines=14> */
.L_x_4178:
[----:B------:R-:W-:Y:S05]  /*7860*/  BSYNC B0 ;  /* 0x0000000000007941 */ /* 0x000fea0003800000 */
.L_x_4177:
        /* <DEDUP_REMOVED lines=17> */
.L_x_4179:
        /* <DEDUP_REMOVED lines=14> */
.L_x_4181:
[----:B------:R-:W-:Y:S05]  /*7a60*/  BSYNC B0 ;  /* 0x0000000000007941 */ /* 0x000fea0003800000 */
.L_x_4180:
        /* <DEDUP_REMOVED lines=17> */
.L_x_4182:
        /* <DEDUP_REMOVED lines=14> */
.L_x_4184:
[----:B------:R-:W-:Y:S05]  /*7c60*/  BSYNC B0 ;  /* 0x0000000000007941 */ /* 0x000fea0003800000 */
.L_x_4183:
[----:B------:R-:W-:Y:S01]  /*7c70*/  HADD2.F32 R3, -RZ, R29.H0_H0 ;  /* 0x2000001dff037230 */ /* 0x000fe20000004100 */
[C---:B012---:R-:W-:Y:S01]  /*7c80*/  IADD3 R7, R2.reuse, 0x160, RZ ;  /* 0x0000016002077810 */ /* 0x047fe20007ffe0ff */
        /* <DEDUP_REMOVED lines=31> */
[----:B------:R-:W-:-:S02]  /*7e80*/  HADD2.F32 R29, -RZ, R29.H1_H1 ;  /* 0x3000001dff1d7230 */ /* 0x000fc40000004100 */
        /* <DEDUP_REMOVED lines=21> */
[--C-:B------:R-:W-:Y:S01]  /*7fe0*/  FFMA.FTZ R9, R41, R49, R48.reuse ;  /* 0x0000003129097223 */ /* 0x100fe20000010030 */
[----:B------:R-:W-:Y:S01]  /*7ff0*/  ISETP.GT.U32.OR P6, PT, R61, 0x2ff, P6 ;  /* 0x000002ff3d00780c */ /* 0x000fe200037c4470 */
        /* <DEDUP_REMOVED lines=20> */
.L_x_4185:
        /* <DEDUP_REMOVED lines=14> */
.L_x_4187:
[----:B------:R-:W-:Y:S05]  /*8220*/  BSYNC B0 ;  /* 0x0000000000007941 */ /* 0x000fea0003800000 */
.L_x_4186:
[----:B------:R-:W-:Y:S01]  /*8230*/  FADD.FTZ R30, R30, -UR5 ;  /* 0x800000051e1e7e21 */ /* 0x000fe20008010000 */
[----:B------:R-:W-:Y:S01]  /*8240*/  FMUL.FTZ R29, R29, UR10 ;  /* 0x0000000a1d1d7c20 */ /* 0x000fe20008410000 */
[----:B------:R-:W-:Y:S02]  /*8250*/  HADD2.F32 R32, -RZ, R32.H1_H1 ;  /* 0x30000020ff207230 */ /* 0x000fe40000004100 */
        /* <DEDUP_REMOVED lines=14> */
.L_x_4188:
        /* <DEDUP_REMOVED lines=14> */
.L_x_4190:
[----:B------:R-:W-:Y:S05]  /*8420*/  BSYNC B0 ;  /* 0x0000000000007941 */ /* 0x000fea0003800000 */
.L_x_4189:
        /* <DEDUP_REMOVED lines=14> */
.L_x_4191:
        /* <DEDUP_REMOVED lines=14> */
.L_x_4193:
[----:B------:R-:W-:Y:S05]  /*85f0*/  BSYNC B0 ;  /* 0x0000000000007941 */ /* 0x000fea0003800000 */
.L_x_4192:
        /* <DEDUP_REMOVED lines=13> */
.L_x_4194:
[----:B------:R-:W-:Y:S04]  /*86d0*/  BSSY B0, `(.L_x_4195) ;  /* 0x000000e000007945 */ /* 0x000fe80003800000 */
[----:B------:R-:W-:Y:S05]  /*86e0*/  @P3 BRA `(.L_x_4196) ;  /* 0x0000000000303947 */ /* 0x000fea0003800000 */
[----:B------:R-:W-:Y:S01]  /*86f0*/  ULDC.64 UR12, c[0x0][0x270] ;  /* 0x00009c00000c7ab9 */ /* 0x000fe20000000a00 */
[----:B------:R-:W-:Y:S01]  /*8700*/  MOV R4, R16 ;  /* 0x0000001000047202 */ /* 0x000fe20000000f00 */
[----:B012---:R-:W-:Y:S01]  /*8710*/  IMAD R6, R53, UR12, RZ ;  /* 0x0000000c35067c24 */ /* 0x007fe2000f8e02ff */
        /* <DEDUP_REMOVED lines=9> */
.L_x_4196:
[----:B------:R-:W-:Y:S05]  /*87b0*/  BSYNC B0 ;  /* 0x0000000000007941 */ /* 0x000fea0003800000 */
.L_x_4195:
        /* <DEDUP_REMOVED lines=12> */
.L_x_4197:
        /* <DEDUP_REMOVED lines=10> */
[----:B0123--:R-:W-:Y:S02]  /*8920*/  LEA R6, P1, R4, UR12, 0x1 ;  /* 0x0000000c04067c11 */ /* 0x00ffe4000f8208ff */
[----:B------:R-:W-:-:S04]  /*8930*/  IADD3 R11, R5, R11, RZ ;  /* 0x0000000b050b7210 */ /* 0x000fc80007ffe0ff */
[----:B------:R-:W-:-:S05]  /*8940*/  LEA.HI.X R7, R4, UR13, R11, 0x1, P1 ;  /* 0x0000000d04077c11 */ /* 0x000fca00088f0c0b */
[----:B------:R4:W-:Y:S02]  /*8950*/  STG.E desc[UR14][R6.64], R13 ;  /* 0x0000000d06007986 */ /* 0x0009e4000c10190e */
.L_x_4199:
[----:B------:R-:W-:Y:S05]  /*8960*/  BSYNC B0 ;  /* 0x0000000000007941 */ /* 0x000fea0003800000 */
.L_x_4198:
[----:B------:R-:W-:Y:S01]  /*8970*/  HADD2.F32 R12, -RZ, R36.H1_H1 ;  /* 0x30000024ff0c7230 */ /* 0x000fe20000004100 */
[C---:B01234-:R-:W-:Y:S01]  /*8980*/  IADD3 R7, R2.reuse, 0x1b0, RZ ;  /* 0x000001b002077810 */ /* 0x05ffe20007ffe0ff */
        /* <DEDUP_REMOVED lines=30> */
[----:B------:R-:W-:Y:S01]  /*8b70*/  ISETP.GE.AND.EX P4, PT, R45, UR7, PT, P4 ;  /* 0x000000072d007c0c */ /* 0x000fe2000bf86340 */
[C-C-:B------:R-:W-:Y:S01]  /*8b80*/  FFMA.FTZ R12, R42.reuse, R22, R43.reuse ;  /* 0x000000162a0c7223 */ /* 0x140fe2000001002b */
[C---:B------:R-:W-:Y:S01]  /*8b90*/  ISETP.GT.U32.OR P6, PT, R61.reuse, 0x2ff, P6 ;  /* 0x000002ff3d00780c */ /* 0x040fe200037c4470 */
        /* <DEDUP_REMOVED lines=16> */
.L_x_4200:
        /* <DEDUP_REMOVED lines=14> */
.L_x_4202:
[----:B------:R-:W-:Y:S05]  /*8d80*/  BSYNC B0 ;  /* 0x0000000000007941 */ /* 0x000fea0003800000 */
.L_x_4201:
        /* <DEDUP_REMOVED lines=11> */
.L_x_4203:
        /* <DEDUP_REMOVED lines=14> */
.L_x_4205:
[----:B------:R-:W-:Y:S05]  /*8f20*/  BSYNC B0 ;  /* 0x0000000000007941 */ /* 0x000fea0003800000 */
.L_x_4204:
        /* <DEDUP_REMOVED lines=11> */
.L_x_4206:
        /* <DEDUP_REMOVED lines=14> */
.L_x_4208:
[----:B------:R-:W-:Y:S05]  /*90c0*/  BSYNC B0 ;  /* 0x0000000000007941 */ /* 0x000fea0003800000 */
.L_x_4207:
        /* <DEDUP_REMOVED lines=11> */
.L_x_4209:
[----:B------:R-:W-:Y:S04]  /*9180*/  BSSY B0, `(.L_x_4210) ;  /* 0x000000e000007945 */ /* 0x000fe80003800000 */
[----:B------:R-:W-:Y:S05]  /*9190*/  @P3 BRA `(.L_x_4211) ;  /* 0x0000000000303947 */ /* 0x000fea0003800000 */
[----:B------:R-:W-:Y:S01]  /*91a0*/  ULDC.64 UR6, c[0x0][0x270] ;  /* 0x00009c0000067ab9 */ /* 0x000fe20000000a00 */
[----:B--2---:R-:W-:Y:S01]  /*91b0*/  MOV R4, R16 ;  /* 0x0000001000047202 */ /* 0x004fe20000000f00 */
        /* <DEDUP_REMOVED lines=10> */
.L_x_4211:
[----:B------:R-:W-:Y:S05]  /*9260*/  BSYNC B0 ;  /* 0x0000000000007941 */ /* 0x000fea0003800000 */
.L_x_4210:
[----:B------:R-:W-:Y:S05]  /*9270*/  @!P5 BRA `(.L_x_4212) ;  /* 0x000000000028d947 */ /* 0x000fea0003800000 */
        /* <DEDUP_REMOVED lines=10> */
.L_x_4212:
        /* <DEDUP_REMOVED lines=13> */
.L_x_4214:
[----:B------:R-:W-:Y:S05]  /*93f0*/  BSYNC B0 ;  /* 0x0000000000007941 */ /* 0x000fea0003800000 */
.L_x_4213:
[----:B------:R-:W-:Y:S01]  /*9400*/  ULDC UR5, c[0x0][0x10] ;  /* 0x0000040000057ab9 */ /* 0x000fe20000000800 */
[----:B------:R-:W-:Y:S02]  /*9410*/  UIADD3 UR4, UR4, 0x1, URZ ;  /* 0x0000000104047890 */ /* 0x000fe4000fffe03f */
[----:B------:R-:W-:-:S04]  /*9420*/  UIADD3 UR9, UR5, UR9, URZ ;  /* 0x0000000905097290 */ /* 0x000fc8000fffe03f */
[----:B------:R-:W-:-:S06]  /*9430*/  UISETP.GE.AND UP0, UPT, UR9, UR8, UPT ;  /* 0x000000080900728c */ /* 0x000fcc000bf06270 */
[----:B------:R-:W-:-:S13]  /*9440*/  PLOP3.LUT P1, PT, PT, PT, UP0, 0x80, 0x0 ;  /* 0x000000000000781c */ /* 0x000fda0003f2f008 */
[----:B------:R-:W-:Y:S05]  /*9450*/  @!P1 BRA `(.L_x_4215) ;  /* 0xffffff6c00849947 */ /* 0x000fea000383ffff */
[----:B------:R-:W-:Y:S05]  /*9460*/  EXIT ;  /* 0x000000000000794d */ /* 0x000fea0003800000 */
.L_x_4216:
        /* <DEDUP_REMOVED lines=9> */
.L_x_5169:


//--------------------- .text._Z35group_norm_nhwc_fwd_one_pass_kernelI11Fp16IOFp16WLi64ELi96ELi768EEv26Group_norm_nhwc_fwd_params --------------------------
	.section	.text._Z35group_norm_nhwc_fwd_one_pass_kernelI11Fp16IOFp16WLi64ELi96ELi768EEv26Group_norm_nhwc_fwd_params,"ax",@progbits
	.align	128
        .global         _Z35group_norm_nhwc_fwd_one_pass_kernelI11Fp16IOFp16WLi64ELi96ELi768EEv26Group_norm_nhwc_fwd_params
        .type           _Z35group_norm_nhwc_fwd_one_pass_kernelI11Fp16IOFp16WLi64ELi96ELi768EEv26Group_norm_nhwc_fwd_params,@function
        .size           _Z35group_norm_nhwc_fwd_one_pass_kernelI11Fp16IOFp16WLi64ELi96ELi768EEv26Group_norm_nhwc_fwd_params,(.L_x_5170 - _Z35group_norm_nhwc_fwd_one_pass_kernelI11Fp16IOFp16WLi64ELi96ELi768EEv26Group_norm_nhwc_fwd_params)
        .other          _Z35group_norm_nhwc_fwd_one_pass_kernelI11Fp16IOFp16WLi64ELi96ELi768EEv26Group_norm_nhwc_fwd_params,@"STO_CUDA_ENTRY STV_DEFAULT"
_Z35group_norm_nhwc_fwd_one_pass_kernelI11Fp16IOFp16WLi64ELi96ELi768EEv26Group_norm_nhwc_fwd_params:
.text._Z35group_norm_nhwc_fwd_one_pass_kernelI11Fp16IOFp16WLi64ELi96ELi768EEv26Group_norm_nhwc_fwd_params:
        /* <DEDUP_REMOVED lines=34> */
.L_x_4238:
        /* <DEDUP_REMOVED lines=216> */
.L_x_4218:
[----:B------:R-:W-:Y:S05]  /*0fa0*/  BSYNC B0 ;  /* 0x0000000000007941 */ /* 0x000fea0003800000 */
.L_x_4217:
        /* <DEDUP_REMOVED lines=28> */
.L_x_4221:
[----:B-1----:R-:W2:Y:S04]  /*1170*/  LDG.E.STRONG.GPU R10, desc[UR8][R8.64] ;  /* 0x00000008080a7981 */ /* 0x002ea8000c1ef900 */
[----:B--2---:R-:W-:Y:S01]  /*1180*/  CCTL.IVALL ;  /* 0x00000000ff00798f */ /* 0x004fe20002000000 */
[----:B------:R-:W-:Y:S05]  /*1190*/  YIELD ;  /* 0x0000000000007946 */ /* 0x000fea0003800000 */
[----:B------:R-:W-:-:S13]  /*11a0*/  ISETP.NE.AND P1, PT, R10, R13, PT ;  /* 0x0000000d0a00720c */ /* 0x000fda0003f25270 */
[----:B------:R-:W-:Y:S05]  /*11b0*/  @P1 BRA `(.L_x_4221) ;  /* 0xfffffffc00ec1947 */ /* 0x000fea000383ffff */
.L_x_4220:
        /* <DEDUP_REMOVED lines=11> */
.L_x_4223:
        /* <DEDUP_REMOVED lines=63> */
.L_x_4222:
        /* <DEDUP_REMOVED lines=19> */
.L_x_4225:
[----:B------:R-:W-:Y:S05]  /*1790*/  BSYNC B0 ;  /* 0x0000000000007941 */ /* 0x000fea0003800000 */
.L_x_4224:
        /* <DEDUP_REMOVED lines=32> */
.L_x_4219:
        /* <DEDUP_REMOVED lines=93> */
.L_x_4226:
        /* <DEDUP_REMOVED lines=14> */
.L_x_4228:
[----:B------:R-:W-:Y:S05]  /*2050*/  BSYNC B0 ;  /* 0x0000000000007941 */ /* 0x000fea0003800000 */
.L_x_4227:
        /* <DEDUP_REMOVED lines=11> */
.L_x_4229:
        /* <DEDUP_REMOVED lines=14> */
.L_x_4231:
[----:B------:R-:W-:Y:S05]  /*21f0*/  BSYNC B0 ;  /* 0x0000000000007941 */ /* 0x000fea0003800000 */
.L_x_4230:
        /* <DEDUP_REMOVED lines=11> */
.L_x_4232:
        /* <DEDUP_REMOVED lines=14> */
.L_x_4234:
[----:B------:R-:W-:Y:S05]  /*2390*/  BSYNC B0 ;  /* 0x0000000000007941 */ /* 0x000fea0003800000 */
.L_x_4233:
        /* <DEDUP_REMOVED lines=11> */
.L_x_4235:
        /* <DEDUP_REMOVED lines=13> */
.L_x_4237:
[----:B------:R-:W-:Y:S05]  /*2520*/  BSYNC B0 ;  /* 0x0000000000007941 */ /* 0x000fea0003800000 */
.L_x_4236:
[----:B---3--:R-:W3:Y:S01]  /*2530*/  LDC R5, c[0x0][0x10] ;  /* 0x00000400ff057b82 */ /* 0x008ee20000000800 */
[----:B------:R-:W-:Y:S02]  /*2540*/  IADD3 R6, R6, 0x1, RZ ;  /* 0x0000000106067810 */ /* 0x000fe40007ffe0ff */
[----:B---3--:R-:W-:-:S04]  /*2550*/  IADD3 R26, R5, R26, RZ ;  /* 0x0000001a051a7210 */ /* 0x008fc80007ffe0ff */
[----:B------:R-:W-:-:S13]  /*2560*/  ISETP.GE.AND P1, PT, R26, UR4, PT ;  /* 0x000000041a007c0c */ /* 0x000fda000bf26270 */
[----:B------:R-:W-:Y:S05]  /*2570*/  @!P1 BRA `(.L_x_4238) ;  /* 0xffffffdc00289947 */ /* 0x000fea000383ffff */
[----:B------:R-:W-:Y:S05]  /*2580*/  EXIT ;  /* 0x000000000000794d */ /* 0x000fea0003800000 */
.L_x_4239:
        /* <DEDUP_REMOVED lines=15> */
.L_x_5170:


//--------------------- .text._Z35group_norm_nhwc_fwd_one_pass_kernelI11Fp16IOFp16WLi128ELi96ELi768EEv26Group_norm_nhwc_fwd_params --------------------------
	.section	.text._Z35group_norm_nhwc_fwd_one_pass_kernelI11Fp16IOFp16WLi128ELi96ELi768EEv26Group_norm_nhwc_fwd_params,"ax",@progbits
	.align	128
        .global         _Z35group_norm_nhwc_fwd_one_pass_kernelI11Fp16IOFp16WLi128ELi96ELi768EEv26Group_norm_nhwc_fwd_params
        .type           _Z35group_norm_nhwc_fwd_one_pass_kernelI11Fp16IOFp16WLi128ELi96ELi768EEv26Group_norm_nhwc_fwd_params,@function
        .size           _Z35group_norm_nhwc_fwd_one_pass_kernelI11Fp16IOFp16WLi128ELi96ELi768EEv26Group_norm_nhwc_fwd_params,(.L_x_5171 - _Z35group_norm_nhwc_fwd_one_pass_kernelI11Fp16IOFp16WLi128ELi96ELi768EEv26Group_norm_nhwc_fwd_params)
        .other          _Z35group_norm_nhwc_fwd_one_pass_kernelI11Fp16IOFp16WLi128ELi96ELi768EEv26Group_norm_nhwc_fwd_params,@"STO_CUDA_ENTRY STV_DEFAULT"
_Z35group_norm_nhwc_fwd_one_pass_kernelI11Fp16IOFp16WLi128ELi96ELi768EEv26Group_norm_nhwc_fwd_params:
.text._Z35group_norm_nhwc_fwd_one_pass_kernelI11Fp16IOFp16WLi128ELi96ELi768EEv26Group_norm_nhwc_fwd_params:
        /* <DEDUP_REMOVED lines=40> */
.L_x_4273:
        /* <DEDUP_REMOVED lines=309> */
.L_x_4241:
[----:B------:R-:W-:Y:S05]  /*15d0*/  BSYNC B0 ;  /* 0x0000000000007941 */ /* 0x000fea0003800000 */
.L_x_4240:
        /* <DEDUP_REMOVED lines=30> */
.L_x_4244:
[----:B--2---:R-:W2:Y:S04]  /*17c0*/  LDG.E.STRONG.GPU R6, desc[UR10][R4.64] ;  /* 0x0000000a04067981 */ /* 0x004ea8000c1ef900 */
[----:B--2---:R-:W-:Y:S01]  /*17d0*/  CCTL.IVALL ;  /* 0x00000000ff00798f */ /* 0x004fe20002000000 */
[----:B------:R-:W-:Y:S05]  /*17e0*/  YIELD ;  /* 0x0000000000007946 */ /* 0x000fea0003800000 */
[----:B------:R-:W-:-:S13]  /*17f0*/  ISETP.NE.AND P1, PT, R6, R9, PT ;  /* 0x000000090600720c */ /* 0x000fda0003f25270 */
[----:B------:R-:W-:Y:S05]  /*1800*/  @P1 BRA `(.L_x_4244) ;  /* 0xfffffffc00ec1947 */ /* 0x000fea000383ffff */
.L_x_4243:
        /* <DEDUP_REMOVED lines=11> */
.L_x_4246:
        /* <DEDUP_REMOVED lines=67> */
.L_x_4245:
        /* <DEDUP_REMOVED lines=19> */
.L_x_4248:
[----:B------:R-:W-:Y:S05]  /*1e20*/  BSYNC B0 ;  /* 0x0000000000007941 */ /* 0x000fea0003800000 */
.L_x_4247:
        /* <DEDUP_REMOVED lines=34> */
.L_x_4242:
        /* <DEDUP_REMOVED lines=47> */
[----:B--2---:R-:W-:Y:S02]  /*2340*/  HADD2.F32 R4, -RZ, R24.H0_H0 ;  /* 0x20000018ff047230 */ /* 0x004fe40000004100 */
[----:B---3--:R-:W-:Y:S02]  /*2350*/  HADD2.F32 R6, -RZ, R44.H0_H0 ;  /* 0x2000002cff067230 */ /* 0x008fe40000004100 */
[----:B------:R-:W-:Y:S02]  /*2360*/  HADD2.F32 R44, -RZ, R22.H0_H0 ;  /* 0x20000016ff2c7230 */ /* 0x000fe40000004100 */
[----:B----4-:R-:W-:-:S02]  /*2370*/  HADD2.F32 R11, -RZ, R45.H0_H0 ;  /* 0x2000002dff0b7230 */ /* 0x010fc40000004100 */
[----:B------:R-:W-:Y:S02]  /*2380*/  HADD2.F32 R45, -RZ, R20.H0_H0 ;  /* 0x20000014ff2d7230 */ /* 0x000fe40000004100 */
[----:B------:R-:W-:Y:S02]  /*2390*/  HADD2.F32 R7, -RZ, R46.H0_H0 ;  /* 0x2000002eff077230 */ /* 0x000fe40000004100 */
        /* <DEDUP_REMOVED lines=13> */
.L_x_4249:
        /* <DEDUP_REMOVED lines=14> */
.L_x_4251:
[----:B------:R-:W-:Y:S05]  /*2550*/  BSYNC B0 ;  /* 0x0000000000007941 */ /* 0x000fea0003800000 */
.L_x_4250:
        /* <DEDUP_REMOVED lines=51> */
.L_x_4252:
        /* <DEDUP_REMOVED lines=14> */
.L_x_4254:
[----:B------:R-:W-:Y:S05]  /*2970*/  BSYNC B0 ;  /* 0x0000000000007941 */ /* 0x000fea0003800000 */
.L_x_4253:
        /* <DEDUP_REMOVED lines=12> */
.L_x_4255:
        /* <DEDUP_REMOVED lines=14> */
.L_x_4257:
[----:B------:R-:W-:Y:S05]  /*2b20*/  BSYNC B0 ;  /* 0x0000000000007941 */ /* 0x000fea0003800000 */
.L_x_4256:
        /* <DEDUP_REMOVED lines=46> */
.L_x_4258:
        /* <DEDUP_REMOVED lines=14> */
.L_x_4260:
[----:B------:R-:W-:Y:S05]  /*2ef0*/  BSYNC B0 ;  /* 0x0000000000007941 */ /* 0x000fea0003800000 */
.L_x_4259:
        /* <DEDUP_REMOVED lines=11> */
.L_x_4261:
        /* <DEDUP_REMOVED lines=14> */
.L_x_4263:
[----:B------:R-:W-:Y:S05]  /*3090*/  BSYNC B0 ;  /* 0x0000000000007941 */ /* 0x000fea0003800000 */
.L_x_4262:
        /* <DEDUP_REMOVED lines=11> */
.L_x_4264:
        /* <DEDUP_REMOVED lines=14> */
.L_x_4266:
[----:B------:R-:W-:Y:S05]  /*3230*/  BSYNC B0 ;  /* 0x0000000000007941 */ /* 0x000fea0003800000 */
.L_x_4265:
        /* <DEDUP_REMOVED lines=11> */
.L_x_4267:
        /* <DEDUP_REMOVED lines=14> */
.L_x_4269:
[----:B------:R-:W-:Y:S05]  /*33d0*/  BSYNC B0 ;  /* 0x0000000000007941 */ /* 0x000fea0003800000 */
.L_x_4268:
        /* <DEDUP_REMOVED lines=11> */
.L_x_4270:
        /* <DEDUP_REMOVED lines=13> */
.L_x_4272:
[----:B------:R-:W-:Y:S05]  /*3560*/  BSYNC B0 ;  /* 0x0000000000007941 */ /* 0x000fea0003800000 */
.L_x_4271:
[----:B------:R-:W-:Y:S01]  /*3570*/  ULDC UR7, c[0x0][0x10] ;  /* 0x0000040000077ab9 */ /* 0x000fe20000000800 */
[----:B------:R-:W-:Y:S02]  /*3580*/  UIADD3 UR4, UR4, 0x1, URZ ;  /* 0x0000000104047890 */ /* 0x000fe4000fffe03f */
[----:B------:R-:W-:-:S04]  /*3590*/  UIADD3 UR6, UR7, UR6, URZ ;  /* 0x0000000607067290 */ /* 0x000fc8000fffe03f */
[----:B------:R-:W-:-:S06]  /*35a0*/  UISETP.GE.AND UP0, UPT, UR6, UR5, UPT ;  /* 0x000000050600728c */ /* 0x000fcc000bf06270 */
[----:B------:R-:W-:-:S13]  /*35b0*/  PLOP3.LUT P1, PT, PT, PT, UP0, 0x80, 0x0 ;  /* 0x000000000000781c */ /* 0x000fda0003f2f008 */
[----:B------:R-:W-:Y:S05]  /*35c0*/  @!P1 BRA `(.L_x_4273) ;  /* 0xffffffcc002c9947 */ /* 0x000fea000383ffff */
[----:B------:R-:W-:Y:S05]  /*35d0*/  EXIT ;  /* 0x000000000000794d */ /* 0x000fea0003800000 */
.L_x_4274:
        /* <DEDUP_REMOVED lines=10> */
.L_x_5171:


//--------------------- .text._Z35group_norm_nhwc_fwd_one_pass_kernelI11Fp16IOFp16WLi256ELi96ELi768EEv26Group_norm_nhwc_fwd_params --------------------------
	.section	.text._Z35group_norm_nhwc_fwd_one_pass_kernelI11Fp16IOFp16WLi256ELi96ELi768EEv26Group_norm_nhwc_fwd_params,"ax",@progbits
	.align	128
        .global         _Z35group_norm_nhwc_fwd_one_pass_kernelI11Fp16IOFp16WLi256ELi96ELi768EEv26Group_norm_nhwc_fwd_params
        .type           _Z35group_norm_nhwc_fwd_one_pass_kernelI11Fp16IOFp16WLi256ELi96ELi768EEv26Group_norm_nhwc_fwd_params,@function
        .size           _Z35group_norm_nhwc_fwd_one_pass_kernelI11Fp16IOFp16WLi256ELi96ELi768EEv26Group_norm_nhwc_fwd_params,(.L_x_5172 - _Z35group_norm_nhwc_fwd_one_pass_kernelI11Fp16IOFp16WLi256ELi96ELi768EEv26Group_norm_nhwc_fwd_params)
        .other          _Z35group_norm_nhwc_fwd_one_pass_kernelI11Fp16IOFp16WLi256ELi96ELi768EEv26Group_norm_nhwc_fwd_params,@"STO_CUDA_ENTRY STV_DEFAULT"
_Z35group_norm_nhwc_fwd_one_pass_kernelI11Fp16IOFp16WLi256ELi96ELi768EEv26Group_norm_nhwc_fwd_params:
.text._Z35group_norm_nhwc_fwd_one_pass_kernelI11Fp16IOFp16WLi256ELi96ELi768EEv26Group_norm_nhwc_fwd_params:
        /* <DEDUP_REMOVED lines=46> */
.L_x_4332:
        /* <DEDUP_REMOVED lines=493> */
.L_x_4276:
[----:B------:R-:W-:Y:S05]  /*21b0*/  BSYNC B0 ;  /* 0x0000000000007941 */ /* 0x000fea0003800000 */
.L_x_4275:
        /* <DEDUP_REMOVED lines=28> */
.L_x_4279:
[----:B-1----:R-:W2:Y:S04]  /*2380*/  LDG.E.STRONG.GPU R18, desc[UR8][R16.64] ;  /* 0x0000000810127981 */ /* 0x002ea8000c1ef900 */
[----:B--2---:R-:W-:Y:S01]  /*2390*/  CCTL.IVALL ;  /* 0x00000000ff00798f */ /* 0x004fe20002000000 */
[----:B------:R-:W-:Y:S05]  /*23a0*/  YIELD ;  /* 0x0000000000007946 */ /* 0x000fea0003800000 */
[----:B------:R-:W-:-:S13]  /*23b0*/  ISETP.NE.AND P1, PT, R18, R21, PT ;  /* 0x000000151200720c */ /* 0x000fda0003f25270 */
[----:B------:R-:W-:Y:S05]  /*23c0*/  @P1 BRA `(.L_x_4279) ;  /* 0xfffffffc00ec1947 */ /* 0x000fea000383ffff */
.L_x_4278:
        /* <DEDUP_REMOVED lines=11> */
.L_x_4281:
        /* <DEDUP_REMOVED lines=63> */
.L_x_4280:
        /* <DEDUP_REMOVED lines=19> */
.L_x_4283:
[----:B------:R-:W-:Y:S05]  /*29a0*/  BSYNC B0 ;  /* 0x0000000000007941 */ /* 0x000fea0003800000 */
.L_x_4282:
        /* <DEDUP_REMOVED lines=32> */
.L_x_4277:
        /* <DEDUP_REMOVED lines=41> */
[----:B------:R-:W-:Y:S02]  /*2e40*/  HADD2.F32 R25, -RZ, R40.H1_H1 ;  /* 0x30000028ff197230 */ /* 0x000fe40000004100 */
[----:B--2---:R-:W-:Y:S02]  /*2e50*/  HADD2.F32 R21, -RZ, R21.H0_H0 ;  /* 0x20000015ff157230 */ /* 0x004fe40000004100 */
[----:B---3--:R-:W-:-:S02]  /*2e60*/  HADD2.F32 R22, -RZ, R31.H0_H0 ;  /* 0x2000001fff167230 */ /* 0x008fc40000004100 */
[----:B----4-:R-:W-:Y:S02]  /*2e70*/  HADD2.F32 R24, -RZ, R30.H0_H0 ;  /* 0x2000001eff187230 */ /* 0x010fe40000004100 */
[----:B------:R-:W-:-:S03]  /*2e80*/  HADD2.F32 R23, -RZ, R38.H0_H0 ;  /* 0x20000026ff177230 */ /* 0x000fc60000004100 */
        /* <DEDUP_REMOVED lines=13> */
.L_x_4284:
        /* <DEDUP_REMOVED lines=14> */
.L_x_4286:
[----:B------:R-:W-:Y:S05]  /*3040*/  BSYNC B0 ;  /* 0x0000000000007941 */ /* 0x000fea0003800000 */
.L_x_4285:
        /* <DEDUP_REMOVED lines=33> */
.L_x_4287:
        /* <DEDUP_REMOVED lines=14> */
.L_x_4289:
[----:B------:R-:W-:Y:S05]  /*3340*/  BSYNC B0 ;  /* 0x0000000000007941 */ /* 0x000fea0003800000 */
.L_x_4288:
        /* <DEDUP_REMOVED lines=17> */
.L_x_4290:
        /* <DEDUP_REMOVED lines=14> */
.L_x_4292:
[----:B------:R-:W-:Y:S05]  /*3540*/  BSYNC B0 ;  /* 0x0000000000007941 */ /* 0x000fea0003800000 */
.L_x_4291:
        /* <DEDUP_REMOVED lines=17> */
.L_x_4293:
        /* <DEDUP_REMOVED lines=14> */
.L_x_4295:
[----:B------:R-:W-:Y:S05]  /*3740*/  BSYNC B0 ;  /* 0x0000000000007941 */ /* 0x000fea0003800000 */
.L_x_4294:
        /* <DEDUP_REMOVED lines=69> */
.L_x_4296:
        /* <DEDUP_REMOVED lines=14> */
.L_x_4298:
[----:B------:R-:W-:Y:S05]  /*3c80*/  BSYNC B0 ;  /* 0x0000000000007941 */ /* 0x000fea0003800000 */
.L_x_4297:
        /* <DEDUP_REMOVED lines=13> */
.L_x_4299:
        /* <DEDUP_REMOVED lines=14> */
.L_x_4301:
[----:B------:R-:W-:Y:S05]  /*3e40*/  BSYNC B0 ;  /* 0x0000000000007941 */ /* 0x000fea0003800000 */
.L_x_4300:
        /* <DEDUP_REMOVED lines=48> */
.L_x_4302:
        /* <DEDUP_REMOVED lines=14> */
.L_x_4304:
[----:B------:R-:W-:Y:S05]  /*4230*/  BSYNC B0 ;  /* 0x0000000000007941 */ /* 0x000fea0003800000 */
.L_x_4303:
        /* <DEDUP_REMOVED lines=13> */
.L_x_4305:
        /* <DEDUP_REMOVED lines=14> */
.L_x_4307:
[----:B------:R-:W-:Y:S05]  /*43f0*/  BSYNC B0 ;  /* 0x0000000000007941 */ /* 0x000fea0003800000 */
.L_x_4306:
        /* <DEDUP_REMOVED lines=13> */
.L_x_4308:
        /* <DEDUP_REMOVED lines=14> */
.L_x_4310:
[----:B------:R-:W-:Y:S05]  /*45b0*/  BSYNC B0 ;  /* 0x0000000000007941 */ /* 0x000fea0003800000 */
.L_x_4309:
        /* <DEDUP_REMOVED lines=13> */
.L_x_4311:
        /* <DEDUP_REMOVED lines=14> */
.L_x_4313:
[----:B------:R-:W-:Y:S05]  /*4770*/  BSYNC B0 ;  /* 0x0000000000007941 */ /* 0x000fea0003800000 */
.L_x_4312:
        /* <DEDUP_REMOVED lines=13> */
.L_x_4314:
        /* <DEDUP_REMOVED lines=14> */
.L_x_4316:
[----:B------:R-:W-:Y:S05]  /*4930*/  BSYNC B0 ;  /* 0x0000000000007941 */ /* 0x000fea0003800000 */
.L_x_4315:
        /* <DEDUP_REMOVED lines=36> */
.L_x_4317:
        /* <DEDUP_REMOVED lines=14> */
.L_x_4319:
[----:B------:R-:W-:Y:S05]  /*4c60*/  BSYNC B0 ;  /* 0x0000000000007941 */ /* 0x000fea0003800000 */
.L_x_4318:
        /* <DEDUP_REMOVED lines=11> */
.L_x_4320:
        /* <DEDUP_REMOVED lines=14> */
.L_x_4322:
[----:B------:R-:W-:Y:S05]  /*4e00*/  BSYNC B0 ;  /* 0x0000000000007941 */ /* 0x000fea0003800000 */
.L_x_4321:
        /* <DEDUP_REMOVED lines=11> */
.L_x_4323:
        /* <DEDUP_REMOVED lines=14> */
.L_x_4325:
[----:B------:R-:W-:Y:S05]  /*4fa0*/  BSYNC B0 ;  /* 0x0000000000007941 */ /* 0x000fea0003800000 */
.L_x_4324:
        /* <DEDUP_REMOVED lines=11> */
.L_x_4326:
        /* <DEDUP_REMOVED lines=14> */
.L_x_4328:
[----:B------:R-:W-:Y:S05]  /*5140*/  BSYNC B0 ;  /* 0x0000000000007941 */ /* 0x000fea0003800000 */
.L_x_4327:
        /* <DEDUP_REMOVED lines=11> */
.L_x_4329:
        /* <DEDUP_REMOVED lines=13> */
.L_x_4331:
[----:B------:R-:W-:Y:S05]  /*52d0*/  BSYNC B0 ;  /* 0x0000000000007941 */ /* 0x000fea0003800000 */
.L_x_4330:
[----:B0-----:R-:W0:Y:S01]  /*52e0*/  LDC R17, c[0x0][0x10] ;  /* 0x00000400ff117b82 */ /* 0x001e220000000800 */
[----:B------:R-:W-:Y:S02]  /*52f0*/  IADD3 R4, R4, 0x1, RZ ;  /* 0x0000000104047810 */ /* 0x000fe40007ffe0ff */
[----:B0-----:R-:W-:-:S04]  /*5300*/  IADD3 R48, R17, R48, RZ ;  /* 0x0000003011307210 */ /* 0x001fc80007ffe0ff */
[----:B------:R-:W-:-:S13]  /*5310*/  ISETP.GE.AND P1, PT, R48, UR4, PT ;  /* 0x0000000430007c0c */ /* 0x000fda000bf26270 */
[----:B------:R-:W-:Y:S05]  /*5320*/  @!P1 BRA `(.L_x_4332) ;  /* 0xffffffac00ec9947 */ /* 0x000fea000383ffff */
[----:B------:R-:W-:Y:S05]  /*5330*/  EXIT ;  /* 0x000000000000794d */ /* 0x000fea0003800000 */
.L_x_4333:
        /* <DEDUP_REMOVED lines=12> */
.L_x_5172:


//--------------------- .text._Z35group_norm_nhwc_fwd_one_pass_kernelI11Fp16IOFp16WLi512ELi96ELi768EEv26Group_norm_nhwc_fwd_params --------------------------
	.section	.text._Z35group_norm_nhwc_fwd_one_pass_kernelI11Fp16IOFp16WLi512ELi96ELi768EEv26Group_norm_nhwc_fwd_params,"ax",@progbits
	.align	128
        .global         _Z35group_norm_nhwc_fwd_one_pass_kernelI11Fp16IOFp16WLi512ELi96ELi768EEv26Group_norm_nhwc_fwd_params
        .type           _Z35group_norm_nhwc_fwd_one_pass_kernelI11Fp16IOFp16WLi512ELi96ELi768EEv26Group_norm_nhwc_fwd_params,@function
        .size           _Z35group_norm_nhwc_fwd_one_pass_kernelI11Fp16IOFp16WLi512ELi96ELi768EEv26Group_norm_nhwc_fwd_params,(.L_x_5173 - _Z35group_norm_nhwc_fwd_one_pass_kernelI11Fp16IOFp16WLi512ELi96ELi768EEv26Group_norm_nhwc_fwd_params)
        .other          _Z35group_norm_nhwc_fwd_one_pass_kernelI11Fp16IOFp16WLi512ELi96ELi768EEv26Group_norm_nhwc_fwd_params,@"STO_CUDA_ENTRY STV_DEFAULT"
_Z35group_norm_nhwc_fwd_one_pass_kernelI11Fp16IOFp16WLi512ELi96ELi768EEv26Group_norm_nhwc_fwd_params:
.text._Z35group_norm_nhwc_fwd_one_pass_kernelI11Fp16IOFp16WLi512ELi96ELi768EEv26Group_norm_nhwc_fwd_params:
        /* <DEDUP_REMOVED lines=39> */
.L_x_4439:
        /* <DEDUP_REMOVED lines=890> */
.L_x_4335:
[----:B------:R-:W-:Y:S05]  /*3a10*/  BSYNC B0 ;  /* 0x0000000000007941 */ /* 0x000fea0003800000 */
.L_x_4334:
        /* <DEDUP_REMOVED lines=30> */
.L_x_4338:
[----:B------:R-:W2:Y:S04]  /*3c00*/  LDG.E.STRONG.GPU R23, desc[UR14][R20.64] ;  /* 0x0000000e14177981 */ /* 0x000ea8000c1ef900 */
[----:B--2---:R-:W-:Y:S01]  /*3c10*/  CCTL.IVALL ;  /* 0x00000000ff00798f */ /* 0x004fe20002000000 */
[----:B------:R-:W-:Y:S05]  /*3c20*/  YIELD ;  /* 0x0000000000007946 */ /* 0x000fea0003800000 */
[----:B------:R-:W-:-:S13]  /*3c30*/  ISETP.NE.AND P1, PT, R23, R22, PT ;  /* 0x000000161700720c */ /* 0x000fda0003f25270 */
[----:B------:R-:W-:Y:S05]  /*3c40*/  @P1 BRA `(.L_x_4338) ;  /* 0xfffffffc00ec1947 */ /* 0x000fea000383ffff */
.L_x_4337:
        /* <DEDUP_REMOVED lines=14> */
.L_x_4340:
        /* <DEDUP_REMOVED lines=68> */
.L_x_4339:
        /* <DEDUP_REMOVED lines=20> */
.L_x_4342:
[----:B------:R-:W-:Y:S05]  /*42b0*/  BSYNC B0 ;  /* 0x0000000000007941 */ /* 0x000fea0003800000 */
.L_x_4341:
        /* <DEDUP_REMOVED lines=39> */
.L_x_4336:
        /* <DEDUP_REMOVED lines=47> */
[----:B---3--:R-:W-:Y:S02]  /*4820*/  HADD2.F32 R41, -RZ, R42.H0_H0 ;  /* 0x2000002aff297230 */ /* 0x008fe40000004100 */
[----:B----4-:R-:W-:Y:S02]  /*4830*/  HADD2.F32 R42, -RZ, R22.H0_H0 ;  /* 0x20000016ff2a7230 */ /* 0x010fe40000004100 */
[----:B--2---:R-:W-:Y:S02]  /*4840*/  HADD2.F32 R48, -RZ, R48.H0_H0 ;  /* 0x20000030ff307230 */ /* 0x004fe40000004100 */
[----:B-----5:R-:W-:-:S03]  /*4850*/  HADD2.F32 R43, -RZ, R43.H0_H0 ;  /* 0x2000002bff2b7230 */ /* 0x020fc60000004100 */
        /* <DEDUP_REMOVED lines=13> */
.L_x_4343:
        /* <DEDUP_REMOVED lines=15> */
.L_x_4345:
[----:B------:R-:W-:Y:S05]  /*4a20*/  BSYNC B0 ;  /* 0x0000000000007941 */ /* 0x000fea0003800000 */
.L_x_4344:
        /* <DEDUP_REMOVED lines=23> */
.L_x_4346:
        /* <DEDUP_REMOVED lines=14> */
.L_x_4348:
[----:B------:R-:W-:Y:S05]  /*4c80*/  BSYNC B0 ;  /* 0x0000000000007941 */ /* 0x000fea0003800000 */
.L_x_4347:
        /* <DEDUP_REMOVED lines=23> */
.L_x_4349:
        /* <DEDUP_REMOVED lines=14> */
.L_x_4351:
[----:B------:R-:W-:Y:S05]  /*4ee0*/  BSYNC B0 ;  /* 0x0000000000007941 */ /* 0x000fea0003800000 */
.L_x_4350:
        /* <DEDUP_REMOVED lines=23> */
.L_x_4352:
        /* <DEDUP_REMOVED lines=14> */
.L_x_4354:
[----:B------:R-:W-:Y:S05]  /*5140*/  BSYNC B0 ;  /* 0x0000000000007941 */ /* 0x000fea0003800000 */
.L_x_4353:
        /* <DEDUP_REMOVED lines=37> */
.L_x_4355:
        /* <DEDUP_REMOVED lines=14> */
.L_x_4357:
[----:B------:R-:W-:Y:S05]  /*5480*/  BSYNC B0 ;  /* 0x0000000000007941 */ /* 0x000fea0003800000 */
.L_x_4356:
        /* <DEDUP_REMOVED lines=17> */
.L_x_4358:
        /* <DEDUP_REMOVED lines=14> */
.L_x_4360:
[----:B------:R-:W-:Y:S05]  /*5680*/  BSYNC B0 ;  /* 0x0000000000007941 */ /* 0x000fea0003800000 */
.L_x_4359:
        /* <DEDUP_REMOVED lines=17> */
.L_x_4361:
        /* <DEDUP_REMOVED lines=14> */
.L_x_4363:
[----:B------:R-:W-:Y:S05]  /*5880*/  BSYNC B0 ;  /* 0x0000000000007941 */ /* 0x000fea0003800000 */
.L_x_4362:
        /* <DEDUP_REMOVED lines=35> */
.L_x_4364:
        /* <DEDUP_REMOVED lines=14> */
.L_x_4366:
[----:B------:R-:W-:Y:S05]  /*5ba0*/  BSYNC B0 ;  /* 0x0000000000007941 */ /* 0x000fea0003800000 */
.L_x_4365:
        /* <DEDUP_REMOVED lines=17> */
.L_x_4367:
        /* <DEDUP_REMOVED lines=14> */
.L_x_4369:
[----:B------:R-:W-:Y:S05]  /*5da0*/  BSYNC B0 ;  /* 0x0000000000007941 */ /* 0x000fea0003800000 */
.L_x_4368:
        /* <DEDUP_REMOVED lines=17> */
.L_x_4370:
        /* <DEDUP_REMOVED lines=14> */
.L_x_4372:
[----:B------:R-:W-:Y:S05]  /*5fa0*/  BSYNC B0 ;  /* 0x0000000000007941 */ /* 0x000fea0003800000 */
.L_x_4371:
        /* <DEDUP_REMOVED lines=35> */
.L_x_4373:
        /* <DEDUP_REMOVED lines=14> */
.L_x_4375:
[----:B------:R-:W-:Y:S05]  /*62c0*/  BSYNC B0 ;  /* 0x0000000000007941 */ /* 0x000fea0003800000 */
.L_x_4374:
        /* <DEDUP_REMOVED lines=17> */
.L_x_4376:
        /* <DEDUP_REMOVED lines=14> */
.L_x_4378:
[----:B------:R-:W-:Y:S05]  /*64c0*/  BSYNC B0 ;  /* 0x0000000000007941 */ /* 0x000fea0003800000 */
.L_x_4377:
        /* <DEDUP_REMOVED lines=17> */
.L_x_4379:
        /* <DEDUP_REMOVED lines=14> */
.L_x_4381:
[----:B------:R-:W-:Y:S05]  /*66c0*/  BSYNC B0 ;  /* 0x0000000000007941 */ /* 0x000fea0003800000 */
.L_x_4380:
        /* <DEDUP_REMOVED lines=35> */
.L_x_4382:
        /* <DEDUP_REMOVED lines=14> */
.L_x_4384:
[----:B------:R-:W-:Y:S05]  /*69e0*/  BSYNC B0 ;  /* 0x0000000000007941 */ /* 0x000fea0003800000 */
.L_x_4383:
        /* <DEDUP_REMOVED lines=17> */
.L_x_4385:
        /* <DEDUP_REMOVED lines=14> */
.L_x_4387:
[----:B------:R-:W-:Y:S05]  /*6be0*/  BSYNC B0 ;  /* 0x0000000000007941 */ /* 0x000fea0003800000 */
.L_x_4386:
        /* <DEDUP_REMOVED lines=17> */
.L_x_4388:
        /* <DEDUP_REMOVED lines=14> */
.L_x_4390:
[----:B------:R-:W-:Y:S05]  /*6de0*/  BSYNC B0 ;  /* 0x0000000000007941 */ /* 0x000fea0003800000 */
.L_x_4389:
        /* <DEDUP_REMOVED lines=37> */
.L_x_4391:
        /* <DEDUP_REMOVED lines=14> */
.L_x_4393:
[----:B------:R-:W-:Y:S05]  /*7120*/  BSYNC B0 ;  /* 0x0000000000007941 */ /* 0x000fea0003800000 */
.L_x_4392:
        /* <DEDUP_REMOVED lines=17> */
.L_x_4394:
        /* <DEDUP_REMOVED lines=14> */
.L_x_4396:
[----:B------:R-:W-:Y:S05]  /*7320*/  BSYNC B0 ;  /* 0x0000000000007941 */ /* 0x000fea0003800000 */
.L_x_4395:
        /* <DEDUP_REMOVED lines=17> */
.L_x_4397:
        /* <DEDUP_REMOVED lines=14> */
.L_x_4399:
[----:B------:R-:W-:Y:S05]  /*7520*/  BSYNC B0 ;  /* 0x0000000000007941 */ /* 0x000fea0003800000 */
.L_x_4398:
        /* <DEDUP_REMOVED lines=37> */
.L_x_4400:
        /* <DEDUP_REMOVED lines=14> */
.L_x_4402:
[----:B------:R-:W-:Y:S05]  /*7860*/  BSYNC B0 ;  /* 0x0000000000007941 */ /* 0x000fea0003800000 */
.L_x_4401:
        /* <DEDUP_REMOVED lines=17> */
.L_x_4403:
        /* <DEDUP_REMOVED lines=14> */
.L_x_4405:
[----:B------:R-:W-:Y:S05]  /*7a60*/  BSYNC B0 ;  /* 0x0000000000007941 */ /* 0x000fea0003800000 */
.L_x_4404:
        /* <DEDUP_REMOVED lines=17> */
.L_x_4406:
        /* <DEDUP_REMOVED lines=14> */
.L_x_4408:
[----:B------:R-:W-:Y:S05]  /*7c60*/  BSYNC B0 ;  /* 0x0000000000007941 */ /* 0x000fea0003800000 */
.L_x_4407:
        /* <DEDUP_REMOVED lines=77> */
.L_x_4409:
        /* <DEDUP_REMOVED lines=14> */
.L_x_4411:
[----:B------:R-:W-:Y:S05]  /*8220*/  BSYNC B0 ;  /* 0x0000000000007941 */ /* 0x000fea0003800000 */
.L_x_4410:
        /* <DEDUP_REMOVED lines=17> */
.L_x_4412:
        /* <DEDUP_REMOVED lines=14> */
.L_x_4414:
[----:B------:R-:W-:Y:S05]  /*8420*/  BSYNC B0 ;  /* 0x0000000000007941 */ /* 0x000fea0003800000 */
.L_x_4413:
        /* <DEDUP_REMOVED lines=14> */
.L_x_4415:
        /* <DEDUP_REMOVED lines=14> */
.L_x_4417:
[----:B------:R-:W-:Y:S05]  /*85f0*/  BSYNC B0 ;  /* 0x0000000000007941 */ /* 0x000fea0003800000 */
.L_x_4416:
        /* <DEDUP_REMOVED lines=13> */
.L_x_4418:
        /* <DEDUP_REMOVED lines=14> */
.L_x_4420:
[----:B------:R-:W-:Y:S05]  /*87b0*/  BSYNC B0 ;  /* 0x0000000000007941 */ /* 0x000fea0003800000 */
.L_x_4419:
        /* <DEDUP_REMOVED lines=12> */
.L_x_4421:
        /* <DEDUP_REMOVED lines=14> */
.L_x_4423:
[----:B------:R-:W-:Y:S05]  /*8960*/  BSYNC B0 ;  /* 0x0000000000007941 */ /* 0x000fea0003800000 */
.L_x_4422:
        /* <DEDUP_REMOVED lines=51> */
.L_x_4424:
        /* <DEDUP_REMOVED lines=14> */
.L_x_4426:
[----:B------:R-:W-:Y:S05]  /*8d80*/  BSYNC B0 ;  /* 0x0000000000007941 */ /* 0x000fea0003800000 */
.L_x_4425:
        /* <DEDUP_REMOVED lines=11> */
.L_x_4427:
        /* <DEDUP_REMOVED lines=14> */
.L_x_4429:
[----:B------:R-:W-:Y:S05]  /*8f20*/  BSYNC B0 ;  /* 0x0000000000007941 */ /* 0x000fea0003800000 */
.L_x_4428:
        /* <DEDUP_REMOVED lines=11> */
.L_x_4430:
        /* <DEDUP_REMOVED lines=14> */
.L_x_4432:
[----:B------:R-:W-:Y:S05]  /*90c0*/  BSYNC B0 ;  /* 0x0000000000007941 */ /* 0x000fea0003800000 */
.L_x_4431:
        /* <DEDUP_REMOVED lines=11> */
.L_x_4433:
        /* <DEDUP_REMOVED lines=14> */
.L_x_4435:
[----:B------:R-:W-:Y:S05]  /*9260*/  BSYNC B0 ;  /* 0x0000000000007941 */ /* 0x000fea0003800000 */
.L_x_4434:
        /* <DEDUP_REMOVED lines=11> */
.L_x_4436:
        /* <DEDUP_REMOVED lines=13> */
.L_x_4438:
[----:B------:R-:W-:Y:S05]  /*93f0*/  BSYNC B0 ;  /* 0x0000000000007941 */ /* 0x000fea0003800000 */
.L_x_4437:
[----:B------:R-:W-:Y:S01]  /*9400*/  ULDC UR5, c[0x0][0x10] ;  /* 0x0000040000057ab9 */ /* 0x000fe20000000800 */
[----:B------:R-:W-:Y:S02]  /*9410*/  UIADD3 UR4, UR4, 0x1, URZ ;  /* 0x0000000104047890 */ /* 0x000fe4000fffe03f */
[----:B------:R-:W-:-:S04]  /*9420*/  UIADD3 UR9, UR5, UR9, URZ ;  /* 0x0000000905097290 */ /* 0x000fc8000fffe03f */
[----:B------:R-:W-:-:S06]  /*9430*/  UISETP.GE.AND UP0, UPT, UR9, UR8, UPT ;  /* 0x000000080900728c */ /* 0x000fcc000bf06270 */
[----:B------:R-:W-:-:S13]  /*9440*/  PLOP3.LUT P1, PT, PT, PT, UP0, 0x80, 0x0 ;  /* 0x000000000000781c */ /* 0x000fda0003f2f008 */
[----:B------:R-:W-:Y:S05]  /*9450*/  @!P1 BRA `(.L_x_4439) ;  /* 0xffffff6c00849947 */ /* 0x000fea000383ffff */
[----:B------:R-:W-:Y:S05]  /*9460*/  EXIT ;  /* 0x000000000000794d */ /* 0x000fea0003800000 */
.L_x_4440:
        /* <DEDUP_REMOVED lines=9> */
.L_x_5173:


//--------------------- .text._Z35group_norm_nhwc_fwd_one_pass_kernelI11Fp32IOFp32WLi64ELi96ELi768EEv26Group_norm_nhwc_fwd_params --------------------------
	.section	.text._Z35group_norm_nhwc_fwd_one_pass_kernelI11Fp32IOFp32WLi64ELi96ELi768EEv26Group_norm_nhwc_fwd_params,"ax",@progbits
	.align	128
        .global         _Z35group_norm_nhwc_fwd_one_pass_kernelI11Fp32IOFp32WLi64ELi96ELi768EEv26Group_norm_nhwc_fwd_params
        .type           _Z35group_norm_nhwc_fwd_one_pass_kernelI11Fp32IOFp32WLi64ELi96ELi768EEv26Group_norm_nhwc_fwd_params,@function
        .size           _Z35group_norm_nhwc_fwd_one_pass_kernelI11Fp32IOFp32WLi64ELi96ELi768EEv26Group_norm_nhwc_fwd_params,(.L_x_5174 - _Z35group_norm_nhwc_fwd_one_pass_kernelI11Fp32IOFp32WLi64ELi96ELi768EEv26Group_norm_nhwc_fwd_params)
        .other          _Z35group_norm_nhwc_fwd_one_pass_kernelI11Fp32IOFp32WLi64ELi96ELi768EEv26Group_norm_nhwc_fwd_params,@"STO_CUDA_ENTRY STV_DEFAULT"
_Z35group_norm_nhwc_fwd_one_pass_kernelI11Fp32IOFp32WLi64ELi96ELi768EEv26Group_norm_nhwc_fwd_params:
.text._Z35group_norm_nhwc_fwd_one_pass_kernelI11Fp32IOFp32WLi64ELi96ELi768EEv26Group_norm_nhwc_fwd_params:
        /* <DEDUP_REMOVED lines=11> */
[----:B------:R-:W1:Y:S01]  /*00b0*/  S2R R10, SR_LANEID ;  /* 0x00000000000a7919 */ /* 0x000e620000000000 */
[----:B------:R-:W-:Y:S01]  /*00c0*/  HFMA2.MMA R24, -RZ, RZ, 0, 0 ;  /* 0x00000000ff187435 */ /* 0x000fe200000001ff */
[----:B------:R-:W-:-:S03]  /*00d0*/  ULDC.U8 UR10, c[0x0][0x28c] ;  /* 0x0000a300000a7ab9 */ /* 0x000fc60000000000 */
[----:B------:R-:W2:Y:S08]  /*00e0*/  LDC R5, c[0x0][0x294] ;  /* 0x0000a500ff057b82 */ /* 0x000eb00000000800 */
[----:B------:R-:W3:Y:S01]  /*00f0*/  S2UR UR6, SR_CgaCtaId ;  /* 0x00000000000679c3 */ /* 0x000ee20000008800 */
[----:B0-----:R-:W-:Y:S01]  /*0100*/  IMAD.WIDE.U32 R2, R11, -0x55555555, RZ ;  /* 0xaaaaaaab0b027825 */ /* 0x001fe200078e00ff */
[----:B------:R-:W-:-:S04]  /*0110*/  SHF.R.S32.HI R0, RZ, 0x1f, R11 ;  /* 0x0000001fff007819 */ /* 0x000fc8000001140b */
[----:B------:R-:W-:Y:S02]  /*0120*/  SHF.R.U32.HI R2, RZ, 0x5, R3 ;  /* 0x00000005ff027819 */ /* 0x000fe40000011603 */
[----:B------:R-:W-:Y:S01]  /*0130*/  LEA.HI R0, R0, R11, RZ, 0x5 ;  /* 0x0000000b00007211 */ /* 0x000fe200078f28ff */
[----:B---3--:R-:W-:Y:S02]  /*0140*/  ULEA UR5, UR6, UR5, 0x18 ;  /* 0x0000000506057291 */ /* 0x008fe4000f8ec03f */
[----:B--2---:R-:W-:Y:S01]  /*0150*/  IMAD R30, R5, UR7, R2 ;  /* 0x00000007051e7c24 */ /* 0x004fe2000f8e0202 */
        /* <DEDUP_REMOVED lines=10> */
[----:B-1----:R-:W-:-:S09]  /*0200*/  IADD3 R26, R30, 0x30, RZ ;  /* 0x000000301e1a7810 */ /* 0x002fd20007ffe0ff */
.L_x_4462:
[----:B0--3--:R-:W0:Y:S01]  /*0210*/  LDC R6, c[0x0][0x288] ;  /* 0x0000a200ff067b82 */ /* 0x009e220000000800 */
[----:B------:R-:W-:Y:S01]  /*0220*/  ULDC.64 UR14, c[0x0][0x278] ;  /* 0x00009e00000e7ab9 */ /* 0x000fe20000000a00 */
[----:B------:R-:W-:Y:S01]  /*0230*/  SHF.R.S32.HI R23, RZ, 0x1f, R27 ;  /* 0x0000001fff177819 */ /* 0x000fe2000001141b */
[----:B------:R-:W-:Y:S01]  /*0240*/  ULDC.64 UR12, c[0x0][0x280] ;  /* 0x0000a000000c7ab9 */ /* 0x000fe20000000a00 */
[----:B------:R-:W-:Y:S02]  /*0250*/  IADD3 R20, R30, 0x10, RZ ;  /* 0x000000101e147810 */ /* 0x000fe40007ffe0ff */
[----:B------:R-:W-:Y:S02]  /*0260*/  SHF.R.S32.HI R17, RZ, 0x1f, R26 ;  /* 0x0000001fff117819 */ /* 0x000fe4000001141a */
[----:B------:R-:W-:Y:S01]  /*0270*/  SHF.R.S32.HI R21, RZ, 0x1f, R20 ;  /* 0x0000001fff157819 */ /* 0x000fe20000011414 */
[----:B-1----:R-:W1:Y:S01]  /*0280*/  @P0 LDC.64 R14, c[0x0][0x220] ;  /* 0x00008800ff0e0b82 */ /* 0x002e620000000a00 */
[----:B0-2---:R-:W-:-:S04]  /*0290*/  IABS R5, R6 ;  /* 0x0000000600057213 */ /* 0x005fc80000000000 */
        /* <DEDUP_REMOVED lines=9> */
[----:B------:R-:W-:-:S05]  /*0330*/  SHF.R.S32.HI R7, RZ, 0x1f, R33 ;  /* 0x0000001fff077819 */ /* 0x000fca0000011421 */
[----:B------:R-:W-:-:S05]  /*0340*/  IMAD.HI.U32 R3, R3, R4, RZ ;  /* 0x0000000403037227 */ /* 0x000fca00078e00ff */
[----:B------:R-:W-:-:S05]  /*0350*/  IADD3 R0, -R3, RZ, RZ ;  /* 0x000000ff03007210 */ /* 0x000fca0007ffe1ff */
[----:B------:R-:W-:-:S05]  /*0360*/  IMAD R0, R5, R0, R4 ;  /* 0x0000000005007224 */ /* 0x000fca00078e0204 */
[----:B------:R-:W-:-:S13]  /*0370*/  ISETP.GT.U32.AND P2, PT, R5, R0, PT ;  /* 0x000000000500720c */ /* 0x000fda0003f44070 */
[-C--:B------:R-:W-:Y:S02]  /*0380*/  @!P2 IADD3 R0, R0, -R5.reuse, RZ ;  /* 0x800000050000a210 */ /* 0x080fe40007ffe0ff */
[----:B------:R-:W-:Y:S02]  /*0390*/  @!P2 IADD3 R3, R3, 0x1, RZ ;  /* 0x000000010303a810 */ /* 0x000fe40007ffe0ff */
[----:B------:R-:W-:Y:S02]  /*03a0*/  ISETP.GE.U32.AND P1, PT, R0, R5, PT ;  /* 0x000000050000720c */ /* 0x000fe40003f26070 */
[----:B------:R-:W-:Y:S01]  /*03b0*/  LOP3.LUT R0, R31, R6, RZ, 0x3c, !PT ;  /* 0x000000061f007212 */ /* 0x000fe200078e3cff */
[----:B------:R-:W0:Y:S01]  /*03c0*/  @P0 LDC.64 R4, c[0x0][0x270] ;  /* 0x00009c00ff040b82 */ /* 0x000e220000000a00 */
[----:B------:R-:W-:Y:S02]  /*03d0*/  ISETP.NE.AND P2, PT, R6, RZ, PT ;  /* 0x000000ff0600720c */ /* 0x000fe40003f45270 */
[----:B------:R-:W-:-:S07]  /*03e0*/  ISETP.GE.AND P3, PT, R0, RZ, PT ;  /* 0x000000ff0000720c */ /* 0x000fce0003f66270 */
[----:B------:R-:W-:Y:S02]  /*03f0*/  @P1 IADD3 R3, R3, 0x1, RZ ;  /* 0x0000000103031810 */ /* 0x000fe40007ffe0ff */
[----:B------:R-:W-:-:S04]  /*0400*/  ISETP.GE.U32.AND P1, PT, R27, UR14, PT ;  /* 0x0000000e1b007c0c */ /* 0x000fc8000bf26070 */
[----:B------:R-:W-:Y:S02]  /*0410*/  @!P3 IADD3 R3, -R3, RZ, RZ ;  /* 0x000000ff0303b210 */ /* 0x000fe40007ffe1ff */
[----:B------:R-:W-:Y:S02]  /*0420*/  @!P2 LOP3.LUT R3, RZ, R6, RZ, 0x33, !PT ;  /* 0x00000006ff03a212 */ /* 0x000fe400078e33ff */
[----:B------:R-:W-:Y:S02]  /*0430*/  ISETP.GE.AND.EX P1, PT, R23, UR15, PT, P1 ;  /* 0x0000000f17007c0c */ /* 0x000fe4000bf26310 */
[----:B------:R-:W-:Y:S02]  /*0440*/  ISETP.GE.U32.AND P2, PT, R20, UR14, PT ;  /* 0x0000000e14007c0c */ /* 0x000fe4000bf46070 */
[----:B------:R-:W-:Y:S02]  /*0450*/  IADD3 R0, -R3, RZ, RZ ;  /* 0x000000ff03007210 */ /* 0x000fe40007ffe1ff */
[----:B------:R-:W-:-:S02]  /*0460*/  ISETP.GT.U32.OR P1, PT, R11, 0x2ff, P1 ;  /* 0x000002ff0b00780c */ /* 0x000fc40000f24470 */
[----:B------:R-:W-:Y:S01]  /*0470*/  ISETP.GE.AND.EX P2, PT, R21, UR15, PT, P2 ;  /* 0x0000000f15007c0c */ /* 0x000fe2000bf46320 */
[----:B------:R-:W-:Y:S01]  /*0480*/  IMAD R0, R6, R0, R31 ;  /* 0x0000000006007224 */ /* 0x000fe200078e021f */
[----:B------:R-:W-:Y:S02]  /*0490*/  SHF.R.S32.HI R2, RZ, 0x1f, R3 ;  /* 0x0000001fff027819 */ /* 0x000fe40000011403 */
[----:B------:R-:W-:Y:S01]  /*04a0*/  ISETP.GT.U32.OR P2, PT, R11, 0x2ff, P2 ;  /* 0x000002ff0b00780c */ /* 0x000fe20001744470 */
[----:B------:R-:W-:Y:S01]  /*04b0*/  IMAD R0, R0, 0x60, RZ ;  /* 0x0000006000007824 */ /* 0x000fe200078e02ff */
[----:B------:R-:W-:Y:S01]  /*04c0*/  ISETP.GE.U32.AND P3, PT, R26, UR14, PT ;  /* 0x0000000e1a007c0c */ /* 0x000fe2000bf66070 */
[----:B------:R-:W-:-:S03]  /*04d0*/  IMAD R2, R2, UR12, RZ ;  /* 0x0000000c02027c24 */ /* 0x000fc6000f8e02ff */
[----:B------:R-:W-:Y:S01]  /*04e0*/  IADD3 R34, P4, R33, R0, RZ ;  /* 0x0000000021227210 */ /* 0x000fe20007f9e0ff */
[----:B------:R-:W2:Y:S01]  /*04f0*/  @!P1 LDC.64 R12, c[0x0][0x270] ;  /* 0x00009c00ff0c9b82 */ /* 0x000ea20000000a00 */
[----:B------:R-:W-:Y:S01]  /*0500*/  ISETP.GE.AND.EX P3, PT, R17, UR15, PT, P3 ;  /* 0x0000000f11007c0c */ /* 0x000fe2000bf66330 */
[----:B------:R-:W-:Y:S01]  /*0510*/  IMAD R37, R3, UR13, R2 ;  /* 0x0000000d03257c24 */ /* 0x000fe2000f8e0202 */
[----:B------:R-:W-:Y:S02]  /*0520*/  LEA.HI.X.SX32 R35, R0, R7, 0x1, P4 ;  /* 0x0000000700237211 */ /* 0x000fe400020f0eff */
[----:B------:R-:W-:-:S03]  /*0530*/  ISETP.GT.U32.OR P3, PT, R11, 0x2ff, P3 ;  /* 0x000002ff0b00780c */ /* 0x000fc60001f64470 */
[----:B------:R-:W3:Y:S01]  /*0540*/  @!P2 LDC.64 R8, c[0x0][0x270] ;  /* 0x00009c00ff08ab82 */ /* 0x000ee20000000a00 */
[----:B------:R-:W-:Y:S01]  /*0550*/  IMAD.WIDE.U32 R34, R3, UR12, R34 ;  /* 0x0000000c03227c25 */ /* 0x000fe2000f8e0022 */
[----:B------:R-:W-:-:S04]  /*0560*/  SHF.R.S32.HI R3, RZ, 0x1f, R30 ;  /* 0x0000001fff037819 */ /* 0x000fc8000001141e */
[----:B------:R-:W-:Y:S01]  /*0570*/  IADD3 R37, R35, R37, RZ ;  /* 0x0000002523257210 */ /* 0x000fe20007ffe0ff */
[----:B0-----:R-:W-:Y:S01]  /*0580*/  @P0 IMAD R2, R3, R4, RZ ;  /* 0x0000000403020224 */ /* 0x001fe200078e02ff */
[----:B------:R-:W-:Y:S02]  /*0590*/  @P0 MOV R36, R34 ;  /* 0x0000002200240202 */ /* 0x000fe40000000f00 */
[----:B------:R-:W0:Y:S01]  /*05a0*/  @!P3 LDC.64 R6, c[0x0][0x270] ;  /* 0x00009c00ff06bb82 */ /* 0x000e220000000a00 */
[C---:B------:R-:W-:Y:S02]  /*05b0*/  @P0 IMAD R29, R30.reuse, R5, R2 ;  /* 0x000000051e1d0224 */ /* 0x040fe400078e0202 */
[----:B------:R-:W-:-:S04]  /*05c0*/  @P0 IMAD.WIDE.U32 R18, R30, R4, R36 ;  /* 0x000000041e120225 */ /* 0x000fc800078e0024 */
[----:B--2---:R-:W-:Y:S01]  /*05d0*/  @!P1 IMAD R22, R23, R12, RZ ;  /* 0x0000000c17169224 */ /* 0x004fe200078e02ff */
[----:B------:R-:W2:Y:S01]  /*05e0*/  @!P1 LDC.64 R2, c[0x0][0x220] ;  /* 0x00008800ff029b82 */ /* 0x000ea20000000a00 */
[----:B------:R-:W-:Y:S02]  /*05f0*/  @P0 IADD3 R16, R19, R29, RZ ;  /* 0x0000001d13100210 */ /* 0x000fe40007ffe0ff */
[----:B------:R-:W-:Y:S01]  /*0600*/  @!P1 IMAD R13, R27, R13, R22 ;  /* 0x0000000d1b0d9224 */ /* 0x000fe200078e0216 */
[----:B-1----:R-:W-:Y:S01]  /*0610*/  @P0 LEA R14, P4, R18, R14, 0x2 ;  /* 0x0000000e120e0211 */ /* 0x002fe200078810ff */
[----:B---3--:R-:W-:Y:S01]  /*0620*/  @!P2 IMAD R29, R21, R8, RZ ;  /* 0x00000008151da224 */ /* 0x008fe200078e02ff */
[----:B------:R-:W-:Y:S02]  /*0630*/  @!P2 MOV R22, R34 ;  /* 0x000000220016a202 */ /* 0x000fe40000000f00 */
[----:B------:R-:W1:Y:S01]  /*0640*/  @!P2 LDC.64 R4, c[0x0][0x220] ;  /* 0x00008800ff04ab82 */ /* 0x000e620000000a00 */
[----:B------:R-:W-:Y:S01]  /*0650*/  @!P2 MOV R23, R37 ;  /* 0x000000250017a202 */ /* 0x000fe20000000f00 */
[----:B------:R-:W-:Y:S01]  /*0660*/  @!P2 IMAD R29, R20, R9, R29 ;  /* 0x00000009141da224 */ /* 0x000fe200078e021d */
[----:B------:R-:W-:-:S02]  /*0670*/  @P0 LEA.HI.X R15, R18, R15, R16, 0x2, P4 ;  /* 0x0000000f120f0211 */ /* 0x000fc400020f1410 */
[----:B------:R-:W-:Y:S01]  /*0680*/  @!P1 MOV R18, R34 ;  /* 0x0000002200129202 */ /* 0x000fe20000000f00 */
[----:B------:R-:W-:Y:S01]  /*0690*/  @!P2 IMAD.WIDE.U32 R20, R20, R8, R22 ;  /* 0x000000081414a225 */ /* 0x000fe200078e0016 */
[----:B------:R-:W-:Y:S01]  /*06a0*/  @!P1 MOV R19, R37 ;  /* 0x0000002500139202 */ /* 0x000fe20000000f00 */
[----:B------:R-:W3:Y:S03]  /*06b0*/  @!P3 LDC.64 R8, c[0x0][0x220] ;  /* 0x00008800ff08bb82 */ /* 0x000ee60000000a00 */
[----:B------:R-:W-:Y:S01]  /*06c0*/  @!P2 IADD3 R29, R21, R29, RZ ;  /* 0x0000001d151da210 */ /* 0x000fe20007ffe0ff */
[----:B------:R-:W-:-:S05]  /*06d0*/  @!P1 IMAD.WIDE.U32 R18, R27, R12, R18 ;  /* 0x0000000c1b129225 */ /* 0x000fca00078e0012 */
[----:B------:R-:W-:Y:S02]  /*06e0*/  @!P1 IADD3 R13, R19, R13, RZ ;  /* 0x0000000d130d9210 */ /* 0x000fe40007ffe0ff */
[C---:B--2---:R-:W-:Y:S01]  /*06f0*/  @!P1 LEA R12, P5, R18.reuse, R2, 0x2 ;  /* 0x00000002120c9211 */ /* 0x044fe200078a10ff */
[----:B0-----:R-:W-:Y:S01]  /*0700*/  @!P3 IMAD R2, R17, R6, RZ ;  /* 0x000000061102b224 */ /* 0x001fe200078e02ff */
[----:B------:R-:W-:Y:S02]  /*0710*/  @!P3 MOV R19, R37 ;  /* 0x000000250013b202 */ /* 0x000fe40000000f00 */
[----:B------:R-:W-:Y:S01]  /*0720*/  @!P1 LEA.HI.X R13, R18, R3, R13, 0x2, P5 ;  /* 0x00000003120d9211 */ /* 0x000fe200028f140d */
[----:B------:R-:W-:Y:S01]  /*0730*/  @!P3 IMAD R21, R26, R7, R2 ;  /* 0x000000071a15b224 */ /* 0x000fe200078e0202 */
[----:B-1----:R-:W-:Y:S02]  /*0740*/  @!P2 LEA R16, P4, R20, R4, 0x2 ;  /* 0x000000041410a211 */ /* 0x002fe400078810ff */
[----:B------:R-:W-:-:S02]  /*0750*/  @!P3 MOV R18, R34 ;  /* 0x000000220012b202 */ /* 0x000fc40000000f00 */
[----:B------:R-:W-:Y:S02]  /*0760*/  @!P2 LEA.HI.X R17, R20, R5, R29, 0x2, P4 ;  /* 0x000000051411a211 */ /* 0x000fe400020f141d */
[----:B------:R-:W-:Y:S02]  /*0770*/  CS2R R4, SRZ ;  /* 0x0000000000047805 */ /* 0x000fe4000001ff00 */
[----:B------:R-:W-:Y:S01]  /*0780*/  MOV R3, RZ ;  /* 0x000000ff00037202 */ /* 0x000fe20000000f00 */
[----:B------:R-:W-:Y:S01]  /*0790*/  @!P3 IMAD.WIDE.U32 R18, R26, R6, R18 ;  /* 0x000000061a12b225 */ /* 0x000fe200078e0012 */
[----:B------:R-:W-:Y:S02]  /*07a0*/  MOV R2, RZ ;  /* 0x000000ff00027202 */ /* 0x000fe40000000f00 */
[----:B------:R-:W-:Y:S01]  /*07b0*/  CS2R R6, SRZ ;  /* 0x0000000000067805 */ /* 0x000fe2000001ff00 */
[----:B------:R-:W2:Y:S01]  /*07c0*/  @!P2 LDG.E.64 R4, desc[UR8][R16.64] ;  /* 0x000000081004a981 */ /* 0x000ea2000c1e1b00 */
[----:B------:R-:W-:-:S02]  /*07d0*/  @!P3 IADD3 R19, R19, R21, RZ ;  /* 0x000000151313b210 */ /* 0x000fc40007ffe0ff */
[C---:B---3--:R-:W-:Y:S01]  /*07e0*/  @!P3 LEA R20, P2, R18.reuse, R8, 0x2 ;  /* 0x000000081214b211 */ /* 0x048fe200078410ff */
[----:B------:R-:W3:Y:S03]  /*07f0*/  @P0 LDG.E.64 R2, desc[UR8][R14.64] ;  /* 0x000000080e020981 */ /* 0x000ee6000c1e1b00 */
[----:B------:R-:W-:Y:S02]  /*0800*/  @!P3 LEA.HI.X R21, R18, R9, R19, 0x2, P2 ;  /* 0x000000091215b211 */ /* 0x000fe400010f1413 */
[----:B------:R-:W-:Y:S01]  /*0810*/  CS2R R8, SRZ ;  /* 0x0000000000087805 */ /* 0x000fe2000001ff00 */
[----:B------:R-:W4:Y:S05]  /*0820*/  @!P1 LDG.E.64 R6, desc[UR8][R12.64] ;  /* 0x000000080c069981 */ /* 0x000f2a000c1e1b00 */
[----:B------:R-:W5:Y:S01]  /*0830*/  @!P3 LDG.E.64 R8, desc[UR8][R20.64] ;  /* 0x000000081408b981 */ /* 0x000f62000c1e1b00 */
[----:B------:R-:W-:-:S02]  /*0840*/  ISETP.GT.AND P1, PT, R10, 0x1e, PT ;  /* 0x0000001e0a00780c */ /* 0x000fc40003f24270 */
[----:B------:R-:W-:Y:S02]  /*0850*/  ISETP.NE.AND P3, PT, R10, RZ, PT ;  /* 0x000000ff0a00720c */ /* 0x000fe40003f65270 */
[----:B------:R-:W-:Y:S01]  /*0860*/  ISETP.NE.AND P2, PT, R11, RZ, PT ;  /* 0x000000ff0b00720c */ /* 0x000fe20003f45270 */
[----:B------:R-:W-:Y:S01]  /*0870*/  BSSY B0, `(.L_x_4441) ;  /* 0x000006f000007945 */ /* 0x000fe20003800000 */
[----:B--2---:R-:W-:Y:S01]  /*0880*/  FMUL.FTZ R19, R5, R5 ;  /* 0x0000000505137220 */ /* 0x004fe20000410000 */
[----:B---3--:R-:W-:Y:S01]  /*0890*/  FMUL.FTZ R15, R3, R3 ;  /* 0x00000003030f7220 */ /* 0x008fe20000410000 */
[----:B------:R-:W-:-:S03]  /*08a0*/  FADD.FTZ R14, R2, R3 ;  /* 0x00000003020e7221 */ /* 0x000fc60000010000 */
[----:B------:R-:W-:Y:S01]  /*08b0*/  FFMA.FTZ R15, R2, R2, R15 ;  /* 0x00000002020f7223 */ /* 0x000fe2000001000f */
[C---:B------:R-:W-:Y:S01]  /*08c0*/  FADD.FTZ R17, R4.reuse, R5 ;  /* 0x0000000504117221 */ /* 0x040fe20000010000 */
[----:B------:R-:W-:Y:S01]  /*08d0*/  FADD.FTZ R14, RZ, R14 ;  /* 0x0000000eff0e7221 */ /* 0x000fe20000010000 */
[----:B------:R-:W-:Y:S01]  /*08e0*/  FFMA.FTZ R16, R4, R4, R19 ;  /* 0x0000000404107223 */ /* 0x000fe20000010013 */
[----:B------:R-:W-:Y:S01]  /*08f0*/  FADD.FTZ R15, RZ, R15 ;  /* 0x0000000fff0f7221 */ /* 0x000fe20000010000 */
[----:B----4-:R-:W-:Y:S01]  /*0900*/  FMUL.FTZ R19, R7, R7 ;  /* 0x0000000707137220 */ /* 0x010fe20000410000 */
[----:B------:R-:W-:Y:S01]  /*0910*/  FADD.FTZ R14, R14, R17 ;  /* 0x000000110e0e7221 */ /* 0x000fe20000010000 */
[C---:B------:R-:W-:Y:S01]  /*0920*/  FADD.FTZ R13, R6.reuse, R7 ;  /* 0x00000007060d7221 */ /* 0x040fe20000010000 */
[----:B------:R-:W-:Y:S01]  /*0930*/  FADD.FTZ R15, R15, R16 ;  /* 0x000000100f0f7221 */ /* 0x000fe20000010000 */
[----:B------:R-:W-:Y:S01]  /*0940*/  FFMA.FTZ R12, R6, R6, R19 ;  /* 0x00000006060c7223 */ /* 0x000fe20000010013 */
[----:B-----5:R-:W-:Y:S01]  /*0950*/  FMUL.FTZ R17, R9, R9 ;  /* 0x0000000909117220 */ /* 0x020fe20000410000 */
[----:B------:R-:W-:Y:S01]  /*0960*/  FADD.FTZ R13, R14, R13 ;  /* 0x0000000d0e0d7221 */ /* 0x000fe20000010000 */
[C---:B------:R-:W-:Y:S01]  /*0970*/  FADD.FTZ R14, R8.reuse, R9 ;  /* 0x00000009080e7221 */ /* 0x040fe20000010000 */
[----:B------:R-:W-:Y:S01]  /*0980*/  FADD.FTZ R12, R15, R12 ;  /* 0x0000000c0f0c7221 */ /* 0x000fe20000010000 */
[----:B------:R-:W-:-:S02]  /*0990*/  FFMA.FTZ R17, R8, R8, R17 ;  /* 0x0000000808117223 */ /* 0x000fc40000010011 */
        /* <DEDUP_REMOVED lines=38> */
[----:B0-----:R-:W-:-:S03]  /*0c00*/  FADD.FTZ R28, R29, R21 ;  /* 0x000000151d1c7221 */ /* 0x001fc60000010000 */
[----:B------:R-:W-:Y:S01]  /*0c10*/  FADD.FTZ R21, R20, R22 ;  /* 0x0000001614157221 */ /* 0x000fe20000010000 */
[----:B------:R-:W-:-:S03]  /*0c20*/  FADD.FTZ R28, R28, R23 ;  /* 0x000000171c1c7221 */ /* 0x000fc60000010000 */
[----:B--2---:R-:W-:Y:S01]  /*0c30*/  FADD.FTZ R29, R21, R16 ;  /* 0x00000010151d7221 */ /* 0x004fe20000010000 */
[----:B------:R-:W-:Y:S01]  /*0c40*/  FADD.FTZ R28, R28, R17 ;  /* 0x000000111c1c7221 */ /* 0x000fe20000010000 */
[----:B------:R-:W0:Y:S02]  /*0c50*/  LDS.128 R20, [UR5+0x50] ;  /* 0x00005005ff147984 */ /* 0x000e240008000c00 */
        /* <DEDUP_REMOVED lines=37> */
[----:B------:R-:W2:Y:S02]  /*0eb0*/  LDS.64 R28, [UR5+0xd0] ;  /* 0x0000d005ff1c7984 */ /* 0x000ea40008000a00 */
        /* <DEDUP_REMOVED lines=10> */
.L_x_4442:
[----:B------:R-:W-:Y:S05]  /*0f60*/  BSYNC B0 ;  /* 0x0000000000007941 */ /* 0x000fea0003800000 */
.L_x_4441:
        /* <DEDUP_REMOVED lines=8> */
[----:B------:R-:W3:Y:S01]  /*0ff0*/  LDC.64 R14, c[0x0][0x248] ;  /* 0x00009200ff0e7b82 */ /* 0x000ee20000000a00 */
[----:B-1----:R-:W-:-:S04]  /*1000*/  IMAD R21, R22, R19, RZ ;  /* 0x0000001316157224 */ /* 0x002fc800078e02ff */
[----:B------:R-:W-:-:S05]  /*1010*/  IMAD R12, R21, R18, RZ ;  /* 0x00000012150c7224 */ /* 0x000fca00078e02ff */
[----:B------:R-:W-:Y:S02]  /*1020*/  SHF.L.U32 R17, R12, 0x1, RZ ;  /* 0x000000010c117819 */ /* 0x000fe400000006ff */
[----:B------:R-:W1:Y:S03]  /*1030*/  LDC.64 R12, c[0x0][0x240] ;  /* 0x00009000ff0c7b82 */ /* 0x000e660000000a00 */
[----:B---3--:R-:W-:-:S04]  /*1040*/  IMAD.WIDE R14, R17, 0x4, R14 ;  /* 0x00000004110e7825 */ /* 0x008fc800078e020e */
[----:B--2---:R-:W-:Y:S01]  /*1050*/  IMAD R17, R19, UR7, R20 ;  /* 0x0000000713117c24 */ /* 0x004fe2000f8e0214 */
[----:B------:R-:W-:-:S03]  /*1060*/  SEL R23, R18, RZ, !P1 ;  /* 0x000000ff12177207 */ /* 0x000fc60004800000 */
[----:B------:R-:W-:Y:S01]  /*1070*/  IMAD.WIDE.U32 R16, R17, 0x8, R14 ;  /* 0x0000000811107825 */ /* 0x000fe200078e000e */
[----:B------:R-:W-:Y:S02]  /*1080*/  MOV R14, 0x1 ;  /* 0x00000001000e7802 */ /* 0x000fe40000000f00 */
[----:B------:R-:W-:Y:S02]  /*1090*/  IADD3 R15, R21, R20, RZ ;  /* 0x00000014150f7210 */ /* 0x000fe40007ffe0ff */
[----:B------:R-:W-:Y:S01]  /*10a0*/  SEL R21, R14, 0xffffffff, !P1 ;  /* 0xffffffff0e157807 */ /* 0x000fe20004800000 */
[----:B------:R2:W-:Y:S01]  /*10b0*/  STG.E.64 desc[UR8][R16.64], R28 ;  /* 0x0000001c10007986 */ /* 0x0005e2000c101b08 */
[----:B------:R-:W-:Y:S01]  /*10c0*/  ISETP.NE.AND P1, PT, R23, -0x1, PT ;  /* 0xffffffff1700780c */ /* 0x000fe20003f25270 */
[----:B-1----:R-:W-:Y:S01]  /*10d0*/  IMAD.WIDE.U32 R14, R15, 0x4, R12 ;  /* 0x000000040f0e7825 */ /* 0x002fe200078e000c */
[----:B------:R-:W-:Y:S06]  /*10e0*/  MEMBAR.ALL.GPU ;  /* 0x0000000000007992 */ /* 0x000fec000000a000 */
[----:B------:R-:W-:-:S00]  /*10f0*/  ERRBAR ;  /* 0x00000000000079ab */ /* 0x000fc00000000000 */
[----:B------:R-:W-:Y:S06]  /*1100*/  CGAERRBAR ;  /* 0x00000000000075ab */ /* 0x000fec0000000000 */
[----:B------:R2:W-:Y:S01]  /*1110*/  REDG.E.ADD.S32.STRONG.GPU desc[UR8][R14.64], R21 ;  /* 0x000000150e00798e */ /* 0x0005e2000c10e388 */
[----:B------:R-:W-:Y:S05]  /*1120*/  @!P1 BRA `(.L_x_4444) ;  /* 0x00000000001c9947 */ /* 0x000fea0003800000 */
[----:B------:R-:W-:-:S04]  /*1130*/  IMAD R19, R22, R19, R20 ;  /* 0x0000001316137224 */ /* 0x000fc800078e0214 */
[----:B------:R-:W-:-:S07]  /*1140*/  IMAD.WIDE.U32 R12, R19, 0x4, R12 ;  /* 0x00000004130c7825 */ /* 0x000fce00078e000c */
.L_x_4445:
[----:B--2---:R-:W2:Y:S04]  /*1150*/  LDG.E.STRONG.GPU R14, desc[UR8][R12.64] ;  /* 0x000000080c0e7981 */ /* 0x004ea8000c1ef900 */
[----:B--2---:R-:W-:Y:S01]  /*1160*/  CCTL.IVALL ;  /* 0x00000000ff00798f */ /* 0x004fe20002000000 */
[----:B------:R-:W-:Y:S05]  /*1170*/  YIELD ;  /* 0x0000000000007946 */ /* 0x000fea0003800000 */
[----:B------:R-:W-:-:S13]  /*1180*/  ISETP.NE.AND P1, PT, R14, R23, PT ;  /* 0x000000170e00720c */ /* 0x000fda0003f25270 */
[----:B------:R-:W-:Y:S05]  /*1190*/  @P1 BRA `(.L_x_4445) ;  /* 0xfffffffc00ec1947 */ /* 0x000fea000383ffff */
.L_x_4444:
        /* <DEDUP_REMOVED lines=10> */
[----:B------:R-:W-:-:S07]  /*1240*/  IADD3 R20, -R13, R18, RZ ;  /* 0x000000120d147210 */ /* 0x000fce0007ffe1ff */
.L_x_4447:
[----:B------:R-:W-:-:S13]  /*1250*/  ISETP.EQ.OR P3, PT, R19, UR7, P2 ;  /* 0x0000000713007c0c */ /* 0x000fda0009762670 */
[----:B--2---:R-:W1:Y:S01]  /*1260*/  @!P3 LDC R14, c[0x0][0x10] ;  /* 0x00000400ff0ebb82 */ /* 0x004e620000000800 */
        /* <DEDUP_REMOVED lines=19> */
[----:B------:R-:W2:Y:S02]  /*13a0*/  @!P1 LDC R17, c[0x0][0x10] ;  /* 0x00000400ff119b82 */ /* 0x000ea40000000800 */
[----:B--2---:R-:W-:Y:S01]  /*13b0*/  @!P1 IMAD R16, R16, R17, R21 ;  /* 0x0000001110109224 */ /* 0x004fe200078e0215 */
[----:B------:R-:W-:Y:S01]  /*13c0*/  IADD3 R21, R19, 0x3, RZ ;  /* 0x0000000313157810 */ /* 0x000fe20007ffe0ff */
[----:B0-----:R-:W-:Y:S01]  /*13d0*/  @!P3 FADD.FTZ R28, R28, R12 ;  /* 0x0000000c1c1cb221 */ /* 0x001fe20000010000 */
[----:B------:R-:W-:Y:S02]  /*13e0*/  @!P4 IMAD R12, R14, R15, RZ ;  /* 0x0000000f0e0cc224 */ /* 0x000fe400078e02ff */
[----:B------:R-:W-:Y:S01]  /*13f0*/  @!P3 FADD.FTZ R29, R29, R13 ;  /* 0x0000000d1d1db221 */ /* 0x000fe20000010000 */
[----:B------:R-:W0:Y:S01]  /*1400*/  @!P4 LDC.64 R14, c[0x0][0x248] ;  /* 0x00009200ff0ecb82 */ /* 0x000e220000000a00 */
[----:B------:R-:W-:Y:S01]  /*1410*/  ISETP.EQ.OR P3, PT, R21, UR7, P2 ;  /* 0x0000000715007c0c */ /* 0x000fe20009762670 */
[----:B------:R-:W-:-:S05]  /*1420*/  @!P4 IMAD R12, R12, R18, RZ ;  /* 0x000000120c0cc224 */ /* 0x000fca00078e02ff */
[----:B------:R-:W-:Y:S02]  /*1430*/  @!P4 SHF.L.U32 R13, R12, 0x1, RZ ;  /* 0x000000010c0dc819 */ /* 0x000fe400000006ff */
[----:B------:R-:W-:-:S05]  /*1440*/  @!P1 LOP3.LUT R12, R24, 0x1, RZ, 0xc0, !PT ;  /* 0x00000001180c9812 */ /* 0x000fca00078ec0ff */
[----:B------:R-:W-:Y:S01]  /*1450*/  @!P1 IMAD R17, R17, R12, RZ ;  /* 0x0000000c11119224 */ /* 0x000fe200078e02ff */
[----:B------:R-:W1:Y:S03]  /*1460*/  @!P3 S2R R32, SR_CTAID.Y ;  /* 0x000000000020b919 */ /* 0x000e660000002600 */
[----:B------:R-:W-:-:S05]  /*1470*/  @!P1 IMAD R17, R17, R18, RZ ;  /* 0x0000001211119224 */ /* 0x000fca00078e02ff */
[----:B------:R-:W-:Y:S01]  /*1480*/  @!P1 SHF.L.U32 R17, R17, 0x1, RZ ;  /* 0x0000000111119819 */ /* 0x000fe200000006ff */
[----:B0-----:R-:W-:Y:S02]  /*1490*/  @!P4 IMAD.WIDE R14, R13, 0x4, R14 ;  /* 0x000000040d0ec825 */ /* 0x001fe400078e020e */
[----:B------:R-:W0:Y:S02]  /*14a0*/  @!P1 LDC.64 R12, c[0x0][0x248] ;  /* 0x00009200ff0c9b82 */ /* 0x000e240000000a00 */
[----:B------:R-:W-:-:S04]  /*14b0*/  @!P4 IMAD.WIDE.U32 R22, R23, 0x8, R14 ;  /* 0x000000081716c825 */ /* 0x000fc800078e000e */
[----:B0-----:R-:W-:Y:S02]  /*14c0*/  @!P1 IMAD.WIDE R12, R17, 0x4, R12 ;  /* 0x00000004110c9825 */ /* 0x001fe400078e020c */
[----:B------:R-:W1:Y:S02]  /*14d0*/  @!P3 LDC R17, c[0x0][0x10] ;  /* 0x00000400ff11bb82 */ /* 0x000e640000000800 */
[----:B------:R-:W-:Y:S01]  /*14e0*/  @!P1 IMAD.WIDE.U32 R14, R16, 0x8, R12 ;  /* 0x00000008100e9825 */ /* 0x000fe200078e000c */
[----:B------:R-:W-:-:S05]  /*14f0*/  @!P3 LOP3.LUT R12, R24, 0x1, RZ, 0xc0, !PT ;  /* 0x00000001180cb812 */ /* 0x000fca00078ec0ff */
[----:B------:R-:W2:Y:S01]  /*1500*/  @!P1 LDG.E.64 R14, desc[UR8][R14.64] ;  /* 0x000000080e0e9981 */ /* 0x000ea2000c1e1b00 */
[----:B-1----:R-:W-:Y:S02]  /*1510*/  @!P3 IMAD R21, R21, R17, R32 ;  /* 0x000000111515b224 */ /* 0x002fe400078e0220 */
[----:B------:R-:W-:Y:S02]  /*1520*/  @!P3 IMAD R13, R17, R12, RZ ;  /* 0x0000000c110db224 */ /* 0x000fe400078e02ff */
[----:B------:R-:W0:Y:S02]  /*1530*/  @!P3 LDC.64 R16, c[0x0][0x248] ;  /* 0x00009200ff10bb82 */ /* 0x000e240000000a00 */
[----:B------:R-:W-:-:S05]  /*1540*/  @!P3 IMAD R13, R13, R18, RZ ;  /* 0x000000120d0db224 */ /* 0x000fca00078e02ff */
[----:B------:R-:W-:-:S05]  /*1550*/  @!P3 SHF.L.U32 R13, R13, 0x1, RZ ;  /* 0x000000010d0db819 */ /* 0x000fca00000006ff */
[----:B0-----:R-:W-:Y:S02]  /*1560*/  @!P3 IMAD.WIDE R16, R13, 0x4, R16 ;  /* 0x000000040d10b825 */ /* 0x001fe400078e0210 */
[----:B------:R-:W3:Y:S02]  /*1570*/  @!P4 LDG.E.64 R12, desc[UR8][R22.64] ;  /* 0x00000008160cc981 */ /* 0x000ee4000c1e1b00 */
[----:B------:R-:W-:-:S06]  /*1580*/  @!P3 IMAD.WIDE.U32 R16, R21, 0x8, R16 ;  /* 0x000000081510b825 */ /* 0x000fcc00078e0010 */
[----:B------:R-:W4:Y:S01]  /*1590*/  @!P3 LDG.E.64 R16, desc[UR8][R16.64] ;  /* 0x000000081010b981 */ /* 0x000f22000c1e1b00 */
[----:B------:R-:W-:Y:S02]  /*15a0*/  IADD3 R20, R20, -0x4, RZ ;  /* 0xfffffffc14147810 */ /* 0x000fe40007ffe0ff */
[----:B------:R-:W-:Y:S01]  /*15b0*/  IADD3 R19, R19, 0x4, RZ ;  /* 0x0000000413137810 */ /* 0x000fe20007ffe0ff */
[----:B---3--:R-:W-:Y:S01]  /*15c0*/  @!P4 FADD.FTZ R28, R28, R12 ;  /* 0x0000000c1c1cc221 */ /* 0x008fe20000010000 */
[----:B------:R-:W-:Y:S01]  /*15d0*/  @!P4 FADD.FTZ R29, R29, R13 ;  /* 0x0000000d1d1dc221 */ /* 0x000fe20000010000 */
[----:B------:R-:W-:Y:S02]  /*15e0*/  ISETP.NE.AND P4, PT, R20, RZ, PT ;  /* 0x000000ff1400720c */ /* 0x000fe40003f85270 */
[----:B--2---:R-:W-:Y:S01]  /*15f0*/  @!P1 FADD.FTZ R28, R28, R14 ;  /* 0x0000000e1c1c9221 */ /* 0x004fe20000010000 */
[----:B------:R-:W-:-:S03]  /*1600*/  @!P1 FADD.FTZ R29, R29, R15 ;  /* 0x0000000f1d1d9221 */ /* 0x000fc60000010000 */
[----:B----4-:R-:W-:Y:S01]  /*1610*/  @!P3 FADD.FTZ R28, R28, R16 ;  /* 0x000000101c1cb221 */ /* 0x010fe20000010000 */
[----:B------:R-:W-:-:S06]  /*1620*/  @!P3 FADD.FTZ R29, R29, R17 ;  /* 0x000000111d1db221 */ /* 0x000fcc0000010000 */
[----:B------:R-:W-:Y:S05]  /*1630*/  @P4 BRA `(.L_x_4447) ;  /* 0xfffffffc00044947 */ /* 0x000fea000383ffff */
.L_x_4446:
        /* <DEDUP_REMOVED lines=19> */
.L_x_4449:
[----:B------:R-:W-:Y:S05]  /*1770*/  BSYNC B0 ;  /* 0x0000000000007941 */ /* 0x000fea0003800000 */
.L_x_4448:
        /* <DEDUP_REMOVED lines=13> */
[----:B-1----:R-:W-:-:S07]  /*1850*/  @!P3 IMAD R21, R12, R17, R21 ;  /* 0x000000110c15b224 */ /* 0x002fce00078e0215 */
[----:B------:R-:W1:Y:S01]  /*1860*/  @!P1 LDC.64 R12, c[0x0][0x248] ;  /* 0x00009200ff0c9b82 */ /* 0x000e620000000a00 */
[----:B------:R-:W-:Y:S02]  /*1870*/  @!P3 IMAD R17, R17, R16, RZ ;  /* 0x000000101111b224 */ /* 0x000fe400078e02ff */
[----:B---3--:R-:W-:Y:S02]  /*1880*/  @!P1 IMAD R23, R22, R23, RZ ;  /* 0x0000001716179224 */ /* 0x008fe400078e02ff */
        /* <DEDUP_REMOVED lines=15> */
.L_x_4443:
[----:B------:R-:W-:Y:S01]  /*1980*/  ULDC.64 UR12, c[0x0][0x218] ;  /* 0x00008600000c7ab9 */ /* 0x000fe20000000a00 */
[----:B------:R-:W-:Y:S01]  /*1990*/  LOP3.LUT P1, RZ, R11, UR7, RZ, 0xfc, !PT ;  /* 0x000000070bff7c12 */ /* 0x000fe2000f82fcff */
[----:B------:R-:W1:Y:S01]  /*19a0*/  S2UR UR6, SR_CgaCtaId ;  /* 0x00000000000679c3 */ /* 0x000e620000008800 */
[----:B------:R-:W-:Y:S01]  /*19b0*/  ISETP.EQ.U32.AND P3, PT, RZ, UR12, PT ;  /* 0x0000000cff007c0c */ /* 0x000fe2000bf62070 */
[----:B------:R-:W-:Y:S01]  /*19c0*/  UMOV UR5, 0x400 ;  /* 0x0000040000057882 */ /* 0x000fe20000000000 */
[----:B--2---:R-:W-:Y:S02]  /*19d0*/  IADD3 R21, R33, R0, RZ ;  /* 0x0000000021157210 */ /* 0x004fe40007ffe0ff */
[----:B------:R-:W-:Y:S01]  /*19e0*/  ISETP.EQ.OR.EX P1, PT, RZ, UR13, P1, P3 ;  /* 0x0000000dff007c0c */ /* 0x000fe20008f22730 */
[----:B------:R-:W-:Y:S02]  /*19f0*/  ULDC.64 UR12, c[0x0][0x278] ;  /* 0x00009e00000c7ab9 */ /* 0x000fe40000000a00 */
[----:B------:R-:W2:Y:S08]  /*1a00*/  LDC.64 R16, c[0x0][0x228] ;  /* 0x00008a00ff107b82 */ /* 0x000eb00000000a00 */
[----:B------:R-:W3:Y:S08]  /*1a10*/  LDC.64 R12, c[0x0][0x230] ;  /* 0x00008c00ff0c7b82 */ /* 0x000ef00000000a00 */
[----:B------:R-:W4:Y:S01]  /*1a20*/  @!P1 LDC.64 R18, c[0x0][0x218] ;  /* 0x00008600ff129b82 */ /* 0x000f220000000a00 */
[----:B-1----:R-:W-:-:S03]  /*1a30*/  ULEA UR5, UR6, UR5, 0x18 ;  /* 0x0000000506057291 */ /* 0x002fc6000f8ec03f */
[----:B------:R-:W-:Y:S02]  /*1a40*/  ULDC UR6, c[0x0][0x2a4] ;  /* 0x0000a90000067ab9 */ /* 0x000fe40000000800 */
[----:B------:R-:W-:Y:S01]  /*1a50*/  @!P1 FMUL.FTZ R15, R29, UR6 ;  /* 0x000000061d0f9c20 */ /* 0x000fe20008410000 */
[----:B------:R-:W-:Y:S01]  /*1a60*/  @!P1 FMUL.FTZ R14, R28, UR6 ;  /* 0x000000061c0e9c20 */ /* 0x000fe20008410000 */
[C---:B--2---:R-:W-:Y:S02]  /*1a70*/  IMAD.WIDE R16, R21.reuse, 0x4, R16 ;  /* 0x0000000415107825 */ /* 0x044fe400078e0210 */
[----:B------:R-:W-:Y:S02]  /*1a80*/  @!P2 STS.64 [UR5+0xe0], R28 ;  /* 0x0000e01cff00a988 */ /* 0x000fe40008000a05 */
[----:B---3--:R-:W-:-:S04]  /*1a90*/  IMAD.WIDE R12, R21, 0x4, R12 ;  /* 0x00000004150c7825 */ /* 0x008fc800078e020c */
[----:B----4-:R-:W-:-:S05]  /*1aa0*/  @!P1 IMAD.WIDE R18, R31, 0x8, R18 ;  /* 0x000000081f129825 */ /* 0x010fca00078e0212 */
[----:B------:R1:W-:Y:S01]  /*1ab0*/  @!P1 STG.E.64 desc[UR8][R18.64], R14 ;  /* 0x0000000e12009986 */ /* 0x0003e2000c101b08 */
[----:B------:R-:W-:Y:S06]  /*1ac0*/  BAR.SYNC.DEFER_BLOCKING 0x0 ;  /* 0x0000000000007b1d */ /* 0x000fec0000010000 */
[----:B------:R-:W2:Y:S04]  /*1ad0*/  LDG.E.64 R16, desc[UR8][R16.64] ;  /* 0x0000000810107981 */ /* 0x000ea8000c1e1b00 */
[----:B------:R-:W2:Y:S01]  /*1ae0*/  LDG.E.64 R12, desc[UR8][R12.64] ;  /* 0x000000080c0c7981 */ /* 0x000ea2000c1e1b00 */
[----:B-1----:R-:W-:-:S02]  /*1af0*/  MOV R14, 0x3f800000 ;  /* 0x3f800000000e7802 */ /* 0x002fc40000000f00 */
[----:B------:R-:W-:Y:S01]  /*1b00*/  ISETP.NE.AND P4, PT, RZ, UR10, PT ;  /* 0x0000000aff007c0c */ /* 0x000fe2000bf85270 */
[----:B------:R-:W1:Y:S01]  /*1b10*/  LDS.64 R20, [UR5+0xe0] ;  /* 0x0000e005ff147984 */ /* 0x000e620008000a00 */
[----:B------:R-:W-:Y:S02]  /*1b20*/  IADD3 R19, R30, 0x10, RZ ;  /* 0x000000101e137810 */ /* 0x000fe40007ffe0ff */
[----:B------:R-:W-:Y:S02]  /*1b30*/  SHF.R.S32.HI R18, RZ, 0x1f, R26 ;  /* 0x0000001fff127819 */ /* 0x000fe4000001141a */
[----:B------:R-:W-:Y:S02]  /*1b40*/  ISETP.GE.U32.AND P2, PT, R19, UR12, PT ;  /* 0x0000000c13007c0c */ /* 0x000fe4000bf46070 */
[----:B------:R-:W-:Y:S01]  /*1b50*/  ISETP.GE.U32.AND P3, PT, R27, UR12, PT ;  /* 0x0000000c1b007c0c */ /* 0x000fe2000bf66070 */
[----:B-1----:R-:W-:-:S04]  /*1b60*/  FMUL.FTZ R20, R20, UR6 ;  /* 0x0000000614147c20 */ /* 0x002fc80008410000 */
[C---:B------:R-:W-:Y:S01]  /*1b70*/  FMUL.FTZ R0, R20.reuse, R20 ;  /* 0x0000001414007220 */ /* 0x040fe20000410000 */
[C---:B------:R-:W-:Y:S01]  /*1b80*/  FADD.FTZ R23, -R20.reuse, R3 ;  /* 0x0000000314177221 */ /* 0x040fe20000010100 */
[C---:B------:R-:W-:Y:S01]  /*1b90*/  FADD.FTZ R15, -R20.reuse, R2 ;  /* 0x00000002140f7221 */ /* 0x040fe20000010100 */
[C---:B0-----:R-:W-:Y:S01]  /*1ba0*/  FADD.FTZ R29, -R20.reuse, R4 ;  /* 0x00000004141d7221 */ /* 0x041fe20000010100 */
[----:B------:R-:W-:Y:S01]  /*1bb0*/  FFMA.FTZ R0, R21, UR6, -R0 ;  /* 0x0000000615007c23 */ /* 0x000fe20008010800 */
[C---:B------:R-:W-:Y:S01]  /*1bc0*/  FADD.FTZ R5, -R20.reuse, R5 ;  /* 0x0000000514057221 */ /* 0x040fe20000010100 */
[C---:B------:R-:W-:Y:S01]  /*1bd0*/  FADD.FTZ R3, -R20.reuse, R6 ;  /* 0x0000000614037221 */ /* 0x040fe20000010100 */
[C---:B------:R-:W-:Y:S01]  /*1be0*/  FADD.FTZ R7, -R20.reuse, R7 ;  /* 0x0000000714077221 */ /* 0x040fe20000010100 */
[----:B------:R-:W-:Y:S01]  /*1bf0*/  FADD.FTZ R9, -R20, R9 ;  /* 0x0000000914097221 */ /* 0x000fe20000010100 */
[----:B------:R-:W-:-:S13]  /*1c00*/  FSETP.GTU.FTZ.AND P1, PT, R0, RZ, PT ;  /* 0x000000ff0000720b */ /* 0x000fda0003f3c000 */
[----:B------:R-:W0:Y:S02]  /*1c10*/  @P1 LDC R21, c[0x0][0x238] ;  /* 0x00008e00ff151b82 */ /* 0x000e240000000800 */
[----:B0-----:R-:W-:Y:S01]  /*1c20*/  @P1 FADD.FTZ R22, R0, R21 ;  /* 0x0000001500161221 */ /* 0x001fe20000010000 */
[----:B------:R-:W-:Y:S01]  /*1c30*/  FADD.FTZ R21, -R20, R8 ;  /* 0x0000000814157221 */ /* 0x000fe20000010100 */
[----:B------:R-:W-:Y:S02]  /*1c40*/  SHF.R.S32.HI R0, RZ, 0x1f, R27 ;  /* 0x0000001fff007819 */ /* 0x000fe4000001141b */
[----:B------:R-:W0:Y:S01]  /*1c50*/  @P1 MUFU.RSQ R14, R22 ;  /* 0x00000016000e1308 */ /* 0x000e220000001400 */
[----:B------:R-:W-:Y:S02]  /*1c60*/  ISETP.GE.U32.AND P1, PT, R26, UR12, PT ;  /* 0x0000000c1a007c0c */ /* 0x000fe4000bf26070 */
[----:B------:R-:W-:Y:S02]  /*1c70*/  SHF.R.S32.HI R20, RZ, 0x1f, R19 ;  /* 0x0000001fff147819 */ /* 0x000fe40000011413 */
[----:B------:R-:W-:-:S02]  /*1c80*/  ISETP.GE.AND.EX P3, PT, R0, UR13, PT, P3 ;  /* 0x0000000d00007c0c */ /* 0x000fc4000bf66330 */
[----:B------:R-:W-:Y:S02]  /*1c90*/  ISETP.GE.AND.EX P2, PT, R20, UR13, PT, P2 ;  /* 0x0000000d14007c0c */ /* 0x000fe4000bf46320 */
[----:B------:R-:W-:Y:S02]  /*1ca0*/  ISETP.GE.AND.EX P1, PT, R18, UR13, PT, P1 ;  /* 0x0000000d12007c0c */ /* 0x000fe4000bf26310 */
[C---:B------:R-:W-:Y:S02]  /*1cb0*/  ISETP.GT.U32.OR P2, PT, R11.reuse, 0x2ff, P2 ;  /* 0x000002ff0b00780c */ /* 0x040fe40001744470 */
[C---:B------:R-:W-:Y:S02]  /*1cc0*/  ISETP.GT.U32.OR P3, PT, R11.reuse, 0x2ff, P3 ;  /* 0x000002ff0b00780c */ /* 0x040fe40001f64470 */
[----:B------:R-:W-:Y:S01]  /*1cd0*/  ISETP.GT.U32.OR P1, PT, R11, 0x2ff, P1 ;  /* 0x000002ff0b00780c */ /* 0x000fe20000f24470 */
[-C--:B0-----:R-:W-:Y:S01]  /*1ce0*/  FMUL.FTZ R15, R15, R14.reuse ;  /* 0x0000000e0f0f7220 */ /* 0x081fe20000410000 */
[-C--:B------:R-:W-:Y:S01]  /*1cf0*/  FMUL.FTZ R22, R23, R14.reuse ;  /* 0x0000000e17167220 */ /* 0x080fe20000410000 */
[-C--:B------:R-:W-:Y:S01]  /*1d00*/  FMUL.FTZ R29, R29, R14.reuse ;  /* 0x0000000e1d1d7220 */ /* 0x080fe20000410000 */
[-C--:B------:R-:W-:Y:S01]  /*1d10*/  FMUL.FTZ R28, R5, R14.reuse ;  /* 0x0000000e051c7220 */ /* 0x080fe20000410000 */
[-C--:B------:R-:W-:Y:S01]  /*1d20*/  FMUL.FTZ R3, R3, R14.reuse ;  /* 0x0000000e03037220 */ /* 0x080fe20000410000 */
[-C--:B------:R-:W-:Y:S01]  /*1d30*/  FMUL.FTZ R32, R7, R14.reuse ;  /* 0x0000000e07207220 */ /* 0x080fe20000410000 */
[-C--:B------:R-:W-:Y:S01]  /*1d40*/  FMUL.FTZ R21, R21, R14.reuse ;  /* 0x0000000e15157220 */ /* 0x080fe20000410000 */
[----:B------:R-:W-:Y:S01]  /*1d50*/  FMUL.FTZ R14, R9, R14 ;  /* 0x0000000e090e7220 */ /* 0x000fe20000410000 */
[C-C-:B--2---:R-:W-:Y:S01]  /*1d60*/  FFMA.FTZ R4, R16.reuse, R3, R12.reuse ;  /* 0x0000000310047223 */ /* 0x144fe2000001000c */
        /* <DEDUP_REMOVED lines=18> */
.L_x_4450:
[----:B------:R-:W-:Y:S04]  /*1e90*/  BSSY B0, `(.L_x_4451) ;  /* 0x000000e000007945 */ /* 0x000fe80003800000 */
[----:B------:R-:W-:Y:S05]  /*1ea0*/  @!P0 BRA `(.L_x_4452) ;  /* 0x0000000000308947 */ /* 0x000fea0003800000 */
[----:B------:R-:W-:Y:S01]  /*1eb0*/  SHF.R.S32.HI R15, RZ, 0x1f, R30 ;  /* 0x0000001fff0f7819 */ /* 0x000fe2000001141e */
[----:B------:R-:W-:Y:S01]  /*1ec0*/  ULDC.64 UR12, c[0x0][0x270] ;  /* 0x00009c00000c7ab9 */ /* 0x000fe20000000a00 */
[----:B------:R-:W-:Y:S02]  /*1ed0*/  MOV R12, R34 ;  /* 0x00000022000c7202 */ /* 0x000fe40000000f00 */
[----:B------:R-:W-:Y:S01]  /*1ee0*/  MOV R13, R37 ;  /* 0x00000025000d7202 */ /* 0x000fe20000000f00 */
[----:B------:R-:W-:Y:S02]  /*1ef0*/  IMAD R15, R15, UR12, RZ ;  /* 0x0000000c0f0f7c24 */ /* 0x000fe4000f8e02ff */
[----:B------:R-:W-:-:S04]  /*1f00*/  IMAD.WIDE.U32 R12, R30, UR12, R12 ;  /* 0x0000000c1e0c7c25 */ /* 0x000fc8000f8e000c */
[----:B------:R-:W-:Y:S01]  /*1f10*/  IMAD R15, R30, UR13, R15 ;  /* 0x0000000d1e0f7c24 */ /* 0x000fe2000f8e020f */
[----:B------:R-:W-:Y:S02]  /*1f20*/  ULDC.64 UR12, c[0x0][0x210] ;  /* 0x00008400000c7ab9 */ /* 0x000fe40000000a00 */
[----:B------:R-:W-:Y:S02]  /*1f30*/  LEA R14, P5, R12, UR12, 0x2 ;  /* 0x0000000c0c0e7c11 */ /* 0x000fe4000f8a10ff */
[----:B------:R-:W-:-:S04]  /*1f40*/  IADD3 R15, R13, R15, RZ ;  /* 0x0000000f0d0f7210 */ /* 0x000fc80007ffe0ff */
[----:B------:R-:W-:-:S05]  /*1f50*/  LEA.HI.X R15, R12, UR13, R15, 0x2, P5 ;  /* 0x0000000d0c0f7c11 */ /* 0x000fca000a8f140f */
[----:B------:R0:W-:Y:S02]  /*1f60*/  STG.E.64 desc[UR8][R14.64], R8 ;  /* 0x000000080e007986 */ /* 0x0001e4000c101b08 */
.L_x_4452:
[----:B------:R-:W-:Y:S05]  /*1f70*/  BSYNC B0 ;  /* 0x0000000000007941 */ /* 0x000fea0003800000 */
.L_x_4451:
        /* <DEDUP_REMOVED lines=11> */
.L_x_4453:
[----:B------:R-:W-:Y:S04]  /*2030*/  BSSY B0, `(.L_x_4454) ;  /* 0x000000d000007945 */ /* 0x000fe80003800000 */
[----:B------:R-:W-:Y:S05]  /*2040*/  @P2 BRA `(.L_x_4455) ;  /* 0x00000000002c2947 */ /* 0x000fea0003800000 */
[----:B------:R-:W-:Y:S01]  /*2050*/  ULDC.64 UR12, c[0x0][0x270] ;  /* 0x00009c00000c7ab9 */ /* 0x000fe20000000a00 */
[----:B0-----:R-:W-:Y:S01]  /*2060*/  MOV R8, R34 ;  /* 0x0000002200087202 */ /* 0x001fe20000000f00 */
[----:B------:R-:W-:Y:S01]  /*2070*/  IMAD R20, R20, UR12, RZ ;  /* 0x0000000c14147c24 */ /* 0x000fe2000f8e02ff */
[----:B------:R-:W-:-:S03]  /*2080*/  MOV R9, R37 ;  /* 0x0000002500097202 */ /* 0x000fc60000000f00 */
[----:B------:R-:W-:-:S04]  /*2090*/  IMAD.WIDE.U32 R8, R19, UR12, R8 ;  /* 0x0000000c13087c25 */ /* 0x000fc8000f8e0008 */
[----:B------:R-:W-:Y:S01]  /*20a0*/  IMAD R19, R19, UR13, R20 ;  /* 0x0000000d13137c24 */ /* 0x000fe2000f8e0214 */
[----:B------:R-:W-:Y:S02]  /*20b0*/  ULDC.64 UR12, c[0x0][0x210] ;  /* 0x00008400000c7ab9 */ /* 0x000fe40000000a00 */
[----:B------:R-:W-:Y:S02]  /*20c0*/  LEA R12, P2, R8, UR12, 0x2 ;  /* 0x0000000c080c7c11 */ /* 0x000fe4000f8410ff */
[----:B------:R-:W-:-:S04]  /*20d0*/  IADD3 R19, R9, R19, RZ ;  /* 0x0000001309137210 */ /* 0x000fc80007ffe0ff */
[----:B------:R-:W-:-:S05]  /*20e0*/  LEA.HI.X R13, R8, UR13, R19, 0x2, P2 ;  /* 0x0000000d080d7c11 */ /* 0x000fca00090f1413 */
[----:B------:R1:W-:Y:S02]  /*20f0*/  STG.E.64 desc[UR8][R12.64], R2 ;  /* 0x000000020c007986 */ /* 0x0003e4000c101b08 */
.L_x_4455:
[----:B------:R-:W-:Y:S05]  /*2100*/  BSYNC B0 ;  /* 0x0000000000007941 */ /* 0x000fea0003800000 */
.L_x_4454:
        /* <DEDUP_REMOVED lines=11> */
.L_x_4456:
[----:B------:R-:W-:Y:S04]  /*21c0*/  BSSY B0, `(.L_x_4457) ;  /* 0x000000d000007945 */ /* 0x000fe80003800000 */
[----:B------:R-:W-:Y:S05]  /*21d0*/  @P3 BRA `(.L_x_4458) ;  /* 0x00000000002c3947 */ /* 0x000fea0003800000 */
[----:B------:R-:W-:Y:S01]  /*21e0*/  ULDC.64 UR12, c[0x0][0x270] ;  /* 0x00009c00000c7ab9 */ /* 0x000fe20000000a00 */
[----:B-1----:R-:W-:Y:S01]  /*21f0*/  MOV R2, R34 ;  /* 0x0000002200027202 */ /* 0x002fe20000000f00 */
[----:B------:R-:W-:Y:S01]  /*2200*/  IMAD R0, R0, UR12, RZ ;  /* 0x0000000c00007c24 */ /* 0x000fe2000f8e02ff */
[----:B------:R-:W-:-:S03]  /*2210*/  MOV R3, R37 ;  /* 0x0000002500037202 */ /* 0x000fc60000000f00 */
[C---:B0-----:R-:W-:Y:S02]  /*2220*/  IMAD R9, R27.reuse, UR13, R0 ;  /* 0x0000000d1b097c24 */ /* 0x041fe4000f8e0200 */
[----:B------:R-:W-:Y:S01]  /*2230*/  IMAD.WIDE.U32 R2, R27, UR12, R2 ;  /* 0x0000000c1b027c25 */ /* 0x000fe2000f8e0002 */
[----:B------:R-:W-:Y:S02]  /*2240*/  ULDC.64 UR12, c[0x0][0x210] ;  /* 0x00008400000c7ab9 */ /* 0x000fe40000000a00 */
[----:B------:R-:W-:Y:S02]  /*2250*/  LEA R8, P2, R2, UR12, 0x2 ;  /* 0x0000000c02087c11 */ /* 0x000fe4000f8410ff */
[----:B------:R-:W-:-:S04]  /*2260*/  IADD3 R9, R3, R9, RZ ;  /* 0x0000000903097210 */ /* 0x000fc80007ffe0ff */
[----:B------:R-:W-:-:S05]  /*2270*/  LEA.HI.X R9, R2, UR13, R9, 0x2, P2 ;  /* 0x0000000d02097c11 */ /* 0x000fca00090f1409 */
[----:B------:R2:W-:Y:S02]  /*2280*/  STG.E.64 desc[UR8][R8.64], R4 ;  /* 0x0000000408007986 */ /* 0x0005e4000c101b08 */
.L_x_4458:
[----:B------:R-:W-:Y:S05]  /*2290*/  BSYNC B0 ;  /* 0x0000000000007941 */ /* 0x000fea0003800000 */
.L_x_4457:
        /* <DEDUP_REMOVED lines=11> */
.L_x_4459:
[----:B------:R-:W-:Y:S04]  /*2350*/  BSSY B0, `(.L_x_4460) ;  /* 0x000000c000007945 */ /* 0x000fe80003800000 */
[----:B------:R-:W-:Y:S05]  /*2360*/  @P1 BRA `(.L_x_4461) ;  /* 0x0000000000281947 */ /* 0x000fea0003800000 */
[----:B------:R-:W-:Y:S01]  /*2370*/  ULDC.64 UR12, c[0x0][0x270] ;  /* 0x00009c00000c7ab9 */ /* 0x000fe20000000a00 */
[----:B------:R-:W-:Y:S01]  /*2380*/  MOV R35, R37 ;  /* 0x0000002500237202 */ /* 0x000fe20000000f00 */
[----:B-1----:R-:W-:Y:S02]  /*2390*/  IMAD R3, R18, UR12, RZ ;  /* 0x0000000c12037c24 */ /* 0x002fe4000f8e02ff */
[----:B------:R-:W-:-:S04]  /*23a0*/  IMAD.WIDE.U32 R34, R26, UR12, R34 ;  /* 0x0000000c1a227c25 */ /* 0x000fc8000f8e0022 */
[----:B------:R-:W-:Y:S01]  /*23b0*/  IMAD R3, R26, UR13, R3 ;  /* 0x0000000d1a037c24 */ /* 0x000fe2000f8e0203 */
[----:B------:R-:W-:Y:S02]  /*23c0*/  ULDC.64 UR12, c[0x0][0x210] ;  /* 0x00008400000c7ab9 */ /* 0x000fe40000000a00 */
[----:B------:R-:W-:Y:S02]  /*23d0*/  LEA R2, P1, R34, UR12, 0x2 ;  /* 0x0000000c22027c11 */ /* 0x000fe4000f8210ff */
[----:B------:R-:W-:-:S04]  /*23e0*/  IADD3 R3, R35, R3, RZ ;  /* 0x0000000323037210 */ /* 0x000fc80007ffe0ff */
[----:B------:R-:W-:-:S05]  /*23f0*/  LEA.HI.X R3, R34, UR13, R3, 0x2, P1 ;  /* 0x0000000d22037c11 */ /* 0x000fca00088f1403 */
[----:B------:R3:W-:Y:S02]  /*2400*/  STG.E.64 desc[UR8][R2.64], R6 ;  /* 0x0000000602007986 */ /* 0x0007e4000c101b08 */
.L_x_4461:
[----:B------:R-:W-:Y:S05]  /*2410*/  BSYNC B0 ;  /* 0x0000000000007941 */ /* 0x000fea0003800000 */
.L_x_4460:
[----:B------:R-:W4:Y:S01]  /*2420*/  LDC R0, c[0x0][0x10] ;  /* 0x00000400ff007b82 */ /* 0x000f220000000800 */
[----:B------:R-:W-:Y:S02]  /*2430*/  IADD3 R24, R24, 0x1, RZ ;  /* 0x0000000118187810 */ /* 0x000fe40007ffe0ff */
[----:B----4-:R-:W-:-:S04]  /*2440*/  IADD3 R31, R0, R31, RZ ;  /* 0x0000001f001f7210 */ /* 0x010fc80007ffe0ff */
[----:B------:R-:W-:-:S13]  /*2450*/  ISETP.GE.AND P1, PT, R31, UR4, PT ;  /* 0x000000041f007c0c */ /* 0x000fda000bf26270 */
[----:B------:R-:W-:Y:S05]  /*2460*/  @!P1 BRA `(.L_x_4462) ;  /* 0xffffffdc00689947 */ /* 0x000fea000383ffff */
[----:B------:R-:W-:Y:S05]  /*2470*/  EXIT ;  /* 0x000000000000794d */ /* 0x000fea0003800000 */
.L_x_4463:
        /* <DEDUP_REMOVED lines=16> */
.L_x_5174:


//--------------------- .text._Z35group_norm_nhwc_fwd_one_pass_kernelI11Fp32IOFp32WLi128ELi96ELi768EEv26Group_norm_nhwc_fwd_params --------------------------
	.section	.text._Z35group_norm_nhwc_fwd_one_pass_kernelI11Fp32IOFp32WLi128ELi96ELi768EEv26Group_norm_nhwc_fwd_params,"ax",@progbits
	.align	128
        .global         _Z35group_norm_nhwc_fwd_one_pass_kernelI11Fp32IOFp32WLi128ELi96ELi768EEv26Group_norm_nhwc_fwd_params
        .type           _Z35group_norm_nhwc_fwd_one_pass_kernelI11Fp32IOFp32WLi128ELi96ELi768EEv26Group_norm_nhwc_fwd_params,@function
        .size           _Z35group_norm_nhwc_fwd_one_pass_kernelI11Fp32IOFp32WLi128ELi96ELi768EEv26Group_norm_nhwc_fwd_params,(.L_x_5175 - _Z35group_norm_nhwc_fwd_one_pass_kernelI11Fp32IOFp32WLi128ELi96ELi768EEv26Group_norm_nhwc_fwd_params)
        .other          _Z35group_norm_nhwc_fwd_one_pass_kernelI11Fp32IOFp32WLi128ELi96ELi768EEv26Group_norm_nhwc_fwd_params,@"STO_CUDA_ENTRY STV_DEFAULT"
_Z35group_norm_nhwc_fwd_one_pass_kernelI11Fp32IOFp32WLi128ELi96ELi768EEv26Group_norm_nhwc_fwd_params:
.text._Z35group_norm_nhwc_fwd_one_pass_kernelI11Fp32IOFp32WLi128ELi96ELi768EEv26Group_norm_nhwc_fwd_params:
        /* <DEDUP_REMOVED lines=22> */
[----:B------:R-:W-:Y:S01]  /*0160*/  IMAD R49, R2, -0x30, R5 ;  /* 0xffffffd002317824 */ /* 0x000fe200078e0205 */
[----:B------:R-:W-:Y:S02]  /*0170*/  HFMA2.MMA R2, -RZ, RZ, 0, 0 ;  /* 0x00000000ff027435 */ /* 0x000fe400000001ff */
[----:B------:R-:W-:-:S02]  /*0180*/  ISETP.GE.U32.AND P0, PT, R42, UR8, PT ;  /* 0x000000082a007c0c */ /* 0x000fc4000bf06070 */
[----:B------:R-:W-:Y:S02]  /*0190*/  SHF.R.S32.HI R3, RZ, 0x1f, R42 ;  /* 0x0000001fff037819 */ /* 0x000fe4000001142a */
[----:B------:R-:W-:Y:S02]  /*01a0*/  SHF.L.U32 R49, R49, 0x1, RZ ;  /* 0x0000000131317819 */ /* 0x000fe400000006ff */
[----:B------:R-:W-:Y:S01]  /*01b0*/  ISETP.GE.AND.EX P0, PT, R3, UR9, PT, P0 ;  /* 0x0000000903007c0c */ /* 0x000fe2000bf06300 */
[----:B------:R-:W-:Y:S01]  /*01c0*/  ULDC.64 UR8, c[0x0][0x208] ;  /* 0x0000820000087ab9 */ /* 0x000fe20000000a00 */
[----:B------:R-:W-:Y:S02]  /*01d0*/  LEA R0, R0, UR5, 0x3 ;  /* 0x0000000500007c11 */ /* 0x000fe4000f8e18ff */
[----:B------:R-:W-:Y:S02]  /*01e0*/  IADD3 R40, R42, 0x10, RZ ;  /* 0x000000102a287810 */ /* 0x000fe40007ffe0ff */
[----:B------:R-:W-:-:S02]  /*01f0*/  ISETP.LT.U32.AND P0, PT, R5, 0x300, !P0 ;  /* 0x000003000500780c */ /* 0x000fc40004701070 */
[C---:B------:R-:W-:Y:S02]  /*0200*/  IADD3 R38, R42.reuse, 0x20, RZ ;  /* 0x000000202a267810 */ /* 0x040fe40007ffe0ff */
[C---:B------:R-:W-:Y:S02]  /*0210*/  IADD3 R36, R42.reuse, 0x30, RZ ;  /* 0x000000302a247810 */ /* 0x040fe40007ffe0ff */
[C---:B------:R-:W-:Y:S02]  /*0220*/  IADD3 R6, R42.reuse, 0x40, RZ ;  /* 0x000000402a067810 */ /* 0x040fe40007ffe0ff */
[C---:B------:R-:W-:Y:S02]  /*0230*/  IADD3 R7, R42.reuse, 0x50, RZ ;  /* 0x000000502a077810 */ /* 0x040fe40007ffe0ff */
[C---:B------:R-:W-:Y:S02]  /*0240*/  IADD3 R8, R42.reuse, 0x60, RZ ;  /* 0x000000602a087810 */ /* 0x040fe40007ffe0ff */
[----:B-1----:R-:W-:-:S07]  /*0250*/  IADD3 R9, R42, 0x70, RZ ;  /* 0x000000702a097810 */ /* 0x002fce0007ffe0ff */
.L_x_4497:
[----:B------:R-:W0:Y:S01]  /*0260*/  LDC R17, c[0x0][0x288] ;  /* 0x0000a200ff117b82 */ /* 0x000e220000000800 */
[----:B------:R-:W-:Y:S01]  /*0270*/  ULDC.64 UR14, c[0x0][0x278] ;  /* 0x00009e00000e7ab9 */ /* 0x000fe20000000a00 */
[----:B------:R-:W-:Y:S01]  /*0280*/  SHF.R.S32.HI R27, RZ, 0x1f, R40 ;  /* 0x0000001fff1b7819 */ /* 0x000fe20000011428 */
[----:B------:R-:W-:Y:S01]  /*0290*/  ULDC.64 UR12, c[0x0][0x280] ;  /* 0x0000a000000c7ab9 */ /* 0x000fe20000000a00 */
[----:B------:R-:W-:Y:S02]  /*02a0*/  ISETP.GE.U32.AND P4, PT, R40, UR14, PT ;  /* 0x0000000e28007c0c */ /* 0x000fe4000bf86070 */
[----:B------:R-:W-:Y:S02]  /*02b0*/  SHF.R.S32.HI R37, RZ, 0x1f, R38 ;  /* 0x0000001fff257819 */ /* 0x000fe40000011426 */
[----:B------:R-:W-:Y:S01]  /*02c0*/  ISETP.GE.AND.EX P4, PT, R27, UR15, PT, P4 ;  /* 0x0000000f1b007c0c */ /* 0x000fe2000bf86340 */
[----:B------:R-:W1:Y:S01]  /*02d0*/  @P0 LDC.64 R22, c[0x0][0x270] ;  /* 0x00009c00ff160b82 */ /* 0x000e620000000a00 */
[----:B------:R-:W-:-:S02]  /*02e0*/  ISETP.GE.U32.AND P5, PT, R38, UR14, PT ;  /* 0x0000000e26007c0c */ /* 0x000fc4000bfa6070 */
[----:B------:R-:W-:Y:S02]  /*02f0*/  ISETP.GT.U32.OR P4, PT, R5, 0x2ff, P4 ;  /* 0x000002ff0500780c */ /* 0x000fe40002784470 */
[----:B------:R-:W-:Y:S02]  /*0300*/  ISETP.GE.AND.EX P5, PT, R37, UR15, PT, P5 ;  /* 0x0000000f25007c0c */ /* 0x000fe4000bfa6350 */
[----:B------:R-:W-:Y:S01]  /*0310*/  SHF.R.S32.HI R39, RZ, 0x1f, R36 ;  /* 0x0000001fff277819 */ /* 0x000fe20000011424 */
[----:B------:R-:W2:Y:S01]  /*0320*/  @P0 LDC.64 R20, c[0x0][0x220] ;  /* 0x00008800ff140b82 */ /* 0x000ea20000000a00 */
[----:B------:R-:W-:Y:S02]  /*0330*/  ISETP.GT.U32.OR P5, PT, R5, 0x2ff, P5 ;  /* 0x000002ff0500780c */ /* 0x000fe40002fa4470 */
[----:B------:R-:W-:Y:S02]  /*0340*/  SHF.R.S32.HI R41, RZ, 0x1f, R6 ;  /* 0x0000001fff297819 */ /* 0x000fe40000011406 */
[----:B------:R-:W-:-:S02]  /*0350*/  SHF.R.S32.HI R43, RZ, 0x1f, R7 ;  /* 0x0000001fff2b7819 */ /* 0x000fc40000011407 */
[----:B0-----:R-:W-:Y:S02]  /*0360*/  IABS R13, R17 ;  /* 0x00000011000d7213 */ /* 0x001fe40000000000 */
[----:B------:R-:W-:Y:S02]  /*0370*/  SHF.R.S32.HI R45, RZ, 0x1f, R8 ;  /* 0x0000001fff2d7819 */ /* 0x000fe40000011408 */
[----:B------:R-:W0:Y:S03]  /*0380*/  I2F.RP R12, R13 ;  /* 0x0000000d000c7306 */ /* 0x000e260000209400 */
[----:B------:R-:W3:Y:S05]  /*0390*/  @!P5 LDC.64 R18, c[0x0][0x270] ;  /* 0x00009c00ff12db82 */ /* 0x000eea0000000a00 */
[----:B0-----:R-:W0:Y:S01]  /*03a0*/  MUFU.RCP R12, R12 ;  /* 0x0000000c000c7308 */ /* 0x001e220000001000 */
[----:B---3--:R-:W-:-:S04]  /*03b0*/  @!P5 IMAD R24, R37, R18, RZ ;  /* 0x000000122518d224 */ /* 0x008fc800078e02ff */
[----:B------:R-:W-:Y:S01]  /*03c0*/  @!P5 IMAD R29, R38, R19, R24 ;  /* 0x00000013261dd224 */ /* 0x000fe200078e0218 */
[----:B0-----:R-:W-:-:S04]  /*03d0*/  IADD3 R10, R12, 0xffffffe, RZ ;  /* 0x0ffffffe0c0a7810 */ /* 0x001fc80007ffe0ff */
[----:B------:R0:W3:Y:S02]  /*03e0*/  F2I.FTZ.U32.TRUNC.NTZ R11, R10 ;  /* 0x0000000a000b7305 */ /* 0x0000e4000021f000 */
[----:B0-----:R-:W-:Y:S02]  /*03f0*/  MOV R10, RZ ;  /* 0x000000ff000a7202 */ /* 0x001fe40000000f00 */
[----:B---3--:R-:W-:-:S05]  /*0400*/  IADD3 R14, RZ, -R11, RZ ;  /* 0x8000000bff0e7210 */ /* 0x008fca0007ffe0ff */
        /* <DEDUP_REMOVED lines=14> */
[----:B------:R-:W-:-:S04]  /*04f0*/  @P1 IADD3 R11, R11, 0x1, RZ ;  /* 0x000000010b0b1810 */ /* 0x000fc80007ffe0ff */
[----:B------:R-:W-:Y:S02]  /*0500*/  @!P3 IADD3 R11, -R11, RZ, RZ ;  /* 0x000000ff0b0bb210 */ /* 0x000fe40007ffe1ff */
[----:B------:R-:W-:Y:S02]  /*0510*/  @!P2 LOP3.LUT R11, RZ, R17, RZ, 0x33, !PT ;  /* 0x00000011ff0ba212 */ /* 0x000fe400078e33ff */
[----:B------:R-:W-:Y:S02]  /*0520*/  ISETP.GE.U32.AND P3, PT, R36, UR14, PT ;  /* 0x0000000e24007c0c */ /* 0x000fe4000bf66070 */
[----:B------:R-:W-:Y:S02]  /*0530*/  IADD3 R13, -R11, RZ, RZ ;  /* 0x000000ff0b0d7210 */ /* 0x000fe40007ffe1ff */
[----:B------:R-:W-:Y:S02]  /*0540*/  SHF.R.S32.HI R10, RZ, 0x1f, R11 ;  /* 0x0000001fff0a7819 */ /* 0x000fe4000001140b */
[----:B------:R-:W-:Y:S01]  /*0550*/  ISETP.GE.AND.EX P3, PT, R39, UR15, PT, P3 ;  /* 0x0000000f27007c0c */ /* 0x000fe2000bf66330 */
[----:B------:R-:W-:Y:S01]  /*0560*/  IMAD R26, R17, R13, R44 ;  /* 0x0000000d111a7224 */ /* 0x000fe200078e022c */
[----:B------:R-:W-:Y:S01]  /*0570*/  ISETP.GE.U32.AND P2, PT, R6, UR14, PT ;  /* 0x0000000e06007c0c */ /* 0x000fe2000bf46070 */
[----:B------:R-:W-:Y:S01]  /*0580*/  IMAD R10, R10, UR12, RZ ;  /* 0x0000000c0a0a7c24 */ /* 0x000fe2000f8e02ff */
[----:B------:R-:W0:Y:S01]  /*0590*/  @!P4 LDC.64 R12, c[0x0][0x270] ;  /* 0x00009c00ff0ccb82 */ /* 0x000e220000000a00 */
[----:B------:R-:W-:Y:S01]  /*05a0*/  IMAD R26, R26, 0x60, RZ ;  /* 0x000000601a1a7824 */ /* 0x000fe200078e02ff */
[----:B------:R-:W-:Y:S01]  /*05b0*/  ISETP.GT.U32.OR P3, PT, R5, 0x2ff, P3 ;  /* 0x000002ff0500780c */ /* 0x000fe20001f64470 */
[----:B------:R-:W-:Y:S01]  /*05c0*/  IMAD R53, R11, UR13, R10 ;  /* 0x0000000d0b357c24 */ /* 0x000fe2000f8e020a */
[----:B------:R-:W-:Y:S01]  /*05d0*/  ISETP.GE.AND.EX P2, PT, R41, UR15, PT, P2 ;  /* 0x0000000f29007c0c */ /* 0x000fe2000bf46320 */
[----:B-1----:R-:W-:Y:S01]  /*05e0*/  @P0 IMAD R10, R3, R22, RZ ;  /* 0x00000016030a0224 */ /* 0x002fe200078e02ff */
[----:B------:R-:W-:-:S02]  /*05f0*/  IADD3 R50, P1, R49, R26, RZ ;  /* 0x0000001a31327210 */ /* 0x000fc40007f3e0ff */
[----:B------:R-:W-:Y:S01]  /*0600*/  ISETP.GT.U32.OR P2, PT, R5, 0x2ff, P2 ;  /* 0x000002ff0500780c */ /* 0x000fe20001744470 */
[----:B------:R-:W-:Y:S01]  /*0610*/  @P0 IMAD R23, R42, R23, R10 ;  /* 0x000000172a170224 */ /* 0x000fe200078e020a */
[----:B------:R-:W-:Y:S02]  /*0620*/  LEA.HI.X.SX32 R51, R26, R15, 0x1, P1 ;  /* 0x0000000f1a337211 */ /* 0x000fe400008f0eff */
[----:B------:R-:W1:Y:S01]  /*0630*/  @!P4 LDC.64 R14, c[0x0][0x220] ;  /* 0x00008800ff0ecb82 */ /* 0x000e620000000a00 */
[----:B------:R-:W-:-:S05]  /*0640*/  IMAD.WIDE.U32 R50, R11, UR12, R50 ;  /* 0x0000000c0b327c25 */ /* 0x000fca000f8e0032 */
[----:B------:R-:W-:Y:S02]  /*0650*/  IADD3 R53, R51, R53, RZ ;  /* 0x0000003533357210 */ /* 0x000fe40007ffe0ff */
[----:B------:R-:W3:Y:S01]  /*0660*/  @!P3 LDC.64 R10, c[0x0][0x270] ;  /* 0x00009c00ff0abb82 */ /* 0x000ee20000000a00 */
[-C--:B------:R-:W-:Y:S02]  /*0670*/  @P0 MOV R52, R50.reuse ;  /* 0x0000003200340202 */ /* 0x080fe40000000f00 */
[----:B------:R-:W-:Y:S02]  /*0680*/  @!P3 MOV R30, R50 ;  /* 0x00000032001eb202 */ /* 0x000fe40000000f00 */
[-C--:B------:R-:W-:Y:S01]  /*0690*/  @!P3 MOV R31, R53.reuse ;  /* 0x00000035001fb202 */ /* 0x080fe20000000f00 */
[----:B------:R-:W-:Y:S01]  /*06a0*/  @P0 IMAD.WIDE.U32 R16, R42, R22, R52 ;  /* 0x000000162a100225 */ /* 0x000fe200078e0034 */
[----:B------:R-:W-:Y:S02]  /*06b0*/  @!P5 MOV R24, R50 ;  /* 0x000000320018d202 */ /* 0x000fe40000000f00 */
[----:B------:R-:W-:Y:S01]  /*06c0*/  @!P5 MOV R25, R53 ;  /* 0x000000350019d202 */ /* 0x000fe20000000f00 */
[----:B0-----:R-:W-:Y:S01]  /*06d0*/  @!P4 IMAD R22, R27, R12, RZ ;  /* 0x0000000c1b16c224 */ /* 0x001fe200078e02ff */
[----:B------:R-:W-:-:S02]  /*06e0*/  @P0 IADD3 R17, R17, R23, RZ ;  /* 0x0000001711110210 */ /* 0x000fc40007ffe0ff */
[----:B--2---:R-:W-:Y:S01]  /*06f0*/  @P0 LEA R20, P1, R16, R20, 0x2 ;  /* 0x0000001410140211 */ /* 0x004fe200078210ff */
[----:B------:R-:W-:Y:S02]  /*0700*/  @!P4 IMAD R23, R40, R13, R22 ;  /* 0x0000000d2817c224 */ /* 0x000fe400078e0216 */
[----:B------:R-:W-:Y:S01]  /*0710*/  @!P5 IMAD.WIDE.U32 R24, R38, R18, R24 ;  /* 0x000000122618d225 */ /* 0x000fe200078e0018 */
[----:B------:R-:W-:Y:S02]  /*0720*/  @P0 LEA.HI.X R21, R16, R21, R17, 0x2, P1 ;  /* 0x0000001510150211 */ /* 0x000fe400008f1411 */
[----:B------:R-:W-:Y:S02]  /*0730*/  @!P4 MOV R16, R50 ;  /* 0x000000320010c202 */ /* 0x000fe40000000f00 */
[----:B------:R-:W-:Y:S02]  /*0740*/  @!P4 MOV R17, R53 ;  /* 0x000000350011c202 */ /* 0x000fe40000000f00 */
[----:B------:R-:W-:Y:S01]  /*0750*/  ISETP.GE.U32.AND P1, PT, R7, UR14, PT ;  /* 0x0000000e07007c0c */ /* 0x000fe2000bf26070 */
[----:B---3--:R-:W-:-:S02]  /*0760*/  @!P3 IMAD R19, R39, R10, RZ ;  /* 0x0000000a2713b224 */ /* 0x008fc400078e02ff */
[----:B------:R-:W-:Y:S01]  /*0770*/  @!P4 IMAD.WIDE.U32 R16, R40, R12, R16 ;  /* 0x0000000c2810c225 */ /* 0x000fe200078e0010 */
[----:B------:R-:W-:Y:S01]  /*0780*/  ISETP.GE.AND.EX P1, PT, R43, UR15, PT, P1 ;  /* 0x0000000f2b007c0c */ /* 0x000fe2000bf26310 */
[----:B------:R-:W0:Y:S02]  /*0790*/  @!P5 LDC.64 R12, c[0x0][0x220] ;  /* 0x00008800ff0cdb82 */ /* 0x000e240000000a00 */
[C---:B------:R-:W-:Y:S01]  /*07a0*/  @!P3 IMAD R33, R36.reuse, R11, R19 ;  /* 0x0000000b2421b224 */ /* 0x040fe200078e0213 */
[----:B------:R-:W-:Y:S01]  /*07b0*/  @!P4 IADD3 R17, R17, R23, RZ ;  /* 0x000000171111c210 */ /* 0x000fe20007ffe0ff */
[----:B------:R-:W-:Y:S01]  /*07c0*/  @!P3 IMAD.WIDE.U32 R30, R36, R10, R30 ;  /* 0x0000000a241eb225 */ /* 0x000fe200078e001e */
[C---:B-1----:R-:W-:Y:S02]  /*07d0*/  @!P4 LEA R14, P6, R16.reuse, R14, 0x2 ;  /* 0x0000000e100ec211 */ /* 0x042fe400078c10ff */
[----:B------:R-:W-:Y:S01]  /*07e0*/  ISETP.GT.U32.OR P1, PT, R5, 0x2ff, P1 ;  /* 0x000002ff0500780c */ /* 0x000fe20000f24470 */
[----:B------:R-:W1:Y:S01]  /*07f0*/  @!P3 LDC.64 R22, c[0x0][0x220] ;  /* 0x00008800ff16bb82 */ /* 0x000e620000000a00 */
[----:B------:R-:W-:-:S02]  /*0800*/  @!P4 LEA.HI.X R15, R16, R15, R17, 0x2, P6 ;  /* 0x0000000f100fc211 */ /* 0x000fc400030f1411 */
[----:B------:R-:W-:Y:S02]  /*0810*/  MOV R11, RZ ;  /* 0x000000ff000b7202 */ /* 0x000fe40000000f00 */
[----:B------:R-:W-:Y:S02]  /*0820*/  MOV R10, RZ ;  /* 0x000000ff000a7202 */ /* 0x000fe40000000f00 */
[----:B------:R-:W-:Y:S01]  /*0830*/  ISETP.GE.U32.AND P6, PT, R8, UR14, PT ;  /* 0x0000000e08007c0c */ /* 0x000fe2000bfc6070 */
[----:B------:R-:W2:Y:S03]  /*0840*/  @!P2 LDC.64 R16, c[0x0][0x270] ;  /* 0x00009c00ff10ab82 */ /* 0x000ea60000000a00 */
[----:B------:R3:W4:Y:S01]  /*0850*/  @!P4 LDG.E.64 R10, desc[UR8][R14.64] ;  /* 0x000000080e0ac981 */ /* 0x000722000c1e1b00 */
[----:B------:R-:W-:Y:S02]  /*0860*/  ISETP.GE.AND.EX P4, PT, R45, UR15, PT, P6 ;  /* 0x0000000f2d007c0c */ /* 0x000fe4000bf86360 */
[----:B------:R-:W-:-:S02]  /*0870*/  @!P5 IADD3 R25, R25, R29, RZ ;  /* 0x0000001d1919d210 */ /* 0x000fc40007ffe0ff */
[C---:B0-----:R-:W-:Y:S01]  /*0880*/  @!P5 LEA R28, P6, R24.reuse, R12, 0x2 ;  /* 0x0000000c181cd211 */ /* 0x041fe200078c10ff */
[----:B------:R-:W0:Y:S01]  /*0890*/  @!P1 LDC.64 R18, c[0x0][0x270] ;  /* 0x00009c00ff129b82 */ /* 0x000e220000000a00 */
[----:B------:R-:W-:Y:S02]  /*08a0*/  ISETP.GT.U32.OR P4, PT, R5, 0x2ff, P4 ;  /* 0x000002ff0500780c */ /* 0x000fe40002784470 */
[----:B------:R-:W-:Y:S02]  /*08b0*/  @!P5 LEA.HI.X R29, R24, R13, R25, 0x2, P6 ;  /* 0x0000000d181dd211 */ /* 0x000fe400030f1419 */
[----:B------:R-:W-:Y:S02]  /*08c0*/  @!P3 IADD3 R12, R31, R33, RZ ;  /* 0x000000211f0cb210 */ /* 0x000fe40007ffe0ff */
[C---:B-1----:R-:W-:Y:S01]  /*08d0*/  @!P3 LEA R22, P6, R30.reuse, R22, 0x2 ;  /* 0x000000161e16b211 */ /* 0x042fe200078c10ff */
[----:B------:R-:W1:Y:S03]  /*08e0*/  @!P2 LDC.64 R24, c[0x0][0x220] ;  /* 0x00008800ff18ab82 */ /* 0x000e660000000a00 */
[----:B------:R-:W-:-:S02]  /*08f0*/  @!P3 LEA.HI.X R23, R30, R23, R12, 0x2, P6 ;  /* 0x000000171e17b211 */ /* 0x000fc400030f140c */
[----:B------:R-:W-:Y:S01]  /*0900*/  CS2R R12, SRZ ;  /* 0x00000000000c7805 */ /* 0x000fe2000001ff00 */
[----:B--2---:R-:W-:Y:S02]  /*0910*/  @!P2 IMAD R31, R41, R16, RZ ;  /* 0x00000010291fa224 */ /* 0x004fe400078e02ff */
[----:B---3--:R-:W2:Y:S01]  /*0920*/  @!P4 LDC.64 R14, c[0x0][0x270] ;  /* 0x00009c00ff0ecb82 */ /* 0x008ea20000000a00 */
[----:B------:R-:W-:Y:S02]  /*0930*/  SHF.R.S32.HI R47, RZ, 0x1f, R9 ;  /* 0x0000001fff2f7819 */ /* 0x000fe40000011409 */
[----:B------:R3:W5:Y:S01]  /*0940*/  @!P5 LDG.E.64 R12, desc[UR8][R28.64] ;  /* 0x000000081c0cd981 */ /* 0x000762000c1e1b00 */
[----:B------:R-:W-:Y:S01]  /*0950*/  @!P2 IMAD R33, R6, R17, R31 ;  /* 0x000000110621a224 */ /* 0x000fe200078e021f */
[----:B------:R-:W-:-:S03]  /*0960*/  ISETP.GE.U32.AND P5, PT, R9, UR14, PT ;  /* 0x0000000e09007c0c */ /* 0x000fc6000bfa6070 */
[----:B------:R-:W2:Y:S01]  /*0970*/  @!P1 LDC.64 R30, c[0x0][0x220] ;  /* 0x00008800ff1e9b82 */ /* 0x000ea20000000a00 */
[----:B------:R-:W-:Y:S02]  /*0980*/  ISETP.GE.AND.EX P5, PT, R47, UR15, PT, P5 ;  /* 0x0000000f2f007c0c */ /* 0x000fe4000bfa6350 */
[----:B---3--:R-:W-:Y:S02]  /*0990*/  @!P2 MOV R28, R50 ;  /* 0x00000032001ca202 */ /* 0x008fe40000000f00 */
[-C--:B------:R-:W-:Y:S01]  /*09a0*/  @!P2 MOV R29, R53.reuse ;  /* 0x00000035001da202 */ /* 0x080fe20000000f00 */
[----:B0-----:R-:W-:Y:S01]  /*09b0*/  @!P1 IMAD R32, R43, R18, RZ ;  /* 0x000000122b209224 */ /* 0x001fe200078e02ff */
[----:B------:R-:W-:Y:S01]  /*09c0*/  ISETP.GT.U32.OR P5, PT, R5, 0x2ff, P5 ;  /* 0x000002ff0500780c */ /* 0x000fe20002fa4470 */
[----:B------:R-:W-:Y:S01]  /*09d0*/  @!P2 IMAD.WIDE.U32 R16, R6, R16, R28 ;  /* 0x000000100610a225 */ /* 0x000fe200078e001c */
[----:B------:R-:W-:Y:S02]  /*09e0*/  @!P1 MOV R28, R50 ;  /* 0x00000032001c9202 */ /* 0x000fe40000000f00 */
[----:B------:R-:W-:Y:S01]  /*09f0*/  @!P1 MOV R29, R53 ;  /* 0x00000035001d9202 */ /* 0x000fe20000000f00 */
[----:B------:R-:W-:Y:S01]  /*0a00*/  @!P1 IMAD R35, R7, R19, R32 ;  /* 0x0000001307239224 */ /* 0x000fe200078e0220 */
[----:B------:R-:W-:Y:S01]  /*0a10*/  @!P2 IADD3 R17, R17, R33, RZ ;  /* 0x000000211111a210 */ /* 0x000fe20007ffe0ff */
[----:B------:R-:W-:Y:S01]  /*0a20*/  @!P1 IMAD.WIDE.U32 R18, R7, R18, R28 ;  /* 0x0000001207129225 */ /* 0x000fe200078e001c */
[----:B-1----:R-:W-:-:S02]  /*0a30*/  @!P2 LEA R24, P6, R16, R24, 0x2 ;  /* 0x000000181018a211 */ /* 0x002fc400078c10ff */
[----:B------:R-:W0:Y:S02]  /*0a40*/  @!P4 LDC.64 R28, c[0x0][0x220] ;  /* 0x00008800ff1ccb82 */ /* 0x000e240000000a00 */
[----:B------:R-:W-:Y:S01]  /*0a50*/  @!P2 LEA.HI.X R25, R16, R25, R17, 0x2, P6 ;  /* 0x000000191019a211 */ /* 0x000fe200030f1411 */
[----:B--2---:R-:W-:Y:S01]  /*0a60*/  @!P4 IMAD R17, R45, R14, RZ ;  /* 0x0000000e2d11c224 */ /* 0x004fe200078e02ff */
[----:B------:R-:W-:Y:S02]  /*0a70*/  @!P1 IADD3 R16, R19, R35, RZ ;  /* 0x0000002313109210 */ /* 0x000fe40007ffe0ff */
[----:B------:R-:W-:Y:S02]  /*0a80*/  @!P1 LEA R30, P6, R18, R30, 0x2 ;  /* 0x0000001e121e9211 */ /* 0x000fe400078c10ff */
[----:B------:R-:W1:Y:S01]  /*0a90*/  @!P5 LDC.64 R32, c[0x0][0x270] ;  /* 0x00009c00ff20db82 */ /* 0x000e620000000a00 */
[----:B------:R-:W-:Y:S01]  /*0aa0*/  @!P4 IMAD R19, R8, R15, R17 ;  /* 0x0000000f0813c224 */ /* 0x000fe200078e0211 */
[----:B------:R-:W-:-:S02]  /*0ab0*/  @!P4 MOV R17, R53 ;  /* 0x000000350011c202 */ /* 0x000fc40000000f00 */
[----:B------:R-:W-:Y:S02]  /*0ac0*/  @!P1 LEA.HI.X R31, R18, R31, R16, 0x2, P6 ;  /* 0x0000001f121f9211 */ /* 0x000fe400030f1410 */
[----:B------:R-:W-:Y:S02]  /*0ad0*/  @!P4 MOV R16, R50 ;  /* 0x000000320010c202 */ /* 0x000fe40000000f00 */
[----:B------:R-:W2:Y:S03]  /*0ae0*/  @!P5 LDC.64 R34, c[0x0][0x220] ;  /* 0x00008800ff22db82 */ /* 0x000ea60000000a00 */
[----:B------:R-:W-:Y:S01]  /*0af0*/  @!P4 IMAD.WIDE.U32 R16, R8, R14, R16 ;  /* 0x0000000e0810c225 */ /* 0x000fe200078e0010 */
[----:B------:R-:W-:-:S04]  /*0b00*/  CS2R R14, SRZ ;  /* 0x00000000000e7805 */ /* 0x000fc8000001ff00 */
[----:B------:R-:W-:Y:S02]  /*0b10*/  @!P4 IADD3 R17, R17, R19, RZ ;  /* 0x000000131111c210 */ /* 0x000fe40007ffe0ff */
[----:B------:R3:W5:Y:S01]  /*0b20*/  @P0 LDG.E.64 R14, desc[UR8][R20.64] ;  /* 0x00000008140e0981 */ /* 0x000762000c1e1b00 */
[----:B0-----:R-:W-:-:S04]  /*0b30*/  @!P4 LEA R28, P6, R16, R28, 0x2 ;  /* 0x0000001c101cc211 */ /* 0x001fc800078c10ff */
[----:B------:R-:W-:Y:S02]  /*0b40*/  @!P4 LEA.HI.X R29, R16, R29, R17, 0x2, P6 ;  /* 0x0000001d101dc211 */ /* 0x000fe400030f1411 */
[----:B------:R-:W-:Y:S01]  /*0b50*/  CS2R R16, SRZ ;  /* 0x0000000000107805 */ /* 0x000fe2000001ff00 */
[----:B-1----:R-:W-:Y:S01]  /*0b60*/  @!P5 IMAD R46, R47, R32, RZ ;  /* 0x000000202f2ed224 */ /* 0x002fe200078e02ff */
[----:B------:R-:W-:Y:S02]  /*0b70*/  CS2R R18, SRZ ;  /* 0x0000000000127805 */ /* 0x000fe4000001ff00 */
[----:B---3--:R-:W-:Y:S02]  /*0b80*/  @!P5 MOV R20, R50 ;  /* 0x000000320014d202 */ /* 0x008fe40000000f00 */
[----:B------:R-:W-:Y:S01]  /*0b90*/  @!P5 MOV R21, R53 ;  /* 0x000000350015d202 */ /* 0x000fe20000000f00 */
[C---:B------:R-:W-:Y:S01]  /*0ba0*/  @!P5 IMAD R55, R9.reuse, R33, R46 ;  /* 0x000000210937d224 */ /* 0x040fe200078e022e */
[----:B------:R0:W3:Y:S01]  /*0bb0*/  @!P3 LDG.E.64 R16, desc[UR8][R22.64] ;  /* 0x000000081610b981 */ /* 0x0000e2000c1e1b00 */
[----:B------:R-:W-:Y:S01]  /*0bc0*/  @!P5 IMAD.WIDE.U32 R32, R9, R32, R20 ;  /* 0x000000200920d225 */ /* 0x000fe200078e0014 */
[----:B------:R-:W-:-:S02]  /*0bd0*/  CS2R R20, SRZ ;  /* 0x0000000000147805 */ /* 0x000fc4000001ff00 */
[----:B------:R1:W3:Y:S02]  /*0be0*/  @!P2 LDG.E.64 R18, desc[UR8][R24.64] ;  /* 0x000000081812a981 */ /* 0x0002e4000c1e1b00 */
[----:B------:R-:W-:Y:S02]  /*0bf0*/  @!P5 IADD3 R33, R33, R55, RZ ;  /* 0x000000372121d210 */ /* 0x000fe40007ffe0ff */
[----:B------:R4:W3:Y:S01]  /*0c00*/  @!P1 LDG.E.64 R20, desc[UR8][R30.64] ;  /* 0x000000081e149981 */ /* 0x0008e2000c1e1b00 */
[----:B0-----:R-:W-:Y:S02]  /*0c10*/  CS2R R22, SRZ ;  /* 0x0000000000167805 */ /* 0x001fe4000001ff00 */
[C---:B--2---:R-:W-:Y:S02]  /*0c20*/  @!P5 LEA R34, P1, R32.reuse, R34, 0x2 ;  /* 0x000000222022d211 */ /* 0x044fe400078210ff */
[----:B-1----:R-:W-:Y:S02]  /*0c30*/  CS2R R24, SRZ ;  /* 0x0000000000187805 */ /* 0x002fe4000001ff00 */
[----:B------:R-:W-:Y:S01]  /*0c40*/  @!P5 LEA.HI.X R35, R32, R35, R33, 0x2, P1 ;  /* 0x000000232023d211 */ /* 0x000fe200008f1421 */
[----:B------:R0:W2:Y:S04]  /*0c50*/  @!P4 LDG.E.64 R22, desc[UR8][R28.64] ;  /* 0x000000081c16c981 */ /* 0x0000a8000c1e1b00 */
[----:B------:R-:W2:Y:S01]  /*0c60*/  @!P5 LDG.E.64 R24, desc[UR8][R34.64] ;  /* 0x000000082218d981 */ /* 0x000ea2000c1e1b00 */
[----:B------:R-:W-:-:S02]  /*0c70*/  ISETP.GT.AND P1, PT, R4, 0x1e, PT ;  /* 0x0000001e0400780c */ /* 0x000fc40003f24270 */
[----:B------:R-:W-:Y:S02]  /*0c80*/  ISETP.NE.AND P2, PT, R4, RZ, PT ;  /* 0x000000ff0400720c */ /* 0x000fe40003f45270 */
[----:B------:R-:W-:Y:S01]  /*0c90*/  ISETP.NE.AND P3, PT, R5, RZ, PT ;  /* 0x000000ff0500720c */ /* 0x000fe20003f65270 */
[----:B----4-:R-:W-:Y:S01]  /*0ca0*/  FMUL.FTZ R55, R11, R11 ;  /* 0x0000000b0b377220 */ /* 0x010fe20000410000 */
[----:B------:R-:W-:-:S03]  /*0cb0*/  FADD.FTZ R31, R10, R11 ;  /* 0x0000000b0a1f7221 */ /* 0x000fc60000010000 */
[----:B------:R-:W-:Y:S01]  /*0cc0*/  FFMA.FTZ R32, R10, R10, R55 ;  /* 0x0000000a0a207223 */ /* 0x000fe20000010037 */
[----:B-----5:R-:W-:Y:S01]  /*0cd0*/  FMUL.FTZ R55, R13, R13 ;  /* 0x0000000d0d377220 */ /* 0x020fe20000410000 */
[----:B0-----:R-:W-:-:S03]  /*0ce0*/  FADD.FTZ R29, R12, R13 ;  /* 0x0000000d0c1d7221 */ /* 0x001fc60000010000 */
[----:B------:R-:W-:Y:S01]  /*0cf0*/  FFMA.FTZ R55, R12, R12, R55 ;  /* 0x0000000c0c377223 */ /* 0x000fe20000010037 */
[----:B------:R-:W-:Y:S01]  /*0d00*/  FMUL.FTZ R33, R15, R15 ;  /* 0x0000000f0f217220 */ /* 0x000fe20000410000 */
[----:B------:R-:W-:-:S03]  /*0d10*/  FADD.FTZ R30, R14, R15 ;  /* 0x0000000f0e1e7221 */ /* 0x000fc60000010000 */
[----:B------:R-:W-:Y:S01]  /*0d20*/  FFMA.FTZ R33, R14, R14, R33 ;  /* 0x0000000e0e217223 */ /* 0x000fe20000010021 */
[----:B------:R-:W-:-:S03]  /*0d30*/  FADD.FTZ R30, RZ, R30 ;  /* 0x0000001eff1e7221 */ /* 0x000fc60000010000 */
[----:B------:R-:W-:Y:S01]  /*0d40*/  FADD.FTZ R33, RZ, R33 ;  /* 0x00000021ff217221 */ /* 0x000fe20000010000 */
[----:B------:R-:W-:-:S03]  /*0d50*/  FADD.FTZ R30, R30, R31 ;  /* 0x0000001f1e1e7221 */ /* 0x000fc60000010000 */
[----:B------:R-:W-:Y:S01]  /*0d60*/  FADD.FTZ R32, R33, R32 ;  /* 0x0000002021207221 */ /* 0x000fe20000010000 */
[----:B------:R-:W-:Y:S01]  /*0d70*/  FADD.FTZ R29, R30, R29 ;  /* 0x0000001d1e1d7221 */ /* 0x000fe20000010000 */
[----:B---3--:R-:W-:Y:S01]  /*0d80*/  FMUL.FTZ R31, R17, R17 ;  /* 0x00000011111f7220 */ /* 0x008fe20000410000 */
[----:B------:R-:W-:Y:S01]  /*0d90*/  FADD.FTZ R28, R16, R17 ;  /* 0x00000011101c7221 */ /* 0x000fe20000010000 */
[----:B------:R-:W-:Y:S02]  /*0da0*/  FADD.FTZ R32, R32, R55 ;  /* 0x0000003720207221 */ /* 0x000fe40000010000 */
[----:B------:R-:W-:Y:S01]  /*0db0*/  FFMA.FTZ R31, R16, R16, R31 ;  /* 0x00000010101f7223 */ /* 0x000fe2000001001f */
[----:B------:R-:W-:Y:S01]  /*0dc0*/  FMUL.FTZ R33, R19, R19 ;  /* 0x0000001313217220 */ /* 0x000fe20000410000 */
[----:B------:R-:W-:Y:S01]  /*0dd0*/  FADD.FTZ R28, R29, R28 ;  /* 0x0000001c1d1c7221 */ /* 0x000fe20000010000 */
[----:B------:R-:W-:Y:S01]  /*0de0*/  FADD.FTZ R29, R18, R19 ;  /* 0x00000013121d7221 */ /* 0x000fe20000010000 */
[----:B------:R-:W-:Y:S01]  /*0df0*/  FADD.FTZ R31, R32, R31 ;  /* 0x0000001f201f7221 */ /* 0x000fe20000010000 */
[----:B------:R-:W-:Y:S01]  /*0e00*/  FFMA.FTZ R30, R18, R18, R33 ;  /* 0x00000012121e7223 */ /* 0x000fe20000010021 */
[----:B------:R-:W-:Y:S01]  /*0e10*/  FMUL.FTZ R33, R21, R21 ;  /* 0x0000001515217220 */ /* 0x000fe20000410000 */
[----:B------:R-:W-:Y:S01]  /*0e20*/  FADD.FTZ R28, R28, R29 ;  /* 0x0000001d1c1c7221 */ /* 0x000fe20000010000 */
[C---:B------:R-:W-:Y:S01]  /*0e30*/  FADD.FTZ R29, R20.reuse, R21 ;  /* 0x00000015141d7221 */ /* 0x040fe20000010000 */
[----:B------:R-:W-:Y:S01]  /*0e40*/  FADD.FTZ R30, R31, R30 ;  /* 0x0000001e1f1e7221 */ /* 0x000fe20000010000 */
[----:B------:R-:W-:Y:S01]  /*0e50*/  FFMA.FTZ R33, R20, R20, R33 ;  /* 0x0000001414217223 */ /* 0x000fe20000010021 */
[----:B--2---:R-:W-:Y:S01]  /*0e60*/  FMUL.FTZ R31, R23, R23 ;  /* 0x00000017171f7220 */ /* 0x004fe20000410000 */
[----:B------:R-:W-:-:S02]  /*0e70*/  FADD.FTZ R28, R28, R29 ;  /* 0x0000001d1c1c7221 */ /* 0x000fc40000010000 */
[----:B------:R-:W-:Y:S01]  /*0e80*/  FADD.FTZ R30, R30, R33 ;  /* 0x000000211e1e7221 */ /* 0x000fe20000010000 */
[C---:B------:R-:W-:Y:S01]  /*0e90*/  FADD.FTZ R29, R22.reuse, R23 ;  /* 0x00000017161d7221 */ /* 0x040fe20000010000 */
[----:B------:R-:W-:Y:S01]  /*0ea0*/  FFMA.FTZ R31, R22, R22, R31 ;  /* 0x00000016161f7223 */ /* 0x000fe2000001001f */
[----:B------:R-:W-:Y:S02]  /*0eb0*/  FMUL.FTZ R33, R25, R25 ;  /* 0x0000001919217220 */ /* 0x000fe40000410000 */
        /* <DEDUP_REMOVED lines=28> */
[----:B------:R-:W-:-:S12]  /*1080*/  BSSY B0, `(.L_x_4464) ;  /* 0x0000045000007945 */ /* 0x000fd80003800000 */
        /* <DEDUP_REMOVED lines=13> */
[----:B------:R-:W-:Y:S02]  /*1160*/  FADD.FTZ R32, R55, R33 ;  /* 0x0000002137207221 */ /* 0x000fe40000010000 */
        /* <DEDUP_REMOVED lines=49> */
[----:B------:R-:W-:-:S03]  /*1480*/  FADD.FTZ R28, R28, R33 ;  /* 0x000000211c1c7221 */ /* 0x000fc60000010000 */
[----:B------:R-:W-:Y:S01]  /*1490*/  FADD.FTZ R57, R57, R34 ;  /* 0x0000002239397221 */ /* 0x000fe20000010000 */
[----:B------:R-:W-:-:S03]  /*14a0*/  FADD.FTZ R28, R28, R35 ;  /* 0x000000231c1c7221 */ /* 0x000fc60000010000 */
[----:B------:R-:W-:Y:S01]  /*14b0*/  FADD.FTZ R54, R57, R54 ;  /* 0x0000003639367221 */ /* 0x000fe20000010000 */
[----:B------:R-:W-:-:S07]  /*14c0*/  FADD.FTZ R55, R28, R55 ;  /* 0x000000371c377221 */ /* 0x000fce0000010000 */
.L_x_4465:
[----:B------:R-:W-:Y:S05]  /*14d0*/  BSYNC B0 ;  /* 0x0000000000007941 */ /* 0x000fea0003800000 */
.L_x_4464:
        /* <DEDUP_REMOVED lines=11> */
[----:B------:R-:W-:Y:S01]  /*1590*/  SHF.L.U32 R33, R32, 0x1, RZ ;  /* 0x0000000120217819 */ /* 0x000fe200000006ff */
[----:B--2---:R-:W-:-:S04]  /*15a0*/  IMAD R35, R46, UR7, R56 ;  /* 0x000000072e237c24 */ /* 0x004fc8000f8e0238 */
[----:B---3--:R-:W-:Y:S01]  /*15b0*/  IMAD.WIDE R30, R33, 0x4, R30 ;  /* 0x00000004211e7825 */ /* 0x008fe200078e021e */
[----:B------:R-:W-:Y:S02]  /*15c0*/  IADD3 R33, R29, R56, RZ ;  /* 0x000000381d217210 */ /* 0x000fe40007ffe0ff */
[----:B------:R-:W-:Y:S01]  /*15d0*/  MOV R29, 0x1 ;  /* 0x00000001001d7802 */ /* 0x000fe20000000f00 */
[----:B------:R-:W-:Y:S01]  /*15e0*/  IMAD.WIDE.U32 R34, R35, 0x8, R30 ;  /* 0x0000000823227825 */ /* 0x000fe200078e001e */
[----:B------:R-:W-:Y:S01]  /*15f0*/  SEL R48, R28, RZ, !P1 ;  /* 0x000000ff1c307207 */ /* 0x000fe20004800000 */
[----:B------:R-:W1:Y:S01]  /*1600*/  LDC.64 R30, c[0x0][0x240] ;  /* 0x00009000ff1e7b82 */ /* 0x000e620000000a00 */
[----:B------:R-:W-:Y:S02]  /*1610*/  SEL R29, R29, 0xffffffff, !P1 ;  /* 0xffffffff1d1d7807 */ /* 0x000fe40004800000 */
[----:B------:R-:W-:Y:S01]  /*1620*/  ISETP.NE.AND P1, PT, R48, -0x1, PT ;  /* 0xffffffff3000780c */ /* 0x000fe20003f25270 */
        /* <DEDUP_REMOVED lines=9> */
.L_x_4468:
[----:B------:R-:W2:Y:S04]  /*16c0*/  LDG.E.STRONG.GPU R29, desc[UR8][R30.64] ;  /* 0x000000081e1d7981 */ /* 0x000ea8000c1ef900 */
[----:B--2---:R-:W-:Y:S01]  /*16d0*/  CCTL.IVALL ;  /* 0x00000000ff00798f */ /* 0x004fe20002000000 */
[----:B------:R-:W-:Y:S05]  /*16e0*/  YIELD ;  /* 0x0000000000007946 */ /* 0x000fea0003800000 */
[----:B------:R-:W-:-:S13]  /*16f0*/  ISETP.NE.AND P1, PT, R29, R48, PT ;  /* 0x000000301d00720c */ /* 0x000fda0003f25270 */
[----:B------:R-:W-:Y:S05]  /*1700*/  @P1 BRA `(.L_x_4468) ;  /* 0xfffffffc00ec1947 */ /* 0x000fea000383ffff */
.L_x_4467:
[----:B------:R-:W-:Y:S01]  /*1710*/  ISETP.NE.AND P1, PT, R28, RZ, PT ;  /* 0x000000ff1c00720c */ /* 0x000fe20003f25270 */
[----:B------:R-:W-:Y:S05]  /*1720*/  WARPSYNC.ALL ;  /* 0x0000000000007948 */ /* 0x000fea0003800000 */
[----:B------:R-:W-:Y:S07]  /*1730*/  BAR.SYNC.DEFER_BLOCKING 0x0 ;  /* 0x0000000000007b1d */ /* 0x000fee0000010000 */
[----:B------:R-:W-:Y:S05]  /*1740*/  @!P1 BRA `(.L_x_4466) ;  /* 0x0000000400e89947 */ /* 0x000fea0003800000 */
[----:B--2---:R-:W-:-:S04]  /*1750*/  IADD3 R29, R28, -0x1, RZ ;  /* 0xffffffff1c1d7810 */ /* 0x004fc80007ffe0ff */
[----:B------:R-:W-:Y:S01]  /*1760*/  ISETP.GE.U32.AND P1, PT, R29, 0x3, PT ;  /* 0x000000031d00780c */ /* 0x000fe20003f26070 */
[----:B------:R-:W-:-:S12]  /*1770*/  HFMA2.MMA R29, -RZ, RZ, 0, 0 ;  /* 0x00000000ff1d7435 */ /* 0x000fd800000001ff */
[----:B------:R-:W-:Y:S05]  /*1780*/  @!P1 BRA `(.L_x_4469) ;  /* 0x0000000400089947 */ /* 0x000fea0003800000 */
[----:B------:R-:W-:-:S04]  /*1790*/  LOP3.LUT R29, R28, 0x3, RZ, 0xc0, !PT ;  /* 0x000000031c1d7812 */ /* 0x000fc800078ec0ff */
[----:B------:R-:W-:Y:S02]  /*17a0*/  IADD3 R30, -R29, R28, RZ ;  /* 0x0000001c1d1e7210 */ /* 0x000fe40007ffe1ff */
[----:B------:R-:W-:-:S07]  /*17b0*/  MOV R29, RZ ;  /* 0x000000ff001d7202 */ /* 0x000fce0000000f00 */
.L_x_4470:
        /* <DEDUP_REMOVED lines=11> */
[----:B------:R-:W0:Y:S01]  /*1870*/  @!P1 LDG.E.64 R32, desc[UR8][R34.64] ;  /* 0x0000000822209981 */ /* 0x000e22000c1e1b00 */
[----:B------:R-:W-:-:S04]  /*1880*/  IADD3 R46, R29, 0x1, RZ ;  /* 0x000000011d2e7810 */ /* 0x000fc80007ffe0ff */
[----:B------:R-:W-:-:S13]  /*1890*/  ISETP.EQ.OR P2, PT, R46, UR7, P3 ;  /* 0x000000072e007c0c */ /* 0x000fda0009f42670 */
[----:B------:R-:W1:Y:S01]  /*18a0*/  @!P2 LDC R57, c[0x0][0x10] ;  /* 0x00000400ff39ab82 */ /* 0x000e620000000800 */
[----:B------:R-:W2:Y:S01]  /*18b0*/  @!P2 S2R R48, SR_CTAID.Y ;  /* 0x000000000030a919 */ /* 0x000ea20000002600 */
[----:B0-----:R-:W-:Y:S01]  /*18c0*/  @!P1 FADD.FTZ R54, R54, R32 ;  /* 0x0000002036369221 */ /* 0x001fe20000010000 */
[----:B------:R-:W-:Y:S01]  /*18d0*/  @!P2 LOP3.LUT R32, R2, 0x1, RZ, 0xc0, !PT ;  /* 0x000000010220a812 */ /* 0x000fe200078ec0ff */
[----:B------:R-:W-:-:S04]  /*18e0*/  @!P1 FADD.FTZ R55, R55, R33 ;  /* 0x0000002137379221 */ /* 0x000fc80000010000 */
[----:B-1----:R-:W-:Y:S02]  /*18f0*/  @!P2 IMAD R31, R57, R32, RZ ;  /* 0x00000020391fa224 */ /* 0x002fe400078e02ff */
[----:B------:R-:W0:Y:S01]  /*1900*/  @!P2 LDC.64 R32, c[0x0][0x248] ;  /* 0x00009200ff20ab82 */ /* 0x000e220000000a00 */
[----:B--2---:R-:W-:Y:S02]  /*1910*/  @!P2 IMAD R57, R46, R57, R48 ;  /* 0x000000392e39a224 */ /* 0x004fe400078e0230 */
[----:B------:R-:W-:-:S05]  /*1920*/  @!P2 IMAD R31, R31, R28, RZ ;  /* 0x0000001c1f1fa224 */ /* 0x000fca00078e02ff */
[----:B------:R-:W-:-:S05]  /*1930*/  @!P2 SHF.L.U32 R31, R31, 0x1, RZ ;  /* 0x000000011f1fa819 */ /* 0x000fca00000006ff */
[----:B0-----:R-:W-:-:S04]  /*1940*/  @!P2 IMAD.WIDE R32, R31, 0x4, R32 ;  /* 0x000000041f20a825 */ /* 0x001fc800078e0220 */
[----:B------:R-:W-:-:S05]  /*1950*/  @!P2 IMAD.WIDE.U32 R34, R57, 0x8, R32 ;  /* 0x000000083922a825 */ /* 0x000fca00078e0020 */
[----:B------:R-:W2:Y:S01]  /*1960*/  @!P2 LDG.E.64 R32, desc[UR8][R34.64] ;  /* 0x000000082220a981 */ /* 0x000ea2000c1e1b00 */
[----:B------:R-:W-:-:S04]  /*1970*/  IADD3 R46, R29, 0x2, RZ ;  /* 0x000000021d2e7810 */ /* 0x000fc80007ffe0ff */
[----:B------:R-:W-:-:S13]  /*1980*/  ISETP.EQ.OR P1, PT, R46, UR7, P3 ;  /* 0x000000072e007c0c */ /* 0x000fda0009f22670 */
[----:B------:R-:W0:Y:S01]  /*1990*/  @!P1 LDC R57, c[0x0][0x10] ;  /* 0x00000400ff399b82 */ /* 0x000e220000000800 */
[----:B------:R-:W1:Y:S01]  /*19a0*/  @!P1 S2R R48, SR_CTAID.Y ;  /* 0x0000000000309919 */ /* 0x000e620000002600 */
[----:B--2---:R-:W-:Y:S01]  /*19b0*/  @!P2 FADD.FTZ R54, R54, R32 ;  /* 0x000000203636a221 */ /* 0x004fe20000010000 */
[----:B------:R-:W-:Y:S01]  /*19c0*/  @!P1 LOP3.LUT R32, R2, 0x1, RZ, 0xc0, !PT ;  /* 0x0000000102209812 */ /* 0x000fe200078ec0ff */
[----:B------:R-:W-:-:S04]  /*19d0*/  @!P2 FADD.FTZ R55, R55, R33 ;  /* 0x000000213737a221 */ /* 0x000fc80000010000 */
[----:B0-----:R-:W-:Y:S02]  /*19e0*/  @!P1 IMAD R31, R57, R32, RZ ;  /* 0x00000020391f9224 */ /* 0x001fe400078e02ff */
[----:B------:R-:W0:Y:S01]  /*19f0*/  @!P1 LDC.64 R32, c[0x0][0x248] ;  /* 0x00009200ff209b82 */ /* 0x000e220000000a00 */
[----:B-1----:R-:W-:Y:S02]  /*1a00*/  @!P1 IMAD R57, R46, R57, R48 ;  /* 0x000000392e399224 */ /* 0x002fe400078e0230 */
        /* <DEDUP_REMOVED lines=26> */
.L_x_4469:
        /* <DEDUP_REMOVED lines=19> */
.L_x_4472:
[----:B------:R-:W-:Y:S05]  /*1ce0*/  BSYNC B0 ;  /* 0x0000000000007941 */ /* 0x000fea0003800000 */
.L_x_4471:
[----:B------:R-:W-:Y:S05]  /*1cf0*/  @!P2 BRA `(.L_x_4466) ;  /* 0x00000000007ca947 */ /* 0x000fea0003800000 */
[C---:B------:R-:W-:Y:S02]  /*1d00*/  IADD3 R30, R29.reuse, 0x1, RZ ;  /* 0x000000011d1e7810 */ /* 0x040fe40007ffe0ff */
[----:B------:R-:W-:Y:S02]  /*1d10*/  IADD3 R34, R29, 0x2, RZ ;  /* 0x000000021d227810 */ /* 0x000fe40007ffe0ff */
[----:B------:R-:W-:Y:S02]  /*1d20*/  ISETP.EQ.OR P2, PT, R30, UR7, P3 ;  /* 0x000000071e007c0c */ /* 0x000fe40009f42670 */
[----:B------:R-:W-:-:S04]  /*1d30*/  ISETP.EQ.OR P1, PT, R34, UR7, P3 ;  /* 0x0000000722007c0c */ /* 0x000fc80009f22670 */
[----:B------:R-:W-:-:S07]  /*1d40*/  ISETP.EQ.OR P1, PT, R35, 0x2, P1 ;  /* 0x000000022300780c */ /* 0x000fce0000f22670 */
[----:B------:R-:W1:Y:S01]  /*1d50*/  @!P2 S2R R33, SR_CTAID.Y ;  /* 0x000000000021a919 */ /* 0x000e620000002600 */
[----:B------:R-:W1:Y:S08]  /*1d60*/  @!P2 LDC R29, c[0x0][0x10] ;  /* 0x00000400ff1dab82 */ /* 0x000e700000000800 */
[----:B------:R-:W2:Y:S01]  /*1d70*/  @!P1 LDC R35, c[0x0][0x10] ;  /* 0x00000400ff239b82 */ /* 0x000ea20000000800 */
[----:B-1----:R-:W-:Y:S01]  /*1d80*/  @!P2 IMAD R33, R30, R29, R33 ;  /* 0x0000001d1e21a224 */ /* 0x002fe200078e0221 */
[----:B------:R-:W-:-:S05]  /*1d90*/  @!P2 LOP3.LUT R30, R2, 0x1, RZ, 0xc0, !PT ;  /* 0x00000001021ea812 */ /* 0x000fca00078ec0ff */
[----:B------:R-:W-:Y:S01]  /*1da0*/  @!P2 IMAD R29, R29, R30, RZ ;  /* 0x0000001e1d1da224 */ /* 0x000fe200078e02ff */
[----:B------:R-:W-:-:S05]  /*1db0*/  @!P1 LOP3.LUT R30, R2, 0x1, RZ, 0xc0, !PT ;  /* 0x00000001021e9812 */ /* 0x000fca00078ec0ff */
[----:B--2---:R-:W-:Y:S02]  /*1dc0*/  @!P1 IMAD R31, R35, R30, RZ ;  /* 0x0000001e231f9224 */ /* 0x004fe400078e02ff */
[-C--:B------:R-:W-:Y:S02]  /*1dd0*/  @!P2 IMAD R30, R29, R28.reuse, RZ ;  /* 0x0000001c1d1ea224 */ /* 0x080fe400078e02ff */
[----:B------:R-:W-:Y:S02]  /*1de0*/  @!P1 IMAD R32, R31, R28, RZ ;  /* 0x0000001c1f209224 */ /* 0x000fe400078e02ff */
[----:B------:R-:W1:Y:S01]  /*1df0*/  @!P1 S2R R28, SR_CTAID.Y ;  /* 0x00000000001c9919 */ /* 0x000e620000002600 */
[----:B------:R-:W-:Y:S01]  /*1e00*/  @!P2 SHF.L.U32 R31, R30, 0x1, RZ ;  /* 0x000000011e1fa819 */ /* 0x000fe200000006ff */
[----:B-1----:R-:W-:Y:S02]  /*1e10*/  @!P1 IMAD R35, R34, R35, R28 ;  /* 0x0000002322239224 */ /* 0x002fe400078e021c */
[----:B------:R-:W1:Y:S02]  /*1e20*/  @!P2 LDC.64 R28, c[0x0][0x248] ;  /* 0x00009200ff1cab82 */ /* 0x000e640000000a00 */
[----:B-1----:R-:W-:-:S06]  /*1e30*/  @!P2 IMAD.WIDE R28, R31, 0x4, R28 ;  /* 0x000000041f1ca825 */ /* 0x002fcc00078e021c */
[----:B------:R-:W1:Y:S01]  /*1e40*/  @!P1 LDC.64 R30, c[0x0][0x248] ;  /* 0x00009200ff1e9b82 */ /* 0x000e620000000a00 */
[----:B------:R-:W-:Y:S01]  /*1e50*/  @!P2 IMAD.WIDE.U32 R28, R33, 0x8, R28 ;  /* 0x00000008211ca825 */ /* 0x000fe200078e001c */
[----:B------:R-:W-:-:S05]  /*1e60*/  @!P1 SHF.L.U32 R33, R32, 0x1, RZ ;  /* 0x0000000120219819 */ /* 0x000fca00000006ff */
        /* <DEDUP_REMOVED lines=8> */
.L_x_4466:
        /* <DEDUP_REMOVED lines=9> */
[----:B--2---:R-:W2:Y:S08]  /*1f80*/  LDC.64 R28, c[0x0][0x228] ;  /* 0x00008a00ff1c7b82 */ /* 0x004eb00000000a00 */
        /* <DEDUP_REMOVED lines=13> */
[----:B------:R-:W-:-:S02]  /*2060*/  ISETP.NE.AND P6, PT, RZ, UR10, PT ;  /* 0x0000000aff007c0c */ /* 0x000fc4000bfc5270 */
[----:B------:R-:W-:Y:S01]  /*2070*/  ISETP.GE.U32.AND P2, PT, R38, UR14, PT ;  /* 0x0000000e26007c0c */ /* 0x000fe2000bf46070 */
[----:B------:R-:W3:Y:S03]  /*2080*/  LDS.64 R34, [UR5+0xe0] ;  /* 0x0000e005ff227984 */ /* 0x000ee60008000a00 */
[----:B------:R-:W-:-:S04]  /*2090*/  ISETP.GE.AND.EX P2, PT, R37, UR15, PT, P2 ;  /* 0x0000000f25007c0c */ /* 0x000fc8000bf46320 */
[----:B------:R-:W-:Y:S01]  /*20a0*/  ISETP.GT.U32.OR P2, PT, R5, 0x2ff, P2 ;  /* 0x000002ff0500780c */ /* 0x000fe20001744470 */
[----:B---3--:R-:W-:-:S04]  /*20b0*/  FMUL.FTZ R26, R34, UR11 ;  /* 0x0000000b221a7c20 */ /* 0x008fc80008410000 */
[C---:B------:R-:W-:Y:S01]  /*20c0*/  FMUL.FTZ R34, R26.reuse, R26 ;  /* 0x0000001a1a227220 */ /* 0x040fe20000410000 */
[C---:B0-----:R-:W-:Y:S01]  /*20d0*/  FADD.FTZ R55, -R26.reuse, R14 ;  /* 0x0000000e1a377221 */ /* 0x041fe20000010100 */
[C---:B------:R-:W-:Y:S01]  /*20e0*/  FADD.FTZ R15, -R26.reuse, R15 ;  /* 0x0000000f1a0f7221 */ /* 0x040fe20000010100 */
[C---:B-1----:R-:W-:Y:S01]  /*20f0*/  FADD.FTZ R33, -R26.reuse, R10 ;  /* 0x0000000a1a217221 */ /* 0x042fe20000010100 */
[----:B------:R-:W-:Y:S01]  /*2100*/  FFMA.FTZ R34, R35, UR11, -R34 ;  /* 0x0000000b23227c23 */ /* 0x000fe20008010822 */
[C---:B------:R-:W-:Y:S01]  /*2110*/  FADD.FTZ R11, -R26.reuse, R11 ;  /* 0x0000000b1a0b7221 */ /* 0x040fe20000010100 */
[C---:B------:R-:W-:Y:S01]  /*2120*/  FADD.FTZ R57, -R26.reuse, R12 ;  /* 0x0000000c1a397221 */ /* 0x040fe20000010100 */
[C---:B------:R-:W-:Y:S01]  /*2130*/  FADD.FTZ R17, -R26.reuse, R17 ;  /* 0x000000111a117221 */ /* 0x040fe20000010100 */
[----:B------:R-:W-:Y:S01]  /*2140*/  FADD.FTZ R19, -R26, R19 ;  /* 0x000000131a137221 */ /* 0x000fe20000010100 */
[----:B------:R-:W-:Y:S01]  /*2150*/  FSETP.GTU.FTZ.AND P1, PT, R34, RZ, PT ;  /* 0x000000ff2200720b */ /* 0x000fe20003f3c000 */
        /* <DEDUP_REMOVED lines=8> */
[----:B------:R-:W-:-:S04]  /*21e0*/  FADD.FTZ R73, -R26, R25 ;  /* 0x000000191a497221 */ /* 0x000fc80000010100 */
[----:B------:R-:W0:Y:S02]  /*21f0*/  @P1 LDC R35, c[0x0][0x238] ;  /* 0x00008e00ff231b82 */ /* 0x000e240000000800 */
[----:B0-----:R-:W-:Y:S01]  /*2200*/  @P1 FADD.FTZ R35, R34, R35 ;  /* 0x0000002322231221 */ /* 0x001fe20000010000 */
[----:B------:R-:W-:-:S06]  /*2210*/  MOV R34, 0x3f800000 ;  /* 0x3f80000000227802 */ /* 0x000fcc0000000f00 */
[----:B------:R-:W0:Y:S01]  /*2220*/  @P1 MUFU.RSQ R34, R35 ;  /* 0x0000002300221308 */ /* 0x000e220000001400 */
[----:B------:R-:W-:-:S04]  /*2230*/  ISETP.GE.U32.AND P1, PT, R40, UR14, PT ;  /* 0x0000000e28007c0c */ /* 0x000fc8000bf26070 */
[----:B------:R-:W-:-:S04]  /*2240*/  ISETP.GE.AND.EX P1, PT, R27, UR15, PT, P1 ;  /* 0x0000000f1b007c0c */ /* 0x000fc8000bf26310 */
        /* <DEDUP_REMOVED lines=30> */
.L_x_4473:
[----:B------:R-:W-:Y:S04]  /*2430*/  BSSY B0, `(.L_x_4474) ;  /* 0x000000d000007945 */ /* 0x000fe80003800000 */
[----:B------:R-:W-:Y:S05]  /*2440*/  @!P0 BRA `(.L_x_4475) ;  /* 0x00000000002c8947 */ /* 0x000fea0003800000 */
        /* <DEDUP_REMOVED lines=10> */
[----:B------:R0:W-:Y:S04]  /*24f0*/  STG.E.64 desc[UR8][R14.64], R10 ;  /* 0x0000000a0e007986 */ /* 0x0001e8000c101b08 */
.L_x_4475:
[----:B------:R-:W-:Y:S05]  /*2500*/  BSYNC B0 ;  /* 0x0000000000007941 */ /* 0x000fea0003800000 */
.L_x_4474:
[----:B0-----:R-:W-:Y:S01]  /*2510*/  FFMA.FTZ R10, R28, R35, R30 ;  /* 0x000000231c0a7223 */ /* 0x001fe2000001001e */
        /* <DEDUP_REMOVED lines=12> */
.L_x_4476:
        /* <DEDUP_REMOVED lines=8> */
[----:B------:R-:W-:Y:S02]  /*2660*/  ULDC.64 UR12, c[0x0][0x210] ;  /* 0x00008400000c7ab9 */ /* 0x000fe40000000a00 */
[----:B------:R-:W-:Y:S02]  /*2670*/  LEA R14, P1, R12, UR12, 0x2 ;  /* 0x0000000c0c0e7c11 */ /* 0x000fe4000f8210ff */
[----:B------:R-:W-:-:S04]  /*2680*/  IADD3 R27, R13, R27, RZ ;  /* 0x0000001b0d1b7210 */ /* 0x000fc80007ffe0ff */
[----:B------:R-:W-:-:S05]  /*2690*/  LEA.HI.X R15, R12, UR13, R27, 0x2, P1 ;  /* 0x0000000d0c0f7c11 */ /* 0x000fca00088f141b */
[----:B------:R0:W-:Y:S02]  /*26a0*/  STG.E.64 desc[UR8][R14.64], R10 ;  /* 0x0000000a0e007986 */ /* 0x0001e4000c101b08 */
.L_x_4478:
[----:B------:R-:W-:Y:S05]  /*26b0*/  BSYNC B0 ;  /* 0x0000000000007941 */ /* 0x000fea0003800000 */
.L_x_4477:
        /* <DEDUP_REMOVED lines=13> */
.L_x_4479:
        /* <DEDUP_REMOVED lines=13> */
.L_x_4481:
[----:B------:R-:W-:Y:S05]  /*2860*/  BSYNC B0 ;  /* 0x0000000000007941 */ /* 0x000fea0003800000 */
.L_x_4480:
[----:B------:R-:W-:Y:S01]  /*2870*/  ISETP.GE.U32.AND P5, PT, R36, UR14, PT ;  /* 0x0000000e24007c0c */ /* 0x000fe2000bfa6070 */
[--C-:B------:R-:W-:Y:S01]  /*2880*/  FFMA.FTZ R16, R28, R19, R30.reuse ;  /* 0x000000131c107223 */ /* 0x100fe2000001001e */
[----:B------:R-:W-:Y:S01]  /*2890*/  ISETP.GE.U32.AND P1, PT, R6, UR14, PT ;  /* 0x0000000e06007c0c */ /* 0x000fe2000bf26070 */
[C-C-:B------:R-:W-:Y:S01]  /*28a0*/  FFMA.FTZ R18, R28.reuse, R17, R30.reuse ;  /* 0x000000111c127223 */ /* 0x140fe2000001001e */
[----:B------:R-:W-:Y:S01]  /*28b0*/  ISETP.GE.U32.AND P2, PT, R7, UR14, PT ;  /* 0x0000000e07007c0c */ /* 0x000fe2000bf46070 */
[--C-:B0-----:R-:W-:Y:S01]  /*28c0*/  FFMA.FTZ R10, R28, R25, R30.reuse ;  /* 0x000000191c0a7223 */ /* 0x101fe2000001001e */
        /* <DEDUP_REMOVED lines=30> */
.L_x_4482:
        /* <DEDUP_REMOVED lines=13> */
.L_x_4484:
[----:B------:R-:W-:Y:S05]  /*2b80*/  BSYNC B0 ;  /* 0x0000000000007941 */ /* 0x000fea0003800000 */
.L_x_4483:
        /* <DEDUP_REMOVED lines=11> */
.L_x_4485:
[----:B------:R-:W-:Y:S04]  /*2c40*/  BSSY B0, `(.L_x_4486) ;  /* 0x000000d000007945 */ /* 0x000fe80003800000 */
[----:B------:R-:W-:Y:S05]  /*2c50*/  @P1 BRA `(.L_x_4487) ;  /* 0x00000000002c1947 */ /* 0x000fea0003800000 */
[----:B------:R-:W-:Y:S01]  /*2c60*/  ULDC.64 UR12, c[0x0][0x270] ;  /* 0x00009c00000c7ab9 */ /* 0x000fe20000000a00 */
[----:B0-----:R-:W-:Y:S01]  /*2c70*/  MOV R10, R50 ;  /* 0x00000032000a7202 */ /* 0x001fe20000000f00 */
        /* <DEDUP_REMOVED lines=9> */
.L_x_4487:
[----:B------:R-:W-:Y:S05]  /*2d10*/  BSYNC B0 ;  /* 0x0000000000007941 */ /* 0x000fea0003800000 */
.L_x_4486:
        /* <DEDUP_REMOVED lines=11> */
.L_x_4488:
[----:B------:R-:W-:Y:S04]  /*2dd0*/  BSSY B0, `(.L_x_4489) ;  /* 0x000000d000007945 */ /* 0x000fe80003800000 */
[----:B------:R-:W-:Y:S05]  /*2de0*/  @P2 BRA `(.L_x_4490) ;  /* 0x00000000002c2947 */ /* 0x000fea0003800000 */
[----:B------:R-:W-:Y:S01]  /*2df0*/  ULDC.64 UR12, c[0x0][0x270] ;  /* 0x00009c00000c7ab9 */ /* 0x000fe20000000a00 */
[----:B01----:R-:W-:Y:S01]  /*2e00*/  MOV R10, R50 ;  /* 0x00000032000a7202 */ /* 0x003fe20000000f00 */
        /* <DEDUP_REMOVED lines=9> */
.L_x_4490:
[----:B------:R-:W-:Y:S05]  /*2ea0*/  BSYNC B0 ;  /* 0x0000000000007941 */ /* 0x000fea0003800000 */
.L_x_4489:
[----:B------:R-:W-:Y:S05]  /*2eb0*/  @!P6 BRA `(.L_x_4491) ;  /* 0x000000000028e947 */ /* 0x000fea0003800000 */
        /* <DEDUP_REMOVED lines=10> */
.L_x_4491:
[----:B------:R-:W-:Y:S04]  /*2f60*/  BSSY B0, `(.L_x_4492) ;  /* 0x000000d000007945 */ /* 0x000fe80003800000 */
[----:B------:R-:W-:Y:S05]  /*2f70*/  @P3 BRA `(.L_x_4493) ;  /* 0x00000000002c3947 */ /* 0x000fea0003800000 */
[----:B------:R-:W-:Y:S01]  /*2f80*/  ULDC.64 UR12, c[0x0][0x270] ;  /* 0x00009c00000c7ab9 */ /* 0x000fe20000000a00 */
[----:B012---:R-:W-:Y:S01]  /*2f90*/  MOV R10, R50 ;  /* 0x00000032000a7202 */ /* 0x007fe20000000f00 */
        /* <DEDUP_REMOVED lines=9> */
.L_x_4493:
[----:B------:R-:W-:Y:S05]  /*3030*/  BSYNC B0 ;  /* 0x0000000000007941 */ /* 0x000fea0003800000 */
.L_x_4492:
[----:B------:R-:W-:Y:S05]  /*3040*/  @!P6 BRA `(.L_x_4494) ;  /* 0x000000000028e947 */ /* 0x000fea0003800000 */
        /* <DEDUP_REMOVED lines=10> */
.L_x_4494:
[----:B------:R-:W-:Y:S04]  /*30f0*/  BSSY B0, `(.L_x_4495) ;  /* 0x000000c000007945 */ /* 0x000fe80003800000 */
[----:B------:R-:W-:Y:S05]  /*3100*/  @P4 BRA `(.L_x_4496) ;  /* 0x0000000000284947 */ /* 0x000fea0003800000 */
[----:B------:R-:W-:Y:S01]  /*3110*/  ULDC.64 UR12, c[0x0][0x270] ;  /* 0x00009c00000c7ab9 */ /* 0x000fe20000000a00 */
[----:B------:R-:W-:Y:S01]  /*3120*/  MOV R51, R53 ;  /* 0x0000003500337202 */ /* 0x000fe20000000f00 */
[----:B0123--:R-:W-:Y:S02]  /*3130*/  IMAD R10, R47, UR12, RZ ;  /* 0x0000000c2f0a7c24 */ /* 0x00ffe4000f8e02ff */
[----:B------:R-:W-:-:S04]  /*3140*/  IMAD.WIDE.U32 R50, R9, UR12, R50 ;  /* 0x0000000c09327c25 */ /* 0x000fc8000f8e0032 */
[----:B------:R-:W-:Y:S01]  /*3150*/  IMAD R11, R9, UR13, R10 ;  /* 0x0000000d090b7c24 */ /* 0x000fe2000f8e020a */
[----:B------:R-:W-:Y:S02]  /*3160*/  ULDC.64 UR12, c[0x0][0x210] ;  /* 0x00008400000c7ab9 */ /* 0x000fe40000000a00 */
[----:B------:R-:W-:Y:S02]  /*3170*/  LEA R10, P1, R50, UR12, 0x2 ;  /* 0x0000000c320a7c11 */ /* 0x000fe4000f8210ff */
[----:B------:R-:W-:-:S04]  /*3180*/  IADD3 R11, R51, R11, RZ ;  /* 0x0000000b330b7210 */ /* 0x000fc80007ffe0ff */
[----:B------:R-:W-:-:S05]  /*3190*/  LEA.HI.X R11, R50, UR13, R11, 0x2, P1 ;  /* 0x0000000d320b7c11 */ /* 0x000fca00088f140b */
[----:B------:R4:W-:Y:S02]  /*31a0*/  STG.E.64 desc[UR8][R10.64], R18 ;  /* 0x000000120a007986 */ /* 0x0009e4000c101b08 */
.L_x_4496:
[----:B------:R-:W-:Y:S05]  /*31b0*/  BSYNC B0 ;  /* 0x0000000000007941 */ /* 0x000fea0003800000 */
.L_x_4495:
[----:B01234-:R-:W0:Y:S01]  /*31c0*/  LDC R11, c[0x0][0x10] ;  /* 0x00000400ff0b7b82 */ /* 0x01fe220000000800 */
[----:B------:R-:W-:Y:S02]  /*31d0*/  IADD3 R2, R2, 0x1, RZ ;  /* 0x0000000102027810 */ /* 0x000fe40007ffe0ff */
[----:B0-----:R-:W-:-:S04]  /*31e0*/  IADD3 R44, R11, R44, RZ ;  /* 0x0000002c0b2c7210 */ /* 0x001fc80007ffe0ff */
[----:B------:R-:W-:-:S13]  /*31f0*/  ISETP.GE.AND P1, PT, R44, UR4, PT ;  /* 0x000000042c007c0c */ /* 0x000fda000bf26270 */
[----:B------:R-:W-:Y:S05]  /*3200*/  @!P1 BRA `(.L_x_4497) ;  /* 0xffffffd000149947 */ /* 0x000fea000383ffff */
[----:B------:R-:W-:Y:S05]  /*3210*/  EXIT ;  /* 0x000000000000794d */ /* 0x000fea0003800000 */
.L_x_4498:
        /* <DEDUP_REMOVED lines=14> */
.L_x_5175:


//--------------------- .text._Z35group_norm_nhwc_fwd_one_pass_kernelI11Fp32IOFp32WLi256ELi96ELi768EEv26Group_norm_nhwc_fwd_params --------------------------
	.section	.text._Z35group_norm_nhwc_fwd_one_pass_kernelI11Fp32IOFp32WLi256ELi96ELi768EEv26Group_norm_nhwc_fwd_params,"ax",@progbits
	.align	128
        .global         _Z35group_norm_nhwc_fwd_one_pass_kernelI11Fp32IOFp32WLi256ELi96ELi768EEv26Group_norm_nhwc_fwd_params
        .type           _Z35group_norm_nhwc_fwd_one_pass_kernelI11Fp32IOFp32WLi256ELi96ELi768EEv26Group_norm_nhwc_fwd_params,@function
        .size           _Z35group_norm_nhwc_fwd_one_pass_kernelI11Fp32IOFp32WLi256ELi96ELi768EEv26Group_norm_nhwc_fwd_params,(.L_x_5176 - _Z35group_norm_nhwc_fwd_one_pass_kernelI11Fp32IOFp32WLi256ELi96ELi768EEv26Group_norm_nhwc_fwd_params)
        .other          _Z35group_norm_nhwc_fwd_one_pass_kernelI11Fp32IOFp32WLi256ELi96ELi768EEv26Group_norm_nhwc_fwd_params,@"STO_CUDA_ENTRY STV_DEFAULT"
_Z35group_norm_nhwc_fwd_one_pass_kernelI11Fp32IOFp32WLi256ELi96ELi768EEv26Group_norm_nhwc_fwd_params:
.text._Z35group_norm_nhwc_fwd_one_pass_kernelI11Fp32IOFp32WLi256ELi96ELi768EEv26Group_norm_nhwc_fwd_params:
        /* <DEDUP_REMOVED lines=30> */
[C---:B------:R-:W-:Y:S02]  /*01e0*/  IADD3 R67, R68.reuse, 0x10, RZ ;  /* 0x0000001044437810 */ /* 0x040fe40007ffe0ff */
[----:B------:R-:W-:-:S02]  /*01f0*/  IADD3 R66, R68, 0x20, RZ ;  /* 0x0000002044427810 */ /* 0x000fc40007ffe0ff */
[C---:B------:R-:W-:Y:S02]  /*0200*/  IADD3 R65, R68.reuse, 0x30, RZ ;  /* 0x0000003044417810 */ /* 0x040fe40007ffe0ff */
[C---:B------:R-:W-:Y:S02]  /*0210*/  IADD3 R64, R68.reuse, 0x70, RZ ;  /* 0x0000007044407810 */ /* 0x040fe40007ffe0ff */
[C---:B------:R-:W-:Y:S02]  /*0220*/  IADD3 R63, R68.reuse, 0x80, RZ ;  /* 0x00000080443f7810 */ /* 0x040fe40007ffe0ff */
[----:B------:R-:W-:Y:S02]  /*0230*/  IADD3 R62, R68, 0x90, RZ ;  /* 0x00000090443e7810 */ /* 0x000fe40007ffe0ff */
[----:B------:R-:W-:Y:S02]  /*0240*/  ISETP.LT.U32.AND P0, PT, R46, 0x300, !P0 ;  /* 0x000003002e00780c */ /* 0x000fe40004701070 */
[----:B------:R-:W-:-:S02]  /*0250*/  IADD3 R59, R68, 0xa0, RZ ;  /* 0x000000a0443b7810 */ /* 0x000fc40007ffe0ff */
[C---:B------:R-:W-:Y:S02]  /*0260*/  IADD3 R58, R68.reuse, 0xb0, RZ ;  /* 0x000000b0443a7810 */ /* 0x040fe40007ffe0ff */
[C---:B------:R-:W-:Y:S02]  /*0270*/  IADD3 R56, R68.reuse, 0xc0, RZ ;  /* 0x000000c044387810 */ /* 0x040fe40007ffe0ff */
[C---:B------:R-:W-:Y:S02]  /*0280*/  IADD3 R54, R68.reuse, 0xd0, RZ ;  /* 0x000000d044367810 */ /* 0x040fe40007ffe0ff */
[C---:B------:R-:W-:Y:S02]  /*0290*/  IADD3 R52, R68.reuse, 0xe0, RZ ;  /* 0x000000e044347810 */ /* 0x040fe40007ffe0ff */
[----:B------:R-:W-:Y:S02]  /*02a0*/  IADD3 R50, R68, 0xf0, RZ ;  /* 0x000000f044327810 */ /* 0x000fe40007ffe0ff */
[----:B------:R-:W-:Y:S01]  /*02b0*/  LEA R48, R3, UR4, 0x3 ;  /* 0x0000000403307c11 */ /* 0x000fe2000f8e18ff */
[----:B-1----:R-:W-:-:S06]  /*02c0*/  UMOV UR4, URZ ;  /* 0x0000003f00047c82 */ /* 0x002fcc0008000000 */
.L_x_4556:
[----:B0-----:R-:W0:Y:S01]  /*02d0*/  LDC R9, c[0x0][0x288] ;  /* 0x0000a200ff097b82 */ /* 0x001e220000000800 */
[----:B------:R-:W-:Y:S01]  /*02e0*/  ULDC.64 UR16, c[0x0][0x278] ;  /* 0x00009e0000107ab9 */ /* 0x000fe20000000a00 */
[----:B-1----:R-:W-:Y:S01]  /*02f0*/  SHF.R.S32.HI R15, RZ, 0x1f, R64 ;  /* 0x0000001fff0f7819 */ /* 0x002fe20000011440 */
[----:B------:R-:W-:Y:S01]  /*0300*/  ULDC.64 UR14, c[0x0][0x280] ;  /* 0x0000a000000e7ab9 */ /* 0x000fe20000000a00 */
[----:B------:R-:W-:Y:S02]  /*0310*/  ISETP.GE.U32.AND P4, PT, R64, UR16, PT ;  /* 0x0000001040007c0c */ /* 0x000fe4000bf86070 */
[----:B------:R-:W-:Y:S02]  /*0320*/  SHF.R.S32.HI R19, RZ, 0x1f, R63 ;  /* 0x0000001fff137819 */ /* 0x000fe4000001143f */
[----:B------:R-:W-:Y:S01]  /*0330*/  ISETP.GE.AND.EX P4, PT, R15, UR17, PT, P4 ;  /* 0x000000110f007c0c */ /* 0x000fe2000bf86340 */
[----:B------:R-:W1:Y:S01]  /*0340*/  @P0 LDC.64 R28, c[0x0][0x220] ;  /* 0x00008800ff1c0b82 */ /* 0x000e620000000a00 */
[----:B------:R-:W-:-:S02]  /*0350*/  ISETP.GE.U32.AND P5, PT, R63, UR16, PT ;  /* 0x000000103f007c0c */ /* 0x000fc4000bfa6070 */
[C---:B------:R-:W-:Y:S02]  /*0360*/  ISETP.GT.U32.OR P4, PT, R46.reuse, 0x2ff, P4 ;  /* 0x000002ff2e00780c */ /* 0x040fe40002784470 */
[----:B------:R-:W-:Y:S02]  /*0370*/  ISETP.GE.AND.EX P5, PT, R19, UR17, PT, P5 ;  /* 0x0000001113007c0c */ /* 0x000fe4000bfa6350 */
[----:B------:R-:W-:Y:S02]  /*0380*/  SHF.R.S32.HI R21, RZ, 0x1f, R62 ;  /* 0x0000001fff157819 */ /* 0x000fe4000001143e */
[----:B------:R-:W-:Y:S02]  /*0390*/  ISETP.GT.U32.OR P5, PT, R46, 0x2ff, P5 ;  /* 0x000002ff2e00780c */ /* 0x000fe40002fa4470 */
[----:B--2---:R-:W-:Y:S02]  /*03a0*/  SHF.R.S32.HI R13, RZ, 0x1f, R59 ;  /* 0x0000001fff0d7819 */ /* 0x004fe4000001143b */
[----:B0---4-:R-:W-:-:S04]  /*03b0*/  IABS R5, R9 ;  /* 0x0000000900057213 */ /* 0x011fc80000000000 */
[----:B------:R-:W0:Y:S08]  /*03c0*/  I2F.RP R4, R5 ;  /* 0x0000000500047306 */ /* 0x000e300000209400 */
[----:B0-----:R-:W0:Y:S02]  /*03d0*/  MUFU.RCP R4, R4 ;  /* 0x0000000400047308 */ /* 0x001e240000001000 */
[----:B0-----:R-:W-:-:S06]  /*03e0*/  IADD3 R2, R4, 0xffffffe, RZ ;  /* 0x0ffffffe04027810 */ /* 0x001fcc0007ffe0ff */
[----:B------:R0:W2:Y:S02]  /*03f0*/  F2I.FTZ.U32.TRUNC.NTZ R3, R2 ;  /* 0x0000000200037305 */ /* 0x0000a4000021f000 */
[----:B0-----:R-:W-:Y:S01]  /*0400*/  HFMA2.MMA R2, -RZ, RZ, 0, 0 ;  /* 0x00000000ff027435 */ /* 0x001fe200000001ff */
[----:B--23--:R-:W-:-:S05]  /*0410*/  IADD3 R6, RZ, -R3, RZ ;  /* 0x80000003ff067210 */ /* 0x00cfca0007ffe0ff */
        /* <DEDUP_REMOVED lines=8> */
[----:B------:R-:W0:Y:S03]  /*04a0*/  @!P4 LDC.64 R6, c[0x0][0x270] ;  /* 0x00009c00ff06cb82 */ /* 0x000e260000000a00 */
[----:B------:R-:W-:-:S13]  /*04b0*/  ISETP.GT.U32.AND P2, PT, R5, R4, PT ;  /* 0x000000040500720c */ /* 0x000fda0003f44070 */
[-C--:B------:R-:W-:Y:S02]  /*04c0*/  @!P2 IADD3 R4, R4, -R5.reuse, RZ ;  /* 0x800000050404a210 */ /* 0x080fe40007ffe0ff */
[----:B------:R-:W-:Y:S02]  /*04d0*/  @!P2 IADD3 R3, R3, 0x1, RZ ;  /* 0x000000010303a810 */ /* 0x000fe40007ffe0ff */
[----:B------:R-:W-:Y:S02]  /*04e0*/  ISETP.GE.U32.AND P1, PT, R4, R5, PT ;  /* 0x000000050400720c */ /* 0x000fe40003f26070 */
[----:B------:R-:W-:Y:S01]  /*04f0*/  ISETP.NE.AND P2, PT, R9, RZ, PT ;  /* 0x000000ff0900720c */ /* 0x000fe20003f45270 */
[----:B------:R-:W2:Y:S10]  /*0500*/  @P0 LDC.64 R4, c[0x0][0x270] ;  /* 0x00009c00ff040b82 */ /* 0x000eb40000000a00 */
[----:B------:R-:W-:-:S04]  /*0510*/  @P1 IADD3 R3, R3, 0x1, RZ ;  /* 0x0000000103031810 */ /* 0x000fc80007ffe0ff */
[----:B------:R-:W-:Y:S02]  /*0520*/  @!P3 IADD3 R3, -R3, RZ, RZ ;  /* 0x000000ff0303b210 */ /* 0x000fe40007ffe1ff */
[----:B------:R-:W-:Y:S02]  /*0530*/  @!P2 LOP3.LUT R3, RZ, R9, RZ, 0x33, !PT ;  /* 0x00000009ff03a212 */ /* 0x000fe400078e33ff */
[----:B------:R-:W-:Y:S02]  /*0540*/  ISETP.GE.U32.AND P3, PT, R62, UR16, PT ;  /* 0x000000103e007c0c */ /* 0x000fe4000bf66070 */
[----:B------:R-:W-:Y:S02]  /*0550*/  IADD3 R70, -R3, RZ, RZ ;  /* 0x000000ff03467210 */ /* 0x000fe40007ffe1ff */
[----:B------:R-:W-:Y:S02]  /*0560*/  ISETP.GE.AND.EX P3, PT, R21, UR17, PT, P3 ;  /* 0x0000001115007c0c */ /* 0x000fe4000bf66330 */
[----:B------:R-:W-:Y:S01]  /*0570*/  SHF.R.S32.HI R2, RZ, 0x1f, R3 ;  /* 0x0000001fff027819 */ /* 0x000fe20000011403 */
[----:B------:R-:W-:Y:S01]  /*0580*/  IMAD R70, R9, R70, UR6 ;  /* 0x0000000609467e24 */ /* 0x000fe2000f8e0246 */
[----:B------:R-:W-:Y:S01]  /*0590*/  SHF.R.S32.HI R9, RZ, 0x1f, R69 ;  /* 0x0000001fff097819 */ /* 0x000fe20000011445 */
[----:B--2---:R-:W-:Y:S01]  /*05a0*/  @P0 IMAD R12, R57, R4, RZ ;  /* 0x00000004390c0224 */ /* 0x004fe200078e02ff */
[----:B------:R-:W-:Y:S01]  /*05b0*/  ISETP.GT.U32.OR P3, PT, R46, 0x2ff, P3 ;  /* 0x000002ff2e00780c */ /* 0x000fe20001f64470 */
[----:B------:R-:W-:Y:S01]  /*05c0*/  IMAD R70, R70, 0x60, RZ ;  /* 0x0000006046467824 */ /* 0x000fe200078e02ff */
[----:B------:R-:W-:Y:S01]  /*05d0*/  ISETP.GE.U32.AND P2, PT, R59, UR16, PT ;  /* 0x000000103b007c0c */ /* 0x000fe2000bf46070 */
[----:B------:R-:W-:-:S02]  /*05e0*/  IMAD R2, R2, UR14, RZ ;  /* 0x0000000e02027c24 */ /* 0x000fc4000f8e02ff */
[----:B------:R-:W-:Y:S01]  /*05f0*/  @P0 IMAD R23, R68, R5, R12 ;  /* 0x0000000544170224 */ /* 0x000fe200078e020c */
[----:B------:R-:W-:Y:S01]  /*0600*/  IADD3 R72, P1, R69, R70, RZ ;  /* 0x0000004645487210 */ /* 0x000fe20007f3e0ff */
[----:B------:R-:W-:Y:S01]  /*0610*/  IMAD R75, R3, UR15, R2 ;  /* 0x0000000f034b7c24 */ /* 0x000fe2000f8e0202 */
[----:B------:R-:W-:Y:S01]  /*0620*/  ISETP.GE.AND.EX P2, PT, R13, UR17, PT, P2 ;  /* 0x000000110d007c0c */ /* 0x000fe2000bf46320 */
[----:B0-----:R-:W-:Y:S01]  /*0630*/  @!P4 IMAD R12, R15, R6, RZ ;  /* 0x000000060f0cc224 */ /* 0x001fe200078e02ff */
[----:B------:R-:W-:Y:S02]  /*0640*/  LEA.HI.X.SX32 R73, R70, R9, 0x1, P1 ;  /* 0x0000000946497211 */ /* 0x000fe400008f0eff */
[----:B------:R-:W0:Y:S01]  /*0650*/  @!P4 LDC.64 R8, c[0x0][0x220] ;  /* 0x00008800ff08cb82 */ /* 0x000e220000000a00 */
[----:B------:R-:W-:Y:S01]  /*0660*/  ISETP.GT.U32.OR P2, PT, R46, 0x2ff, P2 ;  /* 0x000002ff2e00780c */ /* 0x000fe20001744470 */
[----:B------:R-:W-:Y:S02]  /*0670*/  @!P4 IMAD R25, R64, R7, R12 ;  /* 0x000000074019c224 */ /* 0x000fe400078e020c */
[----:B------:R-:W-:-:S04]  /*0680*/  IMAD.WIDE.U32 R72, R3, UR14, R72 ;  /* 0x0000000e03487c25 */ /* 0x000fc8000f8e0048 */
[----:B------:R-:W2:Y:S01]  /*0690*/  @!P5 LDC.64 R2, c[0x0][0x270] ;  /* 0x00009c00ff02db82 */ /* 0x000ea20000000a00 */
[----:B------:R-:W-:Y:S02]  /*06a0*/  IADD3 R75, R73, R75, RZ ;  /* 0x0000004b494b7210 */ /* 0x000fe40007ffe0ff */
[-C--:B------:R-:W-:Y:S02]  /*06b0*/  @P0 MOV R74, R72.reuse ;  /* 0x00000048004a0202 */ /* 0x080fe40000000f00 */
[----:B------:R-:W-:Y:S02]  /*06c0*/  @!P4 MOV R16, R72 ;  /* 0x000000480010c202 */ /* 0x000fe40000000f00 */
[----:B------:R-:W-:Y:S01]  /*06d0*/  @!P4 MOV R17, R75 ;  /* 0x0000004b0011c202 */ /* 0x000fe20000000f00 */
[----:B------:R-:W3:Y:S01]  /*06e0*/  @!P3 LDC.64 R10, c[0x0][0x270] ;  /* 0x00009c00ff0abb82 */ /* 0x000ee20000000a00 */
[----:B------:R-:W-:-:S04]  /*06f0*/  @P0 IMAD.WIDE.U32 R14, R68, R4, R74 ;  /* 0x00000004440e0225 */ /* 0x000fc800078e004a */
[----:B------:R-:W-:Y:S01]  /*0700*/  @!P4 IMAD.WIDE.U32 R16, R64, R6, R16 ;  /* 0x000000064010c225 */ /* 0x000fe200078e0010 */
[----:B------:R-:W-:Y:S02]  /*0710*/  @P0 IADD3 R15, R15, R23, RZ ;  /* 0x000000170f0f0210 */ /* 0x000fe40007ffe0ff */
[----:B------:R-:W4:Y:S01]  /*0720*/  @!P5 LDC.64 R4, c[0x0][0x220] ;  /* 0x00008800ff04db82 */ /* 0x000f220000000a00 */
[C---:B-1----:R-:W-:Y:S02]  /*0730*/  @P0 LEA R28, P1, R14.reuse, R28, 0x2 ;  /* 0x0000001c0e1c0211 */ /* 0x042fe400078210ff */
[----:B------:R-:W-:Y:S02]  /*0740*/  @!P4 IADD3 R12, R17, R25, RZ ;  /* 0x00000019110cc210 */ /* 0x000fe40007ffe0ff */
[----:B------:R-:W-:Y:S02]  /*0750*/  @P0 LEA.HI.X R29, R14, R29, R15, 0x2, P1 ;  /* 0x0000001d0e1d0211 */ /* 0x000fe400008f140f */
[----:B------:R-:W-:Y:S01]  /*0760*/  @!P5 MOV R14, R72 ;  /* 0x00000048000ed202 */ /* 0x000fe20000000f00 */
[----:B------:R-:W1:Y:S01]  /*0770*/  @!P3 LDC.64 R6, c[0x0][0x220] ;  /* 0x00008800ff06bb82 */ /* 0x000e620000000a00 */
[----:B------:R-:W-:Y:S01]  /*0780*/  @!P5 MOV R15, R75 ;  /* 0x0000004b000fd202 */ /* 0x000fe20000000f00 */
[----:B--2---:R-:W-:Y:S01]  /*0790*/  @!P5 IMAD R18, R19, R2, RZ ;  /* 0x000000021312d224 */ /* 0x004fe200078e02ff */
[----:B0-----:R-:W-:-:S02]  /*07a0*/  @!P4 LEA R8, P6, R16, R8, 0x2 ;  /* 0x000000081008c211 */ /* 0x001fc400078c10ff */
[----:B------:R-:W-:Y:S01]  /*07b0*/  SHF.R.S32.HI R25, RZ, 0x1f, R58 ;  /* 0x0000001fff197819 */ /* 0x000fe2000001143a */
[C---:B------:R-:W-:Y:S01]  /*07c0*/  @!P5 IMAD R19, R63.reuse, R3, R18 ;  /* 0x000000033f13d224 */ /* 0x040fe200078e0212 */
[----:B------:R-:W-:Y:S01]  /*07d0*/  ISETP.GE.U32.AND P1, PT, R58, UR16, PT ;  /* 0x000000103a007c0c */ /* 0x000fe2000bf26070 */
[----:B------:R-:W-:Y:S01]  /*07e0*/  @!P5 IMAD.WIDE.U32 R14, R63, R2, R14 ;  /* 0x000000023f0ed225 */ /* 0x000fe200078e000e */
[----:B------:R-:W-:Y:S01]  /*07f0*/  @!P4 LEA.HI.X R9, R16, R9, R12, 0x2, P6 ;  /* 0x000000091009c211 */ /* 0x000fe200030f140c */
[----:B------:R-:W0:Y:S01]  /*0800*/  @!P2 LDC.64 R2, c[0x0][0x270] ;  /* 0x00009c00ff02ab82 */ /* 0x000e220000000a00 */
[----:B------:R-:W-:Y:S01]  /*0810*/  @!P3 MOV R16, R72 ;  /* 0x000000480010b202 */ /* 0x000fe20000000f00 */
[-C--:B---3--:R-:W-:Y:S01]  /*0820*/  @!P3 IMAD R21, R21, R10.reuse, RZ ;  /* 0x0000000a1515b224 */ /* 0x088fe200078e02ff */
[----:B------:R-:W-:Y:S02]  /*0830*/  @!P3 MOV R17, R75 ;  /* 0x0000004b0011b202 */ /* 0x000fe40000000f00 */
[----:B------:R-:W-:Y:S01]  /*0840*/  ISETP.GE.AND.EX P1, PT, R25, UR17, PT, P1 ;  /* 0x0000001119007c0c */ /* 0x000fe2000bf26310 */
[C---:B------:R-:W-:Y:S01]  /*0850*/  @!P3 IMAD R23, R62.reuse, R11, R21 ;  /* 0x0000000b3e17b224 */ /* 0x040fe200078e0215 */
[----:B------:R-:W-:Y:S01]  /*0860*/  @!P5 IADD3 R12, R15, R19, RZ ;  /* 0x000000130f0cd210 */ /* 0x000fe20007ffe0ff */
[----:B------:R-:W-:Y:S01]  /*0870*/  @!P3 IMAD.WIDE.U32 R10, R62, R10, R16 ;  /* 0x0000000a3e0ab225 */ /* 0x000fe200078e0010 */
[----:B----4-:R-:W-:-:S02]  /*0880*/  @!P5 LEA R20, P6, R14, R4, 0x2 ;  /* 0x000000040e14d211 */ /* 0x010fc400078c10ff */
[----:B------:R-:W-:Y:S02]  /*0890*/  CS2R R16, SRZ ;  /* 0x0000000000107805 */ /* 0x000fe4000001ff00 */
[----:B------:R-:W-:Y:S01]  /*08a0*/  ISETP.GT.U32.OR P1, PT, R46, 0x2ff, P1 ;  /* 0x000002ff2e00780c */ /* 0x000fe20000f24470 */
[----:B------:R-:W2:Y:S01]  /*08b0*/  @!P2 LDC.64 R18, c[0x0][0x220] ;  /* 0x00008800ff12ab82 */ /* 0x000ea20000000a00 */
[----:B------:R-:W-:Y:S02]  /*08c0*/  @!P5 LEA.HI.X R21, R14, R5, R12, 0x2, P6 ;  /* 0x000000050e15d211 */ /* 0x000fe400030f140c */
[----:B------:R-:W-:Y:S02]  /*08d0*/  CS2R R14, SRZ ;  /* 0x00000000000e7805 */ /* 0x000fe4000001ff00 */
[----:B------:R-:W-:Y:S01]  /*08e0*/  @!P3 IADD3 R4, R11, R23, RZ ;  /* 0x000000170b04b210 */ /* 0x000fe20007ffe0ff */
[----:B------:R3:W4:Y:S01]  /*08f0*/  @!P4 LDG.E.64 R16, desc[UR10][R8.64] ;  /* 0x0000000a0810c981 */ /* 0x000722000c1e1b00 */
[----:B------:R-:W-:-:S02]  /*0900*/  SHF.R.S32.HI R33, RZ, 0x1f, R56 ;  /* 0x0000001fff217819 */ /* 0x000fc40000011438 */
[----:B------:R-:W-:Y:S01]  /*0910*/  ISETP.GE.U32.AND P4, PT, R56, UR16, PT ;  /* 0x0000001038007c0c */ /* 0x000fe2000bf86070 */
[----:B------:R-:W5:Y:S01]  /*0920*/  @!P5 LDG.E.64 R14, desc[UR10][R20.64] ;  /* 0x0000000a140ed981 */ /* 0x000f62000c1e1b00 */
[----:B-1----:R-:W-:Y:S02]  /*0930*/  @!P3 LEA R6, P6, R10, R6, 0x2 ;  /* 0x000000060a06b211 */ /* 0x002fe400078c10ff */
[----:B------:R-:W-:Y:S01]  /*0940*/  IADD3 R27, R68, 0x60, RZ ;  /* 0x00000060441b7810 */ /* 0x000fe20007ffe0ff */
[----:B------:R-:W1:Y:S01]  /*0950*/  @!P1 LDC.64 R38, c[0x0][0x220] ;  /* 0x00008800ff269b82 */ /* 0x000e620000000a00 */
[----:B------:R-:W-:Y:S02]  /*0960*/  ISETP.GE.AND.EX P4, PT, R33, UR17, PT, P4 ;  /* 0x0000001121007c0c */ /* 0x000fe4000bf86340 */
[----:B------:R-:W-:Y:S02]  /*0970*/  @!P3 LEA.HI.X R7, R10, R7, R4, 0x2, P6 ;  /* 0x000000070a07b211 */ /* 0x000fe400030f1404 */
[----:B------:R-:W-:-:S02]  /*0980*/  ISETP.GE.U32.AND P5, PT, R27, UR16, PT ;  /* 0x000000101b007c0c */ /* 0x000fc4000bfa6070 */
[----:B------:R-:W-:Y:S01]  /*0990*/  SHF.R.S32.HI R31, RZ, 0x1f, R27 ;  /* 0x0000001fff1f7819 */ /* 0x000fe2000001141b */
[----:B------:R-:W2:Y:S01]  /*09a0*/  @!P1 LDC.64 R4, c[0x0][0x270] ;  /* 0x00009c00ff049b82 */ /* 0x000ea20000000a00 */
[C---:B------:R-:W-:Y:S01]  /*09b0*/  ISETP.GT.U32.OR P4, PT, R46.reuse, 0x2ff, P4 ;  /* 0x000002ff2e00780c */ /* 0x040fe20002784470 */
[----:B0-----:R-:W-:Y:S01]  /*09c0*/  @!P2 IMAD R10, R13, R2, RZ ;  /* 0x000000020d0aa224 */ /* 0x001fe200078e02ff */
[----:B------:R-:W-:Y:S02]  /*09d0*/  ISETP.GE.AND.EX P6, PT, R31, UR17, PT, P5 ;  /* 0x000000111f007c0c */ /* 0x000fe4000bfc6350 */
[----:B------:R-:W-:Y:S01]  /*09e0*/  @!P2 MOV R11, R75 ;  /* 0x0000004b000ba202 */ /* 0x000fe20000000f00 */
[----:B---3--:R-:W-:Y:S01]  /*09f0*/  @!P2 IMAD R9, R59, R3, R10 ;  /* 0x000000033b09a224 */ /* 0x008fe200078e020a */
[----:B------:R-:W-:Y:S02]  /*0a00*/  ISETP.GT.U32.OR P6, PT, R46, 0x2ff, P6 ;  /* 0x000002ff2e00780c */ /* 0x000fe400037c4470 */
[----:B------:R-:W-:-:S02]  /*0a10*/  @!P2 MOV R10, R72 ;  /* 0x00000048000aa202 */ /* 0x000fc40000000f00 */
[----:B------:R-:W-:Y:S02]  /*0a20*/  CS2R R12, SRZ ;  /* 0x00000000000c7805 */ /* 0x000fe4000001ff00 */
[----:B------:R-:W-:Y:S01]  /*0a30*/  IADD3 R22, R68, 0x40, RZ ;  /* 0x0000004044167810 */ /* 0x000fe20007ffe0ff */
[----:B------:R-:W-:-:S03]  /*0a40*/  @!P2 IMAD.WIDE.U32 R10, R59, R2, R10 ;  /* 0x000000023b0aa225 */ /* 0x000fc600078e000a */
[----:B------:R-:W-:Y:S01]  /*0a50*/  ISETP.GE.U32.AND P5, PT, R22, UR16, PT ;  /* 0x0000001016007c0c */ /* 0x000fe2000bfa6070 */
[----:B------:R-:W0:Y:S01]  /*0a60*/  @!P4 LDC.64 R2, c[0x0][0x270] ;  /* 0x00009c00ff02cb82 */ /* 0x000e220000000a00 */
[----:B------:R-:W-:Y:S01]  /*0a70*/  SHF.R.S32.HI R23, RZ, 0x1f, R22 ;  /* 0x0000001fff177819 */ /* 0x000fe20000011416 */
[----:B------:R3:W5:Y:S01]  /*0a80*/  @!P3 LDG.E.64 R12, desc[UR10][R6.64] ;  /* 0x0000000a060cb981 */ /* 0x000762000c1e1b00 */
[----:B------:R-:W-:Y:S02]  /*0a90*/  @!P2 IADD3 R11, R11, R9, RZ ;  /* 0x000000090b0ba210 */ /* 0x000fe40007ffe0ff */
[----:B------:R-:W-:-:S03]  /*0aa0*/  ISETP.GE.AND.EX P3, PT, R23, UR17, PT, P5 ;  /* 0x0000001117007c0c */ /* 0x000fc6000bf66350 */
[----:B------:R-:W1:Y:S01]  /*0ab0*/  @!P6 LDC.64 R8, c[0x0][0x270] ;  /* 0x00009c00ff08eb82 */ /* 0x000e620000000a00 */
[----:B------:R-:W-:Y:S01]  /*0ac0*/  ISETP.GT.U32.OR P3, PT, R46, 0x2ff, P3 ;  /* 0x000002ff2e00780c */ /* 0x000fe20001f64470 */
[----:B--2---:R-:W-:Y:S01]  /*0ad0*/  @!P1 IMAD R25, R25, R4, RZ ;  /* 0x0000000419199224 */ /* 0x004fe200078e02ff */
[----:B---3--:R-:W-:Y:S02]  /*0ae0*/  @!P1 MOV R6, R72 ;  /* 0x0000004800069202 */ /* 0x008fe40000000f00 */
[----:B------:R-:W-:-:S03]  /*0af0*/  @!P1 MOV R7, R75 ;  /* 0x0000004b00079202 */ /* 0x000fc60000000f00 */
[----:B------:R-:W2:Y:S01]  /*0b00*/  @!P4 LDC.64 R34, c[0x0][0x220] ;  /* 0x00008800ff22cb82 */ /* 0x000ea20000000a00 */
[----:B------:R-:W-:Y:S01]  /*0b10*/  @!P2 LEA R18, P5, R10, R18, 0x2 ;  /* 0x000000120a12a211 */ /* 0x000fe200078a10ff */
[----:B------:R-:W-:Y:S01]  /*0b20*/  @!P1 IMAD R37, R58, R5, R25 ;  /* 0x000000053a259224 */ /* 0x000fe200078e0219 */
[----:B------:R-:W-:Y:S01]  /*0b30*/  IADD3 R24, R68, 0x50, RZ ;  /* 0x0000005044187810 */ /* 0x000fe20007ffe0ff */
[----:B------:R-:W-:Y:S01]  /*0b40*/  @!P1 IMAD.WIDE.U32 R4, R58, R4, R6 ;  /* 0x000000043a049225 */ /* 0x000fe200078e0006 */
[----:B------:R-:W-:Y:S02]  /*0b50*/  @!P2 LEA.HI.X R19, R10, R19, R11, 0x2, P5 ;  /* 0x000000130a13a211 */ /* 0x000fe400028f140b */
[----:B------:R-:W-:Y:S02]  /*0b60*/  CS2R R10, SRZ ;  /* 0x00000000000a7805 */ /* 0x000fe4000001ff00 */
[----:B------:R-:W-:Y:S01]  /*0b70*/  ISETP.GE.U32.AND P5, PT, R24, UR16, PT ;  /* 0x0000001018007c0c */ /* 0x000fe2000bfa6070 */
[----:B------:R-:W3:Y:S01]  /*0b80*/  @!P6 LDC.64 R6, c[0x0][0x220] ;  /* 0x00008800ff06eb82 */ /* 0x000ee20000000a00 */
[----:B------:R-:W-:Y:S01]  /*0b90*/  SHF.R.S32.HI R25, RZ, 0x1f, R24 ;  /* 0x0000001fff197819 */ /* 0x000fe20000011418 */
[----:B0-----:R-:W-:Y:S01]  /*0ba0*/  @!P4 IMAD R33, R33, R2, RZ ;  /* 0x000000022121c224 */ /* 0x001fe200078e02ff */
[----:B------:R0:W5:Y:S02]  /*0bb0*/  @!P2 LDG.E.64 R10, desc[UR10][R18.64] ;  /* 0x0000000a120aa981 */ /* 0x000164000c1e1b00 */
[----:B------:R-:W-:-:S03]  /*0bc0*/  ISETP.GE.AND.EX P5, PT, R25, UR17, PT, P5 ;  /* 0x0000001119007c0c */ /* 0x000fc6000bfa6350 */
[----:B------:R-:W3:Y:S01]  /*0bd0*/  @!P3 LDC.64 R20, c[0x0][0x270] ;  /* 0x00009c00ff14bb82 */ /* 0x000ee20000000a00 */
[----:B------:R-:W-:Y:S02]  /*0be0*/  ISETP.GT.U32.OR P2, PT, R46, 0x2ff, P5 ;  /* 0x000002ff2e00780c */ /* 0x000fe40002f44470 */
[----:B------:R-:W-:Y:S02]  /*0bf0*/  @!P1 IADD3 R5, R5, R37, RZ ;  /* 0x0000002505059210 */ /* 0x000fe40007ffe0ff */
[----:B0-----:R-:W-:Y:S02]  /*0c00*/  @!P4 MOV R18, R72 ;  /* 0x000000480012c202 */ /* 0x001fe40000000f00 */
[----:B------:R-:W-:Y:S02]  /*0c10*/  @!P4 MOV R19, R75 ;  /* 0x0000004b0013c202 */ /* 0x000fe40000000f00 */
[----:B-1----:R-:W-:Y:S01]  /*0c20*/  @!P1 LEA R38, P5, R4, R38, 0x2 ;  /* 0x0000002604269211 */ /* 0x002fe200078a10ff */
[C---:B------:R-:W-:Y:S01]  /*0c30*/  @!P4 IMAD R33, R56.reuse, R3, R33 ;  /* 0x000000033821c224 */ /* 0x040fe200078e0221 */
[----:B------:R-:W-:Y:S01]  /*0c40*/  @!P6 MOV R3, R75 ;  /* 0x0000004b0003e202 */ /* 0x000fe20000000f00 */
[----:B------:R-:W-:Y:S01]  /*0c50*/  @!P4 IMAD.WIDE.U32 R18, R56, R2, R18 ;  /* 0x000000023812c225 */ /* 0x000fe200078e0012 */
[----:B------:R-:W-:-:S02]  /*0c60*/  @!P1 LEA.HI.X R39, R4, R39, R5, 0x2, P5 ;  /* 0x0000002704279211 */ /* 0x000fc400028f1405 */
[----:B------:R-:W-:Y:S01]  /*0c70*/  @!P6 MOV R2, R72 ;  /* 0x000000480002e202 */ /* 0x000fe20000000f00 */
[----:B------:R-:W-:Y:S01]  /*0c80*/  @!P6 IMAD R26, R31, R8, RZ ;  /* 0x000000081f1ae224 */ /* 0x000fe200078e02ff */
[----:B------:R-:W0:Y:S01]  /*0c90*/  @!P3 LDC.64 R4, c[0x0][0x220] ;  /* 0x00008800ff04bb82 */ /* 0x000e220000000a00 */
[----:B------:R-:W-:Y:S02]  /*0ca0*/  @!P4 IADD3 R19, R19, R33, RZ ;  /* 0x000000211313c210 */ /* 0x000fe40007ffe0ff */
[C---:B------:R-:W-:Y:S01]  /*0cb0*/  @!P6 IMAD R31, R27.reuse, R9, R26 ;  /* 0x000000091b1fe224 */ /* 0x040fe200078e021a */
[----:B--2---:R-:W-:Y:S01]  /*0cc0*/  @!P4 LEA R34, P5, R18, R34, 0x2 ;  /* 0x000000221222c211 */ /* 0x004fe200078a10ff */
[----:B------:R-:W-:-:S03]  /*0cd0*/  @!P6 IMAD.WIDE.U32 R8, R27, R8, R2 ;  /* 0x000000081b08e225 */ /* 0x000fc600078e0002 */
[----:B------:R-:W-:Y:S01]  /*0ce0*/  @!P4 LEA.HI.X R35, R18, R35, R19, 0x2, P5 ;  /* 0x000000231223c211 */ /* 0x000fe200028f1413 */
[----:B------:R-:W1:Y:S01]  /*0cf0*/  @!P2 LDC.64 R2, c[0x0][0x270] ;  /* 0x00009c00ff02ab82 */ /* 0x000e620000000a00 */
[----:B------:R-:W-:Y:S02]  /*0d00*/  @!P6 IADD3 R9, R9, R31, RZ ;  /* 0x0000001f0909e210 */ /* 0x000fe40007ffe0ff */
[C---:B---3--:R-:W-:Y:S01]  /*0d10*/  @!P6 LEA R6, P5, R8.reuse, R6, 0x2 ;  /* 0x000000060806e211 */ /* 0x048fe200078a10ff */
[----:B------:R-:W-:Y:S01]  /*0d20*/  @!P3 IMAD R23, R23, R20, RZ ;  /* 0x000000141717b224 */ /* 0x000fe200078e02ff */
[----:B------:R-:W-:Y:S02]  /*0d30*/  @!P3 MOV R18, R72 ;  /* 0x000000480012b202 */ /* 0x000fe40000000f00 */
[----:B------:R-:W-:Y:S02]  /*0d40*/  @!P6 LEA.HI.X R7, R8, R7, R9, 0x2, P5 ;  /* 0x000000070807e211 */ /* 0x000fe400028f1409 */
[----:B------:R-:W-:-:S02]  /*0d50*/  CS2R R8, SRZ ;  /* 0x0000000000087805 */ /* 0x000fc4000001ff00 */
[----:B------:R-:W-:Y:S01]  /*0d60*/  @!P3 MOV R19, R75 ;  /* 0x0000004b0013b202 */ /* 0x000fe20000000f00 */
[C---:B------:R-:W-:Y:S01]  /*0d70*/  @!P3 IMAD R23, R22.reuse, R21, R23 ;  /* 0x000000151617b224 */ /* 0x040fe200078e0217 */
[----:B------:R-:W-:Y:S01]  /*0d80*/  SHF.R.S32.HI R55, RZ, 0x1f, R67 ;  /* 0x0000001fff377819 */ /* 0x000fe20000011443 */
[----:B------:R-:W-:Y:S01]  /*0d90*/  @!P3 IMAD.WIDE.U32 R20, R22, R20, R18 ;  /* 0x000000141614b225 */ /* 0x000fe200078e0012 */
[----:B------:R2:W3:Y:S02]  /*0da0*/  @!P6 LDG.E.64 R8, desc[UR10][R6.64] ;  /* 0x0000000a0608e981 */ /* 0x0004e4000c1e1b00 */
[----:B------:R-:W2:Y:S01]  /*0db0*/  @!P2 LDC.64 R18, c[0x0][0x220] ;  /* 0x00008800ff12ab82 */ /* 0x000ea20000000a00 */
[----:B------:R-:W-:Y:S02]  /*0dc0*/  ISETP.GE.U32.AND P6, PT, R67, UR16, PT ;  /* 0x0000001043007c0c */ /* 0x000fe4000bfc6070 */
[----:B------:R-:W-:Y:S02]  /*0dd0*/  @!P3 IADD3 R21, R21, R23, RZ ;  /* 0x000000171515b210 */ /* 0x000fe40007ffe0ff */
[----:B0-----:R-:W-:-:S02]  /*0de0*/  @!P3 LEA R22, P5, R20, R4, 0x2 ;  /* 0x000000041416b211 */ /* 0x001fc400078a10ff */
[----:B------:R-:W-:Y:S02]  /*0df0*/  ISETP.GE.AND.EX P6, PT, R55, UR17, PT, P6 ;  /* 0x0000001137007c0c */ /* 0x000fe4000bfc6360 */
[----:B------:R-:W-:Y:S02]  /*0e00*/  @!P3 LEA.HI.X R23, R20, R5, R21, 0x2, P5 ;  /* 0x000000051417b211 */ /* 0x000fe400028f1415 */
[----:B------:R-:W-:Y:S02]  /*0e10*/  SHF.R.S32.HI R53, RZ, 0x1f, R66 ;  /* 0x0000001fff357819 */ /* 0x000fe40000011442 */
[----:B------:R-:W-:Y:S02]  /*0e20*/  ISETP.GE.U32.AND P5, PT, R66, UR16, PT ;  /* 0x0000001042007c0c */ /* 0x000fe4000bfa6070 */
[----:B------:R-:W-:Y:S01]  /*0e30*/  ISETP.GT.U32.OR P6, PT, R46, 0x2ff, P6 ;  /* 0x000002ff2e00780c */ /* 0x000fe200037c4470 */
[----:B-1----:R-:W-:Y:S01]  /*0e40*/  @!P2 IMAD R25, R25, R2, RZ ;  /* 0x000000021919a224 */ /* 0x002fe200078e02ff */
[----:B------:R-:W-:-:S02]  /*0e50*/  ISETP.GE.AND.EX P5, PT, R53, UR17, PT, P5 ;  /* 0x0000001135007c0c */ /* 0x000fc4000bfa6350 */
[----:B------:R-:W-:Y:S02]  /*0e60*/  @!P2 MOV R4, R72 ;  /* 0x000000480004a202 */ /* 0x000fe40000000f00 */
[----:B------:R-:W-:Y:S01]  /*0e70*/  @!P2 MOV R5, R75 ;  /* 0x0000004b0005a202 */ /* 0x000fe20000000f00 */
[----:B------:R-:W-:Y:S01]  /*0e80*/  @!P2 IMAD R25, R24, R3, R25 ;  /* 0x000000031819a224 */ /* 0x000fe200078e0219 */
[----:B------:R-:W-:Y:S02]  /*0e90*/  ISETP.GT.U32.OR P5, PT, R46, 0x2ff, P5 ;  /* 0x000002ff2e00780c */ /* 0x000fe40002fa4470 */
[----:B--2---:R-:W-:Y:S01]  /*0ea0*/  CS2R R6, SRZ ;  /* 0x0000000000067805 */ /* 0x004fe2000001ff00 */
[----:B------:R-:W-:Y:S02]  /*0eb0*/  @!P2 IMAD.WIDE.U32 R2, R24, R2, R4 ;  /* 0x000000021802a225 */ /* 0x000fe400078e0004 */
[----:B------:R-:W0:Y:S03]  /*0ec0*/  @!P6 LDC.64 R4, c[0x0][0x270] ;  /* 0x00009c00ff04eb82 */ /* 0x000e260000000a00 */
[----:B------:R1:W2:Y:S01]  /*0ed0*/  @!P3 LDG.E.64 R6, desc[UR10][R22.64] ;  /* 0x0000000a1606b981 */ /* 0x0002a2000c1e1b00 */
[----:B------:R-:W-:-:S02]  /*0ee0*/  @!P2 IADD3 R3, R3, R25, RZ ;  /* 0x000000190303a210 */ /* 0x000fc40007ffe0ff */
[C---:B------:R-:W-:Y:S02]  /*0ef0*/  @!P2 LEA R18, P3, R2.reuse, R18, 0x2 ;  /* 0x000000120212a211 */ /* 0x040fe400078610ff */
[----:B------:R-:W1:Y:S02]  /*0f00*/  @!P6 LDC.64 R30, c[0x0][0x220] ;  /* 0x00008800ff1eeb82 */ /* 0x000e640000000a00 */
[----:B------:R-:W-:-:S06]  /*0f10*/  @!P2 LEA.HI.X R19, R2, R19, R3, 0x2, P3 ;  /* 0x000000130213a211 */ /* 0x000fcc00018f1403 */
[----:B------:R-:W1:Y:S01]  /*0f20*/  @!P5 LDC.64 R2, c[0x0][0x270] ;  /* 0x00009c00ff02db82 */ /* 0x000e620000000a00 */
[----:B------:R-:W-:Y:S02]  /*0f30*/  SHF.R.S32.HI R51, RZ, 0x1f, R65 ;  /* 0x0000001fff337819 */ /* 0x000fe40000011441 */
[----:B------:R-:W-:-:S05]  /*0f40*/  ISETP.GE.U32.AND P3, PT, R65, UR16, PT ;  /* 0x0000001041007c0c */ /* 0x000fca000bf66070 */
[----:B------:R-:W1:Y:S01]  /*0f50*/  @!P5 LDC.64 R26, c[0x0][0x220] ;  /* 0x00008800ff1adb82 */ /* 0x000e620000000a00 */
[----:B0-----:R-:W-:Y:S01]  /*0f60*/  @!P6 IMAD R20, R55, R4, RZ ;  /* 0x000000043714e224 */ /* 0x001fe200078e02ff */
[----:B------:R-:W-:-:S03]  /*0f70*/  @!P6 MOV R21, R75 ;  /* 0x0000004b0015e202 */ /* 0x000fc60000000f00 */
[----:B------:R-:W-:Y:S01]  /*0f80*/  @!P6 IMAD R33, R67, R5, R20 ;  /* 0x000000054321e224 */ /* 0x000fe200078e0214 */
[----:B------:R-:W-:Y:S02]  /*0f90*/  @!P6 MOV R20, R72 ;  /* 0x000000480014e202 */ /* 0x000fe40000000f00 */
[----:B------:R-:W-:-:S03]  /*0fa0*/  ISETP.GE.AND.EX P3, PT, R51, UR17, PT, P3 ;  /* 0x0000001133007c0c */ /* 0x000fc6000bf66330 */
[----:B------:R-:W-:Y:S01]  /*0fb0*/  @!P6 IMAD.WIDE.U32 R20, R67, R4, R20 ;  /* 0x000000044314e225 */ /* 0x000fe200078e0014 */
[----:B------:R-:W-:Y:S02]  /*0fc0*/  ISETP.GT.U32.OR P3, PT, R46, 0x2ff, P3 ;  /* 0x000002ff2e00780c */ /* 0x000fe40001f64470 */
[----:B------:R-:W-:Y:S01]  /*0fd0*/  CS2R R4, SRZ ;  /* 0x0000000000047805 */ /* 0x000fe2000001ff00 */
[----:B-1----:R-:W-:Y:S01]  /*0fe0*/  @!P5 IMAD R22, R53, R2, RZ ;  /* 0x000000023516d224 */ /* 0x002fe200078e02ff */
[----:B------:R-:W-:-:S04]  /*0ff0*/  @!P5 MOV R23, R75 ;  /* 0x0000004b0017d202 */ /* 0x000fc80000000f00 */
[----:B------:R0:W4:Y:S01]  /*1000*/  @!P2 LDG.E.64 R4, desc[UR10][R18.64] ;  /* 0x0000000a1204a981 */ /* 0x000122000c1e1b00 */
[----:B------:R-:W-:Y:S01]  /*1010*/  @!P5 IMAD R37, R66, R3, R22 ;  /* 0x000000034225d224 */ /* 0x000fe200078e0216 */
[----:B------:R-:W-:Y:S02]  /*1020*/  @!P5 MOV R22, R72 ;  /* 0x000000480016d202 */ /* 0x000fe40000000f00 */
[----:B------:R-:W-:Y:S02]  /*1030*/  @!P6 IADD3 R21, R21, R33, RZ ;  /* 0x000000211515e210 */ /* 0x000fe40007ffe0ff */
[----:B------:R-:W-:Y:S01]  /*1040*/  @!P6 LEA R30, P2, R20, R30, 0x2 ;  /* 0x0000001e141ee211 */ /* 0x000fe200078410ff */
[----:B------:R-:W-:Y:S01]  /*1050*/  @!P5 IMAD.WIDE.U32 R2, R66, R2, R22 ;  /* 0x000000024202d225 */ /* 0x000fe200078e0016 */
[----:B------:R-:W1:Y:S02]  /*1060*/  @!P3 LDC.64 R24, c[0x0][0x270] ;  /* 0x00009c00ff18bb82 */ /* 0x000e640000000a00 */
[----:B------:R-:W-:-:S02]  /*1070*/  @!P6 LEA.HI.X R31, R20, R31, R21, 0x2, P2 ;  /* 0x0000001f141fe211 */ /* 0x000fc400010f1415 */
[----:B------:R-:W-:Y:S02]  /*1080*/  @!P5 IADD3 R3, R3, R37, RZ ;  /* 0x000000250303d210 */ /* 0x000fe40007ffe0ff */
[C---:B------:R-:W-:Y:S02]  /*1090*/  @!P5 LEA R26, P2, R2.reuse, R26, 0x2 ;  /* 0x0000001a021ad211 */ /* 0x040fe400078410ff */
[----:B------:R-:W-:Y:S01]  /*10a0*/  SHF.R.S32.HI R49, RZ, 0x1f, R54 ;  /* 0x0000001fff317819 */ /* 0x000fe20000011436 */
[----:B------:R-:W0:Y:S01]  /*10b0*/  @!P3 LDC.64 R22, c[0x0][0x220] ;  /* 0x00008800ff16bb82 */ /* 0x000e220000000a00 */
[----:B------:R-:W-:Y:S01]  /*10c0*/  @!P5 LEA.HI.X R27, R2, R27, R3, 0x2, P2 ;  /* 0x0000001b021bd211 */ /* 0x000fe200010f1403 */
[----:B------:R-:W-:Y:S01]  /*10d0*/  HFMA2.MMA R3, -RZ, RZ, 0, 0 ;  /* 0x00000000ff037435 */ /* 0x000fe200000001ff */
[----:B------:R-:W-:Y:S02]  /*10e0*/  MOV R2, RZ ;  /* 0x000000ff00027202 */ /* 0x000fe40000000f00 */
[----:B------:R-:W-:-:S07]  /*10f0*/  SHF.R.S32.HI R47, RZ, 0x1f, R52 ;  /* 0x0000001fff2f7819 */ /* 0x000fce0000011434 */
[----:B------:R-:W5:Y:S01]  /*1100*/  @!P6 LDG.E.64 R2, desc[UR10][R30.64] ;  /* 0x0000000a1e02e981 */ /* 0x000f62000c1e1b00 */
[----:B------:R-:W-:Y:S02]  /*1110*/  ISETP.GE.U32.AND P6, PT, R54, UR16, PT ;  /* 0x0000001036007c0c */ /* 0x000fe4000bfc6070 */
[----:B------:R-:W-:Y:S02]  /*1120*/  ISETP.GE.U32.AND P2, PT, R52, UR16, PT ;  /* 0x0000001034007c0c */ /* 0x000fe4000bf46070 */
[----:B------:R-:W-:Y:S01]  /*1130*/  ISETP.GE.AND.EX P6, PT, R49, UR17, PT, P6 ;  /* 0x0000001131007c0c */ /* 0x000fe2000bfc6360 */
[----:B-1----:R-:W-:Y:S01]  /*1140*/  @!P3 IMAD R20, R51, R24, RZ ;  /* 0x000000183314b224 */ /* 0x002fe200078e02ff */
[----:B0-----:R-:W-:Y:S02]  /*1150*/  @!P3 MOV R18, R72 ;  /* 0x000000480012b202 */ /* 0x001fe40000000f00 */
[----:B------:R-:W-:Y:S02]  /*1160*/  @!P3 MOV R19, R75 ;  /* 0x0000004b0013b202 */ /* 0x000fe40000000f00 */
[----:B------:R-:W-:-:S02]  /*1170*/  ISETP.GT.U32.OR P6, PT, R46, 0x2ff, P6 ;  /* 0x000002ff2e00780c */ /* 0x000fc400037c4470 */
[----:B------:R-:W-:Y:S01]  /*1180*/  ISETP.GE.AND.EX P2, PT, R47, UR17, PT, P2 ;  /* 0x000000112f007c0c */ /* 0x000fe2000bf46320 */
[C---:B------:R-:W-:Y:S02]  /*1190*/  @!P3 IMAD R33, R65.reuse, R25, R20 ;  /* 0x000000194121b224 */ /* 0x040fe400078e0214 */
[----:B------:R-:W-:Y:S01]  /*11a0*/  @!P3 IMAD.WIDE.U32 R24, R65, R24, R18 ;  /* 0x000000184118b225 */ /* 0x000fe200078e0012 */
[----:B------:R-:W-:Y:S02]  /*11b0*/  CS2R R18, SRZ ;  /* 0x0000000000127805 */ /* 0x000fe4000001ff00 */
[----:B------:R-:W-:Y:S02]  /*11c0*/  ISETP.GT.U32.OR P2, PT, R46, 0x2ff, P2 ;  /* 0x000002ff2e00780c */ /* 0x000fe40001744470 */
[----:B------:R-:W-:Y:S02]  /*11d0*/  CS2R R20, SRZ ;  /* 0x0000000000147805 */ /* 0x000fe4000001ff00 */
[----:B------:R0:W3:Y:S01]  /*11e0*/  @P0 LDG.E.64 R18, desc[UR10][R28.64] ;  /* 0x0000000a1c120981 */ /* 0x0000e2000c1e1b00 */
[----:B------:R-:W-:-:S03]  /*11f0*/  @!P3 IADD3 R25, R25, R33, RZ ;  /* 0x000000211919b210 */ /* 0x000fc60007ffe0ff */
[----:B------:R1:W2:Y:S01]  /*1200*/  @!P5 LDG.E.64 R20, desc[UR10][R26.64] ;  /* 0x0000000a1a14d981 */ /* 0x0002a2000c1e1b00 */
[----:B------:R-:W-:-:S04]  /*1210*/  @!P3 LEA R36, P5, R24, R22, 0x2 ;  /* 0x000000161824b211 */ /* 0x000fc800078a10ff */
[----:B------:R-:W1:Y:S08]  /*1220*/  @!P2 LDC.64 R32, c[0x0][0x270] ;  /* 0x00009c00ff20ab82 */ /* 0x000e700000000a00 */
[----:B0-----:R-:W0:Y:S01]  /*1230*/  @!P6 LDC.64 R28, c[0x0][0x270] ;  /* 0x00009c00ff1ceb82 */ /* 0x001e220000000a00 */
[----:B------:R-:W-:Y:S02]  /*1240*/  @!P3 LEA.HI.X R37, R24, R23, R25, 0x2, P5 ;  /* 0x000000171825b211 */ /* 0x000fe400028f1419 */
[----:B------:R-:W-:-:S02]  /*1250*/  CS2R R22, SRZ ;  /* 0x0000000000167805 */ /* 0x000fc4000001ff00 */
[----:B------:R-:W-:Y:S02]  /*1260*/  SHF.R.S32.HI R43, RZ, 0x1f, R50 ;  /* 0x0000001fff2b7819 */ /* 0x000fe40000011432 */
[----:B------:R-:W-:Y:S02]  /*1270*/  ISETP.GE.U32.AND P5, PT, R50, UR16, PT ;  /* 0x0000001032007c0c */ /* 0x000fe4000bfa6070 */
[----:B------:R0:W4:Y:S02]  /*1280*/  @!P3 LDG.E.64 R22, desc[UR10][R36.64] ;  /* 0x0000000a2416b981 */ /* 0x000124000c1e1b00 */
[----:B------:R-:W-:Y:S01]  /*1290*/  ISETP.GE.AND.EX P5, PT, R43, UR17, PT, P5 ;  /* 0x000000112b007c0c */ /* 0x000fe2000bfa6350 */
[----:B------:R-:W0:Y:S03]  /*12a0*/  @!P6 LDC.64 R24, c[0x0][0x220] ;  /* 0x00008800ff18eb82 */ /* 0x000e260000000a00 */
[----:B------:R-:W-:-:S02]  /*12b0*/  ISETP.GT.U32.OR P3, PT, R46, 0x2ff, P5 ;  /* 0x000002ff2e00780c */ /* 0x000fc40002f64470 */
[----:B------:R-:W-:-:S03]  /*12c0*/  @!P6 MOV R41, R75 ;  /* 0x0000004b0029e202 */ /* 0x000fc60000000f00 */
[----:B-1----:R-:W1:Y:S01]  /*12d0*/  @!P2 LDC.64 R26, c[0x0][0x220] ;  /* 0x00008800ff1aab82 */ /* 0x002e620000000a00 */
[----:B0-----:R-:W-:-:S07]  /*12e0*/  @!P6 IMAD R40, R49, R28, RZ ;  /* 0x0000001c3128e224 */ /* 0x001fce00078e02ff */
[----:B------:R-:W0:Y:S01]  /*12f0*/  @!P3 LDC.64 R30, c[0x0][0x270] ;  /* 0x00009c00ff1ebb82 */ /* 0x000e220000000a00 */
[----:B------:R-:W-:Y:S01]  /*1300*/  @!P6 IMAD R45, R54, R29, R40 ;  /* 0x0000001d362de224 */ /* 0x000fe200078e0228 */
[----:B------:R-:W-:Y:S01]  /*1310*/  @!P6 MOV R40, R72 ;  /* 0x000000480028e202 */ /* 0x000fe20000000f00 */
[----:B------:R-:W-:-:S04]  /*1320*/  @!P2 IMAD R29, R47, R32, RZ ;  /* 0x000000202f1da224 */ /* 0x000fc800078e02ff */
[----:B------:R-:W-:Y:S01]  /*1330*/  @!P6 IMAD.WIDE.U32 R40, R54, R28, R40 ;  /* 0x0000001c3628e225 */ /* 0x000fe200078e0028 */
[----:B------:R-:W-:-:S03]  /*1340*/  @!P2 MOV R28, R72 ;  /* 0x00000048001ca202 */ /* 0x000fc60000000f00 */
[C---:B------:R-:W-:Y:S01]  /*1350*/  @!P2 IMAD R61, R52.reuse, R33, R29 ;  /* 0x00000021343da224 */ /* 0x040fe200078e021d */
[----:B------:R-:W-:Y:S02]  /*1360*/  @!P2 MOV R29, R75 ;  /* 0x0000004b001da202 */ /* 0x000fe40000000f00 */
[----:B------:R-:W-:Y:S01]  /*1370*/  @!P6 IADD3 R37, R41, R45, RZ ;  /* 0x0000002d2925e210 */ /* 0x000fe20007ffe0ff */
[----:B------:R-:W-:Y:S02]  /*1380*/  @!P2 IMAD.WIDE.U32 R28, R52, R32, R28 ;  /* 0x00000020341ca225 */ /* 0x000fe400078e001c */
[----:B------:R-:W0:Y:S01]  /*1390*/  @!P3 LDC.64 R32, c[0x0][0x220] ;  /* 0x00008800ff20bb82 */ /* 0x000e220000000a00 */
[----:B------:R-:W-:-:S04]  /*13a0*/  @!P6 LEA R36, P5, R40, R24, 0x2 ;  /* 0x000000182824e211 */ /* 0x000fc800078a10ff */
[----:B------:R-:W-:Y:S02]  /*13b0*/  @!P6 LEA.HI.X R37, R40, R25, R37, 0x2, P5 ;  /* 0x000000192825e211 */ /* 0x000fe400028f1425 */
[----:B------:R-:W-:Y:S02]  /*13c0*/  CS2R R24, SRZ ;  /* 0x0000000000187805 */ /* 0x000fe4000001ff00 */
[----:B------:R-:W-:Y:S02]  /*13d0*/  @!P2 IADD3 R29, R29, R61, RZ ;  /* 0x0000003d1d1da210 */ /* 0x000fe40007ffe0ff */
[C---:B-1----:R-:W-:Y:S01]  /*13e0*/  @!P2 LEA R40, P5, R28.reuse, R26, 0x2 ;  /* 0x0000001a1c28a211 */ /* 0x042fe200078a10ff */
[----:B0-----:R-:W-:Y:S01]  /*13f0*/  @!P3 IMAD R43, R43, R30, RZ ;  /* 0x0000001e2b2bb224 */ /* 0x001fe200078e02ff */
[----:B------:R0:W4:Y:S02]  /*1400*/  @!P1 LDG.E.64 R24, desc[UR10][R38.64] ;  /* 0x0000000a26189981 */ /* 0x000124000c1e1b00 */
[----:B------:R-:W-:-:S02]  /*1410*/  @!P2 LEA.HI.X R41, R28, R27, R29, 0x2, P5 ;  /* 0x0000001b1c29a211 */ /* 0x000fc400028f141d */
[----:B------:R-:W-:Y:S01]  /*1420*/  CS2R R26, SRZ ;  /* 0x00000000001a7805 */ /* 0x000fe2000001ff00 */
[----:B------:R-:W-:Y:S01]  /*1430*/  @!P3 IMAD R45, R50, R31, R43 ;  /* 0x0000001f322db224 */ /* 0x000fe200078e022b */
[----:B------:R-:W-:-:S04]  /*1440*/  CS2R R28, SRZ ;  /* 0x00000000001c7805 */ /* 0x000fc8000001ff00 */
[----:B------:R-:W4:Y:S01]  /*1450*/  @!P4 LDG.E.64 R26, desc[UR10][R34.64] ;  /* 0x0000000a221ac981 */ /* 0x000f22000c1e1b00 */
[----:B0-----:R-:W-:Y:S02]  /*1460*/  @!P3 MOV R38, R72 ;  /* 0x000000480026b202 */ /* 0x001fe40000000f00 */
[----:B------:R-:W-:Y:S01]  /*1470*/  @!P3 MOV R39, R75 ;  /* 0x0000004b0027b202 */ /* 0x000fe20000000f00 */
[----:B------:R5:W4:Y:S02]  /*1480*/  @!P6 LDG.E.64 R28, desc[UR10][R36.64] ;  /* 0x0000000a241ce981 */ /* 0x000b24000c1e1b00 */
[----:B------:R-:W-:Y:S01]  /*1490*/  @!P3 IMAD.WIDE.U32 R42, R50, R30, R38 ;  /* 0x0000001e322ab225 */ /* 0x000fe200078e0026 */
[----:B------:R-:W-:-:S04]  /*14a0*/  CS2R R30, SRZ ;  /* 0x00000000001e7805 */ /* 0x000fc8000001ff00 */
[----:B------:R-:W-:Y:S02]  /*14b0*/  @!P3 IADD3 R43, R43, R45, RZ ;  /* 0x0000002d2b2bb210 */ /* 0x000fe40007ffe0ff */
[C---:B------:R-:W-:Y:S02]  /*14c0*/  @!P3 LEA R32, P1, R42.reuse, R32, 0x2 ;  /* 0x000000202a20b211 */ /* 0x040fe400078210ff */
[----:B------:R-:W-:Y:S01]  /*14d0*/  CS2R R44, SRZ ;  /* 0x00000000002c7805 */ /* 0x000fe2000001ff00 */
[----:B------:R-:W4:Y:S01]  /*14e0*/  @!P2 LDG.E.64 R30, desc[UR10][R40.64] ;  /* 0x0000000a281ea981 */ /* 0x000f22000c1e1b00 */
[----:B------:R-:W-:-:S05]  /*14f0*/  @!P3 LEA.HI.X R33, R42, R33, R43, 0x2, P1 ;  /* 0x000000212a21b211 */ /* 0x000fca00008f142b */
[----:B------:R2:W4:Y:S01]  /*1500*/  @!P3 LDG.E.64 R44, desc[UR10][R32.64] ;  /* 0x0000000a202cb981 */ /* 0x000522000c1e1b00 */
[----:B------:R-:W-:Y:S01]  /*1510*/  ISETP.GT.AND P1, PT, R0, 0x1e, PT ;  /* 0x0000001e0000780c */ /* 0x000fe20003f24270 */
[----:B-----5:R-:W-:Y:S01]  /*1520*/  FADD.FTZ R37, R2, R3 ;  /* 0x0000000302257221 */ /* 0x020fe20000010000 */
[----:B------:R-:W-:-:S04]  /*1530*/  FMUL.FTZ R39, R3, R3 ;  /* 0x0000000303277220 */ /* 0x000fc80000410000 */
[----:B------:R-:W-:Y:S01]  /*1540*/  FFMA.FTZ R36, R2, R2, R39 ;  /* 0x0000000202247223 */ /* 0x000fe20000010027 */
[----:B---3--:R-:W-:Y:S01]  /*1550*/  FADD.FTZ R34, R18, R19 ;  /* 0x0000001312227221 */ /* 0x008fe20000010000 */
[----:B------:R-:W-:-:S03]  /*1560*/  FMUL.FTZ R35, R19, R19 ;  /* 0x0000001313237220 */ /* 0x000fc60000410000 */
[----:B------:R-:W-:Y:S01]  /*1570*/  FADD.FTZ R34, RZ, R34 ;  /* 0x00000022ff227221 */ /* 0x000fe20000010000 */
[----:B------:R-:W-:Y:S01]  /*1580*/  FFMA.FTZ R35, R18, R18, R35 ;  /* 0x0000001212237223 */ /* 0x000fe20000010023 */
[----:B--2---:R-:W-:Y:S02]  /*1590*/  FADD.FTZ R33, R20, R21 ;  /* 0x0000001514217221 */ /* 0x004fe40000010000 */
[----:B------:R-:W-:Y:S01]  /*15a0*/  FADD.FTZ R34, R34, R37 ;  /* 0x0000002522227221 */ /* 0x000fe20000010000 */
[----:B------:R-:W-:Y:S01]  /*15b0*/  FADD.FTZ R35, RZ, R35 ;  /* 0x00000023ff237221 */ /* 0x000fe20000010000 */
[----:B------:R-:W-:Y:S02]  /*15c0*/  FMUL.FTZ R39, R21, R21 ;  /* 0x0000001515277220 */ /* 0x000fe40000410000 */
[----:B------:R-:W-:Y:S01]  /*15d0*/  FADD.FTZ R33, R34, R33 ;  /* 0x0000002122217221 */ /* 0x000fe20000010000 */
[----:B------:R-:W-:Y:S01]  /*15e0*/  FADD.FTZ R35, R35, R36 ;  /* 0x0000002423237221 */ /* 0x000fe20000010000 */
[----:B------:R-:W-:-:S04]  /*15f0*/  FFMA.FTZ R32, R20, R20, R39 ;  /* 0x0000001414207223 */ /* 0x000fc80000010027 */
[----:B------:R-:W-:Y:S01]  /*1600*/  FADD.FTZ R32, R35, R32 ;  /* 0x0000002023207221 */ /* 0x000fe20000010000 */
[----:B----4-:R-:W-:Y:S01]  /*1610*/  FADD.FTZ R34, R22, R23 ;  /* 0x0000001716227221 */ /* 0x010fe20000010000 */
[----:B------:R-:W-:-:S03]  /*1620*/  FMUL.FTZ R37, R23, R23 ;  /* 0x0000001717257220 */ /* 0x000fc60000410000 */
[----:B------:R-:W-:Y:S01]  /*1630*/  FADD.FTZ R33, R33, R34 ;  /* 0x0000002221217221 */ /* 0x000fe20000010000 */
[----:B------:R-:W-:Y:S01]  /*1640*/  FADD.FTZ R34, R6, R7 ;  /* 0x0000000706227221 */ /* 0x000fe20000010000 */
[----:B------:R-:W-:Y:S01]  /*1650*/  FFMA.FTZ R37, R22, R22, R37 ;  /* 0x0000001616257223 */ /* 0x000fe20000010025 */
[----:B------:R-:W-:Y:S02]  /*1660*/  FMUL.FTZ R35, R7, R7 ;  /* 0x0000000707237220 */ /* 0x000fe40000410000 */
[----:B------:R-:W-:Y:S01]  /*1670*/  FADD.FTZ R33, R33, R34 ;  /* 0x0000002221217221 */ /* 0x000fe20000010000 */
[----:B------:R-:W-:Y:S01]  /*1680*/  FADD.FTZ R32, R32, R37 ;  /* 0x0000002520207221 */ /* 0x000fe20000010000 */
[----:B------:R-:W-:Y:S01]  /*1690*/  FADD.FTZ R34, R4, R5 ;  /* 0x0000000504227221 */ /* 0x000fe20000010000 */
[----:B------:R-:W-:Y:S01]  /*16a0*/  FFMA.FTZ R35, R6, R6, R35 ;  /* 0x0000000606237223 */ /* 0x000fe20000010023 */
[----:B------:R-:W-:Y:S02]  /*16b0*/  FMUL.FTZ R37, R5, R5 ;  /* 0x0000000505257220 */ /* 0x000fe40000410000 */
[----:B------:R-:W-:Y:S01]  /*16c0*/  FADD.FTZ R33, R33, R34 ;  /* 0x0000002221217221 */ /* 0x000fe20000010000 */
[----:B------:R-:W-:Y:S01]  /*16d0*/  FADD.FTZ R32, R32, R35 ;  /* 0x0000002320207221 */ /* 0x000fe20000010000 */
[----:B------:R-:W-:Y:S01]  /*16e0*/  FFMA.FTZ R37, R4, R4, R37 ;  /* 0x0000000404257223 */ /* 0x000fe20000010025 */
[----:B------:R-:W-:Y:S01]  /*16f0*/  FADD.FTZ R34, R8, R9 ;  /* 0x0000000908227221 */ /* 0x000fe20000010000 */
[----:B------:R-:W-:-:S02]  /*1700*/  FMUL.FTZ R35, R9, R9 ;  /* 0x0000000909237220 */ /* 0x000fc40000410000 */
[----:B------:R-:W-:Y:S01]  /*1710*/  FADD.FTZ R32, R32, R37 ;  /* 0x0000002520207221 */ /* 0x000fe20000010000 */
[----:B------:R-:W-:Y:S01]  /*1720*/  FADD.FTZ R33, R33, R34 ;  /* 0x0000002221217221 */ /* 0x000fe20000010000 */
[----:B------:R-:W-:Y:S01]  /*1730*/  FFMA.FTZ R35, R8, R8, R35 ;  /* 0x0000000808237223 */ /* 0x000fe20000010023 */
[----:B------:R-:W-:Y:S01]  /*1740*/  FMUL.FTZ R37, R17, R17 ;  /* 0x0000001111257220 */ /* 0x000fe20000410000 */
[----:B------:R-:W-:Y:S02]  /*1750*/  FADD.FTZ R34, R16, R17 ;  /* 0x0000001110227221 */ /* 0x000fe40000010000 */
[----:B------:R-:W-:Y:S01]  /*1760*/  FADD.FTZ R32, R32, R35 ;  /* 0x0000002320207221 */ /* 0x000fe20000010000 */
[----:B------:R-:W-:Y:S01]  /*1770*/  FFMA.FTZ R37, R16, R16, R37 ;  /* 0x0000001010257223 */ /* 0x000fe20000010025 */
[----:B------:R-:W-:Y:S01]  /*1780*/  FADD.FTZ R33, R33, R34 ;  /* 0x0000002221217221 */ /* 0x000fe20000010000 */
[----:B------:R-:W-:Y:S01]  /*1790*/  FMUL.FTZ R35, R15, R15 ;  /* 0x0000000f0f237220 */ /* 0x000fe20000410000 */
[----:B------:R-:W-:Y:S01]  /*17a0*/  FADD.FTZ R34, R14, R15 ;  /* 0x0000000f0e227221 */ /* 0x000fe20000010000 */
[----:B------:R-:W-:Y:S01]  /*17b0*/  FADD.FTZ R32, R32, R37 ;  /* 0x0000002520207221 */ /* 0x000fe20000010000 */
[----:B------:R-:W-:Y:S01]  /*17c0*/  FMUL.FTZ R37, R13, R13 ;  /* 0x0000000d0d257220 */ /* 0x000fe20000410000 */
[----:B------:R-:W-:Y:S01]  /*17d0*/  FFMA.FTZ R35, R14, R14, R35 ;  /* 0x0000000e0e237223 */ /* 0x000fe20000010023 */
[----:B------:R-:W-:Y:S01]  /*17e0*/  FADD.FTZ R33, R33, R34 ;  /* 0x0000002221217221 */ /* 0x000fe20000010000 */
[C---:B------:R-:W-:Y:S01]  /*17f0*/  FADD.FTZ R34, R12.reuse, R13 ;  /* 0x0000000d0c227221 */ /* 0x040fe20000010000 */
[----:B------:R-:W-:Y:S01]  /*1800*/  FFMA.FTZ R37, R12, R12, R37 ;  /* 0x0000000c0c257223 */ /* 0x000fe20000010025 */
[----:B------:R-:W-:Y:S01]  /*1810*/  FADD.FTZ R32, R32, R35 ;  /* 0x0000002320207221 */ /* 0x000fe20000010000 */
[----:B------:R-:W-:Y:S01]  /*1820*/  FMUL.FTZ R35, R11, R11 ;  /* 0x0000000b0b237220 */ /* 0x000fe20000410000 */
[----:B------:R-:W-:Y:S01]  /*1830*/  FADD.FTZ R33, R33, R34 ;  /* 0x0000002221217221 */ /* 0x000fe20000010000 */
[----:B------:R-:W-:Y:S01]  /*1840*/  FADD.FTZ R34, R10, R11 ;  /* 0x0000000b0a227221 */ /* 0x000fe20000010000 */
[----:B------:R-:W-:Y:S01]  /*1850*/  FADD.FTZ R32, R32, R37 ;  /* 0x0000002520207221 */ /* 0x000fe20000010000 */
[----:B------:R-:W-:-:S02]  /*1860*/  FFMA.FTZ R35, R10, R10, R35 ;  /* 0x0000000a0a237223 */ /* 0x000fc40000010023 */
[----:B------:R-:W-:Y:S01]  /*1870*/  FADD.FTZ R33, R33, R34 ;  /* 0x0000002221217221 */ /* 0x000fe20000010000 */
[----:B------:R-:W-:Y:S01]  /*1880*/  FMUL.FTZ R37, R25, R25 ;  /* 0x0000001919257220 */ /* 0x000fe20000410000 */
[----:B------:R-:W-:Y:S01]  /*1890*/  FADD.FTZ R34, R24, R25 ;  /* 0x0000001918227221 */ /* 0x000fe20000010000 */
[----:B------:R-:W-:Y:S02]  /*18a0*/  FADD.FTZ R32, R32, R35 ;  /* 0x0000002320207221 */ /* 0x000fe40000010000 */
[----:B------:R-:W-:Y:S01]  /*18b0*/  FFMA.FTZ R37, R24, R24, R37 ;  /* 0x0000001818257223 */ /* 0x000fe20000010025 */
[----:B------:R-:W-:Y:S01]  /*18c0*/  FADD.FTZ R33, R33, R34 ;  /* 0x0000002221217221 */ /* 0x000fe20000010000 */
[----:B------:R-:W-:Y:S01]  /*18d0*/  FMUL.FTZ R35, R27, R27 ;  /* 0x0000001b1b237220 */ /* 0x000fe20000410000 */
[----:B------:R-:W-:Y:S01]  /*18e0*/  FADD.FTZ R34, R26, R27 ;  /* 0x0000001b1a227221 */ /* 0x000fe20000010000 */
[----:B------:R-:W-:Y:S02]  /*18f0*/  FADD.FTZ R32, R32, R37 ;  /* 0x0000002520207221 */ /* 0x000fe40000010000 */
[----:B------:R-:W-:Y:S01]  /*1900*/  FFMA.FTZ R35, R26, R26, R35 ;  /* 0x0000001a1a237223 */ /* 0x000fe20000010023 */
[----:B------:R-:W-:Y:S01]  /*1910*/  FMUL.FTZ R37, R29, R29 ;  /* 0x0000001d1d257220 */ /* 0x000fe20000410000 */
[----:B------:R-:W-:Y:S01]  /*1920*/  FADD.FTZ R33, R33, R34 ;  /* 0x0000002221217221 */ /* 0x000fe20000010000 */
[----:B------:R-:W-:Y:S01]  /*1930*/  FADD.FTZ R34, R28, R29 ;  /* 0x0000001d1c227221 */ /* 0x000fe20000010000 */
[----:B------:R-:W-:Y:S01]  /*1940*/  FADD.FTZ R32, R32, R35 ;  /* 0x0000002320207221 */ /* 0x000fe20000010000 */
[----:B------:R-:W-:-:S02]  /*1950*/  FFMA.FTZ R37, R28, R28, R37 ;  /* 0x0000001c1c257223 */ /* 0x000fc40000010025 */
[----:B------:R-:W-:Y:S02]  /*1960*/  FADD.FTZ R33, R33, R34 ;  /* 0x0000002221217221 */ /* 0x000fe40000010000 */
[----:B------:R-:W-:Y:S01]  /*1970*/  FADD.FTZ R32, R32, R37 ;  /* 0x0000002520207221 */ /* 0x000fe20000010000 */
[----:B------:R-:W-:Y:S01]  /*1980*/  FMUL.FTZ R35, R31, R31 ;  /* 0x0000001f1f237220 */ /* 0x000fe20000410000 */
[----:B------:R-:W-:-:S03]  /*1990*/  FADD.FTZ R34, R30, R31 ;  /* 0x0000001f1e227221 */ /* 0x000fc60000010000 */
[----:B------:R-:W-:Y:S01]  /*19a0*/  FFMA.FTZ R35, R30, R30, R35 ;  /* 0x0000001e1e237223 */ /* 0x000fe20000010023 */
[----:B------:R-:W-:Y:S01]  /*19b0*/  FMUL.FTZ R37, R45, R45 ;  /* 0x0000002d2d257220 */ /* 0x000fe20000410000 */
[----:B------:R-:W-:Y:S02]  /*19c0*/  FADD.FTZ R33, R33, R34 ;  /* 0x0000002221217221 */ /* 0x000fe40000010000 */
        /* <DEDUP_REMOVED lines=48> */
[----:B------:R-:W-:-:S03]  /*1cd0*/  FADD.FTZ R36, R36, R41 ;  /* 0x0000002924247221 */ /* 0x000fc60000010000 */
[----:B------:R-:W-:Y:S01]  /*1ce0*/  FADD.FTZ R71, R71, R42 ;  /* 0x0000002a47477221 */ /* 0x000fe20000010000 */
[----:B------:R-:W-:Y:S02]  /*1cf0*/  FADD.FTZ R36, R36, R43 ;  /* 0x0000002b24247221 */ /* 0x000fe40000010000 */
[----:B------:R-:W1:Y:S01]  /*1d00*/  LDS.128 R40, [UR7+0x50] ;  /* 0x00005007ff287984 */ /* 0x000e620008000c00 */
[----:B---3--:R-:W-:Y:S01]  /*1d10*/  FADD.FTZ R71, R71, R32 ;  /* 0x0000002047477221 */ /* 0x008fe20000010000 */
[----:B------:R-:W-:Y:S02]  /*1d20*/  FADD.FTZ R32, R36, R33 ;  /* 0x0000002124207221 */ /* 0x000fe40000010000 */
[----:B------:R-:W2:Y:S01]  /*1d30*/  LDS.128 R36, [UR7+0x60] ;  /* 0x00006007ff247984 */ /* 0x000ea20008000c00 */
[----:B------:R-:W-:Y:S01]  /*1d40*/  FADD.FTZ R71, R71, R34 ;  /* 0x0000002247477221 */ /* 0x000fe20000010000 */
[----:B0-----:R-:W-:Y:S02]  /*1d50*/  FADD.FTZ R60, R32, R35 ;  /* 0x00000023203c7221 */ /* 0x001fe40000010000 */
        /* <DEDUP_REMOVED lines=21> */
[----:B--2---:R-:W-:Y:S01]  /*1eb0*/  FADD.FTZ R71, R71, R36 ;  /* 0x0000002447477221 */ /* 0x004fe20000010000 */
[----:B------:R-:W-:-:S03]  /*1ec0*/  FADD.FTZ R60, R60, R37 ;  /* 0x000000253c3c7221 */ /* 0x000fc60000010000 */
[----:B------:R-:W-:Y:S01]  /*1ed0*/  FADD.FTZ R71, R71, R38 ;  /* 0x0000002647477221 */ /* 0x000fe20000010000 */
[----:B------:R-:W-:Y:S02]  /*1ee0*/  FADD.FTZ R60, R60, R39 ;  /* 0x000000273c3c7221 */ /* 0x000fe40000010000 */
[----:B------:R-:W1:Y:S01]  /*1ef0*/  LDS.128 R36, [UR7+0xb0] ;  /* 0x0000b007ff247984 */ /* 0x000e620008000c00 */
[----:B0-----:R-:W-:Y:S01]  /*1f00*/  FADD.FTZ R71, R71, R32 ;  /* 0x0000002047477221 */ /* 0x001fe20000010000 */
[----:B------:R-:W-:Y:S02]  /*1f10*/  FADD.FTZ R32, R60, R33 ;  /* 0x000000213c207221 */ /* 0x000fe40000010000 */
[----:B------:R-:W0:Y:S01]  /*1f20*/  LDS.64 R60, [UR7+0xd0] ;  /* 0x0000d007ff3c7984 */ /* 0x000e220008000a00 */
        /* <DEDUP_REMOVED lines=10> */
[----:B0-----:R-:W-:Y:S01]  /*1fd0*/  FADD.FTZ R60, R71, R60 ;  /* 0x0000003c473c7221 */ /* 0x001fe20000010000 */
[----:B------:R-:W-:-:S07]  /*1fe0*/  FADD.FTZ R61, R32, R61 ;  /* 0x0000003d203d7221 */ /* 0x000fce0000010000 */
.L_x_4500:
[----:B------:R-:W-:Y:S05]  /*1ff0*/  BSYNC B0 ;  /* 0x0000000000007941 */ /* 0x000fea0003800000 */
.L_x_4499:
        /* <DEDUP_REMOVED lines=8> */
[----:B------:R-:W3:Y:S08]  /*2080*/  LDC.64 R32, c[0x0][0x240] ;  /* 0x00009000ff207b82 */ /* 0x000ef00000000a00 */
[----:B------:R-:W4:Y:S01]  /*2090*/  LDC.64 R34, c[0x0][0x248] ;  /* 0x00009200ff227b82 */ /* 0x000f220000000a00 */
[----:B------:R-:W-:Y:S01]  /*20a0*/  PLOP3.LUT P1, PT, PT, PT, UP0, 0x80, 0x0 ;  /* 0x000000000000781c */ /* 0x000fe20003f2f008 */
[----:B--2---:R-:W-:Y:S01]  /*20b0*/  IMAD R37, R38, UR7, RZ ;  /* 0x0000000726257c24 */ /* 0x004fe2000f8e02ff */
[----:B------:R-:W-:-:S02]  /*20c0*/  UMOV UR7, 0xffffffff ;  /* 0xffffffff00077882 */ /* 0x000fc40000000000 */
[----:B------:R-:W-:Y:S01]  /*20d0*/  USEL UR7, UR7, 0x1, UP0 ;  /* 0x0000000107077887 */ /* 0x000fe20008000000 */
[C---:B------:R-:W-:Y:S01]  /*20e0*/  IMAD R36, R37.reuse, R40, RZ ;  /* 0x0000002825247224 */ /* 0x040fe200078e02ff */
[----:B-1----:R-:W-:-:S04]  /*20f0*/  IADD3 R37, R37, R41, RZ ;  /* 0x0000002925257210 */ /* 0x002fc80007ffe0ff */
[----:B------:R-:W-:Y:S01]  /*2100*/  SHF.L.U32 R39, R36, 0x1, RZ ;  /* 0x0000000124277819 */ /* 0x000fe200000006ff */
[----:B---3--:R-:W-:Y:S01]  /*2110*/  IMAD.WIDE.U32 R32, R37, 0x4, R32 ;  /* 0x0000000425207825 */ /* 0x008fe200078e0020 */
[----:B------:R-:W-:-:S03]  /*2120*/  SEL R37, R40, RZ, !P1 ;  /* 0x000000ff28257207 */ /* 0x000fc60004800000 */
[----:B----4-:R-:W-:Y:S01]  /*2130*/  IMAD.WIDE R34, R39, 0x4, R34 ;  /* 0x0000000427227825 */ /* 0x010fe200078e0222 */
[----:B------:R-:W-:-:S03]  /*2140*/  ISETP.NE.AND P1, PT, R37, -0x1, PT ;  /* 0xffffffff2500780c */ /* 0x000fc60003f25270 */
[----:B------:R-:W-:-:S04]  /*2150*/  IMAD R39, R38, UR9, R41 ;  /* 0x0000000926277c24 */ /* 0x000fc8000f8e0229 */
[----:B------:R-:W-:Y:S01]  /*2160*/  IMAD.WIDE.U32 R34, R39, 0x8, R34 ;  /* 0x0000000827227825 */ /* 0x000fe200078e0022 */
[----:B------:R-:W-:-:S04]  /*2170*/  MOV R39, UR7 ;  /* 0x0000000700277c02 */ /* 0x000fc80008000f00 */
[----:B------:R1:W-:Y:S01]  /*2180*/  STG.E.64 desc[UR10][R34.64], R60 ;  /* 0x0000003c22007986 */ /* 0x0003e2000c101b0a */
[----:B------:R-:W-:Y:S06]  /*2190*/  MEMBAR.ALL.GPU ;  /* 0x0000000000007992 */ /* 0x000fec000000a000 */
[----:B------:R-:W-:-:S00]  /*21a0*/  ERRBAR ;  /* 0x00000000000079ab */ /* 0x000fc00000000000 */
[----:B------:R-:W-:Y:S06]  /*21b0*/  CGAERRBAR ;  /* 0x00000000000075ab */ /* 0x000fec0000000000 */
[----:B------:R1:W-:Y:S01]  /*21c0*/  REDG.E.ADD.S32.STRONG.GPU desc[UR10][R32.64], R39 ;  /* 0x000000272000798e */ /* 0x0003e2000c10e38a */
[----:B------:R-:W-:Y:S05]  /*21d0*/  @!P1 BRA `(.L_x_4502) ;  /* 0x0000000000149947 */ /* 0x000fea0003800000 */
.L_x_4503:
[----:B-1----:R-:W2:Y:S04]  /*21e0*/  LDG.E.STRONG.GPU R34, desc[UR10][R32.64] ;  /* 0x0000000a20227981 */ /* 0x002ea8000c1ef900 */
[----:B--2---:R-:W-:Y:S01]  /*21f0*/  CCTL.IVALL ;  /* 0x00000000ff00798f */ /* 0x004fe20002000000 */
[----:B------:R-:W-:Y:S05]  /*2200*/  YIELD ;  /* 0x0000000000007946 */ /* 0x000fea0003800000 */
[----:B------:R-:W-:-:S13]  /*2210*/  ISETP.NE.AND P1, PT, R34, R37, PT ;  /* 0x000000252200720c */ /* 0x000fda0003f25270 */
[----:B------:R-:W-:Y:S05]  /*2220*/  @P1 BRA `(.L_x_4503) ;  /* 0xfffffffc00ec1947 */ /* 0x000fea000383ffff */
.L_x_4502:
        /* <DEDUP_REMOVED lines=11> */
.L_x_4505:
        /* <DEDUP_REMOVED lines=17> */
[----:B------:R-:W-:Y:S02]  /*23f0*/  MOV R36, UR4 ;  /* 0x0000000400247c02 */ /* 0x000fe40008000f00 */
[----:B------:R-:W-:-:S04]  /*2400*/  IADD3 R38, R41, 0x3, RZ ;  /* 0x0000000329267810 */ /* 0x000fc80007ffe0ff */
[----:B------:R-:W-:-:S03]  /*2410*/  ISETP.EQ.OR P5, PT, R38, UR9, P3 ;  /* 0x0000000926007c0c */ /* 0x000fc60009fa2670 */
        /* <DEDUP_REMOVED lines=10> */
[----:B-1----:R-:W-:Y:S01]  /*24c0*/  @!P2 IMAD.WIDE R34, R71, 0x4, R34 ;  /* 0x000000044722a825 */ /* 0x002fe200078e0222 */
[----:B------:R-:W-:-:S04]  /*24d0*/  MOV R71, UR4 ;  /* 0x0000000400477c02 */ /* 0x000fc80008000f00 */
[----:B------:R-:W-:Y:S01]  /*24e0*/  @!P4 LOP3.LUT R71, R71, 0x1, RZ, 0xc0, !PT ;  /* 0x000000014747c812 */ /* 0x000fe200078ec0ff */
[----:B------:R-:W-:Y:S02]  /*24f0*/  @!P2 IMAD.WIDE.U32 R34, R43, 0x8, R34 ;  /* 0x000000082b22a825 */ /* 0x000fe400078e0022 */
[----:B------:R-:W1:Y:S02]  /*2500*/  @!P5 S2R R43, SR_CTAID.Y ;  /* 0x00000000002bd919 */ /* 0x000e640000002600 */
[-C--:B--2---:R-:W-:Y:S02]  /*2510*/  @!P4 IMAD R39, R39, R36.reuse, R37 ;  /* 0x000000242727c224 */ /* 0x084fe400078e0225 */
[----:B------:R-:W-:Y:S01]  /*2520*/  @!P4 IMAD R71, R71, R36, RZ ;  /* 0x000000244747c224 */ /* 0x000fe200078e02ff */
[----:B------:R-:W2:Y:S01]  /*2530*/  @!P2 LDG.E.64 R34, desc[UR10][R34.64] ;  /* 0x0000000a2222a981 */ /* 0x000ea2000c1e1b00 */
[----:B------:R-:W3:Y:S02]  /*2540*/  @!P4 LDC.64 R36, c[0x0][0x248] ;  /* 0x00009200ff24cb82 */ /* 0x000ee40000000a00 */
[----:B------:R-:W-:-:S05]  /*2550*/  @!P4 IMAD R71, R71, R40, RZ ;  /* 0x000000284747c224 */ /* 0x000fca00078e02ff */
[----:B------:R-:W-:-:S05]  /*2560*/  @!P4 SHF.L.U32 R71, R71, 0x1, RZ ;  /* 0x000000014747c819 */ /* 0x000fca00000006ff */
[----:B---3--:R-:W-:Y:S02]  /*2570*/  @!P4 IMAD.WIDE R36, R71, 0x4, R36 ;  /* 0x000000044724c825 */ /* 0x008fe400078e0224 */
[----:B------:R-:W1:Y:S02]  /*2580*/  @!P5 LDC R71, c[0x0][0x10] ;  /* 0x00000400ff47db82 */ /* 0x000e640000000800 */
[----:B------:R-:W-:-:S06]  /*2590*/  @!P4 IMAD.WIDE.U32 R36, R39, 0x8, R36 ;  /* 0x000000082724c825 */ /* 0x000fcc00078e0024 */
[----:B------:R-:W3:Y:S01]  /*25a0*/  @!P4 LDG.E.64 R36, desc[UR10][R36.64] ;  /* 0x0000000a2424c981 */ /* 0x000ee2000c1e1b00 */
[----:B-1----:R-:W-:Y:S02]  /*25b0*/  @!P5 IMAD R43, R38, R71, R43 ;  /* 0x00000047262bd224 */ /* 0x002fe400078e022b */
[----:B------:R-:W1:Y:S01]  /*25c0*/  @!P5 LDC.64 R38, c[0x0][0x248] ;  /* 0x00009200ff26db82 */ /* 0x000e620000000a00 */
[----:B0-----:R-:W-:Y:S01]  /*25d0*/  @!P1 FADD.FTZ R60, R60, R32 ;  /* 0x000000203c3c9221 */ /* 0x001fe20000010000 */
[----:B------:R-:W-:-:S04]  /*25e0*/  MOV R32, UR4 ;  /* 0x0000000400207c02 */ /* 0x000fc80008000f00 */
[----:B------:R-:W-:-:S05]  /*25f0*/  @!P5 LOP3.LUT R32, R32, 0x1, RZ, 0xc0, !PT ;  /* 0x000000012020d812 */ /* 0x000fca00078ec0ff */
[----:B------:R-:W-:-:S04]  /*2600*/  @!P5 IMAD R71, R32, R71, RZ ;  /* 0x000000472047d224 */ /* 0x000fc800078e02ff */
[----:B------:R-:W-:-:S05]  /*2610*/  @!P5 IMAD R71, R71, R40, RZ ;  /* 0x000000284747d224 */ /* 0x000fca00078e02ff */
[----:B------:R-:W-:-:S05]  /*2620*/  @!P5 SHF.L.U32 R71, R71, 0x1, RZ ;  /* 0x000000014747d819 */ /* 0x000fca00000006ff */
[----:B-1----:R-:W-:-:S04]  /*2630*/  @!P5 IMAD.WIDE R38, R71, 0x4, R38 ;  /* 0x000000044726d825 */ /* 0x002fc800078e0226 */
        /* <DEDUP_REMOVED lines=13> */
.L_x_4504:
        /* <DEDUP_REMOVED lines=19> */
.L_x_4507:
[----:B------:R-:W-:Y:S05]  /*2840*/  BSYNC B0 ;  /* 0x0000000000007941 */ /* 0x000fea0003800000 */
.L_x_4506:
        /* <DEDUP_REMOVED lines=9> */
[----:B------:R-:W1:Y:S01]  /*28e0*/  @!P2 LDC R37, c[0x0][0x10] ;  /* 0x00000400ff25ab82 */ /* 0x000e620000000800 */
[----:B------:R-:W-:-:S04]  /*28f0*/  @!P2 LOP3.LUT R34, R34, 0x1, RZ, 0xc0, !PT ;  /* 0x000000012222a812 */ /* 0x000fc800078ec0ff */
[----:B------:R-:W2:Y:S01]  /*2900*/  @!P1 S2R R38, SR_CTAID.Y ;  /* 0x0000000000269919 */ /* 0x000ea20000002600 */
[----:B------:R-:W-:Y:S02]  /*2910*/  @!P1 LOP3.LUT R43, R43, 0x1, RZ, 0xc0, !PT ;  /* 0x000000012b2b9812 */ /* 0x000fe400078ec0ff */
[----:B------:R-:W3:Y:S01]  /*2920*/  @!P1 LDC R42, c[0x0][0x10] ;  /* 0x00000400ff2a9b82 */ /* 0x000ee20000000800 */
[-C--:B-1----:R-:W-:Y:S02]  /*2930*/  @!P2 IMAD R39, R32, R37.reuse, R39 ;  /* 0x000000252027a224 */ /* 0x082fe400078e0227 */
[----:B------:R-:W-:-:S05]  /*2940*/  @!P2 IMAD R37, R34, R37, RZ ;  /* 0x000000252225a224 */ /* 0x000fca00078e02ff */
[----:B------:R-:W1:Y:S01]  /*2950*/  @!P1 LDC.64 R32, c[0x0][0x248] ;  /* 0x00009200ff209b82 */ /* 0x000e620000000a00 */
[----:B---3--:R-:W-:Y:S02]  /*2960*/  @!P1 IMAD R43, R43, R42, RZ ;  /* 0x0000002a2b2b9224 */ /* 0x008fe400078e02ff */
[-C--:B------:R-:W-:Y:S02]  /*2970*/  @!P2 IMAD R37, R37, R40.reuse, RZ ;  /* 0x000000282525a224 */ /* 0x080fe400078e02ff */
[----:B------:R-:W-:Y:S02]  /*2980*/  @!P1 IMAD R43, R43, R40, RZ ;  /* 0x000000282b2b9224 */ /* 0x000fe400078e02ff */
[----:B--2---:R-:W-:Y:S01]  /*2990*/  @!P1 IMAD R41, R41, R42, R38 ;  /* 0x0000002a29299224 */ /* 0x004fe200078e0226 */
[----:B------:R-:W2:Y:S01]  /*29a0*/  @!P2 LDC.64 R34, c[0x0][0x248] ;  /* 0x00009200ff22ab82 */ /* 0x000ea20000000a00 */
[----:B------:R-:W-:-:S05]  /*29b0*/  @!P2 SHF.L.U32 R37, R37, 0x1, RZ ;  /* 0x000000012525a819 */ /* 0x000fca00000006ff */
[----:B--2---:R-:W-:Y:S01]  /*29c0*/  @!P2 IMAD.WIDE R36, R37, 0x4, R34 ;  /* 0x000000042524a825 */ /* 0x004fe200078e0222 */
        /* <DEDUP_REMOVED lines=10> */
.L_x_4501:
[----:B------:R-:W-:Y:S01]  /*2a70*/  ULDC.64 UR14, c[0x0][0x218] ;  /* 0x00008600000e7ab9 */ /* 0x000fe20000000a00 */
[----:B------:R-:W-:Y:S01]  /*2a80*/  LOP3.LUT P1, RZ, R46, UR9, RZ, 0xfc, !PT ;  /* 0x000000092eff7c12 */ /* 0x000fe2000f82fcff */
[----:B------:R-:W2:Y:S01]  /*2a90*/  S2UR UR8, SR_CgaCtaId ;  /* 0x00000000000879c3 */ /* 0x000ea20000008800 */
[----:B------:R-:W-:Y:S01]  /*2aa0*/  ISETP.EQ.U32.AND P2, PT, RZ, UR14, PT ;  /* 0x0000000eff007c0c */ /* 0x000fe2000bf42070 */
[----:B------:R-:W-:Y:S01]  /*2ab0*/  UMOV UR7, 0x400 ;  /* 0x0000040000077882 */ /* 0x000fe20000000000 */
[----:B-1----:R-:W-:Y:S02]  /*2ac0*/  MOV R39, UR6 ;  /* 0x0000000600277c02 */ /* 0x002fe40008000f00 */
[----:B------:R-:W-:Y:S02]  /*2ad0*/  ISETP.EQ.OR.EX P1, PT, RZ, UR15, P1, P2 ;  /* 0x0000000fff007c0c */ /* 0x000fe40008f22720 */
[----:B------:R-:W-:Y:S01]  /*2ae0*/  IADD3 R37, R69, R70, RZ ;  /* 0x0000004645257210 */ /* 0x000fe20007ffe0ff */
[----:B------:R-:W1:Y:S08]  /*2af0*/  LDC.64 R34, c[0x0][0x228] ;  /* 0x00008a00ff227b82 */ /* 0x000e700000000a00 */
[----:B------:R-:W3:Y:S08]  /*2b00*/  LDC.64 R32, c[0x0][0x230] ;  /* 0x00008c00ff207b82 */ /* 0x000ef00000000a00 */
[----:B------:R-:W4:Y:S01]  /*2b10*/  @!P1 LDC.64 R40, c[0x0][0x218] ;  /* 0x00008600ff289b82 */ /* 0x000f220000000a00 */
[----:B--2---:R-:W-:-:S03]  /*2b20*/  ULEA UR7, UR8, UR7, 0x18 ;  /* 0x0000000708077291 */ /* 0x004fc6000f8ec03f */
[----:B------:R-:W-:Y:S02]  /*2b30*/  ULDC UR8, c[0x0][0x2a4] ;  /* 0x0000a90000087ab9 */ /* 0x000fe40000000800 */
[----:B------:R-:W-:Y:S01]  /*2b40*/  @!P1 FMUL.FTZ R38, R60, UR8 ;  /* 0x000000083c269c20 */ /* 0x000fe20008410000 */
[----:B-1----:R-:W-:-:S03]  /*2b50*/  IMAD.WIDE R42, R37, 0x4, R34 ;  /* 0x00000004252a7825 */ /* 0x002fc600078e0222 */
[----:B------:R-:W-:Y:S01]  /*2b60*/  @!P3 STS.64 [UR7+0xe0], R60 ;  /* 0x0000e03cff00b988 */ /* 0x000fe20008000a07 */
[----:B---3--:R-:W-:-:S04]  /*2b70*/  IMAD.WIDE R34, R37, 0x4, R32 ;  /* 0x0000000425227825 */ /* 0x008fc800078e0220 */
[----:B----4-:R-:W-:-:S04]  /*2b80*/  @!P1 IMAD.WIDE R40, R39, 0x8, R40 ;  /* 0x0000000827289825 */ /* 0x010fc800078e0228 */
[----:B------:R-:W-:-:S05]  /*2b90*/  @!P1 FMUL.FTZ R39, R61, UR8 ;  /* 0x000000083d279c20 */ /* 0x000fca0008410000 */
[----:B------:R-:W-:Y:S01]  /*2ba0*/  @!P1 STG.E.64 desc[UR10][R40.64], R38 ;  /* 0x0000002628009986 */ /* 0x000fe2000c101b0a */
[----:B------:R-:W-:Y:S06]  /*2bb0*/  BAR.SYNC.DEFER_BLOCKING 0x0 ;  /* 0x0000000000007b1d */ /* 0x000fec0000010000 */
[----:B------:R-:W2:Y:S04]  /*2bc0*/  LDG.E.64 R32, desc[UR10][R42.64] ;  /* 0x0000000a2a207981 */ /* 0x000ea8000c1e1b00 */
[----:B------:R-:W2:Y:S01]  /*2bd0*/  LDG.E.64 R34, desc[UR10][R34.64] ;  /* 0x0000000a22227981 */ /* 0x000ea2000c1e1b00 */
[----:B------:R-:W-:-:S03]  /*2be0*/  ISETP.NE.AND P5, PT, RZ, UR12, PT ;  /* 0x0000000cff007c0c */ /* 0x000fc6000bfa5270 */
[----:B------:R-:W1:Y:S02]  /*2bf0*/  LDS.64 R36, [UR7+0xe0] ;  /* 0x0000e007ff247984 */ /* 0x000e640008000a00 */
[----:B-1----:R-:W-:-:S05]  /*2c00*/  FMUL.FTZ R36, R36, UR8 ;  /* 0x0000000824247c20 */ /* 0x002fca0008410000 */
[----:B------:R-:W-:-:S13]  /*2c10*/  R2UR UR7, R36 ;  /* 0x00000000240772ca */ /* 0x000fda00000e0000 */
[----:B------:R-:W-:Y:S01]  /*2c20*/  MOV R36, UR7 ;  /* 0x0000000700247c02 */ /* 0x000fe20008000f00 */
[----:B------:R-:W-:Y:S01]  /*2c30*/  FADD.FTZ R18, R18, -UR7 ;  /* 0x8000000712127e21 */ /* 0x000fe20008010000 */
[----:B------:R-:W-:Y:S01]  /*2c40*/  FADD.FTZ R40, R2, -UR7 ;  /* 0x8000000702287e21 */ /* 0x000fe20008010000 */
[----:B------:R-:W-:Y:S02]  /*2c50*/  FADD.FTZ R41, R3, -UR7 ;  /* 0x8000000703297e21 */ /* 0x000fe40008010000 */
[----:B------:R-:W-:-:S04]  /*2c60*/  FMUL.FTZ R36, R36, UR7 ;  /* 0x0000000724247c20 */ /* 0x000fc80008410000 */
[----:B------:R-:W-:Y:S01]  /*2c70*/  FFMA.FTZ R36, R37, UR8, -R36 ;  /* 0x0000000825247c23 */ /* 0x000fe20008010824 */
[----:B------:R-:W-:-:S04]  /*2c80*/  FADD.FTZ R37, R19, -UR7 ;  /* 0x8000000713257e21 */ /* 0x000fc80008010000 */
[----:B------:R-:W-:-:S13]  /*2c90*/  FSETP.GTU.FTZ.AND P1, PT, R36, RZ, PT ;  /* 0x000000ff2400720b */ /* 0x000fda0003f3c000 */
[----:B------:R-:W-:Y:S01]  /*2ca0*/  VOTEU.ANY UP0, P1 ;  /* 0x00000000003f7886 */ /* 0x000fe20000800100 */
[----:B------:R-:W-:-:S04]  /*2cb0*/  PLOP3.LUT P1, PT, PT, PT, UP0, 0x80, 0x0 ;  /* 0x000000000000781c */ /* 0x000fc80003f2f008 */
[----:B------:R-:W-:-:S09]  /*2cc0*/  @UP0 ULDC UR8, c[0x0][0x238] ;  /* 0x00008e0000080ab9 */ /* 0x000fd20000000800 */
[----:B------:R-:W-:Y:S01]  /*2cd0*/  @P1 FADD.FTZ R36, R36, UR8 ;  /* 0x0000000824241e21 */ /* 0x000fe20008010000 */
[----:B------:R-:W-:-:S05]  /*2ce0*/  UMOV UR8, 0x3f800000 ;  /* 0x3f80000000087882 */ /* 0x000fca0000000000 */
[----:B------:R-:W1:Y:S02]  /*2cf0*/  @P1 MUFU.RSQ R36, R36 ;  /* 0x0000002400241308 */ /* 0x000e640000001400 */
[----:B-1----:R-:W-:-:S13]  /*2d00*/  @P1 R2UR UR13, R36 ;  /* 0x00000000240d12ca */ /* 0x002fda00000e0000 */
        /* <DEDUP_REMOVED lines=16> */
.L_x_4508:
        /* <DEDUP_REMOVED lines=13> */
.L_x_4510:
[----:B------:R-:W-:Y:S05]  /*2ee0*/  BSYNC B0 ;  /* 0x0000000000007941 */ /* 0x000fea0003800000 */
.L_x_4509:
[C---:B-1----:R-:W-:Y:S01]  /*2ef0*/  IADD3 R36, R68.reuse, 0x40, RZ ;  /* 0x0000004044247810 */ /* 0x042fe20007ffe0ff */
[----:B------:R-:W-:Y:S01]  /*2f00*/  ULDC.64 UR14, c[0x0][0x278] ;  /* 0x00009e00000e7ab9 */ /* 0x000fe20000000a00 */
[----:B------:R-:W-:Y:S01]  /*2f10*/  IADD3 R37, R68, 0x50, RZ ;  /* 0x0000005044257810 */ /* 0x000fe20007ffe0ff */
[----:B------:R-:W-:Y:S01]  /*2f20*/  FMUL.FTZ R3, R40, UR8 ;  /* 0x0000000828037c20 */ /* 0x000fe20008410000 */
[----:B------:R-:W-:Y:S01]  /*2f30*/  ISETP.GE.U32.AND P6, PT, R67, UR14, PT ;  /* 0x0000000e43007c0c */ /* 0x000fe2000bfc6070 */
[----:B------:R-:W-:Y:S01]  /*2f40*/  FMUL.FTZ R18, R41, UR8 ;  /* 0x0000000829127c20 */ /* 0x000fe20008410000 */
[----:B------:R-:W-:Y:S01]  /*2f50*/  ISETP.GE.U32.AND P1, PT, R66, UR14, PT ;  /* 0x0000000e42007c0c */ /* 0x000fe2000bf26070 */
[----:B------:R-:W-:Y:S01]  /*2f60*/  FFMA.FTZ R2, R32, R3, R34 ;  /* 0x0000000320027223 */ /* 0x000fe20000010022 */
[----:B------:R-:W-:Y:S01]  /*2f70*/  ISETP.GE.U32.AND P2, PT, R65, UR14, PT ;  /* 0x0000000e41007c0c */ /* 0x000fe2000bf46070 */
[----:B------:R-:W-:Y:S01]  /*2f80*/  FADD.FTZ R40, R20, -UR7 ;  /* 0x8000000714287e21 */ /* 0x000fe20008010000 */
[----:B------:R-:W-:Y:S01]  /*2f90*/  ISETP.GE.U32.AND P3, PT, R36, UR14, PT ;  /* 0x0000000e24007c0c */ /* 0x000fe2000bf66070 */
[----:B------:R-:W-:Y:S01]  /*2fa0*/  FADD.FTZ R41, R21, -UR7 ;  /* 0x8000000715297e21 */ /* 0x000fe20008010000 */
[----:B------:R-:W-:Y:S01]  /*2fb0*/  ISETP.GE.U32.AND P4, PT, R37, UR14, PT ;  /* 0x0000000e25007c0c */ /* 0x000fe2000bf86070 */
        /* <DEDUP_REMOVED lines=24> */
.L_x_4511:
        /* <DEDUP_REMOVED lines=13> */
.L_x_4513:
[----:B------:R-:W-:Y:S05]  /*3210*/  BSYNC B0 ;  /* 0x0000000000007941 */ /* 0x000fea0003800000 */
.L_x_4512:
[----:B-1----:R-:W-:Y:S01]  /*3220*/  FMUL.FTZ R3, R40, UR8 ;  /* 0x0000000828037c20 */ /* 0x002fe20008410000 */
[----:B------:R-:W-:Y:S01]  /*3230*/  FMUL.FTZ R18, R41, UR8 ;  /* 0x0000000829127c20 */ /* 0x000fe20008410000 */
[----:B------:R-:W-:Y:S01]  /*3240*/  FADD.FTZ R22, R22, -UR7 ;  /* 0x8000000716167e21 */ /* 0x000fe20008010000 */
[----:B------:R-:W-:Y:S01]  /*3250*/  FADD.FTZ R23, R23, -UR7 ;  /* 0x8000000717177e21 */ /* 0x000fe20008010000 */
[----:B------:R-:W-:Y:S01]  /*3260*/  FFMA.FTZ R2, R32, R3, R34 ;  /* 0x0000000320027223 */ /* 0x000fe20000010022 */
        /* <DEDUP_REMOVED lines=12> */
.L_x_4514:
        /* <DEDUP_REMOVED lines=13> */
.L_x_4516:
[----:B------:R-:W-:Y:S05]  /*3400*/  BSYNC B0 ;  /* 0x0000000000007941 */ /* 0x000fea0003800000 */
.L_x_4515:
        /* <DEDUP_REMOVED lines=17> */
.L_x_4517:
        /* <DEDUP_REMOVED lines=13> */
.L_x_4519:
[----:B------:R-:W-:Y:S05]  /*35f0*/  BSYNC B0 ;  /* 0x0000000000007941 */ /* 0x000fea0003800000 */
.L_x_4518:
        /* <DEDUP_REMOVED lines=17> */
.L_x_4520:
        /* <DEDUP_REMOVED lines=13> */
.L_x_4522:
[----:B------:R-:W-:Y:S05]  /*37e0*/  BSYNC B0 ;  /* 0x0000000000007941 */ /* 0x000fea0003800000 */
.L_x_4521:
[----:B------:R-:W-:Y:S01]  /*37f0*/  FMUL.FTZ R19, R19, UR8 ;  /* 0x0000000813137c20 */ /* 0x000fe20008410000 */
[----:B------:R-:W-:Y:S01]  /*3800*/  FMUL.FTZ R4, R20, UR8 ;  /* 0x0000000814047c20 */ /* 0x000fe20008410000 */
[----:B------:R-:W-:Y:S01]  /*3810*/  FADD.FTZ R21, R8, -UR7 ;  /* 0x8000000708157e21 */ /* 0x000fe20008010000 */
[----:B------:R-:W-:Y:S01]  /*3820*/  FADD.FTZ R20, R9, -UR7 ;  /* 0x8000000709147e21 */ /* 0x000fe20008010000 */
[----:B-1----:R-:W-:Y:S01]  /*3830*/  FFMA.FTZ R2, R32, R19, R34 ;  /* 0x0000001320027223 */ /* 0x002fe20000010022 */
        /* <DEDUP_REMOVED lines=12> */
.L_x_4523:
[----:B------:R-:W-:Y:S04]  /*3900*/  BSSY B0, `(.L_x_4524) ;  /* 0x000000d000007945 */ /* 0x000fe80003800000 */
[----:B------:R-:W-:Y:S05]  /*3910*/  @P4 BRA `(.L_x_4525) ;  /* 0x00000000002c4947 */ /* 0x000fea0003800000 */
[----:B------:R-:W-:Y:S01]  /*3920*/  ULDC.64 UR16, c[0x0][0x270] ;  /* 0x00009c0000107ab9 */ /* 0x000fe20000000a00 */
[----:B------:R-:W-:Y:S01]  /*3930*/  MOV R4, R72 ;  /* 0x0000004800047202 */ /* 0x000fe20000000f00 */
        /* <DEDUP_REMOVED lines=9> */
.L_x_4525:
[----:B------:R-:W-:Y:S05]  /*39d0*/  BSYNC B0 ;  /* 0x0000000000007941 */ /* 0x000fea0003800000 */
.L_x_4524:
[----:B------:R-:W-:Y:S01]  /*39e0*/  IADD3 R23, R68, 0x60, RZ ;  /* 0x0000006044177810 */ /* 0x000fe20007ffe0ff */
[----:B------:R-:W-:Y:S01]  /*39f0*/  FMUL.FTZ R21, R21, UR8 ;  /* 0x0000000815157c20 */ /* 0x000fe20008410000 */
[----:B------:R-:W-:Y:S01]  /*3a00*/  SHF.R.S32.HI R19, RZ, 0x1f, R64 ;  /* 0x0000001fff137819 */ /* 0x000fe20000011440 */
[----:B------:R-:W-:Y:S01]  /*3a10*/  FMUL.FTZ R20, R20, UR8 ;  /* 0x0000000814147c20 */ /* 0x000fe20008410000 */
[----:B------:R-:W-:Y:S01]  /*3a20*/  SHF.R.S32.HI R18, RZ, 0x1f, R63 ;  /* 0x0000001fff127819 */ /* 0x000fe2000001143f */
[----:B------:R-:W-:Y:S01]  /*3a30*/  FADD.FTZ R22, R16, -UR7 ;  /* 0x8000000710167e21 */ /* 0x000fe20008010000 */
[----:B------:R-:W-:Y:S01]  /*3a40*/  SHF.R.S32.HI R9, RZ, 0x1f, R62 ;  /* 0x0000001fff097819 */ /* 0x000fe2000001143e */
[----:B------:R-:W-:Y:S01]  /*3a50*/  FADD.FTZ R17, R17, -UR7 ;  /* 0x8000000711117e21 */ /* 0x000fe20008010000 */
[----:B------:R-:W-:Y:S01]  /*3a60*/  SHF.R.S32.HI R8, RZ, 0x1f, R59 ;  /* 0x0000001fff087819 */ /* 0x000fe2000001143b */
[----:B-1----:R-:W-:Y:S01]  /*3a70*/  FFMA.FTZ R2, R32, R21, R34 ;  /* 0x0000001520027223 */ /* 0x002fe20000010022 */
[----:B------:R-:W-:Y:S01]  /*3a80*/  ISETP.GE.U32.AND P6, PT, R23, UR14, PT ;  /* 0x0000000e17007c0c */ /* 0x000fe2000bfc6070 */
[----:B------:R-:W-:Y:S01]  /*3a90*/  FFMA.FTZ R3, R33, R20, R35 ;  /* 0x0000001421037223 */ /* 0x000fe20000010023 */
[----:B------:R-:W-:-:S02]  /*3aa0*/  ISETP.GE.U32.AND P1, PT, R64, UR14, PT ;  /* 0x0000000e40007c0c */ /* 0x000fc4000bf26070 */
[----:B------:R-:W-:Y:S02]  /*3ab0*/  SHF.R.S32.HI R36, RZ, 0x1f, R23 ;  /* 0x0000001fff247819 */ /* 0x000fe40000011417 */
[----:B------:R-:W-:Y:S02]  /*3ac0*/  ISETP.GE.U32.AND P2, PT, R63, UR14, PT ;  /* 0x0000000e3f007c0c */ /* 0x000fe4000bf46070 */
[----:B------:R-:W-:Y:S02]  /*3ad0*/  ISETP.GE.U32.AND P3, PT, R62, UR14, PT ;  /* 0x0000000e3e007c0c */ /* 0x000fe4000bf66070 */
[----:B------:R-:W-:Y:S02]  /*3ae0*/  ISETP.GE.U32.AND P4, PT, R59, UR14, PT ;  /* 0x0000000e3b007c0c */ /* 0x000fe4000bf86070 */
        /* <DEDUP_REMOVED lines=21> */
.L_x_4526:
        /* <DEDUP_REMOVED lines=13> */
.L_x_4528:
[----:B------:R-:W-:Y:S05]  /*3d10*/  BSYNC B0 ;  /* 0x0000000000007941 */ /* 0x000fea0003800000 */
.L_x_4527:
        /* <DEDUP_REMOVED lines=17> */
.L_x_4529:
        /* <DEDUP_REMOVED lines=13> */
.L_x_4531:
[----:B------:R-:W-:Y:S05]  /*3f00*/  BSYNC B0 ;  /* 0x0000000000007941 */ /* 0x000fea0003800000 */
.L_x_4530:
        /* <DEDUP_REMOVED lines=17> */
.L_x_4532:
        /* <DEDUP_REMOVED lines=13> */
.L_x_4534:
[----:B------:R-:W-:Y:S05]  /*40f0*/  BSYNC B0 ;  /* 0x0000000000007941 */ /* 0x000fea0003800000 */
.L_x_4533:
        /* <DEDUP_REMOVED lines=17> */
.L_x_4535:
        /* <DEDUP_REMOVED lines=13> */
.L_x_4537:
[----:B------:R-:W-:Y:S05]  /*42e0*/  BSYNC B0 ;  /* 0x0000000000007941 */ /* 0x000fea0003800000 */
.L_x_4536:
[----:B-1----:R-:W-:Y:S01]  /*42f0*/  FMUL.FTZ R3, R12, UR8 ;  /* 0x000000080c037c20 */ /* 0x002fe20008410000 */
[----:B------:R-:W-:Y:S01]  /*4300*/  FMUL.FTZ R4, R11, UR8 ;  /* 0x000000080b047c20 */ /* 0x000fe20008410000 */
[----:B------:R-:W-:Y:S02]  /*4310*/  SHF.R.S32.HI R14, RZ, 0x1f, R58 ;  /* 0x0000001fff0e7819 */ /* 0x000fe4000001143a */
[----:B------:R-:W-:Y:S01]  /*4320*/  FFMA.FTZ R2, R32, R3, R34 ;  /* 0x0000000320027223 */ /* 0x000fe20000010022 */
[----:B------:R-:W-:Y:S01]  /*4330*/  SHF.R.S32.HI R9, RZ, 0x1f, R56 ;  /* 0x0000001fff097819 */ /* 0x000fe20000011438 */
        /* <DEDUP_REMOVED lines=12> */
.L_x_4538:
        /* <DEDUP_REMOVED lines=13> */
.L_x_4540:
[----:B------:R-:W-:Y:S05]  /*44d0*/  BSYNC B0 ;  /* 0x0000000000007941 */ /* 0x000fea0003800000 */
.L_x_4539:
[----:B------:R-:W-:Y:S01]  /*44e0*/  FADD.FTZ R24, R24, -UR7 ;  /* 0x8000000718187e21 */ /* 0x000fe20008010000 */
[----:B------:R-:W-:Y:S01]  /*44f0*/  FADD.FTZ R26, R26, -UR7 ;  /* 0x800000071a1a7e21 */ /* 0x000fe20008010000 */
[----:B------:R-:W-:Y:S01]  /*4500*/  FADD.FTZ R28, R28, -UR7 ;  /* 0x800000071c1c7e21 */ /* 0x000fe20008010000 */
[----:B------:R-:W-:Y:S01]  /*4510*/  FADD.FTZ R30, R30, -UR7 ;  /* 0x800000071e1e7e21 */ /* 0x000fe20008010000 */
[----:B------:R-:W-:Y:S01]  /*4520*/  FADD.FTZ R44, R44, -UR7 ;  /* 0x800000072c2c7e21 */ /* 0x000fe20008010000 */
[----:B------:R-:W-:Y:S01]  /*4530*/  SHF.R.S32.HI R8, RZ, 0x1f, R50 ;  /* 0x0000001fff087819 */ /* 0x000fe20000011432 */
[----:B------:R-:W-:Y:S01]  /*4540*/  FADD.FTZ R25, R25, -UR7 ;  /* 0x8000000719197e21 */ /* 0x000fe20008010000 */
[----:B------:R-:W-:Y:S01]  /*4550*/  ISETP.GE.U32.AND P6, PT, R58, UR14, PT ;  /* 0x0000000e3a007c0c */ /* 0x000fe2000bfc6070 */
        /* <DEDUP_REMOVED lines=8> */
[----:B-1----:R-:W-:Y:S01]  /*45e0*/  FMUL.FTZ R3, R24, UR8 ;  /* 0x0000000818037c20 */ /* 0x002fe20008410000 */
        /* <DEDUP_REMOVED lines=14> */
[C-C-:B------:R-:W-:Y:S01]  /*46d0*/  FFMA.FTZ R12, R32.reuse, R3, R34.reuse ;  /* 0x00000003200c7223 */ /* 0x140fe20000010022 */
[C-C-:B------:R-:W-:Y:S01]  /*46e0*/  FFMA.FTZ R10, R32.reuse, R5, R34.reuse ;  /* 0x00000005200a7223 */ /* 0x140fe20000010022 */
[C-C-:B------:R-:W-:Y:S01]  /*46f0*/  FFMA.FTZ R6, R32.reuse, R7, R34.reuse ;  /* 0x0000000720067223 */ /* 0x140fe20000010022 */
[C-C-:B------:R-:W-:Y:S01]  /*4700*/  FFMA.FTZ R4, R32.reuse, R11, R34.reuse ;  /* 0x0000000b20047223 */ /* 0x140fe20000010022 */
[----:B------:R-:W-:Y:S01]  /*4710*/  FFMA.FTZ R2, R32, R13, R34 ;  /* 0x0000000d20027223 */ /* 0x000fe20000010022 */
[C---:B------:R-:W-:Y:S01]  /*4720*/  ISETP.GT.U32.OR P6, PT, R46.reuse, 0x2ff, P6 ;  /* 0x000002ff2e00780c */ /* 0x040fe200037c4470 */
[C-C-:B------:R-:W-:Y:S01]  /*4730*/  FFMA.FTZ R11, R33.reuse, R18, R35.reuse ;  /* 0x00000012210b7223 */ /* 0x140fe20000010023 */
[C---:B------:R-:W-:Y:S01]  /*4740*/  ISETP.GT.U32.OR P1, PT, R46.reuse, 0x2ff, P1 ;  /* 0x000002ff2e00780c */ /* 0x040fe20000f24470 */
[C-C-:B------:R-:W-:Y:S01]  /*4750*/  FFMA.FTZ R7, R33.reuse, R20, R35.reuse ;  /* 0x0000001421077223 */ /* 0x140fe20000010023 */
[C---:B------:R-:W-:Y:S01]  /*4760*/  ISETP.GT.U32.OR P2, PT, R46.reuse, 0x2ff, P2 ;  /* 0x000002ff2e00780c */ /* 0x040fe20001744470 */
[C-C-:B------:R-:W-:Y:S01]  /*4770*/  FFMA.FTZ R5, R33.reuse, R22, R35.reuse ;  /* 0x0000001621057223 */ /* 0x140fe20000010023 */
[C---:B------:R-:W-:Y:S01]  /*4780*/  ISETP.GT.U32.OR P3, PT, R46.reuse, 0x2ff, P3 ;  /* 0x000002ff2e00780c */ /* 0x040fe20001f64470 */
[C-C-:B------:R-:W-:Y:S01]  /*4790*/  FFMA.FTZ R3, R33.reuse, R24, R35.reuse ;  /* 0x0000001821037223 */ /* 0x140fe20000010023 */
[----:B------:R-:W-:Y:S01]  /*47a0*/  ISETP.GT.U32.OR P4, PT, R46, 0x2ff, P4 ;  /* 0x000002ff2e00780c */ /* 0x000fe20002784470 */
[----:B------:R-:W-:Y:S01]  /*47b0*/  FFMA.FTZ R13, R33, R16, R35 ;  /* 0x00000010210d7223 */ /* 0x000fe20000010023 */
[----:B------:R-:W-:Y:S11]  /*47c0*/  @!P5 BRA `(.L_x_4541) ;  /* 0x000000000028d947 */ /* 0x000ff60003800000 */
        /* <DEDUP_REMOVED lines=10> */
.L_x_4541:
        /* <DEDUP_REMOVED lines=13> */
.L_x_4543:
[----:B------:R-:W-:Y:S05]  /*4940*/  BSYNC B0 ;  /* 0x0000000000007941 */ /* 0x000fea0003800000 */
.L_x_4542:
        /* <DEDUP_REMOVED lines=11> */
.L_x_4544:
[----:B------:R-:W-:Y:S04]  /*4a00*/  BSSY B0, `(.L_x_4545) ;  /* 0x000000d000007945 */ /* 0x000fe80003800000 */
[----:B------:R-:W-:Y:S05]  /*4a10*/  @P1 BRA `(.L_x_4546) ;  /* 0x00000000002c1947 */ /* 0x000fea0003800000 */
[----:B------:R-:W-:Y:S01]  /*4a20*/  ULDC.64 UR14, c[0x0][0x270] ;  /* 0x00009c00000e7ab9 */ /* 0x000fe20000000a00 */
[----:B-1----:R-:W-:Y:S01]  /*4a30*/  MOV R12, R72 ;  /* 0x00000048000c7202 */ /* 0x002fe20000000f00 */
        /* <DEDUP_REMOVED lines=9> */
.L_x_4546:
[----:B------:R-:W-:Y:S05]  /*4ad0*/  BSYNC B0 ;  /* 0x0000000000007941 */ /* 0x000fea0003800000 */
.L_x_4545:
        /* <DEDUP_REMOVED lines=11> */
.L_x_4547:
[----:B------:R-:W-:Y:S04]  /*4b90*/  BSSY B0, `(.L_x_4548) ;  /* 0x000000d000007945 */ /* 0x000fe80003800000 */
[----:B------:R-:W-:Y:S05]  /*4ba0*/  @P2 BRA `(.L_x_4549) ;  /* 0x00000000002c2947 */ /* 0x000fea0003800000 */
[----:B------:R-:W-:Y:S01]  /*4bb0*/  ULDC.64 UR14, c[0x0][0x270] ;  /* 0x00009c00000e7ab9 */ /* 0x000fe20000000a00 */
[----:B--2---:R-:W-:Y:S01]  /*4bc0*/  MOV R10, R72 ;  /* 0x00000048000a7202 */ /* 0x004fe20000000f00 */
[----:B------:R-:W-:Y:S01]  /*4bd0*/  IMAD R49, R49, UR14, RZ ;  /* 0x0000000e31317c24 */ /* 0x000fe2000f8e02ff */
[----:B------:R-:W-:-:S03]  /*4be0*/  MOV R11, R75 ;  /* 0x0000004b000b7202 */ /* 0x000fc60000000f00 */
[C---:B------:R-:W-:Y:S02]  /*4bf0*/  IMAD R49, R54.reuse, UR15, R49 ;  /* 0x0000000f36317c24 */ /* 0x040fe4000f8e0231 */
[----:B-1----:R-:W-:Y:S01]  /*4c00*/  IMAD.WIDE.U32 R12, R54, UR14, R10 ;  /* 0x0000000e360c7c25 */ /* 0x002fe2000f8e000a */
[----:B------:R-:W-:Y:S02]  /*4c10*/  ULDC.64 UR14, c[0x0][0x210] ;  /* 0x00008400000e7ab9 */ /* 0x000fe40000000a00 */
[----:B------:R-:W-:Y:S02]  /*4c20*/  LEA R10, P1, R12, UR14, 0x2 ;  /* 0x0000000e0c0a7c11 */ /* 0x000fe4000f8210ff */
[----:B------:R-:W-:-:S04]  /*4c30*/  IADD3 R49, R13, R49, RZ ;  /* 0x000000310d317210 */ /* 0x000fc80007ffe0ff */
[----:B------:R-:W-:-:S05]  /*4c40*/  LEA.HI.X R11, R12, UR15, R49, 0x2, P1 ;  /* 0x0000000f0c0b7c11 */ /* 0x000fca00088f1431 */
[----:B------:R3:W-:Y:S02]  /*4c50*/  STG.E.64 desc[UR10][R10.64], R6 ;  /* 0x000000060a007986 */ /* 0x0007e4000c101b0a */
.L_x_4549:
[----:B------:R-:W-:Y:S05]  /*4c60*/  BSYNC B0 ;  /* 0x0000000000007941 */ /* 0x000fea0003800000 */
.L_x_4548:
[----:B------:R-:W-:Y:S05]  /*4c70*/  @!P5 BRA `(.L_x_4550) ;  /* 0x000000000028d947 */ /* 0x000fea0003800000 */
[----:B---3--:R-:W-:Y:S01]  /*4c80*/  FMUL.FTZ R6, R4, -1.4426950216293334961 ;  /* 0xbfb8aa3b04067820 */ /* 0x008fe20000410000 */
[----:B------:R-:W-:-:S05]  /*4c90*/  FMUL.FTZ R9, R5, -1.4426950216293334961 ;  /* 0xbfb8aa3b05097820 */ /* 0x000fca0000410000 */
[----:B------:R-:W3:Y:S08]  /*4ca0*/  MUFU.EX2 R6, R6 ;  /* 0x0000000600067308 */ /* 0x000ef00000000800 */
[----:B------:R-:W2:Y:S01]  /*4cb0*/  MUFU.EX2 R9, R9 ;  /* 0x0000000900097308 */ /* 0x000ea20000000800 */
[----:B---3--:R-:W-:-:S07]  /*4cc0*/  FADD.FTZ R7, R6, 1 ;  /* 0x3f80000006077421 */ /* 0x008fce0000010000 */
[----:B------:R-:W3:Y:S01]  /*4cd0*/  MUFU.RCP R7, R7 ;  /* 0x0000000700077308 */ /* 0x000ee20000001000 */
[----:B--2---:R-:W-:-:S07]  /*4ce0*/  FADD.FTZ R10, R9, 1 ;  /* 0x3f800000090a7421 */ /* 0x004fce0000010000 */
[----:B------:R-:W2:Y:S01]  /*4cf0*/  MUFU.RCP R10, R10 ;  /* 0x0000000a000a7308 */ /* 0x000ea20000001000 */
[----:B---3--:R-:W-:Y:S01]  /*4d00*/  FMUL.FTZ R4, R4, R7 ;  /* 0x0000000704047220 */ /* 0x008fe20000410000 */
[----:B--2---:R-:W-:-:S07]  /*4d10*/  FMUL.FTZ R5, R5, R10 ;  /* 0x0000000a05057220 */ /* 0x004fce0000410000 */
.L_x_4550:
[----:B------:R-:W-:Y:S04]  /*4d20*/  BSSY B0, `(.L_x_4551) ;  /* 0x000000d000007945 */ /* 0x000fe80003800000 */
[----:B------:R-:W-:Y:S05]  /*4d30*/  @P3 BRA `(.L_x_4552) ;  /* 0x00000000002c3947 */ /* 0x000fea0003800000 */
[----:B------:R-:W-:Y:S01]  /*4d40*/  ULDC.64 UR14, c[0x0][0x270] ;  /* 0x00009c00000e7ab9 */ /* 0x000fe20000000a00 */
[----:B---3--:R-:W-:Y:S01]  /*4d50*/  MOV R6, R72 ;  /* 0x0000004800067202 */ /* 0x008fe20000000f00 */
[----:B------:R-:W-:Y:S01]  /*4d60*/  IMAD R47, R47, UR14, RZ ;  /* 0x0000000e2f2f7c24 */ /* 0x000fe2000f8e02ff */
[----:B------:R-:W-:-:S03]  /*4d70*/  MOV R7, R75 ;  /* 0x0000004b00077202 */ /* 0x000fc60000000f00 */
[C---:B------:R-:W-:Y:S02]  /*4d80*/  IMAD R47, R52.reuse, UR15, R47 ;  /* 0x0000000f342f7c24 */ /* 0x040fe4000f8e022f */
[----:B--2---:R-:W-:Y:S01]  /*4d90*/  IMAD.WIDE.U32 R10, R52, UR14, R6 ;  /* 0x0000000e340a7c25 */ /* 0x004fe2000f8e0006 */
[----:B------:R-:W-:Y:S02]  /*4da0*/  ULDC.64 UR14, c[0x0][0x210] ;  /* 0x00008400000e7ab9 */ /* 0x000fe40000000a00 */
[----:B------:R-:W-:Y:S02]  /*4db0*/  LEA R6, P1, R10, UR14, 0x2 ;  /* 0x0000000e0a067c11 */ /* 0x000fe4000f8210ff */
[----:B------:R-:W-:-:S04]  /*4dc0*/  IADD3 R47, R11, R47, RZ ;  /* 0x0000002f0b2f7210 */ /* 0x000fc80007ffe0ff */
[----:B------:R-:W-:-:S05]  /*4dd0*/  LEA.HI.X R7, R10, UR15, R47, 0x2, P1 ;  /* 0x0000000f0a077c11 */ /* 0x000fca00088f142f */
[----:B------:R4:W-:Y:S02]  /*4de0*/  STG.E.64 desc[UR10][R6.64], R4 ;  /* 0x0000000406007986 */ /* 0x0009e4000c101b0a */
.L_x_4552:
[----:B------:R-:W-:Y:S05]  /*4df0*/  BSYNC B0 ;  /* 0x0000000000007941 */ /* 0x000fea0003800000 */
.L_x_4551:
[----:B------:R-:W-:Y:S05]  /*4e00*/  @!P5 BRA `(.L_x_4553) ;  /* 0x000000000028d947 */ /* 0x000fea0003800000 */
[----:B----4-:R-:W-:Y:S01]  /*4e10*/  FMUL.FTZ R4, R2, -1.4426950216293334961 ;  /* 0xbfb8aa3b02047820 */ /* 0x010fe20000410000 */
[----:B---3--:R-:W-:-:S05]  /*4e20*/  FMUL.FTZ R6, R3, -1.4426950216293334961 ;  /* 0xbfb8aa3b03067820 */ /* 0x008fca0000410000 */
[----:B------:R-:W3:Y:S08]  /*4e30*/  MUFU.EX2 R4, R4 ;  /* 0x0000000400047308 */ /* 0x000ef00000000800 */
[----:B------:R-:W4:Y:S01]  /*4e40*/  MUFU.EX2 R6, R6 ;  /* 0x0000000600067308 */ /* 0x000f220000000800 */
[----:B---3--:R-:W-:-:S07]  /*4e50*/  FADD.FTZ R5, R4, 1 ;  /* 0x3f80000004057421 */ /* 0x008fce0000010000 */
[----:B------:R-:W3:Y:S01]  /*4e60*/  MUFU.RCP R5, R5 ;  /* 0x0000000500057308 */ /* 0x000ee20000001000 */
[----:B----4-:R-:W-:-:S07]  /*4e70*/  FADD.FTZ R7, R6, 1 ;  /* 0x3f80000006077421 */ /* 0x010fce0000010000 */
[----:B--2---:R-:W2:Y:S01]  /*4e80*/  MUFU.RCP R10, R7 ;  /* 0x00000007000a7308 */ /* 0x004ea20000001000 */
[----:B---3--:R-:W-:Y:S01]  /*4e90*/  FMUL.FTZ R2, R2, R5 ;  /* 0x0000000502027220 */ /* 0x008fe20000410000 */
[----:B--2---:R-:W-:-:S07]  /*4ea0*/  FMUL.FTZ R3, R3, R10 ;  /* 0x0000000a03037220 */ /* 0x004fce0000410000 */
.L_x_4553:
[----:B------:R-:W-:Y:S04]  /*4eb0*/  BSSY B0, `(.L_x_4554) ;  /* 0x000000c000007945 */ /* 0x000fe80003800000 */
[----:B------:R-:W-:Y:S05]  /*4ec0*/  @P4 BRA `(.L_x_4555) ;  /* 0x0000000000284947 */ /* 0x000fea0003800000 */
[----:B------:R-:W-:Y:S01]  /*4ed0*/  ULDC.64 UR14, c[0x0][0x270] ;  /* 0x00009c00000e7ab9 */ /* 0x000fe20000000a00 */
[----:B------:R-:W-:Y:S01]  /*4ee0*/  MOV R73, R75 ;  /* 0x0000004b00497202 */ /* 0x000fe20000000f00 */
[----:B----4-:R-:W-:Y:S02]  /*4ef0*/  IMAD R5, R8, UR14, RZ ;  /* 0x0000000e08057c24 */ /* 0x010fe4000f8e02ff */
[----:B------:R-:W-:-:S04]  /*4f00*/  IMAD.WIDE.U32 R72, R50, UR14, R72 ;  /* 0x0000000e32487c25 */ /* 0x000fc8000f8e0048 */
[----:B------:R-:W-:Y:S01]  /*4f10*/  IMAD R5, R50, UR15, R5 ;  /* 0x0000000f32057c24 */ /* 0x000fe2000f8e0205 */
[----:B------:R-:W-:Y:S02]  /*4f20*/  ULDC.64 UR14, c[0x0][0x210] ;  /* 0x00008400000e7ab9 */ /* 0x000fe40000000a00 */
[----:B------:R-:W-:Y:S02]  /*4f30*/  LEA R4, P1, R72, UR14, 0x2 ;  /* 0x0000000e48047c11 */ /* 0x000fe4000f8210ff */
[----:B------:R-:W-:-:S04]  /*4f40*/  IADD3 R5, R73, R5, RZ ;  /* 0x0000000549057210 */ /* 0x000fc80007ffe0ff */
[----:B------:R-:W-:-:S05]  /*4f50*/  LEA.HI.X R5, R72, UR15, R5, 0x2, P1 ;  /* 0x0000000f48057c11 */ /* 0x000fca00088f1405 */
[----:B------:R4:W-:Y:S02]  /*4f60*/  STG.E.64 desc[UR10][R4.64], R2 ;  /* 0x0000000204007986 */ /* 0x0009e4000c101b0a */
.L_x_4555:
[----:B------:R-:W-:Y:S05]  /*4f70*/  BSYNC B0 ;  /* 0x0000000000007941 */ /* 0x000fea0003800000 */
.L_x_4554:
[----:B------:R-:W-:Y:S01]  /*4f80*/  ULDC UR7, c[0x0][0x10] ;  /* 0x0000040000077ab9 */ /* 0x000fe20000000800 */
[----:B------:R-:W-:Y:S02]  /*4f90*/  UIADD3 UR4, UR4, 0x1, URZ ;  /* 0x0000000104047890 */ /* 0x000fe4000fffe03f */
[----:B------:R-:W-:-:S04]  /*4fa0*/  UIADD3 UR6, UR7, UR6, URZ ;  /* 0x0000000607067290 */ /* 0x000fc8000fffe03f */
[----:B------:R-:W-:-:S06]  /*4fb0*/  UISETP.GE.AND UP0, UPT, UR6, UR5, UPT ;  /* 0x000000050600728c */ /* 0x000fcc000bf06270 */
[----:B------:R-:W-:-:S13]  /*4fc0*/  PLOP3.LUT P1, PT, PT, PT, UP0, 0x80, 0x0 ;  /* 0x000000000000781c */ /* 0x000fda0003f2f008 */
[----:B------:R-:W-:Y:S05]  /*4fd0*/  @!P1 BRA `(.L_x_4556) ;  /* 0xffffffb000bc9947 */ /* 0x000fea000383ffff */
[----:B------:R-:W-:Y:S05]  /*4fe0*/  EXIT ;  /* 0x000000000000794d */ /* 0x000fea0003800000 */
.L_x_4557:
        /* <DEDUP_REMOVED lines=9> */
.L_x_5176:


//--------------------- .text._Z35group_norm_nhwc_fwd_one_pass_kernelI11Fp32IOFp32WLi512ELi96ELi768EEv26Group_norm_nhwc_fwd_params --------------------------
	.section	.text._Z35group_norm_nhwc_fwd_one_pass_kernelI11Fp32IOFp32WLi512ELi96ELi768EEv26Group_norm_nhwc_fwd_params,"ax",@progbits
	.align	128
        .global         _Z35group_norm_nhwc_fwd_one_pass_kernelI11Fp32IOFp32WLi512ELi96ELi768EEv26Group_norm_nhwc_fwd_params
        .type           _Z35group_norm_nhwc_fwd_one_pass_kernelI11Fp32IOFp32WLi512ELi96ELi768EEv26Group_norm_nhwc_fwd_params,@function
        .size           _Z35group_norm_nhwc_fwd_one_pass_kernelI11Fp32IOFp32WLi512ELi96ELi768EEv26Group_norm_nhwc_fwd_params,(.L_x_5177 - _Z35group_norm_nhwc_fwd_one_pass_kernelI11Fp32IOFp32WLi512ELi96ELi768EEv26Group_norm_nhwc_fwd_params)
        .other          _Z35group_norm_nhwc_fwd_one_pass_kernelI11Fp32IOFp32WLi512ELi96ELi768EEv26Group_norm_nhwc_fwd_params,@"STO_CUDA_ENTRY STV_DEFAULT"
_Z35group_norm_nhwc_fwd_one_pass_kernelI11Fp32IOFp32WLi512ELi96ELi768EEv26Group_norm_nhwc_fwd_params:
.text._Z35group_norm_nhwc_fwd_one_pass_kernelI11Fp32IOFp32WLi512ELi96ELi768EEv26Group_norm_nhwc_fwd_params:
[----:B------:R-:W0:Y:S08]  /*0000*/  LDC R1, c[0x0][0x28] ;  /* 0x00000a00ff017b82 */ /* 0x000e300000000800 */
[----:B------:R-:W1:Y:S01]  /*0010*/  S2UR UR9, SR_CTAID.Y ;  /* 0x00000000000979c3 */ /* 0x000e620000002600 */
[----:B------:R-:W-:Y:S01]  /*0020*/  ULDC UR8, c[0x0][0x288] ;  /* 0x0000a20000087ab9 */ /* 0x000fe20000000800 */
[----:B------:R-:W-:Y:S01]  /*0030*/  ULDC UR4, c[0x0][0x258] ;  /* 0x0000960000047ab9 */ /* 0x000fe20000000800 */
[----:B0-----:R-:W-:Y:S01]  /*0040*/  IADD3 R1, R1, -0x8, RZ ;  /* 0xfffffff801017810 */ /* 0x001fe20007ffe0ff */
[----:B------:R-:W-:-:S04]  /*0050*/  UIMAD UR8, UR8, UR4, URZ ;  /* 0x00000004080872a4 */ /* 0x000fc8000f8e023f */
[----:B-1----:R-:W-:-:S06]  /*0060*/  UISETP.GE.AND UP0, UPT, UR9, UR8, UPT ;  /* 0x000000080900728c */ /* 0x002fcc000bf06270 */
        /* <DEDUP_REMOVED lines=17> */
[C---:B------:R-:W-:Y:S01]  /*0180*/  IADD3 R2, R0.reuse, 0x10, RZ ;  /* 0x0000001000027810 */ /* 0x040fe20007ffe0ff */
[----:B------:R0:W-:Y:S01]  /*0190*/  STL [R1], R3 ;  /* 0x0000000301007387 */ /* 0x0001e20000100800 */
[----:B------:R-:W-:-:S02]  /*01a0*/  IADD3 R2, R0, 0x40, RZ ;  /* 0x0000004000027810 */ /* 0x000fc40007ffe0ff */
[----:B------:R-:W-:Y:S02]  /*01b0*/  IADD3 R2, R0, 0x70, RZ ;  /* 0x0000007000027810 */ /* 0x000fe40007ffe0ff */
[----:B------:R-:W-:Y:S02]  /*01c0*/  ISETP.LT.U32.AND P0, PT, R4, 0x300, !P0 ;  /* 0x000003000400780c */ /* 0x000fe40004701070 */
[C---:B------:R-:W-:Y:S02]  /*01d0*/  IADD3 R5, R0.reuse, 0x20, RZ ;  /* 0x0000002000057810 */ /* 0x040fe40007ffe0ff */
[C---:B------:R-:W-:Y:S02]  /*01e0*/  IADD3 R4, R0.reuse, 0x80, RZ ;  /* 0x0000008000047810 */ /* 0x040fe40007ffe0ff */
[C---:B0-----:R-:W-:Y:S02]  /*01f0*/  IADD3 R3, R0.reuse, 0x30, RZ ;  /* 0x0000003000037810 */ /* 0x041fe40007ffe0ff */
[----:B------:R-:W-:-:S02]  /*0200*/  IADD3 R3, R0, 0x60, RZ ;  /* 0x0000006000037810 */ /* 0x000fc40007ffe0ff */
[C---:B------:R-:W-:Y:S02]  /*0210*/  IADD3 R3, R0.reuse, 0x90, RZ ;  /* 0x0000009000037810 */ /* 0x040fe40007ffe0ff */
[C---:B------:R-:W-:Y:S02]  /*0220*/  IADD3 R2, R0.reuse, 0xa0, RZ ;  /* 0x000000a000027810 */ /* 0x040fe40007ffe0ff */
[C---:B------:R-:W-:Y:S02]  /*0230*/  IADD3 R5, R0.reuse, 0x50, RZ ;  /* 0x0000005000057810 */ /* 0x040fe40007ffe0ff */
[C---:B------:R-:W-:Y:S02]  /*0240*/  IADD3 R4, R0.reuse, 0xb0, RZ ;  /* 0x000000b000047810 */ /* 0x040fe40007ffe0ff */
[C---:B------:R-:W-:Y:S02]  /*0250*/  IADD3 R3, R0.reuse, 0xc0, RZ ;  /* 0x000000c000037810 */ /* 0x040fe40007ffe0ff */
[----:B------:R-:W-:-:S07]  /*0260*/  IADD3 R2, R0, 0xd0, RZ ;  /* 0x000000d000027810 */ /* 0x000fce0007ffe0ff */
.L_x_4663:
[----:B--2---:R-:W2:Y:S01]  /*0270*/  LDL R5, [R1] ;  /* 0x0000000001057983 */ /* 0x004ea20000100800 */
[----:B------:R-:W-:Y:S01]  /*0280*/  ULDC UR11, c[0x0][0x288] ;  /* 0x0000a200000b7ab9 */ /* 0x000fe20000000800 */
[----:B------:R-:W-:Y:S01]  /*0290*/  IABS R4, UR9 ;  /* 0x0000000900047c13 */ /* 0x000fe20008000000 */
[----:B------:R-:W-:Y:S01]  /*02a0*/  UMOV UR6, URZ ;  /* 0x0000003f00067c82 */ /* 0x000fe20008000000 */
[----:B----4-:R-:W-:Y:S01]  /*02b0*/  MOV R2, UR11 ;  /* 0x0000000b00027c02 */ /* 0x010fe20008000f00 */
[----:B0-----:R-:W0:Y:S01]  /*02c0*/  S2R R74, SR_TID.X ;  /* 0x00000000004a7919 */ /* 0x001e220000002100 */
[----:B------:R-:W-:Y:S01]  /*02d0*/  R2UR UR10, R4 ;  /* 0x00000000040a72ca */ /* 0x000fe200000e0000 */
[C---:B------:R-:W-:Y:S01]  /*02e0*/  VIADD R37, R0.reuse, 0xe0 ;  /* 0x000000e000257836 */ /* 0x040fe20000000000 */
[----:B------:R-:W-:Y:S01]  /*02f0*/  IABS R2, R2 ;  /* 0x0000000200027213 */ /* 0x000fe20000000000 */
[----:B-1----:R-:W1:Y:S01]  /*0300*/  @P0 LDC.64 R12, c[0x0][0x270] ;  /* 0x00009c00ff0c0b82 */ /* 0x002e620000000a00 */
[----:B------:R-:W-:-:S02]  /*0310*/  IADD3 R25, R0, 0xf0, RZ ;  /* 0x000000f000197810 */ /* 0x000fc40007ffe0ff */
[----:B------:R-:W-:Y:S02]  /*0320*/  R2UR UR12, R2 ;  /* 0x00000000020c72ca */ /* 0x000fe400000e0000 */
[----:B---3--:R-:W-:Y:S02]  /*0330*/  SHF.R.S32.HI R7, RZ, 0x1f, R37 ;  /* 0x0000001fff077819 */ /* 0x008fe40000011425 */
[----:B------:R-:W-:Y:S01]  /*0340*/  SHF.R.S32.HI R31, RZ, 0x1f, R25 ;  /* 0x0000001fff1f7819 */ /* 0x000fe20000011419 */
[----:B------:R-:W3:Y:S01]  /*0350*/  @P0 LDC.64 R56, c[0x0][0x220] ;  /* 0x00008800ff380b82 */ /* 0x000ee20000000a00 */
[----:B------:R-:W-:Y:S02]  /*0360*/  LOP3.LUT R38, R38, 0xfffffdff, RZ, 0xc0, !PT ;  /* 0xfffffdff26267812 */ /* 0x000fe400078ec0ff */
[C---:B------:R-:W-:Y:S02]  /*0370*/  IADD3 R24, R0.reuse, 0x100, RZ ;  /* 0x0000010000187810 */ /* 0x040fe40007ffe0ff */
[----:B------:R-:W-:-:S02]  /*0380*/  IADD3 R23, R0, 0x110, RZ ;  /* 0x0000011000177810 */ /* 0x000fc40007ffe0ff */
[----:B------:R-:W-:Y:S01]  /*0390*/  SHF.R.S32.HI R33, RZ, 0x1f, R24 ;  /* 0x0000001fff217819 */ /* 0x000fe20000011418 */
[----:B------:R-:W4:Y:S01]  /*03a0*/  I2F.RP R2, UR12 ;  /* 0x0000000c00027d06 */ /* 0x000f220008209400 */
[----:B------:R-:W-:Y:S02]  /*03b0*/  SHF.R.S32.HI R29, RZ, 0x1f, R23 ;  /* 0x0000001fff1d7819 */ /* 0x000fe40000011417 */
[C---:B------:R-:W-:Y:S02]  /*03c0*/  IADD3 R22, R0.reuse, 0x130, RZ ;  /* 0x0000013000167810 */ /* 0x040fe40007ffe0ff */
[----:B------:R-:W-:Y:S02]  /*03d0*/  SHF.R.S32.HI R6, RZ, 0x1f, R0 ;  /* 0x0000001fff067819 */ /* 0x000fe40000011400 */
[----:B------:R-:W-:Y:S02]  /*03e0*/  SHF.R.S32.HI R27, RZ, 0x1f, R22 ;  /* 0x0000001fff1b7819 */ /* 0x000fe40000011416 */
[----:B------:R-:W-:-:S02]  /*03f0*/  IADD3 R34, R0, 0x10, RZ ;  /* 0x0000001000227810 */ /* 0x000fc40007ffe0ff */
[----:B------:R-:W-:Y:S02]  /*0400*/  LOP3.LUT R39, R39, 0xffffffbf, RZ, 0xc0, !PT ;  /* 0xffffffbf27277812 */ /* 0x000fe400078ec0ff */
[C---:B------:R-:W-:Y:S01]  /*0410*/  IADD3 R40, R0.reuse, 0x20, RZ ;  /* 0x0000002000287810 */ /* 0x040fe20007ffe0ff */
[----:B----4-:R-:W4:Y:S01]  /*0420*/  MUFU.RCP R2, R2 ;  /* 0x0000000200027308 */ /* 0x010f220000001000 */
        /* <DEDUP_REMOVED lines=8> */
[----:B----4-:R-:W-:Y:S02]  /*04b0*/  IADD3 R3, R2, 0xffffffe, RZ ;  /* 0x0ffffffe02037810 */ /* 0x010fe40007ffe0ff */
[----:B------:R-:W-:-:S02]  /*04c0*/  IADD3 R62, R0, 0xb0, RZ ;  /* 0x000000b0003e7810 */ /* 0x000fc40007ffe0ff */
[C---:B------:R-:W-:Y:S02]  /*04d0*/  IADD3 R66, R0.reuse, 0xc0, RZ ;  /* 0x000000c000427810 */ /* 0x040fe40007ffe0ff */
[----:B------:R-:W4:Y:S01]  /*04e0*/  F2I.FTZ.U32.TRUNC.NTZ R3, R3 ;  /* 0x0000000300037305 */ /* 0x000f22000021f000 */
[----:B------:R-:W-:Y:S02]  /*04f0*/  IADD3 R72, R0, 0xd0, RZ ;  /* 0x000000d000487810 */ /* 0x000fe40007ffe0ff */
[----:B------:R-:W-:Y:S02]  /*0500*/  SHF.R.S32.HI R67, RZ, 0x1f, R66 ;  /* 0x0000001fff437819 */ /* 0x000fe40000011442 */
[----:B----4-:R-:W-:-:S13]  /*0510*/  R2UR UR7, R3 ;  /* 0x00000000030772ca */ /* 0x010fda00000e0000 */
        /* <DEDUP_REMOVED lines=17> */
[----:B------:R-:W-:-:S03]  /*0630*/  UISETP.NE.AND UP1, UPT, UR11, URZ, UPT ;  /* 0x0000003f0b00728c */ /* 0x000fc6000bf25270 */
[----:B0-----:R-:W-:Y:S01]  /*0640*/  ISETP.GT.U32.OR P4, PT, R74, 0x2ff, P1 ;  /* 0x000002ff4a00780c */ /* 0x001fe20000f84470 */
[----:B------:R-:W-:Y:S01]  /*0650*/  @!UP0 UIADD3 UR7, -UR7, URZ, URZ ;  /* 0x0000003f07078290 */ /* 0x000fe2000fffe13f */
[----:B------:R-:W-:-:S04]  /*0660*/  ISETP.GE.U32.AND P1, PT, R23, UR12, PT ;  /* 0x0000000c17007c0c */ /* 0x000fc8000bf26070 */
[----:B------:R-:W-:Y:S02]  /*0670*/  ISETP.GE.AND.EX P1, PT, R29, UR13, PT, P1 ;  /* 0x0000000d1d007c0c */ /* 0x000fe4000bf26310 */
[----:B------:R-:W-:-:S04]  /*0680*/  @!UP1 ULOP3.LUT UR7, URZ, UR11, URZ, 0x33, !UPT ;  /* 0x0000000b3f079292 */ /* 0x000fc8000f8e333f */
[----:B------:R-:W-:Y:S01]  /*0690*/  UIADD3 UR6, -UR7, URZ, URZ ;  /* 0x0000003f07067290 */ /* 0x000fe2000fffe13f */
[----:B------:R-:W-:Y:S01]  /*06a0*/  @P4 LOP3.LUT R38, R38, 0x200, RZ, 0xfc, !PT ;  /* 0x0000020026264812 */ /* 0x000fe200078efcff */
[----:B------:R-:W0:Y:S01]  /*06b0*/  @!P4 LDC.64 R18, c[0x0][0x270] ;  /* 0x00009c00ff12cb82 */ /* 0x000e220000000a00 */
[----:B------:R-:W-:Y:S02]  /*06c0*/  USHF.R.S32.HI UR5, URZ, 0x1f, UR7 ;  /* 0x0000001f3f057899 */ /* 0x000fe40008011407 */
[----:B------:R-:W-:Y:S01]  /*06d0*/  UIMAD UR6, UR11, UR6, UR9 ;  /* 0x000000060b0672a4 */ /* 0x000fe2000f8e0209 */
[----:B------:R-:W-:Y:S02]  /*06e0*/  LOP3.LUT R38, R38, 0xfffffeff, RZ, 0xc0, !PT ;  /* 0xfffffeff26267812 */ /* 0x000fe400078ec0ff */
[----:B------:R-:W-:Y:S01]  /*06f0*/  ULDC.64 UR10, c[0x0][0x280] ;  /* 0x0000a000000a7ab9 */ /* 0x000fe20000000a00 */
[----:B------:R-:W-:Y:S01]  /*0700*/  UIMAD UR6, UR6, 0x60, URZ ;  /* 0x00000060060678a4 */ /* 0x000fe2000f8e023f */
[----:B------:R-:W4:Y:S01]  /*0710*/  @!P4 LDC.64 R8, c[0x0][0x220] ;  /* 0x00008800ff08cb82 */ /* 0x000f220000000a00 */
[----:B------:R-:W-:-:S04]  /*0720*/  UIMAD UR5, UR5, UR10, URZ ;  /* 0x0000000a050572a4 */ /* 0x000fc8000f8e023f */
[----:B------:R-:W-:Y:S01]  /*0730*/  MOV R4, UR6 ;  /* 0x0000000600047c02 */ /* 0x000fe20008000f00 */
[----:B------:R-:W-:Y:S01]  /*0740*/  UIMAD UR5, UR7, UR11, UR5 ;  /* 0x0000000b070572a4 */ /* 0x000fe2000f8e0205 */
[----:B--2---:R-:W-:Y:S02]  /*0750*/  SHF.R.S32.HI R3, RZ, 0x1f, R5 ;  /* 0x0000001fff037819 */ /* 0x004fe40000011405 */
[----:B------:R-:W-:Y:S02]  /*0760*/  IADD3 R2, P2, R5, UR6, RZ ;  /* 0x0000000605027c10 */ /* 0x000fe4000ff5e0ff */
[----:B------:R-:W-:Y:S02]  /*0770*/  MOV R5, UR10 ;  /* 0x0000000a00057c02 */ /* 0x000fe40008000f00 */
[----:B------:R-:W-:Y:S01]  /*0780*/  LEA.HI.X.SX32 R3, R4, R3, 0x1, P2 ;  /* 0x0000000304037211 */ /* 0x000fe200010f0eff */
[----:B-1----:R-:W-:Y:S01]  /*0790*/  @P0 IMAD R4, R6, R12, RZ ;  /* 0x0000000c06040224 */ /* 0x002fe200078e02ff */
[----:B------:R-:W-:Y:S01]  /*07a0*/  ISETP.GE.U32.AND P2, PT, R25, UR12, PT ;  /* 0x0000000c19007c0c */ /* 0x000fe2000bf46070 */
[----:B------:R-:W-:-:S03]  /*07b0*/  IMAD.WIDE.U32 R2, R5, UR7, R2 ;  /* 0x0000000705027c25 */ /* 0x000fc6000f8e0002 */
[----:B------:R-:W-:Y:S01]  /*07c0*/  ISETP.GE.AND.EX P2, PT, R31, UR13, PT, P2 ;  /* 0x0000000d1f007c0c */ /* 0x000fe2000bf46320 */
[----:B------:R-:W-:-:S03]  /*07d0*/  @P0 IMAD R15, R0, R13, R4 ;  /* 0x0000000d000f0224 */ /* 0x000fc600078e0204 */
[C---:B------:R-:W-:Y:S02]  /*07e0*/  ISETP.GT.U32.OR P5, PT, R74.reuse, 0x2ff, P2 ;  /* 0x000002ff4a00780c */ /* 0x040fe400017a4470 */
[----:B------:R-:W-:Y:S02]  /*07f0*/  ISETP.GE.AND.EX P2, PT, R33, UR13, PT, P3 ;  /* 0x0000000d21007c0c */ /* 0x000fe4000bf46330 */
[----:B------:R-:W-:Y:S02]  /*0800*/  IADD3 R5, R3, UR5, RZ ;  /* 0x0000000503057c10 */ /* 0x000fe4000fffe0ff */
[----:B------:R-:W-:Y:S02]  /*0810*/  ISETP.GT.U32.OR P6, PT, R74, 0x2ff, P2 ;  /* 0x000002ff4a00780c */ /* 0x000fe400017c4470 */
[----:B------:R-:W-:Y:S02]  /*0820*/  ISETP.GE.U32.AND P2, PT, R22, UR12, PT ;  /* 0x0000000c16007c0c */ /* 0x000fe4000bf46070 */
[----:B------:R-:W-:-:S03]  /*0830*/  @P0 MOV R4, R2 ;  /* 0x0000000200040202 */ /* 0x000fc60000000f00 */
[----:B------:R-:W-:Y:S02]  /*0840*/  @P5 LOP3.LUT R38, R38, 0x100, RZ, 0xfc, !PT ;  /* 0x0000010026265812 */ /* 0x000fe400078efcff */
[----:B------:R-:W-:Y:S01]  /*0850*/  ISETP.GT.U32.OR P5, PT, R74, 0x2ff, P1 ;  /* 0x000002ff4a00780c */ /* 0x000fe20000fa4470 */
[----:B------:R-:W-:Y:S01]  /*0860*/  @P0 IMAD.WIDE.U32 R12, R0, R12, R4 ;  /* 0x0000000c000c0225 */ /* 0x000fe200078e0004 */
[C---:B------:R-:W-:Y:S02]  /*0870*/  LOP3.LUT P3, RZ, R38.reuse, 0x100, RZ, 0xc0, !PT ;  /* 0x0000010026ff7812 */ /* 0x040fe4000786c0ff */
[----:B------:R-:W-:Y:S01]  /*0880*/  LOP3.LUT R38, R38, 0xffffff7f, RZ, 0xc0, !PT ;  /* 0xffffff7f26267812 */ /* 0x000fe200078ec0ff */
[----:B------:R-:W1:Y:S01]  /*0890*/  @!P6 LDC.64 R16, c[0x0][0x270] ;  /* 0x00009c00ff10eb82 */ /* 0x000e620000000a00 */
[----:B------:R-:W-:Y:S02]  /*08a0*/  ISETP.GE.AND.EX P1, PT, R27, UR13, PT, P2 ;  /* 0x0000000d1b007c0c */ /* 0x000fe4000bf26320 */
[----:B------:R-:W-:-:S02]  /*08b0*/  @P6 LOP3.LUT R38, R38, 0x80, RZ, 0xfc, !PT ;  /* 0x0000008026266812 */ /* 0x000fc400078efcff */
[----:B------:R-:W-:Y:S02]  /*08c0*/  ISETP.GT.U32.OR P4, PT, R74, 0x2ff, P1 ;  /* 0x000002ff4a00780c */ /* 0x000fe40000f84470 */
[----:B------:R-:W-:Y:S02]  /*08d0*/  LOP3.LUT P2, RZ, R38, 0x200, RZ, 0xc0, !PT ;  /* 0x0000020026ff7812 */ /* 0x000fe4000784c0ff */
[----:B------:R-:W-:Y:S01]  /*08e0*/  @P0 IADD3 R13, R13, R15, RZ ;  /* 0x0000000f0d0d0210 */ /* 0x000fe20007ffe0ff */
[----:B------:R-:W2:Y:S01]  /*08f0*/  @!P3 LDC.64 R20, c[0x0][0x270] ;  /* 0x00009c00ff14bb82 */ /* 0x000ea20000000a00 */
[C---:B---3--:R-:W-:Y:S02]  /*0900*/  @P0 LEA R56, P1, R12.reuse, R56, 0x2 ;  /* 0x000000380c380211 */ /* 0x048fe400078210ff */
[----:B------:R-:W-:Y:S02]  /*0910*/  @!P3 MOV R30, R2 ;  /* 0x00000002001eb202 */ /* 0x000fe40000000f00 */
[----:B------:R-:W-:-:S02]  /*0920*/  @P0 LEA.HI.X R57, R12, R57, R13, 0x2, P1 ;  /* 0x000000390c390211 */ /* 0x000fc400008f140d */
[----:B------:R-:W-:Y:S01]  /*0930*/  LOP3.LUT R38, R38, 0xffffffbf, RZ, 0xc0, !PT ;  /* 0xffffffbf26267812 */ /* 0x000fe200078ec0ff */
[----:B------:R-:W3:Y:S02]  /*0940*/  @!P3 LDC.64 R10, c[0x0][0x220] ;  /* 0x00008800ff0abb82 */ /* 0x000ee40000000a00 */
[----:B0-----:R-:W-:Y:S01]  /*0950*/  @!P2 IMAD R6, R7, R18, RZ ;  /* 0x000000120706a224 */ /* 0x001fe200078e02ff */
[----:B------:R-:W-:Y:S02]  /*0960*/  @!P2 MOV R14, R2 ;  /* 0x00000002000ea202 */ /* 0x000fe40000000f00 */
[----:B------:R-:W-:Y:S01]  /*0970*/  @!P2 MOV R15, R5 ;  /* 0x00000005000fa202 */ /* 0x000fe20000000f00 */
[----:B------:R-:W-:Y:S01]  /*0980*/  @!P2 IMAD R35, R37, R19, R6 ;  /* 0x000000132523a224 */ /* 0x000fe200078e0206 */
[----:B------:R-:W-:Y:S01]  /*0990*/  @P5 LOP3.LUT R38, R38, 0x40, RZ, 0xfc, !PT ;  /* 0x0000004026265812 */ /* 0x000fe200078efcff */
[----:B------:R-:W0:Y:S01]  /*09a0*/  @!P5 LDC.64 R6, c[0x0][0x270] ;  /* 0x00009c00ff06db82 */ /* 0x000e220000000a00 */
[----:B-1----:R-:W-:-:S02]  /*09b0*/  @!P6 IMAD R33, R33, R16, RZ ;  /* 0x000000102121e224 */ /* 0x002fc400078e02ff */
[----:B------:R-:W-:Y:S01]  /*09c0*/  @!P2 IMAD.WIDE.U32 R18, R37, R18, R14 ;  /* 0x000000122512a225 */ /* 0x000fe200078e000e */
[----:B------:R-:W-:-:S03]  /*09d0*/  LOP3.LUT R38, R38, 0xffffffef, RZ, 0xc0, !PT ;  /* 0xffffffef26267812 */ /* 0x000fc600078ec0ff */
[----:B------:R-:W-:Y:S01]  /*09e0*/  @!P6 IMAD R33, R24, R17, R33 ;  /* 0x000000111821e224 */ /* 0x000fe200078e0221 */
[----:B------:R-:W1:Y:S01]  /*09f0*/  @!P4 LDC.64 R14, c[0x0][0x270] ;  /* 0x00009c00ff0ecb82 */ /* 0x000e620000000a00 */
[----:B--2---:R-:W-:Y:S01]  /*0a00*/  @!P3 IMAD R26, R31, R20, RZ ;  /* 0x000000141f1ab224 */ /* 0x004fe200078e02ff */
[----:B------:R-:W-:Y:S02]  /*0a10*/  @!P3 MOV R31, R5 ;  /* 0x00000005001fb202 */ /* 0x000fe40000000f00 */
[----:B------:R-:W-:Y:S01]  /*0a20*/  @!P2 IADD3 R19, R19, R35, RZ ;  /* 0x000000231313a210 */ /* 0x000fe20007ffe0ff */
[C---:B------:R-:W-:Y:S01]  /*0a30*/  @!P3 IMAD R35, R25.reuse, R21, R26 ;  /* 0x000000151923b224 */ /* 0x040fe200078e021a */
[----:B----4-:R-:W-:Y:S01]  /*0a40*/  @!P2 LEA R8, P1, R18, R8, 0x2 ;  /* 0x000000081208a211 */ /* 0x010fe200078210ff */
[----:B------:R-:W-:Y:S01]  /*0a50*/  @!P3 IMAD.WIDE.U32 R20, R25, R20, R30 ;  /* 0x000000141914b225 */ /* 0x000fe200078e001e */
[----:B------:R-:W2:Y:S01]  /*0a60*/  @!P6 LDC.64 R12, c[0x0][0x220] ;  /* 0x00008800ff0ceb82 */ /* 0x000ea20000000a00 */
[----:B------:R-:W-:-:S02]  /*0a70*/  @!P6 MOV R30, R2 ;  /* 0x00000002001ee202 */ /* 0x000fc40000000f00 */
[----:B------:R-:W-:Y:S01]  /*0a80*/  @!P2 LEA.HI.X R9, R18, R9, R19, 0x2, P1 ;  /* 0x000000091209a211 */ /* 0x000fe200008f1413 */
[----:B------:R-:W-:Y:S01]  /*0a90*/  @!P3 IMAD.IADD R21, R21, 0x1, R35 ;  /* 0x000000011515b824 */ /* 0x000fe200078e0223 */
[----:B------:R-:W-:Y:S02]  /*0aa0*/  @!P6 MOV R31, R5 ;  /* 0x00000005001fe202 */ /* 0x000fe40000000f00 */
[----:B---3--:R-:W-:Y:S01]  /*0ab0*/  @!P3 LEA R10, P1, R20, R10, 0x2 ;  /* 0x0000000a140ab211 */ /* 0x008fe200078210ff */
[----:B------:R-:W3:Y:S01]  /*0ac0*/  @!P5 LDC.64 R18, c[0x0][0x220] ;  /* 0x00008800ff12db82 */ /* 0x000ee20000000a00 */
[----:B0-----:R-:W-:Y:S01]  /*0ad0*/  @!P5 IMAD R26, R29, R6, RZ ;  /* 0x000000061d1ad224 */ /* 0x001fe200078e02ff */
[----:B------:R-:W-:Y:S01]  /*0ae0*/  @P4 LOP3.LUT R38, R38, 0x10, RZ, 0xfc, !PT ;  /* 0x0000001026264812 */ /* 0x000fe200078efcff */
[----:B------:R-:W-:Y:S01]  /*0af0*/  @!P6 IMAD.WIDE.U32 R24, R24, R16, R30 ;  /* 0x000000101818e225 */ /* 0x000fe200078e001e */
[----:B------:R-:W-:Y:S02]  /*0b00*/  @!P3 LEA.HI.X R11, R20, R11, R21, 0x2, P1 ;  /* 0x0000000b140bb211 */ /* 0x000fe400008f1415 */
[----:B------:R-:W-:Y:S01]  /*0b10*/  @!P5 MOV R20, R2 ;  /* 0x000000020014d202 */ /* 0x000fe20000000f00 */
[----:B------:R-:W-:Y:S01]  /*0b20*/  @!P5 IMAD R29, R23, R7, R26 ;  /* 0x00000007171dd224 */ /* 0x000fe200078e021a */
[----:B------:R-:W0:Y:S01]  /*0b30*/  @!P4 LDC.64 R16, c[0x0][0x220] ;  /* 0x00008800ff10cb82 */ /* 0x000e220000000a00 */
[----:B------:R-:W-:Y:S01]  /*0b40*/  @!P5 MOV R21, R5 ;  /* 0x000000050015d202 */ /* 0x000fe20000000f00 */
[----:B-1----:R-:W-:Y:S01]  /*0b50*/  @!P4 IMAD R27, R27, R14, RZ ;  /* 0x0000000e1b1bc224 */ /* 0x002fe200078e02ff */
[----:B------:R-:W-:-:S02]  /*0b60*/  @!P6 IADD3 R25, R25, R33, RZ ;  /* 0x000000211919e210 */ /* 0x000fc40007ffe0ff */
[----:B------:R-:W-:Y:S01]  /*0b70*/  LOP3.LUT R38, R38, 0xf7ffffff, RZ, 0xc0, !PT ;  /* 0xf7ffffff26267812 */ /* 0x000fe200078ec0ff */
[----:B------:R-:W-:Y:S01]  /*0b80*/  @!P5 IMAD.WIDE.U32 R6, R23, R6, R20 ;  /* 0x000000061706d225 */ /* 0x000fe200078e0014 */
[----:B------:R-:W-:Y:S02]  /*0b90*/  @!P4 MOV R20, R2 ;  /* 0x000000020014c202 */ /* 0x000fe40000000f00 */
[----:B------:R-:W-:Y:S01]  /*0ba0*/  @!P4 MOV R21, R5 ;  /* 0x000000050015c202 */ /* 0x000fe20000000f00 */
[----:B------:R-:W-:Y:S01]  /*0bb0*/  @!P4 IMAD R27, R22, R15, R27 ;  /* 0x0000000f161bc224 */ /* 0x000fe200078e021b */
[----:B--2---:R-:W-:Y:S02]  /*0bc0*/  @!P6 LEA R12, P1, R24, R12, 0x2 ;  /* 0x0000000c180ce211 */ /* 0x004fe400078210ff */
[----:B------:R-:W-:Y:S01]  /*0bd0*/  @!P5 IADD3 R7, R7, R29, RZ ;  /* 0x0000001d0707d210 */ /* 0x000fe20007ffe0ff */
[----:B------:R-:W-:Y:S01]  /*0be0*/  @!P4 IMAD.WIDE.U32 R22, R22, R14, R20 ;  /* 0x0000000e1616c225 */ /* 0x000fe200078e0014 */
[----:B------:R-:W-:-:S02]  /*0bf0*/  @!P6 LEA.HI.X R13, R24, R13, R25, 0x2, P1 ;  /* 0x0000000d180de211 */ /* 0x000fc400008f1419 */
[----:B---3--:R-:W-:Y:S02]  /*0c00*/  @!P5 LEA R14, P1, R6, R18, 0x2 ;  /* 0x00000012060ed211 */ /* 0x008fe400078210ff */
[----:B------:R-:W-:Y:S02]  /*0c10*/  @P0 LOP3.LUT R38, R38, 0x8000000, RZ, 0xfc, !PT ;  /* 0x0800000026260812 */ /* 0x000fe400078efcff */
[----:B------:R-:W-:Y:S02]  /*0c20*/  @!P5 LEA.HI.X R15, R6, R19, R7, 0x2, P1 ;  /* 0x00000013060fd211 */ /* 0x000fe400008f1407 */
[----:B------:R-:W-:Y:S02]  /*0c30*/  @!P4 IADD3 R6, R23, R27, RZ ;  /* 0x0000001b1706c210 */ /* 0x000fe40007ffe0ff */
[----:B0-----:R-:W-:Y:S02]  /*0c40*/  @!P4 LEA R16, P1, R22, R16, 0x2 ;  /* 0x000000101610c211 */ /* 0x001fe400078210ff */
[----:B------:R-:W-:-:S02]  /*0c50*/  IADD3 R23, R0, 0x140, RZ ;  /* 0x0000014000177810 */ /* 0x000fc40007ffe0ff */
[----:B------:R-:W-:Y:S02]  /*0c60*/  @!P4 LEA.HI.X R17, R22, R17, R6, 0x2, P1 ;  /* 0x000000111611c211 */ /* 0x000fe400008f1406 */
[----:B------:R-:W-:Y:S02]  /*0c70*/  ISETP.GE.U32.AND P1, PT, R23, UR12, PT ;  /* 0x0000000c17007c0c */ /* 0x000fe4000bf26070 */
[----:B------:R-:W-:Y:S02]  /*0c80*/  SHF.R.S32.HI R7, RZ, 0x1f, R23 ;  /* 0x0000001fff077819 */ /* 0x000fe40000011417 */
[----:B------:R-:W-:Y:S02]  /*0c90*/  IADD3 R25, R0, 0x120, RZ ;  /* 0x0000012000197810 */ /* 0x000fe40007ffe0ff */
[----:B------:R-:W-:Y:S02]  /*0ca0*/  ISETP.GE.AND.EX P1, PT, R7, UR13, PT, P1 ;  /* 0x0000000d07007c0c */ /* 0x000fe4000bf26310 */
[----:B------:R-:W-:-:S02]  /*0cb0*/  SHF.R.S32.HI R28, RZ, 0x1f, R25 ;  /* 0x0000001fff1c7819 */ /* 0x000fc40000011419 */
[----:B------:R-:W-:Y:S02]  /*0cc0*/  ISETP.GT.U32.OR P0, PT, R74, 0x2ff, P1 ;  /* 0x000002ff4a00780c */ /* 0x000fe40000f04470 */
[----:B------:R-:W-:Y:S02]  /*0cd0*/  LOP3.LUT R38, R38, 0xfffffff7, RZ, 0xc0, !PT ;  /* 0xfffffff726267812 */ /* 0x000fe400078ec0ff */
[C---:B------:R-:W-:Y:S02]  /*0ce0*/  IADD3 R27, R0.reuse, 0x170, RZ ;  /* 0x00000170001b7810 */ /* 0x040fe40007ffe0ff */
[C---:B------:R-:W-:Y:S02]  /*0cf0*/  IADD3 R31, R0.reuse, 0x180, RZ ;  /* 0x00000180001f7810 */ /* 0x040fe40007ffe0ff */
[----:B------:R-:W-:Y:S02]  /*0d00*/  SHF.R.S32.HI R26, RZ, 0x1f, R27 ;  /* 0x0000001fff1a7819 */ /* 0x000fe4000001141b */
[----:B------:R-:W-:-:S03]  /*0d10*/  IADD3 R33, R0, 0x160, RZ ;  /* 0x0000016000217810 */ /* 0x000fc60007ffe0ff */
[----:B------:R-:W0:Y:S01]  /*0d20*/  @!P0 LDC.64 R18, c[0x0][0x270] ;  /* 0x00009c00ff128b82 */ /* 0x000e220000000a00 */
[----:B------:R-:W-:Y:S02]  /*0d30*/  @P0 LOP3.LUT R38, R38, 0x8, RZ, 0xfc, !PT ;  /* 0x0000000826260812 */ /* 0x000fe400078efcff */
[----:B------:R-:W-:Y:S02]  /*0d40*/  SHF.R.S32.HI R30, RZ, 0x1f, R33 ;  /* 0x0000001fff1e7819 */ /* 0x000fe40000011421 */
[----:B------:R-:W-:-:S03]  /*0d50*/  LOP3.LUT R38, R38, 0xffffffdf, RZ, 0xc0, !PT ;  /* 0xffffffdf26267812 */ /* 0x000fc600078ec0ff */
[----:B------:R-:W1:Y:S01]  /*0d60*/  @!P0 LDC.64 R20, c[0x0][0x220] ;  /* 0x00008800ff148b82 */ /* 0x000e620000000a00 */
[----:B0-----:R-:W-:Y:S01]  /*0d70*/  @!P0 IMAD R6, R7, R18, RZ ;  /* 0x0000001207068224 */ /* 0x001fe200078e02ff */
[----:B------:R-:W-:-:S03]  /*0d80*/  @!P0 MOV R7, R5 ;  /* 0x0000000500078202 */ /* 0x000fc60000000f00 */
[----:B------:R-:W-:Y:S01]  /*0d90*/  @!P0 IMAD R19, R23, R19, R6 ;  /* 0x0000001317138224 */ /* 0x000fe200078e0206 */
[----:B------:R-:W-:-:S05]  /*0da0*/  @!P0 MOV R6, R2 ;  /* 0x0000000200068202 */ /* 0x000fca0000000f00 */
[----:B------:R-:W-:-:S05]  /*0db0*/  @!P0 IMAD.WIDE.U32 R6, R23, R18, R6 ;  /* 0x0000001217068225 */ /* 0x000fca00078e0006 */
[----:B------:R-:W-:Y:S02]  /*0dc0*/  @!P0 IADD3 R7, R7, R19, RZ ;  /* 0x0000001307078210 */ /* 0x000fe40007ffe0ff */
[----:B-1----:R-:W-:-:S04]  /*0dd0*/  @!P0 LEA R18, P1, R6, R20, 0x2 ;  /* 0x0000001406128211 */ /* 0x002fc800078210ff */
[----:B------:R-:W-:Y:S02]  /*0de0*/  @!P0 LEA.HI.X R19, R6, R21, R7, 0x2, P1 ;  /* 0x0000001506138211 */ /* 0x000fe400008f1407 */
[----:B------:R-:W-:-:S04]  /*0df0*/  ISETP.GE.U32.AND P1, PT, R25, UR12, PT ;  /* 0x0000000c19007c0c */ /* 0x000fc8000bf26070 */
[----:B------:R-:W-:-:S04]  /*0e00*/  ISETP.GE.AND.EX P1, PT, R28, UR13, PT, P1 ;  /* 0x0000000d1c007c0c */ /* 0x000fc8000bf26310 */
[----:B------:R-:W-:-:S13]  /*0e10*/  ISETP.GT.U32.OR P0, PT, R74, 0x2ff, P1 ;  /* 0x000002ff4a00780c */ /* 0x000fda0000f04470 */
[----:B------:R-:W0:Y:S01]  /*0e20*/  @!P0 LDC.64 R20, c[0x0][0x270] ;  /* 0x00009c00ff148b82 */ /* 0x000e220000000a00 */
[----:B------:R-:W-:Y:S02]  /*0e30*/  @!P0 MOV R7, R5 ;  /* 0x0000000500078202 */ /* 0x000fe40000000f00 */
[----:B------:R-:W-:-:S04]  /*0e40*/  @P0 LOP3.LUT R38, R38, 0x20, RZ, 0xfc, !PT ;  /* 0x0000002026260812 */ /* 0x000fc800078efcff */
[----:B------:R-:W-:Y:S01]  /*0e50*/  LOP3.LUT R38, R38, 0xfffffffe, RZ, 0xc0, !PT ;  /* 0xfffffffe26267812 */ /* 0x000fe200078ec0ff */
[----:B------:R-:W1:Y:S01]  /*0e60*/  @!P0 LDC.64 R22, c[0x0][0x220] ;  /* 0x00008800ff168b82 */ /* 0x000e620000000a00 */
[----:B0-----:R-:W-:-:S04]  /*0e70*/  @!P0 IMAD R6, R28, R20, RZ ;  /* 0x000000141c068224 */ /* 0x001fc800078e02ff */
        /* <DEDUP_REMOVED lines=14> */
[----:B0-----:R-:W-:Y:S01]  /*0f60*/  @!P0 IMAD R6, R26, R24, RZ ;  /* 0x000000181a068224 */ /* 0x001fe200078e02ff */
[----:B------:R-:W-:-:S03]  /*0f70*/  SHF.R.S32.HI R26, RZ, 0x1f, R31 ;  /* 0x0000001fff1a7819 */ /* 0x000fc6000001141f */
[----:B------:R-:W-:Y:S02]  /*0f80*/  @!P0 IMAD R25, R27, R25, R6 ;  /* 0x000000191b198224 */ /* 0x000fe400078e0206 */
[----:B------:R-:W-:-:S04]  /*0f90*/  @!P0 IMAD.MOV.U32 R6, RZ, RZ, R2 ;  /* 0x000000ffff068224 */ /* 0x000fc800078e0002 */
        /* <DEDUP_REMOVED lines=15> */
[----:B------:R-:W-:Y:S01]  /*1090*/  @!P1 IMAD.WIDE.U32 R6, R31, R6, R26 ;  /* 0x000000061f069225 */ /* 0x000fe200078e001a */
[----:B------:R-:W-:-:S04]  /*10a0*/  IADD3 R31, R0, 0x190, RZ ;  /* 0x00000190001f7810 */ /* 0x000fc80007ffe0ff */
[----:B------:R-:W-:Y:S02]  /*10b0*/  @!P1 IADD3 R7, R7, R29, RZ ;  /* 0x0000001d07079210 */ /* 0x000fe40007ffe0ff */
[C---:B-1----:R-:W-:Y:S02]  /*10c0*/  @!P1 LEA R24, P2, R6.reuse, R24, 0x2 ;  /* 0x0000001806189211 */ /* 0x042fe400078410ff */
[----:B------:R-:W-:Y:S02]  /*10d0*/  SHF.R.S32.HI R28, RZ, 0x1f, R31 ;  /* 0x0000001fff1c7819 */ /* 0x000fe4000001141f */
        /* <DEDUP_REMOVED lines=15> */
[----:B-1----:R-:W-:Y:S02]  /*11d0*/  @!P2 LEA R60, P3, R6, R60, 0x2 ;  /* 0x0000003c063ca211 */ /* 0x002fe400078610ff */
[----:B------:R-:W-:Y:S02]  /*11e0*/  IADD3 R29, R0, 0x1b0, RZ ;  /* 0x000001b0001d7810 */ /* 0x000fe40007ffe0ff */
[----:B------:R-:W-:Y:S02]  /*11f0*/  @!P2 LEA.HI.X R61, R6, R61, R7, 0x2, P3 ;  /* 0x0000003d063da211 */ /* 0x000fe400018f1407 */
[----:B------:R-:W-:Y:S02]  /*1200*/  SHF.R.S32.HI R28, RZ, 0x1f, R29 ;  /* 0x0000001fff1c7819 */ /* 0x000fe4000001141d */
        /* <DEDUP_REMOVED lines=21> */
[----:B------:R-:W-:Y:S01]  /*1360*/  @!P4 IMAD.MOV.U32 R27, RZ, RZ, R5 ;  /* 0x000000ffff1bc224 */ /* 0x000fe200078e0005 */
[----:B------:R-:W-:-:S04]  /*1370*/  @P4 LOP3.LUT R38, R38, 0x4000000, RZ, 0xfc, !PT ;  /* 0x0400000026264812 */ /* 0x000fc800078efcff */
[----:B------:R-:W-:Y:S02]  /*1380*/  LOP3.LUT R38, R38, 0xefffffff, RZ, 0xc0, !PT ;  /* 0xefffffff26267812 */ /* 0x000fe400078ec0ff */
        /* <DEDUP_REMOVED lines=70> */
[----:B------:R-:W-:-:S04]  /*17f0*/  @!P6 IMAD.WIDE.U32 R30, R33, R6, R30 ;  /* 0x00000006211ee225 */ /* 0x000fc800078e001e */
[----:B------:R-:W-:Y:S01]  /*1800*/  @!P6 IMAD.IADD R6, R31, 0x1, R7 ;  /* 0x000000011f06e824 */ /* 0x000fe200078e0207 */
        /* <DEDUP_REMOVED lines=14> */
[----:B------:R-:W-:-:S04]  /*18f0*/  SHF.R.S32.HI R34, RZ, 0x1f, R40 ;  /* 0x0000001fff227819 */ /* 0x000fc80000011428 */
        /* <DEDUP_REMOVED lines=60> */
[----:B------:R-:W-:Y:S02]  /*1cc0*/  @!P1 IMAD R7, R46, R7, R44 ;  /* 0x000000072e079224 */ /* 0x000fe400078e022c */
[----:B------:R-:W-:-:S04]  /*1cd0*/  @!P1 IMAD.MOV.U32 R44, RZ, RZ, R2 ;  /* 0x000000ffff2c9224 */ /* 0x000fc800078e0002 */
        /* <DEDUP_REMOVED lines=59> */
[----:B------:R-:W-:Y:S01]  /*2090*/  LOP3.LUT P6, RZ, R38, 0x20, RZ, 0xc0, !PT ;  /* 0x0000002026ff7812 */ /* 0x000fe200078cc0ff */
[----:B------:R-:W1:Y:S01]  /*20a0*/  @!P5 LDC.64 R50, c[0x0][0x220] ;  /* 0x00008800ff32db82 */ /* 0x000e620000000a00 */
[----:B0-----:R-:W-:-:S04]  /*20b0*/  @!P5 IMAD R52, R52, R6, RZ ;  /* 0x000000063434d224 */ /* 0x001fc800078e02ff */
[----:B------:R-:W-:Y:S01]  /*20c0*/  @!P5 IMAD R7, R54, R7, R52 ;  /* 0x000000073607d224 */ /* 0x000fe200078e0234 */
[----:B------:R-:W-:-:S05]  /*20d0*/  @!P5 MOV R52, R2 ;  /* 0x000000020034d202 */ /* 0x000fca0000000f00 */
[----:B------:R-:W-:Y:S01]  /*20e0*/  @!P5 IMAD.WIDE.U32 R52, R54, R6, R52 ;  /* 0x000000063634d225 */ /* 0x000fe200078e0034 */
[----:B------:R-:W-:-:S03]  /*20f0*/  SHF.R.S32.HI R54, RZ, 0x1f, R58 ;  /* 0x0000001fff367819 */ /* 0x000fc6000001143a */
        /* <DEDUP_REMOVED lines=20> */
[----:B------:R-:W-:Y:S02]  /*2240*/  ISETP.GE.AND.EX P0, PT, R58, UR13, PT, P1 ;  /* 0x0000000d3a007c0c */ /* 0x000fe4000bf06310 */
[----:B------:R-:W-:Y:S02]  /*2250*/  LOP3.LUT P1, RZ, R38, 0x200, RZ, 0xc0, !PT ;  /* 0x0000020026ff7812 */ /* 0x000fe4000782c0ff */
        /* <DEDUP_REMOVED lines=13> */
[----:B------:R-:W-:Y:S02]  /*2330*/  ISETP.GE.U32.AND P0, PT, R66, UR12, PT ;  /* 0x0000000c42007c0c */ /* 0x000fe4000bf06070 */
[----:B------:R-:W-:Y:S02]  /*2340*/  LOP3.LUT P4, RZ, R38, 0x40, RZ, 0xc0, !PT ;  /* 0x0000004026ff7812 */ /* 0x000fe4000788c0ff */
        /* <DEDUP_REMOVED lines=15> */
[----:B------:R-:W-:Y:S02]  /*2440*/  ISETP.GE.U32.AND P0, PT, R72, UR12, PT ;  /* 0x0000000c48007c0c */ /* 0x000fe4000bf06070 */
[----:B------:R-:W-:Y:S02]  /*2450*/  LOP3.LUT P2, RZ, R38, 0x80, RZ, 0xc0, !PT ;  /* 0x0000008026ff7812 */ /* 0x000fe4000784c0ff */
[----:B------:R-:W-:-:S04]  /*2460*/  ISETP.GE.AND.EX P0, PT, R66, UR13, PT, P0 ;  /* 0x0000000d42007c0c */ /* 0x000fc8000bf06300 */
[----:B------:R-:W-:Y:S02]  /*2470*/  ISETP.GT.U32.OR P3, PT, R74, 0x2ff, P0 ;  /* 0x000002ff4a00780c */ /* 0x000fe40000764470 */
[----:B------:R-:W-:-:S11]  /*2480*/  LOP3.LUT P0, RZ, R38, 0x10, RZ, 0xc0, !PT ;  /* 0x0000001026ff7812 */ /* 0x000fd6000780c0ff */
[----:B------:R-:W0:Y:S01]  /*2490*/  @!P3 LDC.64 R6, c[0x0][0x270] ;  /* 0x00009c00ff06bb82 */ /* 0x000e220000000a00 */
[----:B------:R-:W-:Y:S02]  /*24a0*/  @!P3 MOV R67, R5 ;  /* 0x000000050043b202 */ /* 0x000fe40000000f00 */
[----:B------:R-:W-:-:S05]  /*24b0*/  @P3 LOP3.LUT R39, R39, 0x8, RZ, 0xfc, !PT ;  /* 0x0000000827273812 */ /* 0x000fca00078efcff */
        /* <DEDUP_REMOVED lines=8> */
[----:B------:R-:W-:Y:S02]  /*2540*/  CS2R R6, SRZ ;  /* 0x0000000000067805 */ /* 0x000fe4000001ff00 */
[C---:B------:R-:W-:Y:S02]  /*2550*/  LOP3.LUT P3, RZ, R38.reuse, 0x100, RZ, 0xc0, !PT ;  /* 0x0000010026ff7812 */ /* 0x040fe4000786c0ff */
[C---:B------:R-:W-:Y:S02]  /*2560*/  LOP3.LUT P5, RZ, R38.reuse, 0x8, RZ, 0xc0, !PT ;  /* 0x0000000826ff7812 */ /* 0x040fe400078ac0ff */
[----:B------:R0:W2:Y:S01]  /*2570*/  @!P1 LDG.E.64 R6, desc[UR14][R8.64] ;  /* 0x0000000e08069981 */ /* 0x0000a2000c1e1b00 */
[----:B------:R-:W-:Y:S02]  /*2580*/  LOP3.LUT R39, R39, 0xffffffef, RZ, 0xc0, !PT ;  /* 0xffffffef27277812 */ /* 0x000fe400078ec0ff */
[----:B------:R-:W-:-:S02]  /*2590*/  LOP3.LUT P1, RZ, R38, 0x1, RZ, 0xc0, !PT ;  /* 0x0000000126ff7812 */ /* 0x000fc4000782c0ff */
[----:B0-----:R-:W-:-:S06]  /*25a0*/  CS2R R8, SRZ ;  /* 0x0000000000087805 */ /* 0x001fcc000001ff00 */
[----:B------:R0:W3:Y:S02]  /*25b0*/  @!P3 LDG.E.64 R8, desc[UR14][R10.64] ;  /* 0x0000000e0a08b981 */ /* 0x0000e4000c1e1b00 */
[----:B0-----:R-:W-:Y:S02]  /*25c0*/  CS2R R10, SRZ ;  /* 0x00000000000a7805 */ /* 0x001fe4000001ff00 */
[----:B------:R-:W-:-:S04]  /*25d0*/  LOP3.LUT P3, RZ, R38, 0x400000, RZ, 0xc0, !PT ;  /* 0x0040000026ff7812 */ /* 0x000fc8000786c0ff */
[----:B------:R0:W4:Y:S09]  /*25e0*/  @!P2 LDG.E.64 R10, desc[UR14][R12.64] ;  /* 0x0000000e0c0aa981 */ /* 0x000132000c1e1b00 */
[----:B------:R-:W-:Y:S02]  /*25f0*/  @P3 LOP3.LUT R39, R39, 0x10, RZ, 0xfc, !PT ;  /* 0x0000001027273812 */ /* 0x000fe400078efcff */
[----:B0-----:R-:W-:-:S02]  /*2600*/  CS2R R12, SRZ ;  /* 0x00000000000c7805 */ /* 0x001fc4000001ff00 */
[----:B------:R-:W-:Y:S02]  /*2610*/  LOP3.LUT P3, RZ, R38, 0x2, RZ, 0xc0, !PT ;  /* 0x0000000226ff7812 */ /* 0x000fe4000786c0ff */
[----:B------:R-:W-:Y:S02]  /*2620*/  LOP3.LUT R39, R39, 0xffffffdf, RZ, 0xc0, !PT ;  /* 0xffffffdf27277812 */ /* 0x000fe400078ec0ff */
[----:B------:R0:W5:Y:S09]  /*2630*/  @!P4 LDG.E.64 R12, desc[UR14][R14.64] ;  /* 0x0000000e0e0cc981 */ /* 0x000172000c1e1b00 */
[----:B------:R-:W-:-:S02]  /*2640*/  @P3 LOP3.LUT R39, R39, 0x20, RZ, 0xfc, !PT ;  /* 0x0000002027273812 */ /* 0x000fc400078efcff */
[----:B0-----:R-:W-:Y:S02]  /*2650*/  CS2R R14, SRZ ;  /* 0x00000000000e7805 */ /* 0x001fe4000001ff00 */
[----:B------:R-:W-:-:S04]  /*2660*/  LOP3.LUT P3, RZ, R38, 0x4, RZ, 0xc0, !PT ;  /* 0x0000000426ff7812 */ /* 0x000fc8000786c0ff */
[----:B------:R0:W5:Y:S02]  /*2670*/  @!P0 LDG.E.64 R14, desc[UR14][R16.64] ;  /* 0x0000000e100e8981 */ /* 0x000164000c1e1b00 */
[----:B0-----:R-:W-:-:S06]  /*2680*/  CS2R R16, SRZ ;  /* 0x0000000000107805 */ /* 0x001fcc000001ff00 */
[----:B------:R0:W5:Y:S02]  /*2690*/  @!P5 LDG.E.64 R16, desc[UR14][R18.64] ;  /* 0x0000000e1210d981 */ /* 0x000164000c1e1b00 */
[----:B0-----:R-:W-:-:S06]  /*26a0*/  CS2R R18, SRZ ;  /* 0x0000000000127805 */ /* 0x001fcc000001ff00 */
[----:B------:R0:W5:Y:S02]  /*26b0*/  @!P6 LDG.E.64 R18, desc[UR14][R20.64] ;  /* 0x0000000e1412e981 */ /* 0x000164000c1e1b00 */
[----:B0-----:R-:W-:-:S06]  /*26c0*/  CS2R R20, SRZ ;  /* 0x0000000000147805 */ /* 0x001fcc000001ff00 */
[----:B------:R0:W5:Y:S01]  /*26d0*/  @!P1 LDG.E.64 R20, desc[UR14][R22.64] ;  /* 0x0000000e16149981 */ /* 0x000162000c1e1b00 */
[----:B------:R-:W-:Y:S02]  /*26e0*/  LOP3.LUT P1, RZ, R39, 0x40, RZ, 0xc0, !PT ;  /* 0x0000004027ff7812 */ /* 0x000fe4000782c0ff */
[----:B0-----:R-:W-:-:S11]  /*26f0*/  CS2R R22, SRZ ;  /* 0x0000000000167805 */ /* 0x001fd6000001ff00 */
[----:B------:R0:W5:Y:S02]  /*2700*/  @!P1 LDG.E.64 R22, desc[UR14][R24.64] ;  /* 0x0000000e18169981 */ /* 0x000164000c1e1b00 */
[----:B0-----:R-:W-:-:S06]  /*2710*/  CS2R R24, SRZ ;  /* 0x0000000000187805 */ /* 0x001fcc000001ff00 */
[----:B------:R0:W5:Y:S01]  /*2720*/  @!P3 LDG.E.64 R24, desc[UR14][R26.64] ;  /* 0x0000000e1a18b981 */ /* 0x000162000c1e1b00 */
[----:B------:R-:W-:Y:S02]  /*2730*/  LOP3.LUT P3, RZ, R39, 0x20, RZ, 0xc0, !PT ;  /* 0x0000002027ff7812 */ /* 0x000fe4000786c0ff */
[----:B0-----:R-:W-:-:S11]  /*2740*/  CS2R R26, SRZ ;  /* 0x00000000001a7805 */ /* 0x001fd6000001ff00 */
[----:B------:R0:W5:Y:S01]  /*2750*/  @!P3 LDG.E.64 R26, desc[UR14][R28.64] ;  /* 0x0000000e1c1ab981 */ /* 0x000162000c1e1b00 */
[----:B------:R-:W-:Y:S02]  /*2760*/  LOP3.LUT P3, RZ, R39, 0x10, RZ, 0xc0, !PT ;  /* 0x0000001027ff7812 */ /* 0x000fe4000786c0ff */
[C---:B------:R-:W-:Y:S02]  /*2770*/  LOP3.LUT P2, RZ, R38.reuse, 0x200000, RZ, 0xc0, !PT ;  /* 0x0020000026ff7812 */ /* 0x040fe4000784c0ff */
[----:B0-----:R-:W-:Y:S02]  /*2780*/  CS2R R28, SRZ ;  /* 0x00000000001c7805 */ /* 0x001fe4000001ff00 */
[----:B------:R-:W-:-:S07]  /*2790*/  LOP3.LUT P4, RZ, R38, 0x100000, RZ, 0xc0, !PT ;  /* 0x0010000026ff7812 */ /* 0x000fce000788c0ff */
[----:B------:R0:W2:Y:S01]  /*27a0*/  @!P3 LDG.E.64 R28, desc[UR14][R30.64] ;  /* 0x0000000e1e1cb981 */ /* 0x0000a2000c1e1b00 */
[----:B------:R-:W-:Y:S02]  /*27b0*/  LOP3.LUT P0, RZ, R38, 0x80000, RZ, 0xc0, !PT ;  /* 0x0008000026ff7812 */ /* 0x000fe4000780c0ff */
[----:B0-----:R-:W-:-:S06]  /*27c0*/  CS2R R30, SRZ ;  /* 0x00000000001e7805 */ /* 0x001fcc000001ff00 */
[----:B------:R0:W3:Y:S01]  /*27d0*/  @!P2 LDG.E.64 R30, desc[UR14][R32.64] ;  /* 0x0000000e201ea981 */ /* 0x0000e2000c1e1b00 */
[----:B------:R-:W-:Y:S02]  /*27e0*/  LOP3.LUT P5, RZ, R38, 0x40000, RZ, 0xc0, !PT ;  /* 0x0004000026ff7812 */ /* 0x000fe400078ac0ff */
[----:B0-----:R-:W-:-:S06]  /*27f0*/  CS2R R32, SRZ ;  /* 0x0000000000207805 */ /* 0x001fcc000001ff00 */
[----:B------:R0:W4:Y:S01]  /*2800*/  @!P4 LDG.E.64 R32, desc[UR14][R34.64] ;  /* 0x0000000e2220c981 */ /* 0x000122000c1e1b00 */
[----:B------:R-:W-:Y:S02]  /*2810*/  LOP3.LUT P6, RZ, R38, 0x20000, RZ, 0xc0, !PT ;  /* 0x0002000026ff7812 */ /* 0x000fe400078cc0ff */
[----:B0-----:R-:W-:-:S06]  /*2820*/  CS2R R34, SRZ ;  /* 0x0000000000227805 */ /* 0x001fcc000001ff00 */
[----:B------:R0:W5:Y:S01]  /*2830*/  @!P0 LDG.E.64 R34, desc[UR14][R40.64] ;  /* 0x0000000e28228981 */ /* 0x000162000c1e1b00 */
[----:B------:R-:W-:Y:S02]  /*2840*/  LOP3.LUT P1, RZ, R38, 0x10000, RZ, 0xc0, !PT ;  /* 0x0001000026ff7812 */ /* 0x000fe4000782c0ff */
[----:B0-----:R-:W-:-:S06]  /*2850*/  CS2R R40, SRZ ;  /* 0x0000000000287805 */ /* 0x001fcc000001ff00 */
[----:B------:R0:W5:Y:S02]  /*2860*/  @!P5 LDG.E.64 R40, desc[UR14][R42.64] ;  /* 0x0000000e2a28d981 */ /* 0x000164000c1e1b00 */
[----:B0-----:R-:W-:-:S06]  /*2870*/  CS2R R42, SRZ ;  /* 0x00000000002a7805 */ /* 0x001fcc000001ff00 */
[----:B------:R0:W5:Y:S01]  /*2880*/  @!P6 LDG.E.64 R42, desc[UR14][R44.64] ;  /* 0x0000000e2c2ae981 */ /* 0x000162000c1e1b00 */
[C---:B------:R-:W-:Y:S02]  /*2890*/  LOP3.LUT P6, RZ, R38.reuse, 0x40000000, RZ, 0xc0, !PT ;  /* 0x4000000026ff7812 */ /* 0x040fe400078cc0ff */
[----:B------:R-:W-:Y:S02]  /*28a0*/  LOP3.LUT P5, RZ, R38, 0x80000000, RZ, 0xc0, !PT ;  /* 0x8000000026ff7812 */ /* 0x000fe400078ac0ff */
[----:B0-----:R-:W-:-:S06]  /*28b0*/  CS2R R44, SRZ ;  /* 0x00000000002c7805 */ /* 0x001fcc000001ff00 */
[----:B------:R0:W5:Y:S01]  /*28c0*/  @!P1 LDG.E.64 R44, desc[UR14][R46.64] ;  /* 0x0000000e2e2c9981 */ /* 0x000162000c1e1b00 */
[----:B------:R-:W-:Y:S02]  /*28d0*/  LOP3.LUT P0, RZ, R39, 0x1, RZ, 0xc0, !PT ;  /* 0x0000000127ff7812 */ /* 0x000fe4000780c0ff */
[----:B0-----:R-:W-:-:S06]  /*28e0*/  CS2R R46, SRZ ;  /* 0x00000000002e7805 */ /* 0x001fcc000001ff00 */
[----:B------:R0:W5:Y:S02]  /*28f0*/  @!P6 LDG.E.64 R46, desc[UR14][R48.64] ;  /* 0x0000000e302ee981 */ /* 0x000164000c1e1b00 */
[----:B0-----:R-:W-:-:S06]  /*2900*/  CS2R R48, SRZ ;  /* 0x0000000000307805 */ /* 0x001fcc000001ff00 */
[----:B------:R0:W5:Y:S02]  /*2910*/  @!P5 LDG.E.64 R48, desc[UR14][R50.64] ;  /* 0x0000000e3230d981 */ /* 0x000164000c1e1b00 */
[----:B0-----:R-:W-:-:S06]  /*2920*/  CS2R R50, SRZ ;  /* 0x0000000000327805 */ /* 0x001fcc000001ff00 */
[----:B------:R0:W5:Y:S01]  /*2930*/  @!P0 LDG.E.64 R50, desc[UR14][R52.64] ;  /* 0x0000000e34328981 */ /* 0x000162000c1e1b00 */
[----:B------:R-:W-:Y:S02]  /*2940*/  LOP3.LUT P0, RZ, R38, 0x8000000, RZ, 0xc0, !PT ;  /* 0x0800000026ff7812 */ /* 0x000fe4000780c0ff */
[----:B------:R-:W-:-:S11]  /*2950*/  CS2R R76, SRZ ;  /* 0x00000000004c7805 */ /* 0x000fd6000001ff00 */
[----:B------:R1:W4:Y:S01]  /*2960*/  @P0 LDG.E.64 R76, desc[UR14][R56.64] ;  /* 0x0000000e384c0981 */ /* 0x000322000c1e1b00 */
[C---:B------:R-:W-:Y:S02]  /*2970*/  LOP3.LUT P4, RZ, R39.reuse, 0x2, RZ, 0xc0, !PT ;  /* 0x0000000227ff7812 */ /* 0x040fe4000788c0ff */
[----:B0-----:R-:W-:Y:S02]  /*2980*/  CS2R R52, SRZ ;  /* 0x0000000000347805 */ /* 0x001fe4000001ff00 */
[C---:B------:R-:W-:Y:S02]  /*2990*/  LOP3.LUT P2, RZ, R39.reuse, 0x4, RZ, 0xc0, !PT ;  /* 0x0000000427ff7812 */ /* 0x040fe4000784c0ff */
[----:B------:R-:W-:-:S07]  /*29a0*/  LOP3.LUT P3, RZ, R39, 0x8, RZ, 0xc0, !PT ;  /* 0x0000000827ff7812 */ /* 0x000fce000786c0ff */
[----:B------:R0:W5:Y:S01]  /*29b0*/  @!P4 LDG.E.64 R52, desc[UR14][R54.64] ;  /* 0x0000000e3634c981 */ /* 0x000162000c1e1b00 */
[----:B-1----:R-:W-:-:S06]  /*29c0*/  CS2R R56, SRZ ;  /* 0x0000000000387805 */ /* 0x002fcc000001ff00 */
[----:B------:R1:W5:Y:S01]  /*29d0*/  @!P3 LDG.E.64 R56, desc[UR14][R58.64] ;  /* 0x0000000e3a38b981 */ /* 0x000362000c1e1b00 */
[----:B0-----:R-:W-:-:S06]  /*29e0*/  CS2R R54, SRZ ;  /* 0x0000000000367805 */ /* 0x001fcc000001ff00 */
[----:B------:R-:W5:Y:S01]  /*29f0*/  @!P2 LDG.E.64 R54, desc[UR14][R62.64] ;  /* 0x0000000e3e36a981 */ /* 0x000f62000c1e1b00 */
[----:B------:R-:W-:-:S04]  /*2a00*/  IADD3 R72, R0, 0x1e0, RZ ;  /* 0x000001e000487810 */ /* 0x000fc80007ffe0ff */
[----:B------:R-:W-:Y:S02]  /*2a10*/  ISETP.GE.U32.AND P1, PT, R72, UR12, PT ;  /* 0x0000000c48007c0c */ /* 0x000fe4000bf26070 */
[----:B------:R-:W-:-:S04]  /*2a20*/  SHF.R.S32.HI R73, RZ, 0x1f, R72 ;  /* 0x0000001fff497819 */ /* 0x000fc80000011448 */
[----:B------:R-:W-:-:S04]  /*2a30*/  ISETP.GE.AND.EX P1, PT, R73, UR13, PT, P1 ;  /* 0x0000000d49007c0c */ /* 0x000fc8000bf26310 */
[----:B------:R-:W-:Y:S02]  /*2a40*/  ISETP.GT.U32.OR P1, PT, R74, 0x2ff, P1 ;  /* 0x000002ff4a00780c */ /* 0x000fe40000f24470 */
[C---:B------:R-:W-:Y:S02]  /*2a50*/  LOP3.LUT P2, RZ, R38.reuse, 0x2000000, RZ, 0xc0, !PT ;  /* 0x0200000026ff7812 */ /* 0x040fe4000784c0ff */
[----:B-1----:R-:W-:Y:S02]  /*2a60*/  CS2R R58, SRZ ;  /* 0x00000000003a7805 */ /* 0x002fe4000001ff00 */
[----:B------:R-:W-:-:S07]  /*2a70*/  LOP3.LUT P6, RZ, R38, 0x20000000, RZ, 0xc0, !PT ;  /* 0x2000000026ff7812 */ /* 0x000fce00078cc0ff */
[----:B------:R-:W0:Y:S02]  /*2a80*/  @!P1 LDC.64 R66, c[0x0][0x270] ;  /* 0x00009c00ff429b82 */ /* 0x000e240000000a00 */
[----:B------:R1:W5:Y:S01]  /*2a90*/  @!P2 LDG.E.64 R58, desc[UR14][R60.64] ;  /* 0x0000000e3c3aa981 */ /* 0x000362000c1e1b00 */
[C---:B------:R-:W-:Y:S02]  /*2aa0*/  LOP3.LUT P3, RZ, R38.reuse, 0x1000000, RZ, 0xc0, !PT ;  /* 0x0100000026ff7812 */ /* 0x040fe4000786c0ff */
[----:B-1----:R-:W-:Y:S02]  /*2ab0*/  CS2R R60, SRZ ;  /* 0x00000000003c7805 */ /* 0x002fe4000001ff00 */
[C---:B------:R-:W-:Y:S02]  /*2ac0*/  LOP3.LUT P5, RZ, R38.reuse, 0x10000000, RZ, 0xc0, !PT ;  /* 0x1000000026ff7812 */ /* 0x040fe400078ac0ff */
[----:B------:R-:W-:Y:S02]  /*2ad0*/  LOP3.LUT P4, RZ, R38, 0x4000000, RZ, 0xc0, !PT ;  /* 0x0400000026ff7812 */ /* 0x000fe4000788c0ff */
[----:B------:R-:W1:Y:S01]  /*2ae0*/  @!P1 LDC.64 R38, c[0x0][0x220] ;  /* 0x00008800ff269b82 */ /* 0x000e620000000a00 */
[----:B------:R0:W5:Y:S01]  /*2af0*/  @!P6 LDG.E.64 R60, desc[UR14][R36.64] ;  /* 0x0000000e243ce981 */ /* 0x000162000c1e1b00 */
[----:B------:R-:W-:-:S06]  /*2b00*/  CS2R R62, SRZ ;  /* 0x00000000003e7805 */ /* 0x000fcc000001ff00 */
[----:B------:R0:W5:Y:S02]  /*2b10*/  @!P3 LDG.E.64 R62, desc[UR14][R64.64] ;  /* 0x0000000e403eb981 */ /* 0x000164000c1e1b00 */
[----:B0-----:R-:W-:-:S05]  /*2b20*/  VIADD R36, R0, 0x1f0 ;  /* 0x000001f000247836 */ /* 0x001fca0000000000 */
[----:B------:R-:W-:Y:S02]  /*2b30*/  ISETP.GE.U32.AND P2, PT, R36, UR12, PT ;  /* 0x0000000c24007c0c */ /* 0x000fe4000bf46070 */
[----:B------:R-:W-:-:S04]  /*2b40*/  SHF.R.S32.HI R75, RZ, 0x1f, R36 ;  /* 0x0000001fff4b7819 */ /* 0x000fc80000011424 */
[----:B------:R-:W-:Y:S01]  /*2b50*/  ISETP.GE.AND.EX P2, PT, R75, UR13, PT, P2 ;  /* 0x0000000d4b007c0c */ /* 0x000fe2000bf46320 */
[----:B------:R-:W-:Y:S01]  /*2b60*/  @!P1 IMAD R37, R73, R66, RZ ;  /* 0x0000004249259224 */ /* 0x000fe200078e02ff */
[----:B------:R-:W-:Y:S02]  /*2b70*/  @!P1 MOV R64, R2 ;  /* 0x0000000200409202 */ /* 0x000fe40000000f00 */
[----:B------:R-:W-:Y:S02]  /*2b80*/  ISETP.GT.U32.OR P2, PT, R74, 0x2ff, P2 ;  /* 0x000002ff4a00780c */ /* 0x000fe40001744470 */
[----:B------:R-:W-:Y:S01]  /*2b90*/  @!P1 MOV R65, R5 ;  /* 0x0000000500419202 */ /* 0x000fe20000000f00 */
[C---:B------:R-:W-:Y:S02]  /*2ba0*/  @!P1 IMAD R37, R72.reuse, R67, R37 ;  /* 0x0000004348259224 */ /* 0x040fe400078e0225 */
[----:B------:R-:W-:Y:S01]  /*2bb0*/  @!P1 IMAD.WIDE.U32 R66, R72, R66, R64 ;  /* 0x0000004248429225 */ /* 0x000fe200078e0040 */
[----:B------:R-:W-:-:S04]  /*2bc0*/  CS2R R64, SRZ ;  /* 0x0000000000407805 */ /* 0x000fc8000001ff00 */
[----:B------:R-:W-:-:S03]  /*2bd0*/  @!P1 IADD3 R37, R67, R37, RZ ;  /* 0x0000002543259210 */ /* 0x000fc60007ffe0ff */
[----:B------:R-:W0:Y:S01]  /*2be0*/  @!P2 LDC.64 R72, c[0x0][0x220] ;  /* 0x00008800ff48ab82 */ /* 0x000e220000000a00 */
[----:B------:R1:W5:Y:S02]  /*2bf0*/  @!P4 LDG.E.64 R64, desc[UR14][R70.64] ;  /* 0x0000000e4640c981 */ /* 0x000364000c1e1b00 */
[----:B-1----:R-:W-:-:S04]  /*2c00*/  @!P1 LEA R38, P3, R66, R38, 0x2 ;  /* 0x0000002642269211 */ /* 0x002fc800078610ff */
[----:B------:R-:W-:Y:S01]  /*2c10*/  @!P1 LEA.HI.X R39, R66, R39, R37, 0x2, P3 ;  /* 0x0000002742279211 */ /* 0x000fe200018f1425 */
[----:B------:R-:W1:Y:S01]  /*2c20*/  @!P2 LDC.64 R70, c[0x0][0x270] ;  /* 0x00009c00ff46ab82 */ /* 0x000e620000000a00 */
[----:B------:R-:W-:-:S06]  /*2c30*/  CS2R R66, SRZ ;  /* 0x0000000000427805 */ /* 0x000fcc000001ff00 */
[----:B------:R2:W5:Y:S02]  /*2c40*/  @!P5 LDG.E.64 R66, desc[UR14][R68.64] ;  /* 0x0000000e4442d981 */ /* 0x000564000c1e1b00 */
[----:B--2---:R-:W-:-:S06]  /*2c50*/  CS2R R68, SRZ ;  /* 0x0000000000447805 */ /* 0x004fcc000001ff00 */
[----:B------:R2:W5:Y:S01]  /*2c60*/  @!P1 LDG.E.64 R68, desc[UR14][R38.64] ;  /* 0x0000000e26449981 */ /* 0x000562000c1e1b00 */
[----:B-1----:R-:W-:-:S04]  /*2c70*/  @!P2 IMAD R37, R75, R70, RZ ;  /* 0x000000464b25a224 */ /* 0x002fc800078e02ff */
[----:B------:R-:W-:Y:S01]  /*2c80*/  @!P2 IMAD R71, R36, R71, R37 ;  /* 0x000000472447a224 */ /* 0x000fe200078e0225 */
[----:B--2---:R-:W-:Y:S02]  /*2c90*/  @!P2 MOV R38, R2 ;  /* 0x000000020026a202 */ /* 0x004fe40000000f00 */
[----:B------:R-:W-:-:S03]  /*2ca0*/  @!P2 MOV R39, R5 ;  /* 0x000000050027a202 */ /* 0x000fc60000000f00 */
[----:B------:R-:W-:-:S05]  /*2cb0*/  @!P2 IMAD.WIDE.U32 R38, R36, R70, R38 ;  /* 0x000000462426a225 */ /* 0x000fca00078e0026 */
[----:B------:R-:W-:Y:S02]  /*2cc0*/  @!P2 IADD3 R71, R39, R71, RZ ;  /* 0x000000472747a210 */ /* 0x000fe40007ffe0ff */
[----:B0-----:R-:W-:-:S04]  /*2cd0*/  @!P2 LEA R72, P1, R38, R72, 0x2 ;  /* 0x000000482648a211 */ /* 0x001fc800078210ff */
[----:B------:R-:W-:Y:S02]  /*2ce0*/  @!P2 LEA.HI.X R73, R38, R73, R71, 0x2, P1 ;  /* 0x000000492649a211 */ /* 0x000fe400008f1447 */
[----:B------:R-:W-:-:S06]  /*2cf0*/  CS2R R70, SRZ ;  /* 0x0000000000467805 */ /* 0x000fcc000001ff00 */
[----:B------:R-:W2:Y:S01]  /*2d00*/  @!P2 LDG.E.64 R70, desc[UR14][R72.64] ;  /* 0x0000000e4846a981 */ /* 0x000ea2000c1e1b00 */
[----:B------:R-:W-:Y:S01]  /*2d10*/  FMUL.FTZ R36, R29, R29 ;  /* 0x0000001d1d247220 */ /* 0x000fe20000410000 */
[----:B---3--:R-:W-:-:S03]  /*2d20*/  FMUL.FTZ R37, R31, R31 ;  /* 0x0000001f1f257220 */ /* 0x008fc60000410000 */
[C---:B------:R-:W-:Y:S01]  /*2d30*/  FFMA.FTZ R36, R28.reuse, R28, R36 ;  /* 0x0000001c1c247223 */ /* 0x040fe20000010024 */
[----:B------:R-:W-:Y:S01]  /*2d40*/  FADD.FTZ R39, R28, R29 ;  /* 0x0000001d1c277221 */ /* 0x000fe20000010000 */
[----:B----4-:R-:W-:-:S04]  /*2d50*/  FMUL.FTZ R38, R77, R77 ;  /* 0x0000004d4d267220 */ /* 0x010fc80000410000 */
[----:B------:R-:W-:-:S04]  /*2d60*/  FFMA.FTZ R38, R76, R76, R38 ;  /* 0x0000004c4c267223 */ /* 0x000fc80000010026 */
[----:B------:R-:W-:-:S04]  /*2d70*/  FADD.FTZ R38, RZ, R38 ;  /* 0x00000026ff267221 */ /* 0x000fc80000010000 */
[----:B------:R-:W-:Y:S01]  /*2d80*/  FADD.FTZ R36, R38, R36 ;  /* 0x0000002426247221 */ /* 0x000fe20000010000 */
[----:B------:R-:W-:Y:S01]  /*2d90*/  FFMA.FTZ R38, R30, R30, R37 ;  /* 0x0000001e1e267223 */ /* 0x000fe20000010025 */
[----:B------:R-:W-:-:S03]  /*2da0*/  FMUL.FTZ R37, R33, R33 ;  /* 0x0000002121257220 */ /* 0x000fc60000410000 */
[----:B------:R-:W-:Y:S01]  /*2db0*/  FADD.FTZ R36, R36, R38 ;  /* 0x0000002624247221 */ /* 0x000fe20000010000 */
[----:B------:R-:W-:Y:S01]  /*2dc0*/  FFMA.FTZ R38, R32, R32, R37 ;  /* 0x0000002020267223 */ /* 0x000fe20000010025 */
[----:B-----5:R-:W-:-:S03]  /*2dd0*/  FMUL.FTZ R37, R35, R35 ;  /* 0x0000002323257220 */ /* 0x020fc60000410000 */
[----:B------:R-:W-:Y:S01]  /*2de0*/  FADD.FTZ R36, R36, R38 ;  /* 0x0000002624247221 */ /* 0x000fe20000010000 */
[----:B------:R-:W-:Y:S01]  /*2df0*/  FFMA.FTZ R38, R34, R34, R37 ;  /* 0x0000002222267223 */ /* 0x000fe20000010025 */
[----:B------:R-:W-:-:S03]  /*2e00*/  FMUL.FTZ R37, R41, R41 ;  /* 0x0000002929257220 */ /* 0x000fc60000410000 */
        /* <DEDUP_REMOVED lines=31> */
[----:B------:R-:W-:-:S04]  /*3000*/  FFMA.FTZ R38, R8, R8, R37 ;  /* 0x0000000808267223 */ /* 0x000fc80000010025 */
[----:B------:R-:W-:Y:S01]  /*3010*/  FADD.FTZ R36, R36, R38 ;  /* 0x0000002624247221 */ /* 0x000fe20000010000 */
[----:B------:R-:W-:Y:S01]  /*3020*/  FADD.FTZ R38, R76, R77 ;  /* 0x0000004d4c267221 */ /* 0x000fe20000010000 */
[----:B------:R-:W-:-:S03]  /*3030*/  FMUL.FTZ R37, R11, R11 ;  /* 0x0000000b0b257220 */ /* 0x000fc60000410000 */
[----:B------:R-:W-:Y:S01]  /*3040*/  FADD.FTZ R38, RZ, R38 ;  /* 0x00000026ff267221 */ /* 0x000fe20000010000 */
[----:B------:R-:W-:-:S03]  /*3050*/  FFMA.FTZ R37, R10, R10, R37 ;  /* 0x0000000a0a257223 */ /* 0x000fc60000010025 */
[----:B------:R-:W-:Y:S01]  /*3060*/  FADD.FTZ R38, R38, R39 ;  /* 0x0000002726267221 */ /* 0x000fe20000010000 */
[----:B------:R-:W-:Y:S01]  /*3070*/  FADD.FTZ R39, R30, R31 ;  /* 0x0000001f1e277221 */ /* 0x000fe20000010000 */
[----:B------:R-:W-:Y:S01]  /*3080*/  FADD.FTZ R36, R36, R37 ;  /* 0x0000002524247221 */ /* 0x000fe20000010000 */
[----:B------:R-:W-:Y:S02]  /*3090*/  FMUL.FTZ R37, R13, R13 ;  /* 0x0000000d0d257220 */ /* 0x000fe40000410000 */
[----:B------:R-:W-:Y:S01]  /*30a0*/  FADD.FTZ R38, R38, R39 ;  /* 0x0000002726267221 */ /* 0x000fe20000010000 */
[----:B------:R-:W-:Y:S01]  /*30b0*/  FADD.FTZ R39, R32, R33 ;  /* 0x0000002120277221 */ /* 0x000fe20000010000 */
        /* <DEDUP_REMOVED lines=11> */
[----:B------:R-:W-:-:S03]  /*3170*/  FMUL.FTZ R37, R15, R15 ;  /* 0x0000000f0f257220 */ /* 0x000fc60000410000 */
[----:B------:R-:W-:Y:S01]  /*3180*/  FADD.FTZ R38, R38, R39 ;  /* 0x0000002726267221 */ /* 0x000fe20000010000 */
[----:B------:R-:W-:Y:S01]  /*3190*/  FFMA.FTZ R37, R14, R14, R37 ;  /* 0x0000000e0e257223 */ /* 0x000fe20000010025 */
[----:B------:R-:W-:-:S03]  /*31a0*/  FADD.FTZ R39, R44, R45 ;  /* 0x0000002d2c277221 */ /* 0x000fc60000010000 */
[----:B------:R-:W-:Y:S01]  /*31b0*/  FADD.FTZ R36, R36, R37 ;  /* 0x0000002524247221 */ /* 0x000fe20000010000 */
[----:B------:R-:W-:Y:S01]  /*31c0*/  FADD.FTZ R38, R38, R39 ;  /* 0x0000002726267221 */ /* 0x000fe20000010000 */
[----:B------:R-:W-:Y:S01]  /*31d0*/  FMUL.FTZ R37, R17, R17 ;  /* 0x0000001111257220 */ /* 0x000fe20000410000 */
[----:B------:R-:W-:-:S03]  /*31e0*/  FADD.FTZ R39, R46, R47 ;  /* 0x0000002f2e277221 */ /* 0x000fc60000010000 */
[----:B------:R-:W-:Y:S01]  /*31f0*/  FFMA.FTZ R37, R16, R16, R37 ;  /* 0x0000001010257223 */ /* 0x000fe20000010025 */
[----:B------:R-:W-:Y:S01]  /*3200*/  FADD.FTZ R38, R38, R39 ;  /* 0x0000002726267221 */ /* 0x000fe20000010000 */
[----:B------:R-:W-:Y:S02]  /*3210*/  FADD.FTZ R39, R48, R49 ;  /* 0x0000003130277221 */ /* 0x000fe40000010000 */
[----:B------:R-:W-:Y:S01]  /*3220*/  FADD.FTZ R36, R36, R37 ;  /* 0x0000002524247221 */ /* 0x000fe20000010000 */
[----:B------:R-:W-:Y:S01]  /*3230*/  FMUL.FTZ R37, R25, R25 ;  /* 0x0000001919257220 */ /* 0x000fe20000410000 */
[----:B------:R-:W-:Y:S01]  /*3240*/  FADD.FTZ R38, R38, R39 ;  /* 0x0000002726267221 */ /* 0x000fe20000010000 */
[----:B------:R-:W-:Y:S02]  /*3250*/  FADD.FTZ R39, R50, R51 ;  /* 0x0000003332277221 */ /* 0x000fe40000010000 */
[----:B------:R-:W-:Y:S02]  /*3260*/  FFMA.FTZ R37, R24, R24, R37 ;  /* 0x0000001818257223 */ /* 0x000fe40000010025 */
[----:B------:R-:W-:Y:S01]  /*3270*/  FADD.FTZ R38, R38, R39 ;  /* 0x0000002726267221 */ /* 0x000fe20000010000 */
[----:B------:R-:W-:Y:S01]  /*3280*/  FADD.FTZ R39, R52, R53 ;  /* 0x0000003534277221 */ /* 0x000fe20000010000 */
[----:B------:R-:W-:Y:S01]  /*3290*/  FADD.FTZ R36, R36, R37 ;  /* 0x0000002524247221 */ /* 0x000fe20000010000 */
[----:B------:R-:W-:-:S02]  /*32a0*/  FMUL.FTZ R37, R27, R27 ;  /* 0x0000001b1b257220 */ /* 0x000fc40000410000 */
        /* <DEDUP_REMOVED lines=59> */
[----:B------:R-:W-:Y:S01]  /*3660*/  FADD.FTZ R36, R64, R65 ;  /* 0x0000004140247221 */ /* 0x000fe20000010000 */
[----:B------:R-:W0:Y:S03]  /*3670*/  S2R R39, SR_LANEID ;  /* 0x0000000000277919 */ /* 0x000e260000000000 */
[----:B------:R-:W-:Y:S01]  /*3680*/  FADD.FTZ R36, R38, R36 ;  /* 0x0000002426247221 */ /* 0x000fe20000010000 */
[----:B------:R-:W-:-:S04]  /*3690*/  FADD.FTZ R38, R66, R67 ;  /* 0x0000004342267221 */ /* 0x000fc80000010000 */
[----:B------:R-:W-:Y:S01]  /*36a0*/  FADD.FTZ R36, R36, R38 ;  /* 0x0000002624247221 */ /* 0x000fe20000010000 */
[----:B------:R-:W-:Y:S01]  /*36b0*/  FADD.FTZ R38, R68, R69 ;  /* 0x0000004544267221 */ /* 0x000fe20000010000 */
[----:B--2---:R-:W-:-:S03]  /*36c0*/  FADD.FTZ R72, R70, R71 ;  /* 0x0000004746487221 */ /* 0x004fc60000010000 */
[----:B------:R-:W-:-:S04]  /*36d0*/  FADD.FTZ R36, R36, R38 ;  /* 0x0000002624247221 */ /* 0x000fc80000010000 */
[----:B------:R-:W-:Y:S01]  /*36e0*/  FADD.FTZ R72, R36, R72 ;  /* 0x0000004824487221 */ /* 0x000fe20000010000 */
[----:B------:R-:W-:-:S04]  /*36f0*/  FMUL.FTZ R73, R71, R71 ;  /* 0x0000004747497220 */ /* 0x000fc80000410000 */
[----:B------:R-:W1:Y:S01]  /*3700*/  SHFL.DOWN PT, R36, R72, 0x1, 0x1f ;  /* 0x08201f0048247f89 */ /* 0x000e6200000e0000 */
[----:B------:R-:W-:-:S04]  /*3710*/  FFMA.FTZ R73, R70, R70, R73 ;  /* 0x0000004646497223 */ /* 0x000fc80000010049 */
[----:B------:R-:W-:Y:S01]  /*3720*/  FADD.FTZ R73, R37, R73 ;  /* 0x0000004925497221 */ /* 0x000fe20000010000 */
[----:B0-----:R-:W-:-:S04]  /*3730*/  ISETP.GT.AND P1, PT, R39, 0x1e, PT ;  /* 0x0000001e2700780c */ /* 0x001fc80003f24270 */
[----:B------:R-:W0:Y:S09]  /*3740*/  SHFL.DOWN PT, R37, R73, 0x1, 0x1f ;  /* 0x08201f0049257f89 */ /* 0x000e3200000e0000 */
[----:B-1----:R-:W-:-:S05]  /*3750*/  @!P1 FADD.FTZ R72, R72, R36 ;  /* 0x0000002448489221 */ /* 0x002fca0000010000 */
[----:B------:R-:W1:Y:S01]  /*3760*/  SHFL.DOWN PT, R36, R72, 0x2, 0x1f ;  /* 0x08401f0048247f89 */ /* 0x000e6200000e0000 */
[----:B0-----:R-:W-:Y:S01]  /*3770*/  @!P1 FADD.FTZ R73, R73, R37 ;  /* 0x0000002549499221 */ /* 0x001fe20000010000 */
[----:B------:R-:W-:-:S04]  /*3780*/  ISETP.GT.AND P1, PT, R39, 0x1d, PT ;  /* 0x0000001d2700780c */ /* 0x000fc80003f24270 */
        /* <DEDUP_REMOVED lines=10> */
[----:B------:R-:W0:Y:S01]  /*3830*/  SHFL.DOWN PT, R37, R73, 0x8, 0x1f ;  /* 0x09001f0049257f89 */ /* 0x000e2200000e0000 */
[----:B------:R-:W2:Y:S08]  /*3840*/  S2UR UR7, SR_CgaCtaId ;  /* 0x00000000000779c3 */ /* 0x000eb00000008800 */
[----:B-1----:R-:W-:-:S05]  /*3850*/  @!P1 FADD.FTZ R72, R72, R36 ;  /* 0x0000002448489221 */ /* 0x002fca0000010000 */
[----:B------:R-:W1:Y:S01]  /*3860*/  SHFL.DOWN PT, R36, R72, 0x10, 0x1f ;  /* 0x0a001f0048247f89 */ /* 0x000e6200000e0000 */
[----:B0-----:R-:W-:Y:S01]  /*3870*/  @!P1 FADD.FTZ R73, R73, R37 ;  /* 0x0000002549499221 */ /* 0x001fe20000010000 */
[----:B------:R-:W-:-:S04]  /*3880*/  ISETP.GT.AND P1, PT, R39, 0xf, PT ;  /* 0x0000000f2700780c */ /* 0x000fc80003f24270 */
[----:B------:R-:W0:Y:S01]  /*3890*/  SHFL.DOWN PT, R37, R73, 0x10, 0x1f ;  /* 0x0a001f0049257f89 */ /* 0x000e2200000e0000 */
[----:B------:R-:W-:Y:S01]  /*38a0*/  ISETP.NE.AND P2, PT, R39, RZ, PT ;  /* 0x000000ff2700720c */ /* 0x000fe20003f45270 */
[----:B------:R-:W-:Y:S01]  /*38b0*/  UMOV UR5, 0x400 ;  /* 0x0000040000057882 */ /* 0x000fe20000000000 */
[----:B------:R-:W-:Y:S01]  /*38c0*/  ISETP.NE.AND P3, PT, R74, RZ, PT ;  /* 0x000000ff4a00720c */ /* 0x000fe20003f65270 */
[----:B--2---:R-:W-:-:S05]  /*38d0*/  ULEA UR5, UR7, UR5, 0x18 ;  /* 0x0000000507057291 */ /* 0x004fca000f8ec03f */
[----:B-1----:R-:W-:Y:S01]  /*38e0*/  @!P1 FADD.FTZ R72, R72, R36 ;  /* 0x0000002448489221 */ /* 0x002fe20000010000 */
[----:B------:R-:W-:-:S04]  /*38f0*/  SHF.R.S32.HI R36, RZ, 0x1f, R74 ;  /* 0x0000001fff247819 */ /* 0x000fc8000001144a */
[----:B------:R-:W-:-:S04]  /*3900*/  LEA.HI R36, R36, R74, RZ, 0x5 ;  /* 0x0000004a24247211 */ /* 0x000fc800078f28ff */
[----:B------:R-:W-:Y:S01]  /*3910*/  SHF.R.S32.HI R36, RZ, 0x5, R36 ;  /* 0x00000005ff247819 */ /* 0x000fe20000011424 */
[----:B0-----:R-:W-:-:S03]  /*3920*/  @!P1 FADD.FTZ R73, R73, R37 ;  /* 0x0000002549499221 */ /* 0x001fc60000010000 */
[----:B------:R-:W-:Y:S01]  /*3930*/  LEA R36, R36, UR5, 0x3 ;  /* 0x0000000524247c11 */ /* 0x000fe2000f8e18ff */
        /* <DEDUP_REMOVED lines=66> */
.L_x_4559:
[----:B------:R-:W-:Y:S05]  /*3d60*/  BSYNC B0 ;  /* 0x0000000000007941 */ /* 0x000fea0003800000 */
.L_x_4558:
[----:B------:R-:W-:-:S06]  /*3d70*/  UISETP.GE.U32.AND UP0, UPT, UR13, 0x2, UPT ;  /* 0x000000020d00788c */ /* 0x000fcc000bf06070 */
[----:B------:R-:W-:-:S13]  /*3d80*/  PLOP3.LUT P1, PT, PT, PT, UP0, 0x80, 0x0 ;  /* 0x000000000000781c */ /* 0x000fda0003f2f008 */
[----:B------:R-:W-:Y:S05]  /*3d90*/  @!P1 BRA `(.L_x_4560) ;  /* 0x0000000800b89947 */ /* 0x000fea0003800000 */
[----:B------:R-:W-:Y:S05]  /*3da0*/  @P3 BRA `(.L_x_4561) ;  /* 0x00000000007c3947 */ /* 0x000fea0003800000 */
[----:B------:R-:W1:Y:S01]  /*3db0*/  S2R R38, SR_CTAID.Y ;  /* 0x0000000000267919 */ /* 0x000e620000002600 */
[----:B------:R-:W0:Y:S01]  /*3dc0*/  LDC R39, c[0x0][0x10] ;  /* 0x00000400ff277b82 */ /* 0x000e220000000800 */
[----:B------:R-:W-:Y:S02]  /*3dd0*/  ULOP3.LUT UR5, UR4, 0x1, URZ, 0xc0, !UPT ;  /* 0x0000000104057892 */ /* 0x000fe4000f8ec03f */
[----:B------:R-:W-:-:S05]  /*3de0*/  ULOP3.LUT UP0, URZ, UR4, 0x2, URZ, 0xc0, !UPT ;  /* 0x00000002043f7892 */ /* 0x000fca000f80c03f */
[----:B------:R-:W2:Y:S01]  /*3df0*/  LDC.64 R74, c[0x0][0x248] ;  /* 0x00009200ff4a7b82 */ /* 0x000ea20000000a00 */
[C---:B0-----:R-:W-:Y:S01]  /*3e00*/  IMAD R36, R39.reuse, UR5, RZ ;  /* 0x0000000527247c24 */ /* 0x041fe2000f8e02ff */
[----:B------:R-:W-:Y:S02]  /*3e10*/  UMOV UR5, 0xffffffff ;  /* 0xffffffff00057882 */ /* 0x000fe40000000000 */
[----:B------:R-:W-:Y:S01]  /*3e20*/  USEL UR5, UR5, 0x1, UP0 ;  /* 0x0000000105057887 */ /* 0x000fe20008000000 */
[----:B-1----:R-:W-:Y:S01]  /*3e30*/  IMAD R39, R39, UR16, R38 ;  /* 0x0000001027277c24 */ /* 0x002fe2000f8e0226 */
[C---:B------:R-:W-:Y:S01]  /*3e40*/  IADD3 R38, R36.reuse, R38, RZ ;  /* 0x0000002624267210 */ /* 0x040fe20007ffe0ff */
        /* <DEDUP_REMOVED lines=16> */
.L_x_4562:
[----:B------:R-:W2:Y:S04]  /*3f50*/  LDG.E.STRONG.GPU R37, desc[UR14][R38.64] ;  /* 0x0000000e26257981 */ /* 0x000ea8000c1ef900 */
[----:B--2---:R-:W-:Y:S01]  /*3f60*/  CCTL.IVALL ;  /* 0x00000000ff00798f */ /* 0x004fe20002000000 */
[----:B------:R-:W-:Y:S05]  /*3f70*/  YIELD ;  /* 0x0000000000007946 */ /* 0x000fea0003800000 */
[----:B------:R-:W-:-:S13]  /*3f80*/  ISETP.NE.AND P1, PT, R37, R36, PT ;  /* 0x000000242500720c */ /* 0x000fda0003f25270 */
[----:B------:R-:W-:Y:S05]  /*3f90*/  @P1 BRA `(.L_x_4562) ;  /* 0xfffffffc00ec1947 */ /* 0x000fea000383ffff */
.L_x_4561:
        /* <DEDUP_REMOVED lines=14> */
.L_x_4564:
[----:B------:R-:W1:Y:S01]  /*4080*/  S2R R75, SR_CTAID.X ;  /* 0x00000000004b7919 */ /* 0x000e620000002500 */
[----:B------:R-:W-:Y:S02]  /*4090*/  MOV R74, UR4 ;  /* 0x00000004004a7c02 */ /* 0x000fe40008000f00 */
[----:B-1----:R-:W-:-:S13]  /*40a0*/  ISETP.EQ.OR P4, PT, R75, UR5, P3 ;  /* 0x000000054b007c0c */ /* 0x002fda0009f82670 */
[----:B0-----:R-:W0:Y:S01]  /*40b0*/  @!P4 LDC R36, c[0x0][0x10] ;  /* 0x00000400ff24cb82 */ /* 0x001e220000000800 */
        /* <DEDUP_REMOVED lines=29> */
[----:B------:R-:W-:Y:S02]  /*4290*/  ISETP.EQ.OR P2, PT, R75, UR11, P3 ;  /* 0x0000000b4b007c0c */ /* 0x000fe40009f42670 */
[----:B------:R-:W-:-:S09]  /*42a0*/  MOV R75, UR4 ;  /* 0x00000004004b7c02 */ /* 0x000fd20008000f00 */
[----:B------:R-:W0:Y:S01]  /*42b0*/  @!P6 S2R R74, SR_CTAID.Y ;  /* 0x00000000004ae919 */ /* 0x000e220000002600 */
[----:B------:R-:W1:Y:S01]  /*42c0*/  @!P6 LDC R36, c[0x0][0x10] ;  /* 0x00000400ff24eb82 */ /* 0x000e620000000800 */
[----:B------:R-:W-:Y:S01]  /*42d0*/  @!P6 LOP3.LUT R75, R75, 0x1, RZ, 0xc0, !PT ;  /* 0x000000014b4be812 */ /* 0x000fe200078ec0ff */
[----:B------:R-:W3:Y:S04]  /*42e0*/  @!P2 S2R R37, SR_CTAID.Y ;  /* 0x000000000025a919 */ /* 0x000ee80000002600 */
[----:B-1----:R-:W-:-:S04]  /*42f0*/  @!P6 IMAD R75, R75, R36, RZ ;  /* 0x000000244b4be224 */ /* 0x002fc800078e02ff */
[----:B------:R-:W-:Y:S02]  /*4300*/  @!P6 IMAD R75, R75, UR13, RZ ;  /* 0x0000000d4b4bec24 */ /* 0x000fe4000f8e02ff */
[----:B0-----:R-:W-:Y:S02]  /*4310*/  @!P6 IMAD R74, R36, UR10, R74 ;  /* 0x0000000a244aec24 */ /* 0x001fe4000f8e024a */
[----:B------:R-:W0:Y:S01]  /*4320*/  @!P2 LDC R36, c[0x0][0x10] ;  /* 0x00000400ff24ab82 */ /* 0x000e220000000800 */
[----:B------:R-:W-:Y:S01]  /*4330*/  @!P6 SHF.L.U32 R75, R75, 0x1, RZ ;  /* 0x000000014b4be819 */ /* 0x000fe200000006ff */
[----:B--2---:R-:W-:Y:S01]  /*4340*/  @!P5 FADD.FTZ R72, R72, R38 ;  /* 0x000000264848d221 */ /* 0x004fe20000010000 */
[----:B------:R-:W-:-:S05]  /*4350*/  @!P5 FADD.FTZ R73, R73, R39 ;  /* 0x000000274949d221 */ /* 0x000fca0000010000 */
[----:B------:R-:W1:Y:S02]  /*4360*/  @!P6 LDC.64 R38, c[0x0][0x248] ;  /* 0x00009200ff26eb82 */ /* 0x000e640000000a00 */
[----:B-1----:R-:W-:Y:S01]  /*4370*/  @!P6 IMAD.WIDE R38, R75, 0x4, R38 ;  /* 0x000000044b26e825 */ /* 0x002fe200078e0226 */
[----:B------:R-:W-:-:S04]  /*4380*/  MOV R75, UR4 ;  /* 0x00000004004b7c02 */ /* 0x000fc80008000f00 */
[----:B------:R-:W-:Y:S01]  /*4390*/  @!P2 LOP3.LUT R75, R75, 0x1, RZ, 0xc0, !PT ;  /* 0x000000014b4ba812 */ /* 0x000fe200078ec0ff */
[----:B------:R-:W-:-:S04]  /*43a0*/  @!P6 IMAD.WIDE.U32 R38, R74, 0x8, R38 ;  /* 0x000000084a26e825 */ /* 0x000fc800078e0026 */
[----:B0-----:R-:W-:Y:S02]  /*43b0*/  @!P2 IMAD R75, R75, R36, RZ ;  /* 0x000000244b4ba224 */ /* 0x001fe400078e02ff */
[----:B---3--:R-:W-:Y:S01]  /*43c0*/  @!P2 IMAD R74, R36, UR11, R37 ;  /* 0x0000000b244aac24 */ /* 0x008fe2000f8e0225 */
[----:B------:R-:W2:Y:S01]  /*43d0*/  @!P6 LDG.E.64 R38, desc[UR14][R38.64] ;  /* 0x0000000e2626e981 */ /* 0x000ea2000c1e1b00 */
[----:B------:R-:W0:Y:S01]  /*43e0*/  @!P2 LDC.64 R36, c[0x0][0x248] ;  /* 0x00009200ff24ab82 */ /* 0x000e220000000a00 */
[----:B------:R-:W-:-:S05]  /*43f0*/  @!P2 IMAD R75, R75, UR13, RZ ;  /* 0x0000000d4b4bac24 */ /* 0x000fca000f8e02ff */
        /* <DEDUP_REMOVED lines=12> */
.L_x_4563:
        /* <DEDUP_REMOVED lines=15> */
[----:B0-----:R-:W-:Y:S01]  /*45b0*/  IMAD.U32 R36, RZ, RZ, UR10 ;  /* 0x0000000aff247e24 */ /* 0x001fe2000f8e00ff */
[----:B------:R-:W-:-:S06]  /*45c0*/  MOV R37, UR11 ;  /* 0x0000000b00257c02 */ /* 0x000fcc0008000f00 */
[----:B------:R-:W2:Y:S02]  /*45d0*/  LDG.E.64 R36, desc[UR14][R36.64] ;  /* 0x0000000e24247981 */ /* 0x000ea4000c1e1b00 */
[----:B--2---:R-:W-:Y:S01]  /*45e0*/  FADD.FTZ R72, R72, R36 ;  /* 0x0000002448487221 */ /* 0x004fe20000010000 */
[----:B------:R-:W-:-:S07]  /*45f0*/  FADD.FTZ R73, R73, R37 ;  /* 0x0000002549497221 */ /* 0x000fce0000010000 */
.L_x_4566:
[----:B------:R-:W-:Y:S05]  /*4600*/  BSYNC B0 ;  /* 0x0000000000007941 */ /* 0x000fea0003800000 */
.L_x_4565:
        /* <DEDUP_REMOVED lines=8> */
[----:B------:R-:W1:Y:S01]  /*4690*/  @!P2 S2R R38, SR_CTAID.Y ;  /* 0x000000000026a919 */ /* 0x000e620000002600 */
[----:B0-----:R-:W0:Y:S01]  /*46a0*/  @!P2 LDC R36, c[0x0][0x10] ;  /* 0x00000400ff24ab82 */ /* 0x001e220000000800 */
[----:B------:R-:W-:-:S05]  /*46b0*/  @!P2 LOP3.LUT R37, R37, 0x1, RZ, 0xc0, !PT ;  /* 0x000000012525a812 */ /* 0x000fca00078ec0ff */
[----:B0-----:R-:W-:-:S04]  /*46c0*/  @!P2 IMAD R39, R37, R36, RZ ;  /* 0x000000242527a224 */ /* 0x001fc800078e02ff */
[----:B------:R-:W-:Y:S02]  /*46d0*/  @!P2 IMAD R39, R39, UR13, RZ ;  /* 0x0000000d2727ac24 */ /* 0x000fe4000f8e02ff */
[----:B-1----:R-:W-:Y:S02]  /*46e0*/  @!P2 IMAD R38, R36, UR7, R38 ;  /* 0x000000072426ac24 */ /* 0x002fe4000f8e0226 */
        /* <DEDUP_REMOVED lines=25> */
.L_x_4560:
[----:B------:R-:W2:Y:S01]  /*4880*/  LDL R39, [R1] ;  /* 0x0000000001277983 */ /* 0x000ea20000100800 */
[----:B------:R-:W-:Y:S01]  /*4890*/  ULDC.64 UR10, c[0x0][0x218] ;  /* 0x00008600000a7ab9 */ /* 0x000fe20000000a00 */
[----:B0-----:R-:W0:Y:S01]  /*48a0*/  S2R R36, SR_TID.X ;  /* 0x0000000000247919 */ /* 0x001e220000002100 */
[----:B------:R-:W-:Y:S01]  /*48b0*/  ISETP.EQ.U32.AND P2, PT, RZ, UR10, PT ;  /* 0x0000000aff007c0c */ /* 0x000fe2000bf42070 */
[----:B------:R-:W1:Y:S01]  /*48c0*/  S2UR UR7, SR_CgaCtaId ;  /* 0x00000000000779c3 */ /* 0x000e620000008800 */
[----:B------:R-:W-:Y:S01]  /*48d0*/  UMOV UR5, 0x400 ;  /* 0x0000040000057882 */ /* 0x000fe20000000000 */
[----:B0-----:R-:W-:-:S04]  /*48e0*/  LOP3.LUT P1, RZ, R36, UR16, RZ, 0xfc, !PT ;  /* 0x0000001024ff7c12 */ /* 0x001fc8000f82fcff */
[----:B------:R-:W-:-:S13]  /*48f0*/  ISETP.EQ.OR.EX P1, PT, RZ, UR11, P1, P2 ;  /* 0x0000000bff007c0c */ /* 0x000fda0008f22720 */
[----:B------:R-:W0:Y:S01]  /*4900*/  @!P1 LDC.64 R36, c[0x0][0x218] ;  /* 0x00008600ff249b82 */ /* 0x000e220000000a00 */
[----:B-1----:R-:W-:Y:S01]  /*4910*/  ULEA UR5, UR7, UR5, 0x18 ;  /* 0x0000000507057291 */ /* 0x002fe2000f8ec03f */
[----:B------:R-:W-:Y:S02]  /*4920*/  MOV R38, UR9 ;  /* 0x0000000900267c02 */ /* 0x000fe40008000f00 */
[----:B------:R-:W-:-:S06]  /*4930*/  ULDC UR7, c[0x0][0x2a4] ;  /* 0x0000a90000077ab9 */ /* 0x000fcc0000000800 */
[----:B------:R1:W-:Y:S02]  /*4940*/  @!P3 STS.64 [UR5+0xe0], R72 ;  /* 0x0000e048ff00b988 */ /* 0x0003e40008000a05 */
[----:B-1----:R-:W-:Y:S01]  /*4950*/  @!P1 FMUL.FTZ R73, R73, UR7 ;  /* 0x0000000749499c20 */ /* 0x002fe20008410000 */
[----:B------:R-:W-:Y:S01]  /*4960*/  @!P1 FMUL.FTZ R72, R72, UR7 ;  /* 0x0000000748489c20 */ /* 0x000fe20008410000 */
[----:B0-----:R-:W-:-:S05]  /*4970*/  @!P1 IMAD.WIDE R36, R38, 0x8, R36 ;  /* 0x0000000826249825 */ /* 0x001fca00078e0224 */
        /* <DEDUP_REMOVED lines=16> */
[----:B------:R-:W1:Y:S01]  /*4a80*/  LDC.64 R36, c[0x0][0x228] ;  /* 0x00008a00ff247b82 */ /* 0x000e620000000a00 */
[----:B--2---:R-:W-:-:S05]  /*4a90*/  IADD3 R38, R39, UR6, RZ ;  /* 0x0000000627267c10 */ /* 0x004fca000fffe0ff */
[----:B-1----:R-:W-:-:S04]  /*4aa0*/  IMAD.WIDE R36, R38, 0x4, R36 ;  /* 0x0000000426247825 */ /* 0x002fc800078e0224 */
[----:B0-----:R-:W-:Y:S02]  /*4ab0*/  IMAD.WIDE R38, R38, 0x4, R72 ;  /* 0x0000000426267825 */ /* 0x001fe400078e0248 */
[----:B------:R-:W2:Y:S04]  /*4ac0*/  LDG.E.64 R36, desc[UR14][R36.64] ;  /* 0x0000000e24247981 */ /* 0x000ea8000c1e1b00 */
[----:B------:R-:W2:Y:S01]  /*4ad0*/  LDG.E.64 R38, desc[UR14][R38.64] ;  /* 0x0000000e26267981 */ /* 0x000ea2000c1e1b00 */
[----:B------:R-:W-:Y:S01]  /*4ae0*/  ISETP.NE.AND P5, PT, RZ, UR17, PT ;  /* 0x00000011ff007c0c */ /* 0x000fe2000bfa5270 */
[----:B------:R-:W-:Y:S01]  /*4af0*/  FADD.FTZ R76, R76, -UR5 ;  /* 0x800000054c4c7e21 */ /* 0x000fe20008010000 */
[----:B------:R-:W-:Y:S01]  /*4b00*/  FADD.FTZ R77, R77, -UR5 ;  /* 0x800000054d4d7e21 */ /* 0x000fe20008010000 */
[----:B------:R-:W-:Y:S01]  /*4b10*/  UMOV UR10, 0x3f800000 ;  /* 0x3f800000000a7882 */ /* 0x000fe20000000000 */
[----:B------:R-:W-:-:S02]  /*4b20*/  @UP0 UMOV UR10, UR7 ;  /* 0x00000007000a0c82 */ /* 0x000fc40008000000 */
[----:B------:R-:W-:Y:S01]  /*4b30*/  FMUL.FTZ R76, R76, UR10 ;  /* 0x0000000a4c4c7c20 */ /* 0x000fe20008410000 */
[----:B------:R-:W-:-:S03]  /*4b40*/  FMUL.FTZ R77, R77, UR10 ;  /* 0x0000000a4d4d7c20 */ /* 0x000fc60008410000 */
[----:B--2---:R-:W-:Y:S01]  /*4b50*/  FFMA.FTZ R72, R36, R76, R38 ;  /* 0x0000004c24487223 */ /* 0x004fe20000010026 */
[----:B------:R-:W-:Y:S02]  /*4b60*/  FFMA.FTZ R73, R37, R77, R39 ;  /* 0x0000004d25497223 */ /* 0x000fe40000010027 */
[----:B------:R-:W-:Y:S05]  /*4b70*/  @!P5 BRA `(.L_x_4567) ;  /* 0x000000000028d947 */ /* 0x000fea0003800000 */
        /* <DEDUP_REMOVED lines=10> */
.L_x_4567:
[----:B------:R-:W-:Y:S04]  /*4c20*/  BSSY B0, `(.L_x_4568) ;  /* 0x000000e000007945 */ /* 0x000fe80003800000 */
[----:B------:R-:W-:Y:S05]  /*4c30*/  @!P0 BRA `(.L_x_4569) ;  /* 0x0000000000308947 */ /* 0x000fea0003800000 */
[----:B------:R-:W-:Y:S01]  /*4c40*/  SHF.R.S32.HI R74, RZ, 0x1f, R0 ;  /* 0x0000001fff4a7819 */ /* 0x000fe20000011400 */
[----:B------:R-:W-:Y:S01]  /*4c50*/  ULDC.64 UR6, c[0x0][0x270] ;  /* 0x00009c0000067ab9 */ /* 0x000fe20000000a00 */
[----:B------:R-:W-:-:S03]  /*4c60*/  MOV R75, R5 ;  /* 0x00000005004b7202 */ /* 0x000fc60000000f00 */
        /* <DEDUP_REMOVED lines=9> */
.L_x_4569:
[----:B------:R-:W-:Y:S05]  /*4d00*/  BSYNC B0 ;  /* 0x0000000000007941 */ /* 0x000fea0003800000 */
.L_x_4568:
[----:B0-----:R-:W0:Y:S01]  /*4d10*/  S2R R76, SR_TID.X ;  /* 0x00000000004c7919 */ /* 0x001e220000002100 */
[C---:B------:R-:W-:Y:S01]  /*4d20*/  IADD3 R75, R0.reuse, 0x10, RZ ;  /* 0x00000010004b7810 */ /* 0x040fe20007ffe0ff */
        /* <DEDUP_REMOVED lines=11> */
[----:B0-----:R-:W-:Y:S01]  /*4de0*/  ISETP.GT.U32.OR P1, PT, R76, 0x2ff, P1 ;  /* 0x000002ff4c00780c */ /* 0x001fe20000f24470 */
        /* <DEDUP_REMOVED lines=11> */
.L_x_4570:
        /* <DEDUP_REMOVED lines=13> */
.L_x_4572:
[----:B------:R-:W-:Y:S05]  /*4f70*/  BSYNC B0 ;  /* 0x0000000000007941 */ /* 0x000fea0003800000 */
.L_x_4571:
[C---:B------:R-:W-:Y:S01]  /*4f80*/  VIADD R72, R0.reuse, 0x20 ;  /* 0x0000002000487836 */ /* 0x040fe20000000000 */
[----:B------:R-:W-:Y:S01]  /*4f90*/  IADD3 R73, R0, 0x20, RZ ;  /* 0x0000002000497810 */ /* 0x000fe20007ffe0ff */
[----:B------:R-:W-:Y:S01]  /*4fa0*/  FADD.FTZ R30, R30, -UR5 ;  /* 0x800000051e1e7e21 */ /* 0x000fe20008010000 */
[----:B------:R-:W-:Y:S02]  /*4fb0*/  FADD.FTZ R31, R31, -UR5 ;  /* 0x800000051f1f7e21 */ /* 0x000fe40008010000 */
[----:B------:R-:W-:Y:S01]  /*4fc0*/  SHF.R.S32.HI R72, RZ, 0x1f, R72 ;  /* 0x0000001fff487819 */ /* 0x000fe20000011448 */
[----:B------:R-:W-:Y:S01]  /*4fd0*/  FMUL.FTZ R30, R30, UR10 ;  /* 0x0000000a1e1e7c20 */ /* 0x000fe20008410000 */
[----:B------:R-:W-:Y:S01]  /*4fe0*/  ISETP.GE.U32.AND P1, PT, R73, UR6, PT ;  /* 0x0000000649007c0c */ /* 0x000fe2000bf26070 */
[----:B------:R-:W-:Y:S02]  /*4ff0*/  FMUL.FTZ R31, R31, UR10 ;  /* 0x0000000a1f1f7c20 */ /* 0x000fe40008410000 */
[----:B0-----:R-:W-:Y:S01]  /*5000*/  FFMA.FTZ R28, R36, R30, R38 ;  /* 0x0000001e241c7223 */ /* 0x001fe20000010026 */
[----:B------:R-:W-:Y:S01]  /*5010*/  ISETP.GE.AND.EX P1, PT, R72, UR7, PT, P1 ;  /* 0x0000000748007c0c */ /* 0x000fe2000bf26310 */
[----:B------:R-:W-:-:S03]  /*5020*/  FFMA.FTZ R29, R37, R31, R39 ;  /* 0x0000001f251d7223 */ /* 0x000fc60000010027 */
        /* <DEDUP_REMOVED lines=12> */
.L_x_4573:
        /* <DEDUP_REMOVED lines=13> */
.L_x_4575:
[----:B------:R-:W-:Y:S05]  /*51c0*/  BSYNC B0 ;  /* 0x0000000000007941 */ /* 0x000fea0003800000 */
.L_x_4574:
[----:B0-----:R-:W-:Y:S01]  /*51d0*/  FADD.FTZ R29, R33, -UR5 ;  /* 0x80000005211d7e21 */ /* 0x001fe20008010000 */
[----:B------:R-:W-:Y:S01]  /*51e0*/  IADD3 R33, R0, 0x30, RZ ;  /* 0x0000003000217810 */ /* 0x000fe20007ffe0ff */
[----:B------:R-:W-:Y:S01]  /*51f0*/  FADD.FTZ R28, R32, -UR5 ;  /* 0x80000005201c7e21 */ /* 0x000fe20008010000 */
[C---:B------:R-:W-:Y:S01]  /*5200*/  IADD3 R77, R0.reuse, 0x40, RZ ;  /* 0x00000040004d7810 */ /* 0x040fe20007ffe0ff */
[----:B------:R-:W-:Y:S01]  /*5210*/  FMUL.FTZ R29, R29, UR10 ;  /* 0x0000000a1d1d7c20 */ /* 0x000fe20008410000 */
[----:B------:R-:W-:Y:S01]  /*5220*/  IADD3 R74, R0, 0x50, RZ ;  /* 0x00000050004a7810 */ /* 0x000fe20007ffe0ff */
[----:B------:R-:W-:Y:S01]  /*5230*/  FMUL.FTZ R28, R28, UR10 ;  /* 0x0000000a1c1c7c20 */ /* 0x000fe20008410000 */
[----:B------:R-:W-:Y:S01]  /*5240*/  IADD3 R72, R0, 0x60, RZ ;  /* 0x0000006000487810 */ /* 0x000fe20007ffe0ff */
[----:B------:R-:W-:Y:S01]  /*5250*/  FADD.FTZ R34, R34, -UR5 ;  /* 0x8000000522227e21 */ /* 0x000fe20008010000 */
[C---:B------:R-:W-:Y:S01]  /*5260*/  IADD3 R73, R0.reuse, 0x60, RZ ;  /* 0x0000006000497810 */ /* 0x040fe20007ffe0ff */
[----:B------:R-:W-:Y:S01]  /*5270*/  FADD.FTZ R35, R35, -UR5 ;  /* 0x8000000523237e21 */ /* 0x000fe20008010000 */
[----:B------:R-:W-:Y:S01]  /*5280*/  IADD3 R31, R0, 0x30, RZ ;  /* 0x00000030001f7810 */ /* 0x000fe20007ffe0ff */
[----:B------:R-:W-:Y:S01]  /*5290*/  FFMA.FTZ R28, R36, R28, R38 ;  /* 0x0000001c241c7223 */ /* 0x000fe20000010026 */
[C---:B------:R-:W-:Y:S01]  /*52a0*/  IADD3 R75, R0.reuse, 0x50, RZ ;  /* 0x00000050004b7810 */ /* 0x040fe20007ffe0ff */
[----:B------:R-:W-:Y:S01]  /*52b0*/  FFMA.FTZ R29, R37, R29, R39 ;  /* 0x0000001d251d7223 */ /* 0x000fe20000010027 */
[----:B------:R-:W-:-:S02]  /*52c0*/  IADD3 R30, R0, 0x40, RZ ;  /* 0x00000040001e7810 */ /* 0x000fc40007ffe0ff */
        /* <DEDUP_REMOVED lines=8> */
[----:B------:R-:W-:Y:S02]  /*5350*/  ISETP.GE.AND.EX P4, PT, R31, UR7, PT, P4 ;  /* 0x000000071f007c0c */ /* 0x000fe4000bf86340 */
[----:B------:R-:W-:Y:S02]  /*5360*/  ISETP.GE.AND.EX P3, PT, R30, UR7, PT, P3 ;  /* 0x000000071e007c0c */ /* 0x000fe4000bf66330 */
[----:B------:R-:W-:Y:S02]  /*5370*/  ISETP.GE.AND.EX P1, PT, R75, UR7, PT, P1 ;  /* 0x000000074b007c0c */ /* 0x000fe4000bf26310 */
[----:B------:R-:W-:-:S02]  /*5380*/  ISETP.GE.AND.EX P2, PT, R73, UR7, PT, P2 ;  /* 0x0000000749007c0c */ /* 0x000fc4000bf46320 */
[C---:B------:R-:W-:Y:S02]  /*5390*/  ISETP.GT.U32.OR P4, PT, R76.reuse, 0x2ff, P4 ;  /* 0x000002ff4c00780c */ /* 0x040fe40002784470 */
[C---:B------:R-:W-:Y:S02]  /*53a0*/  ISETP.GT.U32.OR P3, PT, R76.reuse, 0x2ff, P3 ;  /* 0x000002ff4c00780c */ /* 0x040fe40001f64470 */
        /* <DEDUP_REMOVED lines=13> */
.L_x_4576:
        /* <DEDUP_REMOVED lines=13> */
.L_x_4578:
[----:B------:R-:W-:Y:S05]  /*5550*/  BSYNC B0 ;  /* 0x0000000000007941 */ /* 0x000fea0003800000 */
.L_x_4577:
[----:B------:R-:W-:Y:S01]  /*5560*/  FMUL.FTZ R34, R34, UR10 ;  /* 0x0000000a22227c20 */ /* 0x000fe20008410000 */
[----:B------:R-:W-:Y:S01]  /*5570*/  FMUL.FTZ R35, R35, UR10 ;  /* 0x0000000a23237c20 */ /* 0x000fe20008410000 */
[----:B------:R-:W-:Y:S01]  /*5580*/  FADD.FTZ R40, R40, -UR5 ;  /* 0x8000000528287e21 */ /* 0x000fe20008010000 */
[----:B------:R-:W-:Y:S01]  /*5590*/  FADD.FTZ R41, R41, -UR5 ;  /* 0x8000000529297e21 */ /* 0x000fe20008010000 */
        /* <DEDUP_REMOVED lines=13> */
.L_x_4579:
[----:B------:R-:W-:Y:S04]  /*5670*/  BSSY B0, `(.L_x_4580) ;  /* 0x000000f000007945 */ /* 0x000fe80003800000 */
[----:B------:R-:W-:Y:S05]  /*5680*/  @P3 BRA `(.L_x_4581) ;  /* 0x0000000000343947 */ /* 0x000fea0003800000 */
[----:B------:R-:W-:Y:S01]  /*5690*/  IADD3 R30, R0, 0x40, RZ ;  /* 0x00000040001e7810 */ /* 0x000fe20007ffe0ff */
[----:B------:R-:W-:Y:S01]  /*56a0*/  ULDC.64 UR12, c[0x0][0x270] ;  /* 0x00009c00000c7ab9 */ /* 0x000fe20000000a00 */
[----:B------:R-:W-:Y:S02]  /*56b0*/  IMAD.MOV.U32 R31, RZ, RZ, R5 ;  /* 0x000000ffff1f7224 */ /* 0x000fe400078e0005 */
[----:B------:R-:W-:-:S05]  /*56c0*/  SHF.R.S32.HI R30, RZ, 0x1f, R30 ;  /* 0x0000001fff1e7819 */ /* 0x000fca000001141e */
        /* <DEDUP_REMOVED lines=9> */
.L_x_4581:
[----:B------:R-:W-:Y:S05]  /*5760*/  BSYNC B0 ;  /* 0x0000000000007941 */ /* 0x000fea0003800000 */
.L_x_4580:
        /* <DEDUP_REMOVED lines=17> */
.L_x_4582:
        /* <DEDUP_REMOVED lines=13> */
.L_x_4584:
[----:B------:R-:W-:Y:S05]  /*5950*/  BSYNC B0 ;  /* 0x0000000000007941 */ /* 0x000fea0003800000 */
.L_x_4583:
        /* <DEDUP_REMOVED lines=17> */
.L_x_4585:
        /* <DEDUP_REMOVED lines=13> */
.L_x_4587:
[----:B------:R-:W-:Y:S05]  /*5b40*/  BSYNC B0 ;  /* 0x0000000000007941 */ /* 0x000fea0003800000 */
.L_x_4586:
[----:B0-----:R-:W-:Y:S01]  /*5b50*/  IADD3 R33, R0, 0x70, RZ ;  /* 0x0000007000217810 */ /* 0x001fe20007ffe0ff */
[----:B------:R-:W-:Y:S01]  /*5b60*/  FMUL.FTZ R44, R44, UR10 ;  /* 0x0000000a2c2c7c20 */ /* 0x000fe20008410000 */
[C---:B------:R-:W-:Y:S01]  /*5b70*/  IADD3 R72, R0.reuse, 0x80, RZ ;  /* 0x0000008000487810 */ /* 0x040fe20007ffe0ff */
        /* <DEDUP_REMOVED lines=10> */
[C---:B------:R-:W-:Y:S02]  /*5c20*/  IADD3 R41, R0.reuse, 0xa0, RZ ;  /* 0x000000a000297810 */ /* 0x040fe40007ffe0ff */
[C---:B------:R-:W-:Y:S02]  /*5c30*/  IADD3 R43, R0.reuse, 0x90, RZ ;  /* 0x00000090002b7810 */ /* 0x040fe40007ffe0ff */
[----:B------:R-:W-:Y:S02]  /*5c40*/  IADD3 R73, R0, 0x80, RZ ;  /* 0x0000008000497810 */ /* 0x000fe40007ffe0ff */
[----:B------:R-:W-:Y:S02]  /*5c50*/  ISETP.GE.U32.AND P6, PT, R33, UR6, PT ;  /* 0x0000000621007c0c */ /* 0x000fe4000bfc6070 */
[----:B------:R-:W-:Y:S02]  /*5c60*/  ISETP.GE.U32.AND P1, PT, R72, UR6, PT ;  /* 0x0000000648007c0c */ /* 0x000fe4000bf26070 */
[----:B------:R-:W-:-:S02]  /*5c70*/  SHF.R.S32.HI R31, RZ, 0x1f, R31 ;  /* 0x0000001fff1f7819 */ /* 0x000fc4000001141f */
[----:B------:R-:W-:Y:S02]  /*5c80*/  ISETP.GE.U32.AND P2, PT, R42, UR6, PT ;  /* 0x000000062a007c0c */ /* 0x000fe4000bf46070 */
[----:B------:R-:W-:Y:S02]  /*5c90*/  ISETP.GE.U32.AND P3, PT, R40, UR6, PT ;  /* 0x0000000628007c0c */ /* 0x000fe4000bf66070 */
[----:B------:R-:W-:Y:S02]  /*5ca0*/  ISETP.GE.U32.AND P4, PT, R34, UR6, PT ;  /* 0x0000000622007c0c */ /* 0x000fe4000bf86070 */
[----:B------:R-:W-:Y:S02]  /*5cb0*/  SHF.R.S32.HI R73, RZ, 0x1f, R73 ;  /* 0x0000001fff497819 */ /* 0x000fe40000011449 */
[----:B------:R-:W-:Y:S02]  /*5cc0*/  SHF.R.S32.HI R43, RZ, 0x1f, R43 ;  /* 0x0000001fff2b7819 */ /* 0x000fe4000001142b */
        /* <DEDUP_REMOVED lines=23> */
.L_x_4588:
[----:B------:R-:W-:Y:S04]  /*5e40*/  BSSY B0, `(.L_x_4589) ;  /* 0x000000d000007945 */ /* 0x000fe80003800000 */
[----:B------:R-:W-:Y:S05]  /*5e50*/  @P6 BRA `(.L_x_4590) ;  /* 0x00000000002c6947 */ /* 0x000fea0003800000 */
[----:B------:R-:W-:Y:S01]  /*5e60*/  ULDC.64 UR12, c[0x0][0x270] ;  /* 0x00009c00000c7ab9 */ /* 0x000fe20000000a00 */
[----:B------:R-:W-:Y:S02]  /*5e70*/  IMAD.MOV.U32 R30, RZ, RZ, R2 ;  /* 0x000000ffff1e7224 */ /* 0x000fe400078e0002 */
        /* <DEDUP_REMOVED lines=9> */
.L_x_4590:
[----:B------:R-:W-:Y:S05]  /*5f10*/  BSYNC B0 ;  /* 0x0000000000007941 */ /* 0x000fea0003800000 */
.L_x_4589:
        /* <DEDUP_REMOVED lines=17> */
.L_x_4591:
        /* <DEDUP_REMOVED lines=13> */
.L_x_4593:
[----:B------:R-:W-:Y:S05]  /*6100*/  BSYNC B0 ;  /* 0x0000000000007941 */ /* 0x000fea0003800000 */
.L_x_4592:
        /* <DEDUP_REMOVED lines=17> */
.L_x_4594:
        /* <DEDUP_REMOVED lines=13> */
.L_x_4596:
[----:B------:R-:W-:Y:S05]  /*62f0*/  BSYNC B0 ;  /* 0x0000000000007941 */ /* 0x000fea0003800000 */
.L_x_4595:
        /* <DEDUP_REMOVED lines=17> */
.L_x_4597:
        /* <DEDUP_REMOVED lines=13> */
.L_x_4599:
[----:B------:R-:W-:Y:S05]  /*64e0*/  BSYNC B0 ;  /* 0x0000000000007941 */ /* 0x000fea0003800000 */
.L_x_4598:
        /* <DEDUP_REMOVED lines=17> */
.L_x_4600:
        /* <DEDUP_REMOVED lines=13> */
.L_x_4602:
[----:B------:R-:W-:Y:S05]  /*66d0*/  BSYNC B0 ;  /* 0x0000000000007941 */ /* 0x000fea0003800000 */
.L_x_4601:
[C---:B0-----:R-:W-:Y:S01]  /*66e0*/  VIADD R29, R0.reuse, 0xf0 ;  /* 0x000000f0001d7836 */ /* 0x041fe20000000000 */
[----:B------:R-:W-:Y:S01]  /*66f0*/  IADD3 R28, R0, 0xe0, RZ ;  /* 0x000000e0001c7810 */ /* 0x000fe20007ffe0ff */
        /* <DEDUP_REMOVED lines=9> */
[----:B------:R-:W-:Y:S01]  /*6790*/  IADD3 R35, R0, 0xc0, RZ ;  /* 0x000000c000237810 */ /* 0x000fe20007ffe0ff */
[----:B------:R-:W-:Y:S01]  /*67a0*/  FFMA.FTZ R33, R37, R55, R39 ;  /* 0x0000003725217223 */ /* 0x000fe20000010027 */
        /* <DEDUP_REMOVED lines=31> */
.L_x_4603:
        /* <DEDUP_REMOVED lines=13> */
.L_x_4605:
[----:B------:R-:W-:Y:S05]  /*6a70*/  BSYNC B0 ;  /* 0x0000000000007941 */ /* 0x000fea0003800000 */
.L_x_4604:
[----:B------:R-:W-:Y:S01]  /*6a80*/  FMUL.FTZ R56, R56, UR10 ;  /* 0x0000000a38387c20 */ /* 0x000fe20008410000 */
[----:B------:R-:W-:Y:S01]  /*6a90*/  FMUL.FTZ R57, R57, UR10 ;  /* 0x0000000a39397c20 */ /* 0x000fe20008410000 */
[----:B0-----:R-:W-:Y:S01]  /*6aa0*/  FADD.FTZ R40, R6, -UR5 ;  /* 0x8000000506287e21 */ /* 0x001fe20008010000 */
        /* <DEDUP_REMOVED lines=14> */
.L_x_4606:
        /* <DEDUP_REMOVED lines=13> */
.L_x_4608:
[----:B------:R-:W-:Y:S05]  /*6c60*/  BSYNC B0 ;  /* 0x0000000000007941 */ /* 0x000fea0003800000 */
.L_x_4607:
        /* <DEDUP_REMOVED lines=17> */
.L_x_4609:
        /* <DEDUP_REMOVED lines=13> */
.L_x_4611:
[----:B------:R-:W-:Y:S05]  /*6e50*/  BSYNC B0 ;  /* 0x0000000000007941 */ /* 0x000fea0003800000 */
.L_x_4610:
[----:B------:R-:W-:Y:S01]  /*6e60*/  FMUL.FTZ R34, R34, UR10 ;  /* 0x0000000a22227c20 */ /* 0x000fe20008410000 */
[----:B------:R-:W-:Y:S01]  /*6e70*/  FMUL.FTZ R35, R35, UR10 ;  /* 0x0000000a23237c20 */ /* 0x000fe20008410000 */
[----:B------:R-:W-:Y:S01]  /*6e80*/  FADD.FTZ R28, R10, -UR5 ;  /* 0x800000050a1c7e21 */ /* 0x000fe20008010000 */
[----:B------:R-:W-:Y:S01]  /*6e90*/  FADD.FTZ R31, R11, -UR5 ;  /* 0x800000050b1f7e21 */ /* 0x000fe20008010000 */
        /* <DEDUP_REMOVED lines=13> */
.L_x_4612:
        /* <DEDUP_REMOVED lines=13> */
.L_x_4614:
[----:B------:R-:W-:Y:S05]  /*7040*/  BSYNC B0 ;  /* 0x0000000000007941 */ /* 0x000fea0003800000 */
.L_x_4613:
[----:B0-----:R-:W-:Y:S01]  /*7050*/  FMUL.FTZ R7, R28, UR10 ;  /* 0x0000000a1c077c20 */ /* 0x001fe20008410000 */
        /* <DEDUP_REMOVED lines=16> */
.L_x_4615:
        /* <DEDUP_REMOVED lines=8> */
[----:B------:R-:W-:-:S03]  /*71e0*/  ULDC.64 UR12, c[0x0][0x210] ;  /* 0x00008400000c7ab9 */ /* 0x000fc60000000a00 */
[----:B------:R-:W-:Y:S01]  /*71f0*/  IMAD.IADD R43, R9, 0x1, R43 ;  /* 0x00000001092b7824 */ /* 0x000fe200078e022b */
[----:B------:R-:W-:-:S04]  /*7200*/  LEA R10, P1, R8, UR12, 0x2 ;  /* 0x0000000c080a7c11 */ /* 0x000fc8000f8210ff */
[----:B------:R-:W-:-:S05]  /*7210*/  LEA.HI.X R11, R8, UR13, R43, 0x2, P1 ;  /* 0x0000000d080b7c11 */ /* 0x000fca00088f142b */
[----:B------:R0:W-:Y:S04]  /*7220*/  STG.E.64 desc[UR14][R10.64], R6 ;  /* 0x000000060a007986 */ /* 0x0001e8000c101b0e */
.L_x_4617:
[----:B------:R-:W-:Y:S05]  /*7230*/  BSYNC B0 ;  /* 0x0000000000007941 */ /* 0x000fea0003800000 */
.L_x_4616:
        /* <DEDUP_REMOVED lines=44> */
.L_x_4618:
        /* <DEDUP_REMOVED lines=13> */
.L_x_4620:
[----:B------:R-:W-:Y:S05]  /*75d0*/  BSYNC B0 ;  /* 0x0000000000007941 */ /* 0x000fea0003800000 */
.L_x_4619:
        /* <DEDUP_REMOVED lines=17> */
.L_x_4621:
[----:B------:R-:W-:Y:S04]  /*76f0*/  BSSY B0, `(.L_x_4622) ;  /* 0x000000d000007945 */ /* 0x000fe80003800000 */
[----:B------:R-:W-:Y:S05]  /*7700*/  @P1 BRA `(.L_x_4623) ;  /* 0x00000000002c1947 */ /* 0x000fea0003800000 */
[----:B------:R-:W-:Y:S01]  /*7710*/  ULDC.64 UR12, c[0x0][0x270] ;  /* 0x00009c00000c7ab9 */ /* 0x000fe20000000a00 */
[----:B------:R-:W-:Y:S01]  /*7720*/  MOV R9, R5 ;  /* 0x0000000500097202 */ /* 0x000fe20000000f00 */
[----:B------:R-:W-:-:S04]  /*7730*/  IMAD R8, R40, UR12, RZ ;  /* 0x0000000c28087c24 */ /* 0x000fc8000f8e02ff */
[----:B------:R-:W-:Y:S01]  /*7740*/  IMAD R11, R31, UR13, R8 ;  /* 0x0000000d1f0b7c24 */ /* 0x000fe2000f8e0208 */
[----:B------:R-:W-:-:S05]  /*7750*/  MOV R8, R2 ;  /* 0x0000000200087202 */ /* 0x000fca0000000f00 */
[----:B------:R-:W-:Y:S01]  /*7760*/  IMAD.WIDE.U32 R8, R31, UR12, R8 ;  /* 0x0000000c1f087c25 */ /* 0x000fe2000f8e0008 */
[----:B------:R-:W-:-:S04]  /*7770*/  ULDC.64 UR12, c[0x0][0x210] ;  /* 0x00008400000c7ab9 */ /* 0x000fc80000000a00 */
[----:B------:R-:W-:Y:S02]  /*7780*/  IADD3 R11, R9, R11, RZ ;  /* 0x0000000b090b7210 */ /* 0x000fe40007ffe0ff */
[----:B------:R-:W-:-:S04]  /*7790*/  LEA R10, P1, R8, UR12, 0x2 ;  /* 0x0000000c080a7c11 */ /* 0x000fc8000f8210ff */
[----:B------:R-:W-:-:S05]  /*77a0*/  LEA.HI.X R11, R8, UR13, R11, 0x2, P1 ;  /* 0x0000000d080b7c11 */ /* 0x000fca00088f140b */
[----:B------:R0:W-:Y:S04]  /*77b0*/  STG.E.64 desc[UR14][R10.64], R6 ;  /* 0x000000060a007986 */ /* 0x0001e8000c101b0e */
.L_x_4623:
[----:B------:R-:W-:Y:S05]  /*77c0*/  BSYNC B0 ;  /* 0x0000000000007941 */ /* 0x000fea0003800000 */
.L_x_4622:
        /* <DEDUP_REMOVED lines=17> */
.L_x_4624:
        /* <DEDUP_REMOVED lines=13> */
.L_x_4626:
[----:B------:R-:W-:Y:S05]  /*79b0*/  BSYNC B0 ;  /* 0x0000000000007941 */ /* 0x000fea0003800000 */
.L_x_4625:
        /* <DEDUP_REMOVED lines=17> */
.L_x_4627:
[----:B------:R-:W-:Y:S04]  /*7ad0*/  BSSY B0, `(.L_x_4628) ;  /* 0x000000d000007945 */ /* 0x000fe80003800000 */
[----:B------:R-:W-:Y:S05]  /*7ae0*/  @P3 BRA `(.L_x_4629) ;  /* 0x00000000002c3947 */ /* 0x000fea0003800000 */
[----:B------:R-:W-:Y:S01]  /*7af0*/  ULDC.64 UR12, c[0x0][0x270] ;  /* 0x00009c00000c7ab9 */ /* 0x000fe20000000a00 */
[----:B------:R-:W-:Y:S01]  /*7b00*/  MOV R8, R2 ;  /* 0x0000000200087202 */ /* 0x000fe20000000f00 */
[----:B------:R-:W-:Y:S02]  /*7b10*/  IMAD R11, R28, UR12, RZ ;  /* 0x0000000c1c0b7c24 */ /* 0x000fe4000f8e02ff */
[----:B------:R-:W-:Y:S02]  /*7b20*/  IMAD.MOV.U32 R9, RZ, RZ, R5 ;  /* 0x000000ffff097224 */ /* 0x000fe400078e0005 */
[C---:B------:R-:W-:Y:S02]  /*7b30*/  IMAD R11, R12.reuse, UR13, R11 ;  /* 0x0000000d0c0b7c24 */ /* 0x040fe4000f8e020b */
[----:B------:R-:W-:Y:S01]  /*7b40*/  IMAD.WIDE.U32 R8, R12, UR12, R8 ;  /* 0x0000000c0c087c25 */ /* 0x000fe2000f8e0008 */
[----:B------:R-:W-:Y:S02]  /*7b50*/  ULDC.64 UR12, c[0x0][0x210] ;  /* 0x00008400000c7ab9 */ /* 0x000fe40000000a00 */
[----:B------:R-:W-:-:S02]  /*7b60*/  LEA R10, P1, R8, UR12, 0x2 ;  /* 0x0000000c080a7c11 */ /* 0x000fc4000f8210ff */
[----:B------:R-:W-:-:S04]  /*7b70*/  IADD3 R11, R9, R11, RZ ;  /* 0x0000000b090b7210 */ /* 0x000fc80007ffe0ff */
[----:B------:R-:W-:-:S05]  /*7b80*/  LEA.HI.X R11, R8, UR13, R11, 0x2, P1 ;  /* 0x0000000d080b7c11 */ /* 0x000fca00088f140b */
[----:B------:R0:W-:Y:S02]  /*7b90*/  STG.E.64 desc[UR14][R10.64], R6 ;  /* 0x000000060a007986 */ /* 0x0001e4000c101b0e */
.L_x_4629:
[----:B------:R-:W-:Y:S05]  /*7ba0*/  BSYNC B0 ;  /* 0x0000000000007941 */ /* 0x000fea0003800000 */
.L_x_4628:
        /* <DEDUP_REMOVED lines=17> */
.L_x_4630:
        /* <DEDUP_REMOVED lines=13> */
.L_x_4632:
[----:B------:R-:W-:Y:S05]  /*7d90*/  BSYNC B0 ;  /* 0x0000000000007941 */ /* 0x000fea0003800000 */
.L_x_4631:
[----:B0-----:R-:W-:Y:S01]  /*7da0*/  IADD3 R11, R0, 0x160, RZ ;  /* 0x00000160000b7810 */ /* 0x001fe20007ffe0ff */
[----:B------:R-:W-:Y:S01]  /*7db0*/  FMUL.FTZ R7, R26, UR10 ;  /* 0x0000000a1a077c20 */ /* 0x000fe20008410000 */
[C---:B------:R-:W-:Y:S01]  /*7dc0*/  IADD3 R15, R0.reuse, 0x170, RZ ;  /* 0x00000170000f7810 */ /* 0x040fe20007ffe0ff */
[----:B------:R-:W-:Y:S01]  /*7dd0*/  FMUL.FTZ R8, R27, UR10 ;  /* 0x0000000a1b087c20 */ /* 0x000fe20008410000 */
[----:B------:R-:W-:Y:S01]  /*7de0*/  IADD3 R12, R0, 0x180, RZ ;  /* 0x00000180000c7810 */ /* 0x000fe20007ffe0ff */
[----:B------:R-:W-:Y:S01]  /*7df0*/  FFMA.FTZ R6, R36, R7, R38 ;  /* 0x0000000724067223 */ /* 0x000fe20000010026 */
[----:B------:R-:W-:Y:S01]  /*7e00*/  IADD3 R13, R0, 0x190, RZ ;  /* 0x00000190000d7810 */ /* 0x000fe20007ffe0ff */
[----:B------:R-:W-:Y:S01]  /*7e10*/  FADD.FTZ R20, R20, -UR5 ;  /* 0x8000000514147e21 */ /* 0x000fe20008010000 */
[C---:B------:R-:W-:Y:S01]  /*7e20*/  IADD3 R14, R0.reuse, 0x1a0, RZ ;  /* 0x000001a0000e7810 */ /* 0x040fe20007ffe0ff */
[----:B------:R-:W-:Y:S01]  /*7e30*/  FADD.FTZ R21, R21, -UR5 ;  /* 0x8000000515157e21 */ /* 0x000fe20008010000 */
        /* <DEDUP_REMOVED lines=37> */
.L_x_4633:
        /* <DEDUP_REMOVED lines=13> */
.L_x_4635:
[----:B------:R-:W-:Y:S05]  /*8160*/  BSYNC B0 ;  /* 0x0000000000007941 */ /* 0x000fea0003800000 */
.L_x_4634:
        /* <DEDUP_REMOVED lines=17> */
.L_x_4636:
[----:B------:R-:W-:Y:S04]  /*8280*/  BSSY B0, `(.L_x_4637) ;  /* 0x000000d000007945 */ /* 0x000fe80003800000 */
[----:B------:R-:W-:Y:S05]  /*8290*/  @P1 BRA `(.L_x_4638) ;  /* 0x00000000002c1947 */ /* 0x000fea0003800000 */
[----:B------:R-:W-:Y:S01]  /*82a0*/  ULDC.64 UR12, c[0x0][0x270] ;  /* 0x00009c00000c7ab9 */ /* 0x000fe20000000a00 */
[----:B------:R-:W-:Y:S01]  /*82b0*/  MOV R9, R5 ;  /* 0x0000000500097202 */ /* 0x000fe20000000f00 */
[----:B------:R-:W-:Y:S02]  /*82c0*/  IMAD.MOV.U32 R8, RZ, RZ, R2 ;  /* 0x000000ffff087224 */ /* 0x000fe400078e0002 */
        /* <DEDUP_REMOVED lines=8> */
.L_x_4638:
[----:B------:R-:W-:Y:S05]  /*8350*/  BSYNC B0 ;  /* 0x0000000000007941 */ /* 0x000fea0003800000 */
.L_x_4637:
        /* <DEDUP_REMOVED lines=17> */
.L_x_4639:
        /* <DEDUP_REMOVED lines=13> */
.L_x_4641:
[----:B------:R-:W-:Y:S05]  /*8540*/  BSYNC B0 ;  /* 0x0000000000007941 */ /* 0x000fea0003800000 */
.L_x_4640:
        /* <DEDUP_REMOVED lines=17> */
.L_x_4642:
        /* <DEDUP_REMOVED lines=13> */
.L_x_4644:
[----:B------:R-:W-:Y:S05]  /*8730*/  BSYNC B0 ;  /* 0x0000000000007941 */ /* 0x000fea0003800000 */
.L_x_4643:
[----:B0-----:R-:W-:Y:S01]  /*8740*/  FMUL.FTZ R7, R60, UR10 ;  /* 0x0000000a3c077c20 */ /* 0x001fe20008410000 */
[----:B------:R-:W-:Y:S01]  /*8750*/  FMUL.FTZ R8, R61, UR10 ;  /* 0x0000000a3d087c20 */ /* 0x000fe20008410000 */
[----:B------:R-:W-:Y:S02]  /*8760*/  IADD3 R18, R0, 0x1b0, RZ ;  /* 0x000001b000127810 */ /* 0x000fe40007ffe0ff */
[----:B------:R-:W-:Y:S01]  /*8770*/  FFMA.FTZ R6, R36, R7, R38 ;  /* 0x0000000724067223 */ /* 0x000fe20000010026 */
[----:B------:R-:W-:Y:S01]  /*8780*/  IADD3 R17, R0, 0x1c0, RZ ;  /* 0x000001c000117810 */ /* 0x000fe20007ffe0ff */
        /* <DEDUP_REMOVED lines=12> */
.L_x_4645:
        /* <DEDUP_REMOVED lines=13> */
.L_x_4647:
[----:B------:R-:W-:Y:S05]  /*8920*/  BSYNC B0 ;  /* 0x0000000000007941 */ /* 0x000fea0003800000 */
.L_x_4646:
[C---:B------:R-:W-:Y:S01]  /*8930*/  VIADD R27, R0.reuse, 0x1f0 ;  /* 0x000001f0001b7836 */ /* 0x040fe20000000000 */
[----:B------:R-:W-:Y:S01]  /*8940*/  IADD3 R20, R0, 0x1d0, RZ ;  /* 0x000001d000147810 */ /* 0x000fe20007ffe0ff */
        /* <DEDUP_REMOVED lines=9> */
[C---:B------:R-:W-:Y:S01]  /*89e0*/  IADD3 R31, R0.reuse, 0x1d0, RZ ;  /* 0x000001d0001f7810 */ /* 0x040fe20007ffe0ff */
[----:B------:R-:W-:Y:S01]  /*89f0*/  FADD.FTZ R63, R63, -UR5 ;  /* 0x800000053f3f7e21 */ /* 0x000fe20008010000 */
[----:B------:R-:W-:Y:S01]  /*8a00*/  IADD3 R32, R0, 0x1c0, RZ ;  /* 0x000001c000207810 */ /* 0x000fe20007ffe0ff */
[----:B------:R-:W-:Y:S01]  /*8a10*/  FADD.FTZ R65, R65, -UR5 ;  /* 0x8000000541417e21 */ /* 0x000fe20008010000 */
[----:B------:R-:W-:Y:S01]  /*8a20*/  ISETP.GE.U32.AND P6, PT, R18, UR6, PT ;  /* 0x0000000612007c0c */ /* 0x000fe2000bfc6070 */
[----:B------:R-:W-:Y:S01]  /*8a30*/  FADD.FTZ R67, R67, -UR5 ;  /* 0x8000000543437e21 */ /* 0x000fe20008010000 */
[----:B------:R-:W-:Y:S01]  /*8a40*/  ISETP.GE.U32.AND P1, PT, R17, UR6, PT ;  /* 0x0000000611007c0c */ /* 0x000fe2000bf26070 */
[----:B------:R-:W-:Y:S01]  /*8a50*/  FADD.FTZ R69, R69, -UR5 ;  /* 0x8000000545457e21 */ /* 0x000fe20008010000 */
[----:B------:R-:W-:Y:S01]  /*8a60*/  SHF.R.S32.HI R33, RZ, 0x1f, R33 ;  /* 0x0000001fff217819 */ /* 0x000fe20000011421 */
[----:B------:R-:W-:Y:S01]  /*8a70*/  FADD.FTZ R71, R71, -UR5 ;  /* 0x8000000547477e21 */ /* 0x000fe20008010000 */
[----:B------:R-:W-:Y:S01]  /*8a80*/  ISETP.GE.U32.AND P2, PT, R20, UR6, PT ;  /* 0x0000000614007c0c */ /* 0x000fe2000bf46070 */
[----:B0-----:R-:W-:Y:S01]  /*8a90*/  FMUL.FTZ R7, R62, UR10 ;  /* 0x0000000a3e077c20 */ /* 0x001fe20008410000 */
        /* <DEDUP_REMOVED lines=46> */
.L_x_4648:
        /* <DEDUP_REMOVED lines=13> */
.L_x_4650:
[----:B------:R-:W-:Y:S05]  /*8e50*/  BSYNC B0 ;  /* 0x0000000000007941 */ /* 0x000fea0003800000 */
.L_x_4649:
        /* <DEDUP_REMOVED lines=11> */
.L_x_4651:
        /* <DEDUP_REMOVED lines=13> */
.L_x_4653:
[----:B------:R-:W-:Y:S05]  /*8fe0*/  BSYNC B0 ;  /* 0x0000000000007941 */ /* 0x000fea0003800000 */
.L_x_4652:
        /* <DEDUP_REMOVED lines=11> */
.L_x_4654:
[----:B------:R-:W-:Y:S04]  /*90a0*/  BSSY B0, `(.L_x_4655) ;  /* 0x000000d000007945 */ /* 0x000fe80003800000 */
[----:B------:R-:W-:Y:S05]  /*90b0*/  @P2 BRA `(.L_x_4656) ;  /* 0x00000000002c2947 */ /* 0x000fea0003800000 */
[----:B------:R-:W-:Y:S01]  /*90c0*/  ULDC.64 UR6, c[0x0][0x270] ;  /* 0x00009c0000067ab9 */ /* 0x000fe20000000a00 */
[----:B-1----:R-:W-:Y:S01]  /*90d0*/  MOV R12, R2 ;  /* 0x00000002000c7202 */ /* 0x002fe20000000f00 */
[----:B------:R-:W-:Y:S01]  /*90e0*/  IMAD R17, R31, UR6, RZ ;  /* 0x000000061f117c24 */ /* 0x000fe2000f8e02ff */
[----:B------:R-:W-:-:S03]  /*90f0*/  MOV R13, R5 ;  /* 0x00000005000d7202 */ /* 0x000fc60000000f00 */
[C---:B------:R-:W-:Y:S02]  /*9100*/  IMAD R17, R20.reuse, UR7, R17 ;  /* 0x0000000714117c24 */ /* 0x040fe4000f8e0211 */
[----:B0-----:R-:W-:Y:S01]  /*9110*/  IMAD.WIDE.U32 R14, R20, UR6, R12 ;  /* 0x00000006140e7c25 */ /* 0x001fe2000f8e000c */
[----:B------:R-:W-:Y:S02]  /*9120*/  ULDC.64 UR6, c[0x0][0x210] ;  /* 0x0000840000067ab9 */ /* 0x000fe40000000a00 */
[----:B------:R-:W-:Y:S02]  /*9130*/  LEA R12, P1, R14, UR6, 0x2 ;  /* 0x000000060e0c7c11 */ /* 0x000fe4000f8210ff */
[----:B------:R-:W-:-:S04]  /*9140*/  IADD3 R17, R15, R17, RZ ;  /* 0x000000110f117210 */ /* 0x000fc80007ffe0ff */
[----:B------:R-:W-:-:S05]  /*9150*/  LEA.HI.X R13, R14, UR7, R17, 0x2, P1 ;  /* 0x000000070e0d7c11 */ /* 0x000fca00088f1411 */
[----:B------:R2:W-:Y:S02]  /*9160*/  STG.E.64 desc[UR14][R12.64], R10 ;  /* 0x0000000a0c007986 */ /* 0x0005e4000c101b0e */
.L_x_4656:
[----:B------:R-:W-:Y:S05]  /*9170*/  BSYNC B0 ;  /* 0x0000000000007941 */ /* 0x000fea0003800000 */
.L_x_4655:
[----:B------:R-:W-:Y:S05]  /*9180*/  @!P5 BRA `(.L_x_4657) ;  /* 0x000000000028d947 */ /* 0x000fea0003800000 */
[----:B--2---:R-:W-:Y:S01]  /*9190*/  FMUL.FTZ R10, R6, -1.4426950216293334961 ;  /* 0xbfb8aa3b060a7820 */ /* 0x004fe20000410000 */
[----:B-1----:R-:W-:-:S05]  /*91a0*/  FMUL.FTZ R12, R7, -1.4426950216293334961 ;  /* 0xbfb8aa3b070c7820 */ /* 0x002fca0000410000 */
        /* <DEDUP_REMOVED lines=8> */
.L_x_4657:
[----:B------:R-:W-:Y:S04]  /*9230*/  BSSY B0, `(.L_x_4658) ;  /* 0x000000d000007945 */ /* 0x000fe80003800000 */
[----:B------:R-:W-:Y:S05]  /*9240*/  @P3 BRA `(.L_x_4659) ;  /* 0x00000000002c3947 */ /* 0x000fea0003800000 */
[----:B------:R-:W-:Y:S01]  /*9250*/  ULDC.64 UR6, c[0x0][0x270] ;  /* 0x00009c0000067ab9 */ /* 0x000fe20000000a00 */
[----:B--2---:R-:W-:Y:S01]  /*9260*/  MOV R10, R2 ;  /* 0x00000002000a7202 */ /* 0x004fe20000000f00 */
[----:B01----:R-:W-:Y:S01]  /*9270*/  IMAD R14, R29, UR6, RZ ;  /* 0x000000061d0e7c24 */ /* 0x003fe2000f8e02ff */
        /* <DEDUP_REMOVED lines=8> */
.L_x_4659:
[----:B------:R-:W-:Y:S05]  /*9300*/  BSYNC B0 ;  /* 0x0000000000007941 */ /* 0x000fea0003800000 */
.L_x_4658:
[----:B------:R-:W-:Y:S05]  /*9310*/  @!P5 BRA `(.L_x_4660) ;  /* 0x000000000028d947 */ /* 0x000fea0003800000 */
[----:B---3--:R-:W-:Y:S01]  /*9320*/  FMUL.FTZ R6, R8, -1.4426950216293334961 ;  /* 0xbfb8aa3b08067820 */ /* 0x008fe20000410000 */
[----:B--2---:R-:W-:-:S05]  /*9330*/  FMUL.FTZ R10, R9, -1.4426950216293334961 ;  /* 0xbfb8aa3b090a7820 */ /* 0x004fca0000410000 */
[----:B------:R-:W2:Y:S08]  /*9340*/  MUFU.EX2 R6, R6 ;  /* 0x0000000600067308 */ /* 0x000eb00000000800 */
[----:B------:R-:W3:Y:S01]  /*9350*/  MUFU.EX2 R10, R10 ;  /* 0x0000000a000a7308 */ /* 0x000ee20000000800 */
[----:B--2---:R-:W-:-:S07]  /*9360*/  FADD.FTZ R7, R6, 1 ;  /* 0x3f80000006077421 */ /* 0x004fce0000010000 */
[----:B------:R-:W2:Y:S01]  /*9370*/  MUFU.RCP R7, R7 ;  /* 0x0000000700077308 */ /* 0x000ea20000001000 */
[----:B---3--:R-:W-:-:S07]  /*9380*/  FADD.FTZ R11, R10, 1 ;  /* 0x3f8000000a0b7421 */ /* 0x008fce0000010000 */
[----:B-1----:R-:W1:Y:S01]  /*9390*/  MUFU.RCP R12, R11 ;  /* 0x0000000b000c7308 */ /* 0x002e620000001000 */
[----:B--2---:R-:W-:Y:S01]  /*93a0*/  FMUL.FTZ R8, R8, R7 ;  /* 0x0000000708087220 */ /* 0x004fe20000410000 */
[----:B-1----:R-:W-:-:S07]  /*93b0*/  FMUL.FTZ R9, R9, R12 ;  /* 0x0000000c09097220 */ /* 0x002fce0000410000 */
.L_x_4660:
[----:B------:R-:W-:Y:S04]  /*93c0*/  BSSY B0, `(.L_x_4661) ;  /* 0x000000c000007945 */ /* 0x000fe80003800000 */
[----:B------:R-:W-:Y:S05]  /*93d0*/  @P4 BRA `(.L_x_4662) ;  /* 0x0000000000284947 */ /* 0x000fea0003800000 */
[----:B------:R-:W-:Y:S01]  /*93e0*/  ULDC.64 UR6, c[0x0][0x270] ;  /* 0x00009c0000067ab9 */ /* 0x000fe20000000a00 */
[----:B------:R-:W-:Y:S01]  /*93f0*/  MOV R3, R5 ;  /* 0x0000000500037202 */ /* 0x000fe20000000f00 */
[----:B---3--:R-:W-:Y:S02]  /*9400*/  IMAD R7, R27, UR6, RZ ;  /* 0x000000061b077c24 */ /* 0x008fe4000f8e02ff */
[----:B------:R-:W-:-:S04]  /*9410*/  IMAD.WIDE.U32 R4, R16, UR6, R2 ;  /* 0x0000000610047c25 */ /* 0x000fc8000f8e0002 */
[----:B------:R-:W-:Y:S01]  /*9420*/  IMAD R7, R16, UR7, R7 ;  /* 0x0000000710077c24 */ /* 0x000fe2000f8e0207 */
[----:B------:R-:W-:Y:S02]  /*9430*/  ULDC.64 UR6, c[0x0][0x210] ;  /* 0x0000840000067ab9 */ /* 0x000fe40000000a00 */
[----:B------:R-:W-:Y:S02]  /*9440*/  LEA R2, P1, R4, UR6, 0x2 ;  /* 0x0000000604027c11 */ /* 0x000fe4000f8210ff */
[----:B------:R-:W-:-:S04]  /*9450*/  IADD3 R7, R5, R7, RZ ;  /* 0x0000000705077210 */ /* 0x000fc80007ffe0ff */
[----:B------:R-:W-:-:S05]  /*9460*/  LEA.HI.X R3, R4, UR7, R7, 0x2, P1 ;  /* 0x0000000704037c11 */ /* 0x000fca00088f1407 */
[----:B------:R4:W-:Y:S02]  /*9470*/  STG.E.64 desc[UR14][R2.64], R8 ;  /* 0x0000000802007986 */ /* 0x0009e4000c101b0e */
.L_x_4662:
[----:B------:R-:W-:Y:S05]  /*9480*/  BSYNC B0 ;  /* 0x0000000000007941 */ /* 0x000fea0003800000 */
.L_x_4661:
[----:B------:R-:W-:Y:S01]  /*9490*/  ULDC UR5, c[0x0][0x10] ;  /* 0x0000040000057ab9 */ /* 0x000fe20000000800 */
[----:B------:R-:W-:Y:S02]  /*94a0*/  UIADD3 UR4, UR4, 0x1, URZ ;  /* 0x0000000104047890 */ /* 0x000fe4000fffe03f */
[----:B------:R-:W-:-:S04]  /*94b0*/  UIADD3 UR9, UR5, UR9, URZ ;  /* 0x0000000905097290 */ /* 0x000fc8000fffe03f */
[----:B------:R-:W-:-:S06]  /*94c0*/  UISETP.GE.AND UP0, UPT, UR9, UR8, UPT ;  /* 0x000000080900728c */ /* 0x000fcc000bf06270 */
[----:B------:R-:W-:-:S13]  /*94d0*/  PLOP3.LUT P1, PT, PT, PT, UP0, 0x80, 0x0 ;  /* 0x000000000000781c */ /* 0x000fda0003f2f008 */
[----:B------:R-:W-:Y:S05]  /*94e0*/  @!P1 BRA `(.L_x_4663) ;  /* 0xffffff6c00609947 */ /* 0x000fea000383ffff */
[----:B------:R-:W-:Y:S05]  /*94f0*/  EXIT ;  /* 0x000000000000794d */ /* 0x000fea0003800000 */
.L_x_4664:
        /* <DEDUP_REMOVED lines=16> */
.L_x_5177:


//--------------------- .text._Z35group_norm_nhwc_fwd_one_pass_kernelI11Fp32IOBf16WLi64ELi96ELi768EEv26Group_norm_nhwc_fwd_params --------------------------
	.section	.text._Z35group_norm_nhwc_fwd_one_pass_kernelI11Fp32IOBf16WLi64ELi96ELi768EEv26Group_norm_nhwc_fwd_params,"ax",@progbits
	.align	128
        .global         _Z35group_norm_nhwc_fwd_one_pass_kernelI11Fp32IOBf16WLi64ELi96ELi768EEv26Group_norm_nhwc_fwd_params
        .type           _Z35group_norm_nhwc_fwd_one_pass_kernelI11Fp32IOBf16WLi64ELi96ELi768EEv26Group_norm_nhwc_fwd_params,@function
        .size           _Z35group_norm_nhwc_fwd_one_pass_kernelI11Fp32IOBf16WLi64ELi96ELi768EEv26Group_norm_nhwc_fwd_params,(.L_x_5178 - _Z35group_norm_nhwc_fwd_one_pass_kernelI11Fp32IOBf16WLi64ELi96ELi768EEv26Group_norm_nhwc_fwd_params)
        .other          _Z35group_norm_nhwc_fwd_one_pass_kernelI11Fp32IOBf16WLi64ELi96ELi768EEv26Group_norm_nhwc_fwd_params,@"STO_CUDA_ENTRY STV_DEFAULT"
_Z35group_norm_nhwc_fwd_one_pass_kernelI11Fp32IOBf16WLi64ELi96ELi768EEv26Group_norm_nhwc_fwd_params:
.text._Z35group_norm_nhwc_fwd_one_pass_kernelI11Fp32IOBf16WLi64ELi96ELi768EEv26Group_norm_nhwc_fwd_params:
        /* <DEDUP_REMOVED lines=33> */
.L_x_4686:
[----:B0-----:R-:W0:Y:S01]  /*0210*/  LDC R6, c[0x0][0x288] ;  /* 0x0000a200ff067b82 */ /* 0x001e220000000800 */
[----:B------:R-:W-:Y:S01]  /*0220*/  ULDC.64 UR14, c[0x0][0x278] ;  /* 0x00009e00000e7ab9 */ /* 0x000fe20000000a00 */
[----:B------:R-:W-:Y:S01]  /*0230*/  SHF.R.S32.HI R23, RZ, 0x1f, R27 ;  /* 0x0000001fff177819 */ /* 0x000fe2000001141b */
[----:B------:R-:W-:Y:S01]  /*0240*/  ULDC.64 UR12, c[0x0][0x280] ;  /* 0x0000a000000c7ab9 */ /* 0x000fe20000000a00 */
[----:B------:R-:W-:Y:S02]  /*0250*/  IADD3 R20, R30, 0x10, RZ ;  /* 0x000000101e147810 */ /* 0x000fe40007ffe0ff */
[----:B--2---:R-:W-:Y:S02]  /*0260*/  SHF.R.S32.HI R17, RZ, 0x1f, R26 ;  /* 0x0000001fff117819 */ /* 0x004fe4000001141a */
[----:B------:R-:W-:Y:S01]  /*0270*/  SHF.R.S32.HI R21, RZ, 0x1f, R20 ;  /* 0x0000001fff157819 */ /* 0x000fe20000011414 */
[----:B-1----:R-:W1:Y:S01]  /*0280*/  @P0 LDC.64 R14, c[0x0][0x220] ;  /* 0x00008800ff0e0b82 */ /* 0x002e620000000a00 */
        /* <DEDUP_REMOVED lines=205> */
.L_x_4666:
[----:B------:R-:W-:Y:S05]  /*0f60*/  BSYNC B0 ;  /* 0x0000000000007941 */ /* 0x000fea0003800000 */
.L_x_4665:
        /* <DEDUP_REMOVED lines=12> */
[----:B------:R-:W-:Y:S02]  /*1030*/  SHF.L.U32 R19, R19, 0x1, RZ ;  /* 0x0000000113137819 */ /* 0x000fe400000006ff */
[----:B--2---:R-:W-:-:S03]  /*1040*/  IADD3 R17, R17, R16, RZ ;  /* 0x0000001011117210 */ /* 0x004fc60007ffe0ff */
[----:B---3--:R-:W-:-:S04]  /*1050*/  IMAD.WIDE R14, R19, 0x4, R14 ;  /* 0x00000004130e7825 */ /* 0x008fc800078e020e */
[----:B------:R-:W-:Y:S01]  /*1060*/  IMAD R19, R20, UR7, R16 ;  /* 0x0000000714137c24 */ /* 0x000fe2000f8e0210 */
[----:B------:R-:W-:Y:S01]  /*1070*/  MOV R16, 0xffffffff ;  /* 0xffffffff00107802 */ /* 0x000fe20000000f00 */
        /* <DEDUP_REMOVED lines=11> */
.L_x_4669:
[----:B-1----:R-:W2:Y:S04]  /*1130*/  LDG.E.STRONG.GPU R14, desc[UR8][R12.64] ;  /* 0x000000080c0e7981 */ /* 0x002ea8000c1ef900 */
[----:B--2---:R-:W-:Y:S01]  /*1140*/  CCTL.IVALL ;  /* 0x00000000ff00798f */ /* 0x004fe20002000000 */
[----:B------:R-:W-:Y:S05]  /*1150*/  YIELD ;  /* 0x0000000000007946 */ /* 0x000fea0003800000 */
[----:B------:R-:W-:-:S13]  /*1160*/  ISETP.NE.AND P1, PT, R14, R17, PT ;  /* 0x000000110e00720c */ /* 0x000fda0003f25270 */
[----:B------:R-:W-:Y:S05]  /*1170*/  @P1 BRA `(.L_x_4669) ;  /* 0xfffffffc00ec1947 */ /* 0x000fea000383ffff */
.L_x_4668:
        /* <DEDUP_REMOVED lines=11> */
.L_x_4671:
        /* <DEDUP_REMOVED lines=44> */
[-C--:B-1----:R-:W-:Y:S02]  /*14f0*/  @!P3 IMAD R21, R21, R17.reuse, R32 ;  /* 0x000000111515b224 */ /* 0x082fe400078e0220 */
        /* <DEDUP_REMOVED lines=18> */
.L_x_4670:
        /* <DEDUP_REMOVED lines=19> */
.L_x_4673:
[----:B------:R-:W-:Y:S05]  /*1750*/  BSYNC B0 ;  /* 0x0000000000007941 */ /* 0x000fea0003800000 */
.L_x_4672:
        /* <DEDUP_REMOVED lines=32> */
.L_x_4667:
[----:B------:R-:W-:Y:S01]  /*1960*/  ULDC.64 UR12, c[0x0][0x218] ;  /* 0x00008600000c7ab9 */ /* 0x000fe20000000a00 */
[----:B------:R-:W-:Y:S01]  /*1970*/  LOP3.LUT P1, RZ, R11, UR7, RZ, 0xfc, !PT ;  /* 0x000000070bff7c12 */ /* 0x000fe2000f82fcff */
[----:B------:R-:W2:Y:S01]  /*1980*/  S2UR UR6, SR_CgaCtaId ;  /* 0x00000000000679c3 */ /* 0x000ea20000008800 */
[----:B------:R-:W-:Y:S01]  /*1990*/  ISETP.EQ.U32.AND P3, PT, RZ, UR12, PT ;  /* 0x0000000cff007c0c */ /* 0x000fe2000bf62070 */
[----:B------:R-:W-:Y:S01]  /*19a0*/  UMOV UR5, 0x400 ;  /* 0x0000040000057882 */ /* 0x000fe20000000000 */
[----:B-1----:R-:W-:Y:S02]  /*19b0*/  IADD3 R13, R33, R0, RZ ;  /* 0x00000000210d7210 */ /* 0x002fe40007ffe0ff */
        /* <DEDUP_REMOVED lines=15> */
[----:B------:R-:W2:Y:S04]  /*1ab0*/  LDG.E.U16 R0, desc[UR8][R22.64] ;  /* 0x0000000816007981 */ /* 0x000ea8000c1e1500 */
[----:B------:R-:W3:Y:S04]  /*1ac0*/  LDG.E.U16 R12, desc[UR8][R22.64+0x2] ;  /* 0x00000208160c7981 */ /* 0x000ee8000c1e1500 */
[----:B------:R-:W4:Y:S04]  /*1ad0*/  LDG.E.U16 R13, desc[UR8][R18.64] ;  /* 0x00000008120d7981 */ /* 0x000f28000c1e1500 */
[----:B-1----:R1:W5:Y:S01]  /*1ae0*/  LDG.E.U16 R16, desc[UR8][R18.64+0x2] ;  /* 0x0000020812107981 */ /* 0x002362000c1e1500 */
[----:B------:R-:W-:-:S02]  /*1af0*/  ISETP.NE.AND P4, PT, RZ, UR10, PT ;  /* 0x0000000aff007c0c */ /* 0x000fc4000bf85270 */
[----:B------:R-:W-:Y:S01]  /*1b00*/  IADD3 R17, R30, 0x10, RZ ;  /* 0x000000101e117810 */ /* 0x000fe20007ffe0ff */
[----:B------:R-:W0:Y:S01]  /*1b10*/  LDS.64 R14, [UR5+0xe0] ;  /* 0x0000e005ff0e7984 */ /* 0x000e220008000a00 */
[----:B------:R-:W-:Y:S02]  /*1b20*/  ISETP.GE.U32.AND P3, PT, R27, UR12, PT ;  /* 0x0000000c1b007c0c */ /* 0x000fe4000bf66070 */
[----:B------:R-:W-:Y:S01]  /*1b30*/  ISETP.GE.U32.AND P2, PT, R17, UR12, PT ;  /* 0x0000000c11007c0c */ /* 0x000fe2000bf46070 */
[----:B0-----:R-:W-:-:S04]  /*1b40*/  FMUL.FTZ R14, R14, UR6 ;  /* 0x000000060e0e7c20 */ /* 0x001fc80008410000 */
[C---:B------:R-:W-:Y:S01]  /*1b50*/  FMUL.FTZ R32, R14.reuse, R14 ;  /* 0x0000000e0e207220 */ /* 0x040fe20000410000 */
[C---:B-1----:R-:W-:Y:S01]  /*1b60*/  FADD.FTZ R18, -R14.reuse, R3 ;  /* 0x000000030e127221 */ /* 0x042fe20000010100 */
[C---:B------:R-:W-:Y:S01]  /*1b70*/  FADD.FTZ R22, -R14.reuse, R7 ;  /* 0x000000070e167221 */ /* 0x040fe20000010100 */
[C---:B------:R-:W-:Y:S01]  /*1b80*/  FADD.FTZ R2, -R14.reuse, R2 ;  /* 0x000000020e027221 */ /* 0x040fe20000010100 */
[----:B------:R-:W-:Y:S01]  /*1b90*/  FFMA.FTZ R15, R15, UR6, -R32 ;  /* 0x000000060f0f7c23 */ /* 0x000fe20008010820 */
[----:B------:R-:W-:Y:S01]  /*1ba0*/  SHF.R.S32.HI R7, RZ, 0x1f, R27 ;  /* 0x0000001fff077819 */ /* 0x000fe2000001141b */
[C---:B------:R-:W-:Y:S01]  /*1bb0*/  FADD.FTZ R4, -R14.reuse, R4 ;  /* 0x000000040e047221 */ /* 0x040fe20000010100 */
[----:B------:R-:W-:Y:S01]  /*1bc0*/  SHF.R.S32.HI R3, RZ, 0x1f, R17 ;  /* 0x0000001fff037819 */ /* 0x000fe20000011411 */
[C---:B------:R-:W-:Y:S01]  /*1bd0*/  FADD.FTZ R6, -R14.reuse, R6 ;  /* 0x000000060e067221 */ /* 0x040fe20000010100 */
[----:B------:R-:W-:Y:S01]  /*1be0*/  FSETP.GTU.FTZ.AND P1, PT, R15, RZ, PT ;  /* 0x000000ff0f00720b */ /* 0x000fe20003f3c000 */
[C---:B------:R-:W-:Y:S01]  /*1bf0*/  FADD.FTZ R8, -R14.reuse, R8 ;  /* 0x000000080e087221 */ /* 0x040fe20000010100 */
[----:B------:R-:W-:Y:S01]  /*1c00*/  FADD.FTZ R28, -R14, R9 ;  /* 0x000000090e1c7221 */ /* 0x000fe20000010100 */
[----:B------:R-:W-:-:S02]  /*1c10*/  ISETP.GE.AND.EX P2, PT, R3, UR13, PT, P2 ;  /* 0x0000000d03007c0c */ /* 0x000fc4000bf46320 */
[----:B------:R-:W-:Y:S02]  /*1c20*/  ISETP.GE.AND.EX P3, PT, R7, UR13, PT, P3 ;  /* 0x0000000d07007c0c */ /* 0x000fe4000bf66330 */
[C---:B------:R-:W-:Y:S02]  /*1c30*/  ISETP.GT.U32.OR P2, PT, R11.reuse, 0x2ff, P2 ;  /* 0x000002ff0b00780c */ /* 0x040fe40001744470 */
[----:B------:R-:W-:-:S04]  /*1c40*/  ISETP.GT.U32.OR P3, PT, R11, 0x2ff, P3 ;  /* 0x000002ff0b00780c */ /* 0x000fc80001f64470 */
[----:B------:R-:W0:Y:S02]  /*1c50*/  @P1 LDC R20, c[0x0][0x238] ;  /* 0x00008e00ff141b82 */ /* 0x000e240000000800 */
[----:B0-----:R-:W-:Y:S01]  /*1c60*/  @P1 FADD.FTZ R21, R15, R20 ;  /* 0x000000140f151221 */ /* 0x001fe20000010000 */
[----:B------:R-:W-:Y:S01]  /*1c70*/  MOV R15, 0x3f800000 ;  /* 0x3f800000000f7802 */ /* 0x000fe20000000f00 */
[----:B------:R-:W-:Y:S01]  /*1c80*/  FADD.FTZ R20, -R14, R5 ;  /* 0x000000050e147221 */ /* 0x000fe20000010100 */
[----:B------:R-:W-:-:S04]  /*1c90*/  SHF.R.S32.HI R5, RZ, 0x1f, R26 ;  /* 0x0000001fff057819 */ /* 0x000fc8000001141a */
        /* <DEDUP_REMOVED lines=9> */
[----:B------:R-:W-:Y:S01]  /*1d30*/  FMUL.FTZ R22, R22, R15 ;  /* 0x0000000f16167220 */ /* 0x000fe20000410000 */
[----:B--2---:R-:W-:Y:S02]  /*1d40*/  SHF.L.U32 R0, R0, 0x10, RZ ;  /* 0x0000001000007819 */ /* 0x004fe400000006ff */
[----:B---3--:R-:W-:Y:S02]  /*1d50*/  SHF.L.U32 R14, R12, 0x10, RZ ;  /* 0x000000100c0e7819 */ /* 0x008fe400000006ff */
[----:B----4-:R-:W-:-:S02]  /*1d60*/  SHF.L.U32 R19, R13, 0x10, RZ ;  /* 0x000000100d137819 */ /* 0x010fc400000006ff */
[----:B-----5:R-:W-:Y:S01]  /*1d70*/  SHF.L.U32 R21, R16, 0x10, RZ ;  /* 0x0000001010157819 */ /* 0x020fe200000006ff */
[-C--:B------:R-:W-:Y:S01]  /*1d80*/  FMUL.FTZ R16, R8, R15.reuse ;  /* 0x0000000f08107220 */ /* 0x080fe20000410000 */
[----:B------:R-:W-:Y:S01]  /*1d90*/  FMUL.FTZ R15, R28, R15 ;  /* 0x0000000f1c0f7220 */ /* 0x000fe20000410000 */
        /* <DEDUP_REMOVED lines=13> */
.L_x_4674:
        /* <DEDUP_REMOVED lines=14> */
.L_x_4676:
[----:B------:R-:W-:Y:S05]  /*1f50*/  BSYNC B0 ;  /* 0x0000000000007941 */ /* 0x000fea0003800000 */
.L_x_4675:
        /* <DEDUP_REMOVED lines=13> */
.L_x_4677:
        /* <DEDUP_REMOVED lines=13> */
.L_x_4679:
[----:B------:R-:W-:Y:S05]  /*2100*/  BSYNC B0 ;  /* 0x0000000000007941 */ /* 0x000fea0003800000 */
.L_x_4678:
        /* <DEDUP_REMOVED lines=13> */
.L_x_4680:
[----:B------:R-:W-:Y:S04]  /*21e0*/  BSSY B0, `(.L_x_4681) ;  /* 0x000000d000007945 */ /* 0x000fe80003800000 */
[----:B------:R-:W-:Y:S05]  /*21f0*/  @P3 BRA `(.L_x_4682) ;  /* 0x00000000002c3947 */ /* 0x000fea0003800000 */
[----:B------:R-:W-:Y:S01]  /*2200*/  ULDC.64 UR12, c[0x0][0x270] ;  /* 0x00009c00000c7ab9 */ /* 0x000fe20000000a00 */
[----:B------:R-:W-:Y:S01]  /*2210*/  MOV R6, R34 ;  /* 0x0000002200067202 */ /* 0x000fe20000000f00 */
        /* <DEDUP_REMOVED lines=9> */
.L_x_4682:
[----:B------:R-:W-:Y:S05]  /*22b0*/  BSYNC B0 ;  /* 0x0000000000007941 */ /* 0x000fea0003800000 */
.L_x_4681:
[----:B------:R-:W-:Y:S01]  /*22c0*/  FFMA.FTZ R16, R0, R16, R19 ;  /* 0x0000001000107223 */ /* 0x000fe20000010013 */
[----:B------:R-:W-:Y:S01]  /*22d0*/  FFMA.FTZ R17, R14, R15, R21 ;  /* 0x0000000f0e117223 */ /* 0x000fe20000010015 */
[----:B------:R-:W-:Y:S06]  /*22e0*/  @!P4 BRA `(.L_x_4683) ;  /* 0x000000000028c947 */ /* 0x000fec0003800000 */
[----:B------:R-:W-:Y:S01]  /*22f0*/  FMUL.FTZ R4, R17, -1.4426950216293334961 ;  /* 0xbfb8aa3b11047820 */ /* 0x000fe20000410000 */
[----:B------:R-:W-:-:S05]  /*2300*/  FMUL.FTZ R0, R16, -1.4426950216293334961 ;  /* 0xbfb8aa3b10007820 */ /* 0x000fca0000410000 */
[----:B------:R-:W2:Y:S08]  /*2310*/  MUFU.EX2 R4, R4 ;  /* 0x0000000400047308 */ /* 0x000eb00000000800 */
[----:B------:R-:W1:Y:S01]  /*2320*/  MUFU.EX2 R0, R0 ;  /* 0x0000000000007308 */ /* 0x000e620000000800 */
[----:B--2---:R-:W-:-:S07]  /*2330*/  FADD.FTZ R6, R4, 1 ;  /* 0x3f80000004067421 */ /* 0x004fce0000010000 */
[----:B------:R-:W2:Y:S01]  /*2340*/  MUFU.RCP R6, R6 ;  /* 0x0000000600067308 */ /* 0x000ea20000001000 */
[----:B-1----:R-:W-:-:S07]  /*2350*/  FADD.FTZ R2, R0, 1 ;  /* 0x3f80000000027421 */ /* 0x002fce0000010000 */
[----:B------:R-:W1:Y:S01]  /*2360*/  MUFU.RCP R3, R2 ;  /* 0x0000000200037308 */ /* 0x000e620000001000 */
[----:B--2---:R-:W-:Y:S01]  /*2370*/  FMUL.FTZ R17, R17, R6 ;  /* 0x0000000611117220 */ /* 0x004fe20000410000 */
[----:B-1----:R-:W-:-:S07]  /*2380*/  FMUL.FTZ R16, R16, R3 ;  /* 0x0000000310107220 */ /* 0x002fce0000410000 */
.L_x_4683:
[----:B------:R-:W-:Y:S04]  /*2390*/  BSSY B0, `(.L_x_4684) ;  /* 0x000000c000007945 */ /* 0x000fe80003800000 */
[----:B------:R-:W-:Y:S05]  /*23a0*/  @P1 BRA `(.L_x_4685) ;  /* 0x0000000000281947 */ /* 0x000fea0003800000 */
[----:B------:R-:W-:Y:S01]  /*23b0*/  ULDC.64 UR12, c[0x0][0x270] ;  /* 0x00009c00000c7ab9 */ /* 0x000fe20000000a00 */
[----:B------:R-:W-:Y:S01]  /*23c0*/  MOV R35, R37 ;  /* 0x0000002500237202 */ /* 0x000fe20000000f00 */
[----:B------:R-:W-:Y:S02]  /*23d0*/  IMAD R5, R5, UR12, RZ ;  /* 0x0000000c05057c24 */ /* 0x000fe4000f8e02ff */
[----:B------:R-:W-:-:S04]  /*23e0*/  IMAD.WIDE.U32 R34, R26, UR12, R34 ;  /* 0x0000000c1a227c25 */ /* 0x000fc8000f8e0022 */
[----:B------:R-:W-:Y:S01]  /*23f0*/  IMAD R5, R26, UR13, R5 ;  /* 0x0000000d1a057c24 */ /* 0x000fe2000f8e0205 */
[----:B------:R-:W-:Y:S02]  /*2400*/  ULDC.64 UR12, c[0x0][0x210] ;  /* 0x00008400000c7ab9 */ /* 0x000fe40000000a00 */
[----:B-1----:R-:W-:Y:S02]  /*2410*/  LEA R2, P1, R34, UR12, 0x2 ;  /* 0x0000000c22027c11 */ /* 0x002fe4000f8210ff */
[----:B------:R-:W-:-:S04]  /*2420*/  IADD3 R5, R35, R5, RZ ;  /* 0x0000000523057210 */ /* 0x000fc80007ffe0ff */
[----:B------:R-:W-:-:S05]  /*2430*/  LEA.HI.X R3, R34, UR13, R5, 0x2, P1 ;  /* 0x0000000d22037c11 */ /* 0x000fca00088f1405 */
[----:B------:R2:W-:Y:S02]  /*2440*/  STG.E.64 desc[UR8][R2.64], R16 ;  /* 0x0000001002007986 */ /* 0x0005e4000c101b08 */
.L_x_4685:
[----:B------:R-:W-:Y:S05]  /*2450*/  BSYNC B0 ;  /* 0x0000000000007941 */ /* 0x000fea0003800000 */
.L_x_4684:
[----:B------:R-:W3:Y:S01]  /*2460*/  LDC R0, c[0x0][0x10] ;  /* 0x00000400ff007b82 */ /* 0x000ee20000000800 */
[----:B------:R-:W-:Y:S02]  /*2470*/  IADD3 R24, R24, 0x1, RZ ;  /* 0x0000000118187810 */ /* 0x000fe40007ffe0ff */
[----:B---3--:R-:W-:-:S04]  /*2480*/  IADD3 R31, R0, R31, RZ ;  /* 0x0000001f001f7210 */ /* 0x008fc80007ffe0ff */
[----:B------:R-:W-:-:S13]  /*2490*/  ISETP.GE.AND P1, PT, R31, UR4, PT ;  /* 0x000000041f007c0c */ /* 0x000fda000bf26270 */
[----:B------:R-:W-:Y:S05]  /*24a0*/  @!P1 BRA `(.L_x_4686) ;  /* 0xffffffdc00589947 */ /* 0x000fea000383ffff */
[----:B------:R-:W-:Y:S05]  /*24b0*/  EXIT ;  /* 0x000000000000794d */ /* 0x000fea0003800000 */
.L_x_4687:
        /* <DEDUP_REMOVED lines=12> */
.L_x_5178:


//--------------------- .text._Z35group_norm_nhwc_fwd_one_pass_kernelI11Fp32IOBf16WLi128ELi96ELi768EEv26Group_norm_nhwc_fwd_params --------------------------
	.section	.text._Z35group_norm_nhwc_fwd_one_pass_kernelI11Fp32IOBf16WLi128ELi96ELi768EEv26Group_norm_nhwc_fwd_params,"ax",@progbits
	.align	128
        .global         _Z35group_norm_nhwc_fwd_one_pass_kernelI11Fp32IOBf16WLi128ELi96ELi768EEv26Group_norm_nhwc_fwd_params
        .type           _Z35group_norm_nhwc_fwd_one_pass_kernelI11Fp32IOBf16WLi128ELi96ELi768EEv26Group_norm_nhwc_fwd_params,@function
        .size           _Z35group_norm_nhwc_fwd_one_pass_kernelI11Fp32IOBf16WLi128ELi96ELi768EEv26Group_norm_nhwc_fwd_params,(.L_x_5179 - _Z35group_norm_nhwc_fwd_one_pass_kernelI11Fp32IOBf16WLi128ELi96ELi768EEv26Group_norm_nhwc_fwd_params)
        .other          _Z35group_norm_nhwc_fwd_one_pass_kernelI11Fp32IOBf16WLi128ELi96ELi768EEv26Group_norm_nhwc_fwd_params,@"STO_CUDA_ENTRY STV_DEFAULT"
_Z35group_norm_nhwc_fwd_one_pass_kernelI11Fp32IOBf16WLi128ELi96ELi768EEv26Group_norm_nhwc_fwd_params:
.text._Z35group_norm_nhwc_fwd_one_pass_kernelI11Fp32IOBf16WLi128ELi96ELi768EEv26Group_norm_nhwc_fwd_params:
        /* <DEDUP_REMOVED lines=38> */
.L_x_4721:
        /* <DEDUP_REMOVED lines=191> */
[----:B------:R-:W-:-:S02]  /*0e50*/  FFMA.FTZ R33, R20, R20, R33 ;  /* 0x0000001414217223 */ /* 0x000fc40000010021 */
[----:B------:R-:W-:Y:S01]  /*0e60*/  FADD.FTZ R28, R28, R29 ;  /* 0x0000001d1c1c7221 */ /* 0x000fe20000010000 */
[----:B--2---:R-:W-:Y:S01]  /*0e70*/  FMUL.FTZ R31, R23, R23 ;  /* 0x00000017171f7220 */ /* 0x004fe20000410000 */
        /* <DEDUP_REMOVED lines=34> */
[----:B-1----:R-:W-:-:S05]  /*10a0*/  @!P1 FADD.FTZ R29, R29, R30 ;  /* 0x0000001e1d1d9221 */ /* 0x002fca0000010000 */
[----:B------:R0:W-:Y:S01]  /*10b0*/  @!P2 STS.64 [R0+0x18], R28 ;  /* 0x0000181c0000a388 */ /* 0x0001e20000000a00 */
[----:B------:R-:W-:Y:S06]  /*10c0*/  BAR.SYNC.DEFER_BLOCKING 0x0 ;  /* 0x0000000000007b1d */ /* 0x000fec0000010000 */
[----:B------:R-:W-:Y:S05]  /*10d0*/  @P3 BRA `(.L_x_4689) ;  /* 0x0000000000f43947 */ /* 0x000fea0003800000 */
[----:B------:R-:W1:Y:S01]  /*10e0*/  S2UR UR6, SR_CgaCtaId ;  /* 0x00000000000679c3 */ /* 0x000e620000008800 */
[----:B------:R-:W-:Y:S02]  /*10f0*/  UMOV UR5, 0x400 ;  /* 0x0000040000057882 */ /* 0x000fe40000000000 */
[----:B-1----:R-:W-:-:S09]  /*1100*/  ULEA UR5, UR6, UR5, 0x18 ;  /* 0x0000000506057291 */ /* 0x002fd2000f8ec03f */
[----:B------:R-:W1:Y:S02]  /*1110*/  LDS.128 R32, [UR5+0x20] ;  /* 0x00002005ff207984 */ /* 0x000e640008000c00 */
[----:B-1----:R-:W-:Y:S01]  /*1120*/  FADD.FTZ R55, R28, R32 ;  /* 0x000000201c377221 */ /* 0x002fe20000010000 */
[----:B------:R-:W-:Y:S02]  /*1130*/  FADD.FTZ R32, R29, R33 ;  /* 0x000000211d207221 */ /* 0x000fe40000010000 */
[----:B0-----:R-:W0:Y:S01]  /*1140*/  LDS.128 R28, [UR5+0x30] ;  /* 0x00003005ff1c7984 */ /* 0x001e220008000c00 */
        /* <DEDUP_REMOVED lines=46> */
[----:B------:R-:W-:Y:S02]  /*1430*/  FADD.FTZ R30, R28, R31 ;  /* 0x0000001f1c1e7221 */ /* 0x000fe40000010000 */
[----:B------:R-:W1:Y:S01]  /*1440*/  LDS.64 R28, [UR5+0xd0] ;  /* 0x0000d005ff1c7984 */ /* 0x000e620008000a00 */
[----:B0-----:R-:W-:Y:S01]  /*1450*/  FADD.FTZ R55, R55, R32 ;  /* 0x0000002037377221 */ /* 0x001fe20000010000 */
[----:B------:R-:W-:-:S03]  /*1460*/  FADD.FTZ R30, R30, R33 ;  /* 0x000000211e1e7221 */ /* 0x000fc60000010000 */
[----:B------:R-:W-:Y:S01]  /*1470*/  FADD.FTZ R55, R55, R34 ;  /* 0x0000002237377221 */ /* 0x000fe20000010000 */
[----:B------:R-:W-:-:S03]  /*1480*/  FADD.FTZ R30, R30, R35 ;  /* 0x000000231e1e7221 */ /* 0x000fc60000010000 */
[----:B-1----:R-:W-:Y:S01]  /*1490*/  FADD.FTZ R28, R55, R28 ;  /* 0x0000001c371c7221 */ /* 0x002fe20000010000 */
[----:B------:R-:W-:-:S07]  /*14a0*/  FADD.FTZ R29, R30, R29 ;  /* 0x0000001d1e1d7221 */ /* 0x000fce0000010000 */
.L_x_4689:
[----:B------:R-:W-:Y:S05]  /*14b0*/  BSYNC B0 ;  /* 0x0000000000007941 */ /* 0x000fea0003800000 */
.L_x_4688:
[----:B------:R-:W1:Y:S02]  /*14c0*/  LDC R30, c[0x0][0xc] ;  /* 0x00000300ff1e7b82 */ /* 0x000e640000000800 */
        /* <DEDUP_REMOVED lines=13> */
[----:B---3--:R-:W-:Y:S01]  /*15a0*/  IMAD.WIDE R32, R31, 0x4, R32 ;  /* 0x000000041f207825 */ /* 0x008fe200078e0220 */
[----:B------:R-:W-:Y:S02]  /*15b0*/  MOV R31, 0xffffffff ;  /* 0xffffffff001f7802 */ /* 0x000fe40000000f00 */
[----:B------:R-:W-:Y:S02]  /*15c0*/  SEL R46, R30, RZ, !P1 ;  /* 0x000000ff1e2e7207 */ /* 0x000fe40004800000 */
[----:B------:R-:W-:Y:S01]  /*15d0*/  SEL R31, R31, 0x1, P1 ;  /* 0x000000011f1f7807 */ /* 0x000fe20000800000 */
[----:B------:R-:W-:Y:S02]  /*15e0*/  IMAD.WIDE.U32 R34, R35, 0x8, R32 ;  /* 0x0000000823227825 */ /* 0x000fe400078e0020 */
[----:B------:R-:W1:Y:S01]  /*15f0*/  LDC.64 R32, c[0x0][0x240] ;  /* 0x00009000ff207b82 */ /* 0x000e620000000a00 */
[----:B------:R-:W-:Y:S02]  /*1600*/  ISETP.NE.AND P1, PT, R46, -0x1, PT ;  /* 0xffffffff2e00780c */ /* 0x000fe40003f25270 */
[----:B------:R2:W-:Y:S01]  /*1610*/  STG.E.64 desc[UR8][R34.64], R28 ;  /* 0x0000001c22007986 */ /* 0x0005e2000c101b08 */
[----:B-1----:R-:W-:Y:S01]  /*1620*/  IMAD.WIDE.U32 R32, R55, 0x4, R32 ;  /* 0x0000000437207825 */ /* 0x002fe200078e0020 */
[----:B------:R-:W-:Y:S06]  /*1630*/  MEMBAR.ALL.GPU ;  /* 0x0000000000007992 */ /* 0x000fec000000a000 */
[----:B------:R-:W-:-:S00]  /*1640*/  ERRBAR ;  /* 0x00000000000079ab */ /* 0x000fc00000000000 */
[----:B------:R-:W-:Y:S06]  /*1650*/  CGAERRBAR ;  /* 0x00000000000075ab */ /* 0x000fec0000000000 */
[----:B------:R2:W-:Y:S01]  /*1660*/  REDG.E.ADD.S32.STRONG.GPU desc[UR8][R32.64], R31 ;  /* 0x0000001f2000798e */ /* 0x0005e2000c10e388 */
[----:B------:R-:W-:Y:S05]  /*1670*/  @!P1 BRA `(.L_x_4691) ;  /* 0x0000000000149947 */ /* 0x000fea0003800000 */
.L_x_4692:
[----:B--2---:R-:W2:Y:S04]  /*1680*/  LDG.E.STRONG.GPU R31, desc[UR8][R32.64] ;  /* 0x00000008201f7981 */ /* 0x004ea8000c1ef900 */
[----:B--2---:R-:W-:Y:S01]  /*1690*/  CCTL.IVALL ;  /* 0x00000000ff00798f */ /* 0x004fe20002000000 */
[----:B------:R-:W-:Y:S05]  /*16a0*/  YIELD ;  /* 0x0000000000007946 */ /* 0x000fea0003800000 */
[----:B------:R-:W-:-:S13]  /*16b0*/  ISETP.NE.AND P1, PT, R31, R46, PT ;  /* 0x0000002e1f00720c */ /* 0x000fda0003f25270 */
[----:B------:R-:W-:Y:S05]  /*16c0*/  @P1 BRA `(.L_x_4692) ;  /* 0xfffffffc00ec1947 */ /* 0x000fea000383ffff */
.L_x_4691:
        /* <DEDUP_REMOVED lines=11> */
.L_x_4694:
        /* <DEDUP_REMOVED lines=19> */
[-C--:B-1----:R-:W-:Y:S02]  /*18b0*/  @!P2 IMAD R33, R34, R57.reuse, RZ ;  /* 0x000000392221a224 */ /* 0x082fe400078e02ff */
        /* <DEDUP_REMOVED lines=14> */
[-C--:B0-----:R-:W-:Y:S02]  /*19a0*/  @!P1 IMAD R33, R34, R57.reuse, RZ ;  /* 0x0000003922219224 */ /* 0x081fe400078e02ff */
        /* <DEDUP_REMOVED lines=28> */
.L_x_4693:
        /* <DEDUP_REMOVED lines=19> */
.L_x_4696:
[----:B------:R-:W-:Y:S05]  /*1ca0*/  BSYNC B0 ;  /* 0x0000000000007941 */ /* 0x000fea0003800000 */
.L_x_4695:
        /* <DEDUP_REMOVED lines=13> */
[-C--:B--2---:R-:W-:Y:S02]  /*1d80*/  @!P1 IMAD R33, R32, R55.reuse, RZ ;  /* 0x0000003720219224 */ /* 0x084fe400078e02ff */
        /* <DEDUP_REMOVED lines=18> */
.L_x_4690:
        /* <DEDUP_REMOVED lines=21> */
[----:B------:R-:W2:Y:S04]  /*2000*/  LDG.E.U16 R46, desc[UR8][R32.64] ;  /* 0x00000008202e7981 */ /* 0x000ea8000c1e1500 */
[----:B------:R3:W4:Y:S04]  /*2010*/  LDG.E.U16 R48, desc[UR8][R32.64+0x2] ;  /* 0x0000020820307981 */ /* 0x000728000c1e1500 */
[----:B-1----:R-:W5:Y:S04]  /*2020*/  LDG.E.U16 R54, desc[UR8][R34.64] ;  /* 0x0000000822367981 */ /* 0x002f68000c1e1500 */
[----:B------:R1:W5:Y:S01]  /*2030*/  LDG.E.U16 R56, desc[UR8][R34.64+0x2] ;  /* 0x0000020822387981 */ /* 0x000362000c1e1500 */
[----:B------:R-:W-:-:S02]  /*2040*/  ISETP.NE.AND P6, PT, RZ, UR10, PT ;  /* 0x0000000aff007c0c */ /* 0x000fc4000bfc5270 */
[----:B------:R-:W-:Y:S01]  /*2050*/  ISETP.GE.U32.AND P2, PT, R38, UR14, PT ;  /* 0x0000000e26007c0c */ /* 0x000fe2000bf46070 */
[----:B------:R-:W0:Y:S03]  /*2060*/  LDS.64 R30, [UR5+0xe0] ;  /* 0x0000e005ff1e7984 */ /* 0x000e260008000a00 */
[----:B------:R-:W-:-:S04]  /*2070*/  ISETP.GE.AND.EX P2, PT, R37, UR15, PT, P2 ;  /* 0x0000000f25007c0c */ /* 0x000fc8000bf46320 */
[----:B------:R-:W-:Y:S01]  /*2080*/  ISETP.GT.U32.OR P2, PT, R5, 0x2ff, P2 ;  /* 0x000002ff0500780c */ /* 0x000fe20001744470 */
[----:B0-----:R-:W-:-:S04]  /*2090*/  FMUL.FTZ R30, R30, UR11 ;  /* 0x0000000b1e1e7c20 */ /* 0x001fc80008410000 */
[C---:B------:R-:W-:Y:S01]  /*20a0*/  FMUL.FTZ R26, R30.reuse, R30 ;  /* 0x0000001e1e1a7220 */ /* 0x040fe20000410000 */
[C---:B------:R-:W-:Y:S01]  /*20b0*/  FADD.FTZ R59, -R30.reuse, R14 ;  /* 0x0000000e1e3b7221 */ /* 0x040fe20000010100 */
[C---:B------:R-:W-:Y:S01]  /*20c0*/  FADD.FTZ R15, -R30.reuse, R15 ;  /* 0x0000000f1e0f7221 */ /* 0x040fe20000010100 */
[C---:B---3--:R-:W-:Y:S01]  /*20d0*/  FADD.FTZ R33, -R30.reuse, R18 ;  /* 0x000000121e217221 */ /* 0x048fe20000010100 */
[----:B------:R-:W-:Y:S01]  /*20e0*/  FFMA.FTZ R26, R31, UR11, -R26 ;  /* 0x0000000b1f1a7c23 */ /* 0x000fe2000801081a */
[C---:B------:R-:W-:Y:S01]  /*20f0*/  FADD.FTZ R31, -R30.reuse, R17 ;  /* 0x000000111e1f7221 */ /* 0x040fe20000010100 */
[C---:B-1----:R-:W-:Y:S01]  /*2100*/  FADD.FTZ R35, -R30.reuse, R19 ;  /* 0x000000131e237221 */ /* 0x042fe20000010100 */
        /* <DEDUP_REMOVED lines=9> */
[----:B------:R-:W-:-:S06]  /*21a0*/  FADD.FTZ R25, -R30, R25 ;  /* 0x000000191e197221 */ /* 0x000fcc0000010100 */
[----:B------:R-:W0:Y:S02]  /*21b0*/  @P1 LDC R29, c[0x0][0x238] ;  /* 0x00008e00ff1d1b82 */ /* 0x000e240000000800 */
[----:B0-----:R-:W-:Y:S01]  /*21c0*/  @P1 FADD.FTZ R28, R26, R29 ;  /* 0x0000001d1a1c1221 */ /* 0x001fe20000010000 */
[----:B------:R-:W-:Y:S01]  /*21d0*/  MOV R26, 0x3f800000 ;  /* 0x3f800000001a7802 */ /* 0x000fe20000000f00 */
[----:B------:R-:W-:-:S05]  /*21e0*/  FADD.FTZ R29, -R30, R16 ;  /* 0x000000101e1d7221 */ /* 0x000fca0000010100 */
[----:B------:R-:W0:Y:S01]  /*21f0*/  @P1 MUFU.RSQ R26, R28 ;  /* 0x0000001c001a1308 */ /* 0x000e220000001400 */
[----:B------:R-:W-:-:S04]  /*2200*/  ISETP.GE.U32.AND P1, PT, R40, UR14, PT ;  /* 0x0000000e28007c0c */ /* 0x000fc8000bf26070 */
[----:B------:R-:W-:-:S04]  /*2210*/  ISETP.GE.AND.EX P1, PT, R27, UR15, PT, P1 ;  /* 0x0000000f1b007c0c */ /* 0x000fc8000bf26310 */
[----:B------:R-:W-:Y:S01]  /*2220*/  ISETP.GT.U32.OR P1, PT, R5, 0x2ff, P1 ;  /* 0x000002ff0500780c */ /* 0x000fe20000f24470 */
[-C--:B0-----:R-:W-:Y:S01]  /*2230*/  FMUL.FTZ R15, R15, R26.reuse ;  /* 0x0000001a0f0f7220 */ /* 0x081fe20000410000 */
[----:B------:R-:W-:Y:S01]  /*2240*/  FMUL.FTZ R10, R59, R26 ;  /* 0x0000001a3b0a7220 */ /* 0x000fe20000410000 */
[----:B------:R-:W-:Y:S01]  /*2250*/  FADD.FTZ R59, -R30, R24 ;  /* 0x000000181e3b7221 */ /* 0x000fe20000010100 */
[----:B--2---:R-:W-:Y:S02]  /*2260*/  SHF.L.U32 R18, R46, 0x10, RZ ;  /* 0x000000102e127819 */ /* 0x004fe400000006ff */
[----:B----4-:R-:W-:Y:S02]  /*2270*/  SHF.L.U32 R19, R48, 0x10, RZ ;  /* 0x0000001030137819 */ /* 0x010fe400000006ff */
[----:B-----5:R-:W-:Y:S02]  /*2280*/  SHF.L.U32 R17, R54, 0x10, RZ ;  /* 0x0000001036117819 */ /* 0x020fe400000006ff */
        /* <DEDUP_REMOVED lines=14> */
.L_x_4697:
        /* <DEDUP_REMOVED lines=13> */
.L_x_4699:
[----:B------:R-:W-:Y:S05]  /*2440*/  BSYNC B0 ;  /* 0x0000000000007941 */ /* 0x000fea0003800000 */
.L_x_4698:
[-C--:B------:R-:W-:Y:S01]  /*2450*/  FMUL.FTZ R61, R61, R26.reuse ;  /* 0x0000001a3d3d7220 */ /* 0x080fe20000410000 */
[-C--:B------:R-:W-:Y:S01]  /*2460*/  FMUL.FTZ R63, R63, R26.reuse ;  /* 0x0000001a3f3f7220 */ /* 0x080fe20000410000 */
[-C--:B------:R-:W-:Y:S01]  /*2470*/  FMUL.FTZ R65, R65, R26.reuse ;  /* 0x0000001a41417220 */ /* 0x080fe20000410000 */
[----:B------:R-:W-:Y:S01]  /*2480*/  FMUL.FTZ R67, R67, R26 ;  /* 0x0000001a43437220 */ /* 0x000fe20000410000 */
        /* <DEDUP_REMOVED lines=13> */
.L_x_4700:
        /* <DEDUP_REMOVED lines=13> */
.L_x_4702:
[----:B------:R-:W-:Y:S05]  /*2630*/  BSYNC B0 ;  /* 0x0000000000007941 */ /* 0x000fea0003800000 */
.L_x_4701:
        /* <DEDUP_REMOVED lines=13> */
.L_x_4703:
        /* <DEDUP_REMOVED lines=13> */
.L_x_4705:
[----:B------:R-:W-:Y:S05]  /*27e0*/  BSYNC B0 ;  /* 0x0000000000007941 */ /* 0x000fea0003800000 */
.L_x_4704:
        /* <DEDUP_REMOVED lines=19> */
[----:B------:R-:W-:Y:S01]  /*2920*/  FMUL.FTZ R25, R25, R26 ;  /* 0x0000001a19197220 */ /* 0x000fe20000410000 */
[C---:B------:R-:W-:Y:S01]  /*2930*/  ISETP.GT.U32.OR P5, PT, R5.reuse, 0x2ff, P5 ;  /* 0x000002ff0500780c */ /* 0x040fe20002fa4470 */
[----:B0-----:R-:W-:Y:S01]  /*2940*/  FFMA.FTZ R10, R18, R29, R17 ;  /* 0x0000001d120a7223 */ /* 0x001fe20000010011 */
[----:B------:R-:W-:Y:S01]  /*2950*/  ISETP.GT.U32.OR P1, PT, R5, 0x2ff, P1 ;  /* 0x000002ff0500780c */ /* 0x000fe20000f24470 */
[----:B------:R-:W-:Y:S01]  /*2960*/  FFMA.FTZ R11, R19, R31, R16 ;  /* 0x0000001f130b7223 */ /* 0x000fe20000010010 */
        /* <DEDUP_REMOVED lines=14> */
.L_x_4706:
        /* <DEDUP_REMOVED lines=13> */
.L_x_4708:
[----:B------:R-:W-:Y:S05]  /*2b20*/  BSYNC B0 ;  /* 0x0000000000007941 */ /* 0x000fea0003800000 */
.L_x_4707:
        /* <DEDUP_REMOVED lines=13> */
.L_x_4709:
        /* <DEDUP_REMOVED lines=13> */
.L_x_4711:
[----:B------:R-:W-:Y:S05]  /*2cd0*/  BSYNC B0 ;  /* 0x0000000000007941 */ /* 0x000fea0003800000 */
.L_x_4710:
        /* <DEDUP_REMOVED lines=13> */
.L_x_4712:
        /* <DEDUP_REMOVED lines=13> */
.L_x_4714:
[----:B------:R-:W-:Y:S05]  /*2e80*/  BSYNC B0 ;  /* 0x0000000000007941 */ /* 0x000fea0003800000 */
.L_x_4713:
        /* <DEDUP_REMOVED lines=13> */
.L_x_4715:
        /* <DEDUP_REMOVED lines=13> */
.L_x_4717:
[----:B------:R-:W-:Y:S05]  /*3030*/  BSYNC B0 ;  /* 0x0000000000007941 */ /* 0x000fea0003800000 */
.L_x_4716:
        /* <DEDUP_REMOVED lines=13> */
.L_x_4718:
[----:B------:R-:W-:Y:S04]  /*3110*/  BSSY B0, `(.L_x_4719) ;  /* 0x000000c000007945 */ /* 0x000fe80003800000 */
[----:B------:R-:W-:Y:S05]  /*3120*/  @P4 BRA `(.L_x_4720) ;  /* 0x0000000000284947 */ /* 0x000fea0003800000 */
[----:B------:R-:W-:Y:S01]  /*3130*/  ULDC.64 UR12, c[0x0][0x270] ;  /* 0x00009c00000c7ab9 */ /* 0x000fe20000000a00 */
[----:B------:R-:W-:Y:S01]  /*3140*/  MOV R51, R53 ;  /* 0x0000003500337202 */ /* 0x000fe20000000f00 */
[----:B01----:R-:W-:Y:S02]  /*3150*/  IMAD R10, R47, UR12, RZ ;  /* 0x0000000c2f0a7c24 */ /* 0x003fe4000f8e02ff */
[----:B------:R-:W-:-:S04]  /*3160*/  IMAD.WIDE.U32 R50, R9, UR12, R50 ;  /* 0x0000000c09327c25 */ /* 0x000fc8000f8e0032 */
[----:B------:R-:W-:Y:S01]  /*3170*/  IMAD R11, R9, UR13, R10 ;  /* 0x0000000d090b7c24 */ /* 0x000fe2000f8e020a */
[----:B------:R-:W-:Y:S02]  /*3180*/  ULDC.64 UR12, c[0x0][0x210] ;  /* 0x00008400000c7ab9 */ /* 0x000fe40000000a00 */
[----:B------:R-:W-:Y:S02]  /*3190*/  LEA R10, P1, R50, UR12, 0x2 ;  /* 0x0000000c320a7c11 */ /* 0x000fe4000f8210ff */
[----:B------:R-:W-:-:S04]  /*31a0*/  IADD3 R11, R51, R11, RZ ;  /* 0x0000000b330b7210 */ /* 0x000fc80007ffe0ff */
[----:B------:R-:W-:-:S05]  /*31b0*/  LEA.HI.X R11, R50, UR13, R11, 0x2, P1 ;  /* 0x0000000d320b7c11 */ /* 0x000fca00088f140b */
[----:B------:R2:W-:Y:S02]  /*31c0*/  STG.E.64 desc[UR8][R10.64], R18 ;  /* 0x000000120a007986 */ /* 0x0005e4000c101b08 */
.L_x_4720:
[----:B------:R-:W-:Y:S05]  /*31d0*/  BSYNC B0 ;  /* 0x0000000000007941 */ /* 0x000fea0003800000 */
.L_x_4719:
[----:B012---:R-:W0:Y:S01]  /*31e0*/  LDC R11, c[0x0][0x10] ;  /* 0x00000400ff0b7b82 */ /* 0x007e220000000800 */
[----:B------:R-:W-:Y:S02]  /*31f0*/  IADD3 R2, R2, 0x1, RZ ;  /* 0x0000000102027810 */ /* 0x000fe40007ffe0ff */
[----:B0-----:R-:W-:-:S04]  /*3200*/  IADD3 R44, R11, R44, RZ ;  /* 0x0000002c0b2c7210 */ /* 0x001fc80007ffe0ff */
[----:B------:R-:W-:-:S13]  /*3210*/  ISETP.GE.AND P1, PT, R44, UR4, PT ;  /* 0x000000042c007c0c */ /* 0x000fda000bf26270 */
[----:B------:R-:W-:Y:S05]  /*3220*/  @!P1 BRA `(.L_x_4721) ;  /* 0xffffffd0000c9947 */ /* 0x000fea000383ffff */
[----:B------:R-:W-:Y:S05]  /*3230*/  EXIT ;  /* 0x000000000000794d */ /* 0x000fea0003800000 */
.L_x_4722:
        /* <DEDUP_REMOVED lines=12> */
.L_x_5179:


//--------------------- .text._Z35group_norm_nhwc_fwd_one_pass_kernelI11Fp32IOBf16WLi256ELi96ELi768EEv26Group_norm_nhwc_fwd_params --------------------------
	.section	.text._Z35group_norm_nhwc_fwd_one_pass_kernelI11Fp32IOBf16WLi256ELi96ELi768EEv26Group_norm_nhwc_fwd_params,"ax",@progbits
	.align	128
        .global         _Z35group_norm_nhwc_fwd_one_pass_kernelI11Fp32IOBf16WLi256ELi96ELi768EEv26Group_norm_nhwc_fwd_params
        .type           _Z35group_norm_nhwc_fwd_one_pass_kernelI11Fp32IOBf16WLi256ELi96ELi768EEv26Group_norm_nhwc_fwd_params,@function
        .size           _Z35group_norm_nhwc_fwd_one_pass_kernelI11Fp32IOBf16WLi256ELi96ELi768EEv26Group_norm_nhwc_fwd_params,(.L_x_5180 - _Z35group_norm_nhwc_fwd_one_pass_kernelI11Fp32IOBf16WLi256ELi96ELi768EEv26Group_norm_nhwc_fwd_params)
        .other          _Z35group_norm_nhwc_fwd_one_pass_kernelI11Fp32IOBf16WLi256ELi96ELi768EEv26Group_norm_nhwc_fwd_params,@"STO_CUDA_ENTRY STV_DEFAULT"
_Z35group_norm_nhwc_fwd_one_pass_kernelI11Fp32IOBf16WLi256ELi96ELi768EEv26Group_norm_nhwc_fwd_params:
.text._Z35group_norm_nhwc_fwd_one_pass_kernelI11Fp32IOBf16WLi256ELi96ELi768EEv26Group_norm_nhwc_fwd_params:
        /* <DEDUP_REMOVED lines=45> */
.L_x_4780:
[----:B0-----:R-:W0:Y:S01]  /*02d0*/  LDC R9, c[0x0][0x288] ;  /* 0x0000a200ff097b82 */ /* 0x001e220000000800 */
[----:B------:R-:W-:Y:S01]  /*02e0*/  ULDC.64 UR16, c[0x0][0x278] ;  /* 0x00009e0000107ab9 */ /* 0x000fe20000000a00 */
[----:B------:R-:W-:Y:S01]  /*02f0*/  SHF.R.S32.HI R15, RZ, 0x1f, R64 ;  /* 0x0000001fff0f7819 */ /* 0x000fe20000011440 */
[----:B------:R-:W-:Y:S01]  /*0300*/  ULDC.64 UR14, c[0x0][0x280] ;  /* 0x0000a000000e7ab9 */ /* 0x000fe20000000a00 */
[----:B------:R-:W-:Y:S02]  /*0310*/  ISETP.GE.U32.AND P4, PT, R64, UR16, PT ;  /* 0x0000001040007c0c */ /* 0x000fe4000bf86070 */
        /* <DEDUP_REMOVED lines=9> */
[----:B0-----:R-:W-:-:S04]  /*03b0*/  IABS R5, R9 ;  /* 0x0000000900057213 */ /* 0x001fc80000000000 */
[----:B------:R-:W0:Y:S08]  /*03c0*/  I2F.RP R4, R5 ;  /* 0x0000000500047306 */ /* 0x000e300000209400 */
[----:B0-----:R-:W0:Y:S02]  /*03d0*/  MUFU.RCP R4, R4 ;  /* 0x0000000400047308 */ /* 0x001e240000001000 */
[----:B0-2---:R-:W-:-:S06]  /*03e0*/  IADD3 R2, R4, 0xffffffe, RZ ;  /* 0x0ffffffe04027810 */ /* 0x005fcc0007ffe0ff */
        /* <DEDUP_REMOVED lines=448> */
.L_x_4724:
[----:B------:R-:W-:Y:S05]  /*1ff0*/  BSYNC B0 ;  /* 0x0000000000007941 */ /* 0x000fea0003800000 */
.L_x_4723:
        /* <DEDUP_REMOVED lines=30> */
.L_x_4727:
[----:B-1----:R-:W2:Y:S04]  /*21e0*/  LDG.E.STRONG.GPU R34, desc[UR10][R32.64] ;  /* 0x0000000a20227981 */ /* 0x002ea8000c1ef900 */
[----:B--2---:R-:W-:Y:S01]  /*21f0*/  CCTL.IVALL ;  /* 0x00000000ff00798f */ /* 0x004fe20002000000 */
[----:B------:R-:W-:Y:S05]  /*2200*/  YIELD ;  /* 0x0000000000007946 */ /* 0x000fea0003800000 */
[----:B------:R-:W-:-:S13]  /*2210*/  ISETP.NE.AND P1, PT, R34, R37, PT ;  /* 0x000000252200720c */ /* 0x000fda0003f25270 */
[----:B------:R-:W-:Y:S05]  /*2220*/  @P1 BRA `(.L_x_4727) ;  /* 0xfffffffc00ec1947 */ /* 0x000fea000383ffff */
.L_x_4726:
        /* <DEDUP_REMOVED lines=11> */
.L_x_4729:
        /* <DEDUP_REMOVED lines=67> */
.L_x_4728:
        /* <DEDUP_REMOVED lines=19> */
.L_x_4731:
[----:B------:R-:W-:Y:S05]  /*2840*/  BSYNC B0 ;  /* 0x0000000000007941 */ /* 0x000fea0003800000 */
.L_x_4730:
        /* <DEDUP_REMOVED lines=34> */
.L_x_4725:
        /* <DEDUP_REMOVED lines=20> */
[----:B------:R-:W-:Y:S01]  /*2bb0*/  @!P1 STG.E.64 desc[UR10][R38.64], R32 ;  /* 0x0000002026009986 */ /* 0x000fe2000c101b0a */
[----:B------:R-:W-:Y:S06]  /*2bc0*/  BAR.SYNC.DEFER_BLOCKING 0x0 ;  /* 0x0000000000007b1d */ /* 0x000fec0000010000 */
[----:B------:R-:W2:Y:S04]  /*2bd0*/  LDG.E.U16 R42, desc[UR10][R36.64] ;  /* 0x0000000a242a7981 */ /* 0x000ea8000c1e1500 */
[----:B------:R-:W3:Y:S04]  /*2be0*/  LDG.E.U16 R43, desc[UR10][R36.64+0x2] ;  /* 0x0000020a242b7981 */ /* 0x000ee8000c1e1500 */
[----:B------:R-:W4:Y:S04]  /*2bf0*/  LDG.E.U16 R70, desc[UR10][R40.64] ;  /* 0x0000000a28467981 */ /* 0x000f28000c1e1500 */
[----:B------:R-:W5:Y:S01]  /*2c00*/  LDG.E.U16 R71, desc[UR10][R40.64+0x2] ;  /* 0x0000020a28477981 */ /* 0x000f62000c1e1500 */
[----:B------:R-:W-:-:S03]  /*2c10*/  ISETP.NE.AND P5, PT, RZ, UR12, PT ;  /* 0x0000000cff007c0c */ /* 0x000fc6000bfa5270 */
[----:B------:R-:W1:Y:S02]  /*2c20*/  LDS.64 R34, [UR7+0xe0] ;  /* 0x0000e007ff227984 */ /* 0x000e640008000a00 */
        /* <DEDUP_REMOVED lines=15> */
[----:B------:R-:W1:Y:S02]  /*2d20*/  @P1 MUFU.RSQ R32, R32 ;  /* 0x0000002000201308 */ /* 0x000e640000001400 */
[----:B-1----:R-:W-:Y:S02]  /*2d30*/  @P1 R2UR UR13, R32 ;  /* 0x00000000200d12ca */ /* 0x002fe400000e0000 */
        /* <DEDUP_REMOVED lines=23> */
.L_x_4732:
        /* <DEDUP_REMOVED lines=13> */
.L_x_4734:
[----:B------:R-:W-:Y:S05]  /*2f80*/  BSYNC B0 ;  /* 0x0000000000007941 */ /* 0x000fea0003800000 */
.L_x_4733:
        /* <DEDUP_REMOVED lines=17> */
.L_x_4735:
        /* <DEDUP_REMOVED lines=13> */
.L_x_4737:
[----:B------:R-:W-:Y:S05]  /*3170*/  BSYNC B0 ;  /* 0x0000000000007941 */ /* 0x000fea0003800000 */
.L_x_4736:
[----:B------:R-:W-:Y:S01]  /*3180*/  IADD3 R40, R68, 0x40, RZ ;  /* 0x0000004044287810 */ /* 0x000fe20007ffe0ff */
[----:B------:R-:W-:Y:S01]  /*3190*/  FMUL.FTZ R42, R42, UR8 ;  /* 0x000000082a2a7c20 */ /* 0x000fe20008410000 */
[C---:B------:R-:W-:Y:S01]  /*31a0*/  IADD3 R37, R68.reuse, 0x50, RZ ;  /* 0x0000005044257810 */ /* 0x040fe20007ffe0ff */
[----:B------:R-:W-:Y:S01]  /*31b0*/  FMUL.FTZ R43, R43, UR8 ;  /* 0x000000082b2b7c20 */ /* 0x000fe20008410000 */
[----:B------:R-:W-:Y:S01]  /*31c0*/  IADD3 R36, R68, 0x60, RZ ;  /* 0x0000006044247810 */ /* 0x000fe20007ffe0ff */
[----:B------:R-:W-:Y:S01]  /*31d0*/  FADD.FTZ R22, R22, -UR7 ;  /* 0x8000000716167e21 */ /* 0x000fe20008010000 */
[----:B------:R-:W-:Y:S01]  /*31e0*/  ISETP.GE.U32.AND P6, PT, R66, UR14, PT ;  /* 0x0000000e42007c0c */ /* 0x000fe2000bfc6070 */
[----:B------:R-:W-:Y:S01]  /*31f0*/  FADD.FTZ R23, R23, -UR7 ;  /* 0x8000000717177e21 */ /* 0x000fe20008010000 */
[----:B------:R-:W-:Y:S01]  /*3200*/  ISETP.GE.U32.AND P1, PT, R65, UR14, PT ;  /* 0x0000000e41007c0c */ /* 0x000fe2000bf26070 */
[----:B-1----:R-:W-:Y:S01]  /*3210*/  FFMA.FTZ R2, R34, R42, R33 ;  /* 0x0000002a22027223 */ /* 0x002fe20000010021 */
[----:B------:R-:W-:Y:S01]  /*3220*/  ISETP.GE.U32.AND P2, PT, R40, UR14, PT ;  /* 0x0000000e28007c0c */ /* 0x000fe2000bf46070 */
[----:B------:R-:W-:Y:S01]  /*3230*/  FFMA.FTZ R3, R35, R43, R32 ;  /* 0x0000002b23037223 */ /* 0x000fe20000010020 */
[----:B------:R-:W-:-:S02]  /*3240*/  ISETP.GE.U32.AND P3, PT, R37, UR14, PT ;  /* 0x0000000e25007c0c */ /* 0x000fc4000bf66070 */
[----:B------:R-:W-:Y:S02]  /*3250*/  ISETP.GE.U32.AND P4, PT, R36, UR14, PT ;  /* 0x0000000e24007c0c */ /* 0x000fe4000bf86070 */
        /* <DEDUP_REMOVED lines=24> */
.L_x_4738:
        /* <DEDUP_REMOVED lines=13> */
.L_x_4740:
[----:B------:R-:W-:Y:S05]  /*34b0*/  BSYNC B0 ;  /* 0x0000000000007941 */ /* 0x000fea0003800000 */
.L_x_4739:
[----:B------:R-:W-:Y:S01]  /*34c0*/  FMUL.FTZ R22, R22, UR8 ;  /* 0x0000000816167c20 */ /* 0x000fe20008410000 */
[----:B------:R-:W-:Y:S01]  /*34d0*/  FMUL.FTZ R23, R23, UR8 ;  /* 0x0000000817177c20 */ /* 0x000fe20008410000 */
[----:B-1----:R-:W-:Y:S01]  /*34e0*/  FADD.FTZ R20, R6, -UR7 ;  /* 0x8000000706147e21 */ /* 0x002fe20008010000 */
        /* <DEDUP_REMOVED lines=14> */
.L_x_4741:
        /* <DEDUP_REMOVED lines=13> */
.L_x_4743:
[----:B------:R-:W-:Y:S05]  /*36a0*/  BSYNC B0 ;  /* 0x0000000000007941 */ /* 0x000fea0003800000 */
.L_x_4742:
        /* <DEDUP_REMOVED lines=17> */
.L_x_4744:
        /* <DEDUP_REMOVED lines=13> */
.L_x_4746:
[----:B------:R-:W-:Y:S05]  /*3890*/  BSYNC B0 ;  /* 0x0000000000007941 */ /* 0x000fea0003800000 */
.L_x_4745:
        /* <DEDUP_REMOVED lines=17> */
.L_x_4747:
        /* <DEDUP_REMOVED lines=13> */
.L_x_4749:
[----:B------:R-:W-:Y:S05]  /*3a80*/  BSYNC B0 ;  /* 0x0000000000007941 */ /* 0x000fea0003800000 */
.L_x_4748:
        /* <DEDUP_REMOVED lines=17> */
.L_x_4750:
        /* <DEDUP_REMOVED lines=13> */
.L_x_4752:
[----:B------:R-:W-:Y:S05]  /*3c70*/  BSYNC B0 ;  /* 0x0000000000007941 */ /* 0x000fea0003800000 */
.L_x_4751:
[----:B------:R-:W-:Y:S01]  /*3c80*/  SHF.R.S32.HI R21, RZ, 0x1f, R64 ;  /* 0x0000001fff157819 */ /* 0x000fe20000011440 */
        /* <DEDUP_REMOVED lines=12> */
[----:B------:R-:W-:Y:S02]  /*3d50*/  ISETP.GE.U32.AND P2, PT, R62, UR14, PT ;  /* 0x0000000e3e007c0c */ /* 0x000fe4000bf46070 */
[----:B------:R-:W-:Y:S02]  /*3d60*/  ISETP.GE.U32.AND P3, PT, R59, UR14, PT ;  /* 0x0000000e3b007c0c */ /* 0x000fe4000bf66070 */
[----:B------:R-:W-:Y:S02]  /*3d70*/  ISETP.GE.U32.AND P4, PT, R58, UR14, PT ;  /* 0x0000000e3a007c0c */ /* 0x000fe4000bf86070 */
        /* <DEDUP_REMOVED lines=21> */
.L_x_4753:
        /* <DEDUP_REMOVED lines=13> */
.L_x_4755:
[----:B------:R-:W-:Y:S05]  /*3fa0*/  BSYNC B0 ;  /* 0x0000000000007941 */ /* 0x000fea0003800000 */
.L_x_4754:
        /* <DEDUP_REMOVED lines=17> */
.L_x_4756:
        /* <DEDUP_REMOVED lines=13> */
.L_x_4758:
[----:B------:R-:W-:Y:S05]  /*4190*/  BSYNC B0 ;  /* 0x0000000000007941 */ /* 0x000fea0003800000 */
.L_x_4757:
        /* <DEDUP_REMOVED lines=17> */
.L_x_4759:
        /* <DEDUP_REMOVED lines=13> */
.L_x_4761:
[----:B------:R-:W-:Y:S05]  /*4380*/  BSYNC B0 ;  /* 0x0000000000007941 */ /* 0x000fea0003800000 */
.L_x_4760:
        /* <DEDUP_REMOVED lines=17> */
.L_x_4762:
        /* <DEDUP_REMOVED lines=13> */
.L_x_4764:
[----:B------:R-:W-:Y:S05]  /*4570*/  BSYNC B0 ;  /* 0x0000000000007941 */ /* 0x000fea0003800000 */
.L_x_4763:
[----:B------:R-:W-:Y:S01]  /*4580*/  FMUL.FTZ R24, R24, UR8 ;  /* 0x0000000818187c20 */ /* 0x000fe20008410000 */
[----:B------:R-:W-:Y:S01]  /*4590*/  FMUL.FTZ R25, R25, UR8 ;  /* 0x0000000819197c20 */ /* 0x000fe20008410000 */
[----:B------:R-:W-:Y:S02]  /*45a0*/  SHF.R.S32.HI R5, RZ, 0x1f, R56 ;  /* 0x0000001fff057819 */ /* 0x000fe40000011438 */
[----:B------:R-:W-:Y:S01]  /*45b0*/  SHF.R.S32.HI R4, RZ, 0x1f, R50 ;  /* 0x0000001fff047819 */ /* 0x000fe20000011432 */
        /* <DEDUP_REMOVED lines=13> */
.L_x_4765:
        /* <DEDUP_REMOVED lines=13> */
.L_x_4767:
[----:B------:R-:W-:Y:S05]  /*4760*/  BSYNC B0 ;  /* 0x0000000000007941 */ /* 0x000fea0003800000 */
.L_x_4766:
        /* <DEDUP_REMOVED lines=16> */
[----:B------:R-:W-:Y:S01]  /*4870*/  ISETP.GT.U32.OR P1, PT, R46, 0x2ff, P1 ;  /* 0x000002ff2e00780c */ /* 0x000fe20000f24470 */
[----:B-1----:R-:W-:Y:S01]  /*4880*/  FFMA.FTZ R2, R34, R26, R33 ;  /* 0x0000001a22027223 */ /* 0x002fe20000010021 */
        /* <DEDUP_REMOVED lines=13> */
.L_x_4768:
        /* <DEDUP_REMOVED lines=13> */
.L_x_4770:
[----:B------:R-:W-:Y:S05]  /*4a30*/  BSYNC B0 ;  /* 0x0000000000007941 */ /* 0x000fea0003800000 */
.L_x_4769:
        /* <DEDUP_REMOVED lines=13> */
.L_x_4771:
        /* <DEDUP_REMOVED lines=13> */
.L_x_4773:
[----:B------:R-:W-:Y:S05]  /*4be0*/  BSYNC B0 ;  /* 0x0000000000007941 */ /* 0x000fea0003800000 */
.L_x_4772:
[----:B------:R-:W-:Y:S01]  /*4bf0*/  FADD.FTZ R30, R30, -UR7 ;  /* 0x800000071e1e7e21 */ /* 0x000fe20008010000 */
[----:B------:R-:W-:Y:S01]  /*4c00*/  FADD.FTZ R31, R31, -UR7 ;  /* 0x800000071f1f7e21 */ /* 0x000fe20008010000 */
[----:B------:R-:W-:Y:S01]  /*4c10*/  FADD.FTZ R44, R44, -UR7 ;  /* 0x800000072c2c7e21 */ /* 0x000fe20008010000 */
[----:B------:R-:W-:Y:S01]  /*4c20*/  FADD.FTZ R45, R45, -UR7 ;  /* 0x800000072d2d7e21 */ /* 0x000fe20008010000 */
[----:B------:R-:W-:Y:S01]  /*4c30*/  FMUL.FTZ R30, R30, UR8 ;  /* 0x000000081e1e7c20 */ /* 0x000fe20008410000 */
[----:B------:R-:W-:Y:S01]  /*4c40*/  FMUL.FTZ R31, R31, UR8 ;  /* 0x000000081f1f7c20 */ /* 0x000fe20008410000 */
[----:B------:R-:W-:Y:S01]  /*4c50*/  ISETP.GT.U32.OR P4, PT, R46, 0x2ff, P4 ;  /* 0x000002ff2e00780c */ /* 0x000fe20002784470 */
[----:B------:R-:W-:Y:S01]  /*4c60*/  FMUL.FTZ R44, R44, UR8 ;  /* 0x000000082c2c7c20 */ /* 0x000fe20008410000 */
[----:B------:R-:W-:Y:S01]  /*4c70*/  ISETP.GT.U32.OR P3, PT, R46, 0x2ff, P3 ;  /* 0x000002ff2e00780c */ /* 0x000fe20001f64470 */
[----:B------:R-:W-:Y:S01]  /*4c80*/  FMUL.FTZ R45, R45, UR8 ;  /* 0x000000082d2d7c20 */ /* 0x000fe20008410000 */
[----:B-1----:R-:W-:Y:S01]  /*4c90*/  FFMA.FTZ R2, R34, R30, R33 ;  /* 0x0000001e22027223 */ /* 0x002fe20000010021 */
[----:B------:R-:W-:Y:S01]  /*4ca0*/  FFMA.FTZ R3, R35, R31, R32 ;  /* 0x0000001f23037223 */ /* 0x000fe20000010020 */
[----:B------:R-:W-:Y:S09]  /*4cb0*/  @!P5 BRA `(.L_x_4774) ;  /* 0x000000000028d947 */ /* 0x000ff20003800000 */
        /* <DEDUP_REMOVED lines=10> */
.L_x_4774:
        /* <DEDUP_REMOVED lines=13> */
.L_x_4776:
[----:B------:R-:W-:Y:S05]  /*4e30*/  BSYNC B0 ;  /* 0x0000000000007941 */ /* 0x000fea0003800000 */
.L_x_4775:
[----:B------:R-:W-:Y:S01]  /*4e40*/  FFMA.FTZ R34, R34, R44, R33 ;  /* 0x0000002c22227223 */ /* 0x000fe20000010021 */
[----:B------:R-:W-:Y:S01]  /*4e50*/  FFMA.FTZ R35, R35, R45, R32 ;  /* 0x0000002d23237223 */ /* 0x000fe20000010020 */
[----:B------:R-:W-:Y:S06]  /*4e60*/  @!P5 BRA `(.L_x_4777) ;  /* 0x000000000028d947 */ /* 0x000fec0003800000 */
        /* <DEDUP_REMOVED lines=10> */
.L_x_4777:
        /* <DEDUP_REMOVED lines=12> */
.L_x_4779:
[----:B------:R-:W-:Y:S05]  /*4fd0*/  BSYNC B0 ;  /* 0x0000000000007941 */ /* 0x000fea0003800000 */
.L_x_4778:
[----:B------:R-:W-:Y:S01]  /*4fe0*/  ULDC UR7, c[0x0][0x10] ;  /* 0x0000040000077ab9 */ /* 0x000fe20000000800 */
[----:B------:R-:W-:Y:S02]  /*4ff0*/  UIADD3 UR4, UR4, 0x1, URZ ;  /* 0x0000000104047890 */ /* 0x000fe4000fffe03f */
[----:B------:R-:W-:-:S04]  /*5000*/  UIADD3 UR6, UR7, UR6, URZ ;  /* 0x0000000607067290 */ /* 0x000fc8000fffe03f */
[----:B------:R-:W-:-:S06]  /*5010*/  UISETP.GE.AND UP0, UPT, UR6, UR5, UPT ;  /* 0x000000050600728c */ /* 0x000fcc000bf06270 */
[----:B------:R-:W-:-:S13]  /*5020*/  PLOP3.LUT P1, PT, PT, PT, UP0, 0x80, 0x0 ;  /* 0x000000000000781c */ /* 0x000fda0003f2f008 */
[----:B------:R-:W-:Y:S05]  /*5030*/  @!P1 BRA `(.L_x_4780) ;  /* 0xffffffb000a49947 */ /* 0x000fea000383ffff */
[----:B------:R-:W-:Y:S05]  /*5040*/  EXIT ;  /* 0x000000000000794d */ /* 0x000fea0003800000 */
.L_x_4781:
        /* <DEDUP_REMOVED lines=11> */
.L_x_5180:


//--------------------- .text._Z35group_norm_nhwc_fwd_one_pass_kernelI11Fp32IOBf16WLi512ELi96ELi768EEv26Group_norm_nhwc_fwd_params --------------------------
	.section	.text._Z35group_norm_nhwc_fwd_one_pass_kernelI11Fp32IOBf16WLi512ELi96ELi768EEv26Group_norm_nhwc_fwd_params,"ax",@progbits
	.align	128
        .global         _Z35group_norm_nhwc_fwd_one_pass_kernelI11Fp32IOBf16WLi512ELi96ELi768EEv26Group_norm_nhwc_fwd_params
        .type           _Z35group_norm_nhwc_fwd_one_pass_kernelI11Fp32IOBf16WLi512ELi96ELi768EEv26Group_norm_nhwc_fwd_params,@function
        .size           _Z35group_norm_nhwc_fwd_one_pass_kernelI11Fp32IOBf16WLi512ELi96ELi768EEv26Group_norm_nhwc_fwd_params,(.L_x_5181 - _Z35group_norm_nhwc_fwd_one_pass_kernelI11Fp32IOBf16WLi512ELi96ELi768EEv26Group_norm_nhwc_fwd_params)
        .other          _Z35group_norm_nhwc_fwd_one_pass_kernelI11Fp32IOBf16WLi512ELi96ELi768EEv26Group_norm_nhwc_fwd_params,@"STO_CUDA_ENTRY STV_DEFAULT"
_Z35group_norm_nhwc_fwd_one_pass_kernelI11Fp32IOBf16WLi512ELi96ELi768EEv26Group_norm_nhwc_fwd_params:
.text._Z35group_norm_nhwc_fwd_one_pass_kernelI11Fp32IOBf16WLi512ELi96ELi768EEv26Group_norm_nhwc_fwd_params:
        /* <DEDUP_REMOVED lines=34> */
[C---:B------:R-:W-:Y:S01]  /*0220*/  IADD3 R2, R0.reuse, 0xa0, RZ ;  /* 0x000000a000027810 */ /* 0x040fe20007ffe0ff */
[C---:B------:R-:W-:Y:S01]  /*0230*/  VIADD R2, R0.reuse, 0xd0 ;  /* 0x000000d000027836 */ /* 0x040fe20000000000 */
[C---:B------:R-:W-:Y:S02]  /*0240*/  IADD3 R5, R0.reuse, 0x50, RZ ;  /* 0x0000005000057810 */ /* 0x040fe40007ffe0ff */
[C---:B------:R-:W-:Y:S02]  /*0250*/  IADD3 R4, R0.reuse, 0xb0, RZ ;  /* 0x000000b000047810 */ /* 0x040fe40007ffe0ff */
[----:B------:R-:W-:-:S07]  /*0260*/  IADD3 R3, R0, 0xc0, RZ ;  /* 0x000000c000037810 */ /* 0x000fce0007ffe0ff */
.L_x_4887:
[----:B------:R-:W2:Y:S01]  /*0270*/  LDL R5, [R1] ;  /* 0x0000000001057983 */ /* 0x000ea20000100800 */
[----:B------:R-:W-:Y:S01]  /*0280*/  ULDC UR11, c[0x0][0x288] ;  /* 0x0000a200000b7ab9 */ /* 0x000fe20000000800 */
[----:B------:R-:W-:Y:S01]  /*0290*/  IABS R4, UR9 ;  /* 0x0000000900047c13 */ /* 0x000fe20008000000 */
[----:B------:R-:W-:Y:S01]  /*02a0*/  UMOV UR6, URZ ;  /* 0x0000003f00067c82 */ /* 0x000fe20008000000 */
[----:B-1----:R-:W-:Y:S01]  /*02b0*/  MOV R2, UR11 ;  /* 0x0000000b00027c02 */ /* 0x002fe20008000f00 */
[----:B0-----:R-:W0:Y:S01]  /*02c0*/  S2R R74, SR_TID.X ;  /* 0x00000000004a7919 */ /* 0x001e220000002100 */
[----:B------:R-:W-:Y:S01]  /*02d0*/  R2UR UR10, R4 ;  /* 0x00000000040a72ca */ /* 0x000fe200000e0000 */
[----:B------:R-:W1:Y:S01]  /*02e0*/  @P0 LDC.64 R12, c[0x0][0x270] ;  /* 0x00009c00ff0c0b82 */ /* 0x000e620000000a00 */
[----:B------:R-:W-:Y:S02]  /*02f0*/  IABS R2, R2 ;  /* 0x0000000200027213 */ /* 0x000fe40000000000 */
[----:B------:R-:W-:-:S02]  /*0300*/  IADD3 R37, R0, 0xe0, RZ ;  /* 0x000000e000257810 */ /* 0x000fc40007ffe0ff */
[----:B------:R-:W-:Y:S02]  /*0310*/  R2UR UR12, R2 ;  /* 0x00000000020c72ca */ /* 0x000fe400000e0000 */
[----:B------:R-:W-:Y:S01]  /*0320*/  SHF.R.S32.HI R7, RZ, 0x1f, R37 ;  /* 0x0000001fff077819 */ /* 0x000fe20000011425 */
[----:B------:R-:W3:Y:S01]  /*0330*/  @P0 LDC.64 R56, c[0x0][0x220] ;  /* 0x00008800ff380b82 */ /* 0x000ee20000000a00 */
[----:B------:R-:W-:Y:S02]  /*0340*/  IADD3 R25, R0, 0xf0, RZ ;  /* 0x000000f000197810 */ /* 0x000fe40007ffe0ff */
[----:B------:R-:W-:Y:S02]  /*0350*/  LOP3.LUT R38, R38, 0xfffffdff, RZ, 0xc0, !PT ;  /* 0xfffffdff26267812 */ /* 0x000fe400078ec0ff */
[----:B------:R-:W-:Y:S02]  /*0360*/  SHF.R.S32.HI R31, RZ, 0x1f, R25 ;  /* 0x0000001fff1f7819 */ /* 0x000fe40000011419 */
[----:B------:R-:W-:-:S02]  /*0370*/  IADD3 R24, R0, 0x100, RZ ;  /* 0x0000010000187810 */ /* 0x000fc40007ffe0ff */
[C---:B------:R-:W-:Y:S01]  /*0380*/  IADD3 R23, R0.reuse, 0x110, RZ ;  /* 0x0000011000177810 */ /* 0x040fe20007ffe0ff */
[----:B------:R-:W4:Y:S01]  /*0390*/  I2F.RP R2, UR12 ;  /* 0x0000000c00027d06 */ /* 0x000f220008209400 */
[----:B------:R-:W-:Y:S02]  /*03a0*/  SHF.R.S32.HI R33, RZ, 0x1f, R24 ;  /* 0x0000001fff217819 */ /* 0x000fe40000011418 */
[----:B------:R-:W-:Y:S02]  /*03b0*/  SHF.R.S32.HI R29, RZ, 0x1f, R23 ;  /* 0x0000001fff1d7819 */ /* 0x000fe40000011417 */
[----:B------:R-:W-:Y:S02]  /*03c0*/  IADD3 R22, R0, 0x130, RZ ;  /* 0x0000013000167810 */ /* 0x000fe40007ffe0ff */
[----:B------:R-:W-:Y:S02]  /*03d0*/  SHF.R.S32.HI R6, RZ, 0x1f, R0 ;  /* 0x0000001fff067819 */ /* 0x000fe40000011400 */
[----:B------:R-:W-:-:S02]  /*03e0*/  SHF.R.S32.HI R27, RZ, 0x1f, R22 ;  /* 0x0000001fff1b7819 */ /* 0x000fc40000011416 */
[----:B------:R-:W-:Y:S02]  /*03f0*/  LOP3.LUT R34, R34, 0xffffffbf, RZ, 0xc0, !PT ;  /* 0xffffffbf22227812 */ /* 0x000fe400078ec0ff */
[----:B------:R-:W-:Y:S01]  /*0400*/  IADD3 R39, R0, 0x30, RZ ;  /* 0x0000003000277810 */ /* 0x000fe20007ffe0ff */
[----:B----4-:R-:W4:Y:S02]  /*0410*/  MUFU.RCP R2, R2 ;  /* 0x0000000200027308 */ /* 0x010f240000001000 */
[----:B----4-:R-:W-:-:S06]  /*0420*/  IADD3 R3, R2, 0xffffffe, RZ ;  /* 0x0ffffffe02037810 */ /* 0x010fcc0007ffe0ff */
[----:B------:R-:W4:Y:S02]  /*0430*/  F2I.FTZ.U32.TRUNC.NTZ R3, R3 ;  /* 0x0000000300037305 */ /* 0x000f24000021f000 */
        /* <DEDUP_REMOVED lines=69> */
[----:B------:R-:W-:Y:S01]  /*0890*/  @!P2 MOV R14, R2 ;  /* 0x00000002000ea202 */ /* 0x000fe20000000f00 */
[----:B------:R-:W-:Y:S01]  /*08a0*/  @!P2 IMAD.MOV.U32 R15, RZ, RZ, R5 ;  /* 0x000000ffff0fa224 */ /* 0x000fe200078e0005 */
[----:B------:R-:W-:Y:S01]  /*08b0*/  @P5 LOP3.LUT R38, R38, 0x40, RZ, 0xfc, !PT ;  /* 0x0000004026265812 */ /* 0x000fe200078efcff */
[C---:B------:R-:W-:Y:S02]  /*08c0*/  @!P2 IMAD R35, R37.reuse, R19, R6 ;  /* 0x000000132523a224 */ /* 0x040fe400078e0206 */
[----:B------:R-:W0:Y:S01]  /*08d0*/  @!P5 LDC.64 R6, c[0x0][0x270] ;  /* 0x00009c00ff06db82 */ /* 0x000e220000000a00 */
[----:B------:R-:W-:Y:S01]  /*08e0*/  @!P2 IMAD.WIDE.U32 R18, R37, R18, R14 ;  /* 0x000000122512a225 */ /* 0x000fe200078e000e */
[----:B------:R-:W-:-:S03]  /*08f0*/  LOP3.LUT R38, R38, 0xffffffef, RZ, 0xc0, !PT ;  /* 0xffffffef26267812 */ /* 0x000fc600078ec0ff */
[----:B-1----:R-:W-:Y:S01]  /*0900*/  @!P6 IMAD R33, R33, R16, RZ ;  /* 0x000000102121e224 */ /* 0x002fe200078e02ff */
[----:B------:R-:W-:Y:S01]  /*0910*/  @!P2 IADD3 R19, R19, R35, RZ ;  /* 0x000000231313a210 */ /* 0x000fe20007ffe0ff */
[----:B--2---:R-:W-:Y:S01]  /*0920*/  @!P3 IMAD R26, R31, R20, RZ ;  /* 0x000000141f1ab224 */ /* 0x004fe200078e02ff */
[----:B------:R-:W1:Y:S01]  /*0930*/  @!P4 LDC.64 R14, c[0x0][0x270] ;  /* 0x00009c00ff0ecb82 */ /* 0x000e620000000a00 */
[----:B------:R-:W-:Y:S01]  /*0940*/  @!P3 MOV R31, R5 ;  /* 0x00000005001fb202 */ /* 0x000fe20000000f00 */
[----:B------:R-:W-:Y:S01]  /*0950*/  @!P6 IMAD R33, R24, R17, R33 ;  /* 0x000000111821e224 */ /* 0x000fe200078e0221 */
[----:B----4-:R-:W-:Y:S01]  /*0960*/  @!P2 LEA R8, P1, R18, R8, 0x2 ;  /* 0x000000081208a211 */ /* 0x010fe200078210ff */
[C---:B------:R-:W-:Y:S01]  /*0970*/  @!P3 IMAD R35, R25.reuse, R21, R26 ;  /* 0x000000151923b224 */ /* 0x040fe200078e021a */
[----:B------:R-:W-:Y:S01]  /*0980*/  @P4 LOP3.LUT R38, R38, 0x10, RZ, 0xfc, !PT ;  /* 0x0000001026264812 */ /* 0x000fe200078efcff */
[----:B------:R-:W-:Y:S01]  /*0990*/  @!P3 IMAD.WIDE.U32 R20, R25, R20, R30 ;  /* 0x000000141914b225 */ /* 0x000fe200078e001e */
[----:B------:R-:W-:Y:S01]  /*09a0*/  @!P2 LEA.HI.X R9, R18, R9, R19, 0x2, P1 ;  /* 0x000000091209a211 */ /* 0x000fe200008f1413 */
[----:B------:R-:W2:Y:S01]  /*09b0*/  @!P6 LDC.64 R12, c[0x0][0x220] ;  /* 0x00008800ff0ceb82 */ /* 0x000ea20000000a00 */
[----:B------:R-:W-:-:S02]  /*09c0*/  @!P6 MOV R30, R2 ;  /* 0x00000002001ee202 */ /* 0x000fc40000000f00 */
[----:B------:R-:W-:Y:S02]  /*09d0*/  @!P6 MOV R31, R5 ;  /* 0x00000005001fe202 */ /* 0x000fe40000000f00 */
[----:B------:R-:W-:Y:S02]  /*09e0*/  @!P3 IADD3 R21, R21, R35, RZ ;  /* 0x000000231515b210 */ /* 0x000fe40007ffe0ff */
[----:B---3--:R-:W-:Y:S01]  /*09f0*/  @!P3 LEA R10, P1, R20, R10, 0x2 ;  /* 0x0000000a140ab211 */ /* 0x008fe200078210ff */
[----:B------:R-:W3:Y:S01]  /*0a00*/  @!P5 LDC.64 R18, c[0x0][0x220] ;  /* 0x00008800ff12db82 */ /* 0x000ee20000000a00 */
[----:B------:R-:W-:Y:S01]  /*0a10*/  @!P6 IMAD.WIDE.U32 R24, R24, R16, R30 ;  /* 0x000000101818e225 */ /* 0x000fe200078e001e */
[----:B------:R-:W-:Y:S02]  /*0a20*/  LOP3.LUT R38, R38, 0xf7ffffff, RZ, 0xc0, !PT ;  /* 0xf7ffffff26267812 */ /* 0x000fe400078ec0ff */
[----:B------:R-:W-:Y:S01]  /*0a30*/  @!P3 LEA.HI.X R11, R20, R11, R21, 0x2, P1 ;  /* 0x0000000b140bb211 */ /* 0x000fe200008f1415 */
[----:B0-----:R-:W-:Y:S01]  /*0a40*/  @!P5 IMAD R26, R29, R6, RZ ;  /* 0x000000061d1ad224 */ /* 0x001fe200078e02ff */
[----:B------:R-:W-:-:S02]  /*0a50*/  @!P5 MOV R20, R2 ;  /* 0x000000020014d202 */ /* 0x000fc40000000f00 */
[----:B------:R-:W0:Y:S01]  /*0a60*/  @!P4 LDC.64 R16, c[0x0][0x220] ;  /* 0x00008800ff10cb82 */ /* 0x000e220000000a00 */
[----:B------:R-:W-:Y:S01]  /*0a70*/  @!P5 MOV R21, R5 ;  /* 0x000000050015d202 */ /* 0x000fe20000000f00 */
[----:B------:R-:W-:Y:S01]  /*0a80*/  @!P5 IMAD R29, R23, R7, R26 ;  /* 0x00000007171dd224 */ /* 0x000fe200078e021a */
[----:B------:R-:W-:Y:S01]  /*0a90*/  @!P6 IADD3 R25, R25, R33, RZ ;  /* 0x000000211919e210 */ /* 0x000fe20007ffe0ff */
[----:B-1----:R-:W-:Y:S01]  /*0aa0*/  @!P4 IMAD R27, R27, R14, RZ ;  /* 0x0000000e1b1bc224 */ /* 0x002fe200078e02ff */
[----:B------:R-:W-:Y:S01]  /*0ab0*/  @P0 LOP3.LUT R38, R38, 0x8000000, RZ, 0xfc, !PT ;  /* 0x0800000026260812 */ /* 0x000fe200078efcff */
[----:B------:R-:W-:Y:S01]  /*0ac0*/  @!P5 IMAD.WIDE.U32 R6, R23, R6, R20 ;  /* 0x000000061706d225 */ /* 0x000fe200078e0014 */
[----:B------:R-:W-:Y:S02]  /*0ad0*/  @!P4 MOV R20, R2 ;  /* 0x000000020014c202 */ /* 0x000fe40000000f00 */
[----:B------:R-:W-:Y:S01]  /*0ae0*/  @!P4 MOV R21, R5 ;  /* 0x000000050015c202 */ /* 0x000fe20000000f00 */
[----:B------:R-:W-:Y:S01]  /*0af0*/  @!P4 IMAD R27, R22, R15, R27 ;  /* 0x0000000f161bc224 */ /* 0x000fe200078e021b */
[----:B--2---:R-:W-:-:S02]  /*0b00*/  @!P6 LEA R12, P1, R24, R12, 0x2 ;  /* 0x0000000c180ce211 */ /* 0x004fc400078210ff */
[----:B------:R-:W-:Y:S01]  /*0b10*/  @!P5 IADD3 R7, R7, R29, RZ ;  /* 0x0000001d0707d210 */ /* 0x000fe20007ffe0ff */
[----:B------:R-:W-:Y:S01]  /*0b20*/  @!P4 IMAD.WIDE.U32 R22, R22, R14, R20 ;  /* 0x0000000e1616c225 */ /* 0x000fe200078e0014 */
[----:B------:R-:W-:Y:S02]  /*0b30*/  @!P6 LEA.HI.X R13, R24, R13, R25, 0x2, P1 ;  /* 0x0000000d180de211 */ /* 0x000fe400008f1419 */
[----:B---3--:R-:W-:Y:S02]  /*0b40*/  @!P5 LEA R14, P1, R6, R18, 0x2 ;  /* 0x00000012060ed211 */ /* 0x008fe400078210ff */
[----:B------:R-:W-:Y:S02]  /*0b50*/  IADD3 R25, R0, 0x120, RZ ;  /* 0x0000012000197810 */ /* 0x000fe40007ffe0ff */
[----:B------:R-:W-:Y:S02]  /*0b60*/  @!P5 LEA.HI.X R15, R6, R19, R7, 0x2, P1 ;  /* 0x00000013060fd211 */ /* 0x000fe400008f1407 */
[----:B------:R-:W-:Y:S01]  /*0b70*/  @!P4 IADD3 R6, R23, R27, RZ ;  /* 0x0000001b1706c210 */ /* 0x000fe20007ffe0ff */
[----:B------:R-:W-:Y:S01]  /*0b80*/  VIADD R23, R0, 0x140 ;  /* 0x0000014000177836 */ /* 0x000fe20000000000 */
[----:B0-----:R-:W-:-:S02]  /*0b90*/  @!P4 LEA R16, P1, R22, R16, 0x2 ;  /* 0x000000101610c211 */ /* 0x001fc400078210ff */
[----:B------:R-:W-:Y:S02]  /*0ba0*/  SHF.R.S32.HI R28, RZ, 0x1f, R25 ;  /* 0x0000001fff1c7819 */ /* 0x000fe40000011419 */
[----:B------:R-:W-:Y:S02]  /*0bb0*/  @!P4 LEA.HI.X R17, R22, R17, R6, 0x2, P1 ;  /* 0x000000111611c211 */ /* 0x000fe400008f1406 */
[----:B------:R-:W-:Y:S02]  /*0bc0*/  ISETP.GE.U32.AND P1, PT, R23, UR12, PT ;  /* 0x0000000c17007c0c */ /* 0x000fe4000bf26070 */
[----:B------:R-:W-:Y:S02]  /*0bd0*/  SHF.R.S32.HI R7, RZ, 0x1f, R23 ;  /* 0x0000001fff077819 */ /* 0x000fe40000011417 */
[----:B------:R-:W-:Y:S02]  /*0be0*/  LOP3.LUT R38, R38, 0xfffffff7, RZ, 0xc0, !PT ;  /* 0xfffffff726267812 */ /* 0x000fe400078ec0ff */
[----:B------:R-:W-:-:S02]  /*0bf0*/  ISETP.GE.AND.EX P1, PT, R7, UR13, PT, P1 ;  /* 0x0000000d07007c0c */ /* 0x000fc4000bf26310 */
[----:B------:R-:W-:Y:S02]  /*0c00*/  IADD3 R27, R0, 0x170, RZ ;  /* 0x00000170001b7810 */ /* 0x000fe40007ffe0ff */
[----:B------:R-:W-:Y:S02]  /*0c10*/  ISETP.GT.U32.OR P0, PT, R74, 0x2ff, P1 ;  /* 0x000002ff4a00780c */ /* 0x000fe40000f04470 */
[----:B------:R-:W-:Y:S02]  /*0c20*/  SHF.R.S32.HI R26, RZ, 0x1f, R27 ;  /* 0x0000001fff1a7819 */ /* 0x000fe4000001141b */
[C---:B------:R-:W-:Y:S02]  /*0c30*/  IADD3 R31, R0.reuse, 0x180, RZ ;  /* 0x00000180001f7810 */ /* 0x040fe40007ffe0ff */
[----:B------:R-:W-:-:S04]  /*0c40*/  IADD3 R33, R0, 0x160, RZ ;  /* 0x0000016000217810 */ /* 0x000fc80007ffe0ff */
[----:B------:R-:W-:-:S03]  /*0c50*/  SHF.R.S32.HI R30, RZ, 0x1f, R33 ;  /* 0x0000001fff1e7819 */ /* 0x000fc60000011421 */
[----:B------:R-:W0:Y:S01]  /*0c60*/  @!P0 LDC.64 R18, c[0x0][0x270] ;  /* 0x00009c00ff128b82 */ /* 0x000e220000000a00 */
[----:B------:R-:W-:-:S04]  /*0c70*/  @P0 LOP3.LUT R38, R38, 0x8, RZ, 0xfc, !PT ;  /* 0x0000000826260812 */ /* 0x000fc800078efcff */
        /* <DEDUP_REMOVED lines=166> */
[----:B0-----:R-:W-:Y:S02]  /*16e0*/  @!P6 IMAD R30, R32, R6, RZ ;  /* 0x00000006201ee224 */ /* 0x001fe400078e02ff */
[----:B------:R-:W-:Y:S02]  /*16f0*/  VIADD R32, R0, 0x10 ;  /* 0x0000001000207836 */ /* 0x000fe40000000000 */
[----:B------:R-:W-:Y:S01]  /*1700*/  @!P6 IMAD R7, R33, R7, R30 ;  /* 0x000000072107e224 */ /* 0x000fe200078e021e */
[----:B------:R-:W-:Y:S02]  /*1710*/  @!P6 MOV R30, R2 ;  /* 0x00000002001ee202 */ /* 0x000fe40000000f00 */
[----:B------:R-:W-:-:S03]  /*1720*/  SHF.R.S32.HI R35, RZ, 0x1f, R32 ;  /* 0x0000001fff237819 */ /* 0x000fc60000011420 */
        /* <DEDUP_REMOVED lines=13> */
[----:B------:R-:W-:-:S03]  /*1800*/  IADD3 R35, R0, 0x20, RZ ;  /* 0x0000002000237810 */ /* 0x000fc60007ffe0ff */
        /* <DEDUP_REMOVED lines=28> */
[----:B------:R-:W-:Y:S02]  /*19d0*/  @!P1 MOV R41, R5 ;  /* 0x0000000500299202 */ /* 0x000fe40000000f00 */
[----:B------:R-:W-:-:S03]  /*19e0*/  @P1 LOP3.LUT R38, R38, 0x100000, RZ, 0xfc, !PT ;  /* 0x0010000026261812 */ /* 0x000fc600078efcff */
[----:B------:R-:W1:Y:S01]  /*19f0*/  @!P1 LDC.64 R32, c[0x0][0x220] ;  /* 0x00008800ff209b82 */ /* 0x000e620000000a00 */
[----:B------:R-:W-:Y:S01]  /*1a00*/  LOP3.LUT R38, R38, 0xfff7ffff, RZ, 0xc0, !PT ;  /* 0xfff7ffff26267812 */ /* 0x000fe200078ec0ff */
[-C--:B0-----:R-:W-:Y:S02]  /*1a10*/  @!P1 IMAD R35, R35, R6.reuse, RZ ;  /* 0x0000000623239224 */ /* 0x081fe400078e02ff */
[----:B------:R-:W-:-:S04]  /*1a20*/  @!P1 IMAD.WIDE.U32 R40, R39, R6, R40 ;  /* 0x0000000627289225 */ /* 0x000fc800078e0028 */
[----:B------:R-:W-:Y:S01]  /*1a30*/  @!P1 IMAD R7, R39, R7, R35 ;  /* 0x0000000727079224 */ /* 0x000fe200078e0223 */
[----:B------:R-:W-:Y:S02]  /*1a40*/  IADD3 R39, R0, 0x40, RZ ;  /* 0x0000004000277810 */ /* 0x000fe40007ffe0ff */
[C---:B-1----:R-:W-:Y:S02]  /*1a50*/  @!P1 LEA R32, P0, R40.reuse, R32, 0x2 ;  /* 0x0000002028209211 */ /* 0x042fe400078010ff */
[----:B------:R-:W-:Y:S02]  /*1a60*/  @!P1 IADD3 R7, R41, R7, RZ ;  /* 0x0000000729079210 */ /* 0x000fe40007ffe0ff */
[----:B------:R-:W-:Y:S02]  /*1a70*/  SHF.R.S32.HI R35, RZ, 0x1f, R39 ;  /* 0x0000001fff237819 */ /* 0x000fe40000011427 */
        /* <DEDUP_REMOVED lines=12> */
[----:B------:R-:W-:Y:S02]  /*1b40*/  @!P1 IMAD R7, R39, R7, R35 ;  /* 0x0000000727079224 */ /* 0x000fe400078e0223 */
[----:B------:R-:W-:Y:S01]  /*1b50*/  VIADD R39, R0, 0x50 ;  /* 0x0000005000277836 */ /* 0x000fe20000000000 */
        /* <DEDUP_REMOVED lines=59> */
[----:B------:R-:W-:Y:S01]  /*1f10*/  @!P6 MOV R48, R2 ;  /* 0x000000020030e202 */ /* 0x000fe20000000f00 */
[----:B------:R-:W-:Y:S01]  /*1f20*/  @!P6 IMAD.MOV.U32 R49, RZ, RZ, R5 ;  /* 0x000000ffff31e224 */ /* 0x000fe200078e0005 */
[----:B------:R-:W-:-:S04]  /*1f30*/  @P6 LOP3.LUT R38, R38, 0x40000000, RZ, 0xfc, !PT ;  /* 0x4000000026266812 */ /* 0x000fc800078efcff */
[----:B------:R-:W-:Y:S01]  /*1f40*/  LOP3.LUT R38, R38, 0x7fffffff, RZ, 0xc0, !PT ;  /* 0x7fffffff26267812 */ /* 0x000fe200078ec0ff */
[----:B------:R-:W1:Y:S01]  /*1f50*/  @!P6 LDC.64 R46, c[0x0][0x220] ;  /* 0x00008800ff2eeb82 */ /* 0x000e620000000a00 */
        /* <DEDUP_REMOVED lines=16> */
[----:B------:R-:W-:Y:S01]  /*2060*/  LOP3.LUT P6, RZ, R38, 0x20, RZ, 0xc0, !PT ;  /* 0x0000002026ff7812 */ /* 0x000fe200078cc0ff */
        /* <DEDUP_REMOVED lines=26> */
[----:B------:R-:W-:Y:S02]  /*2210*/  ISETP.GE.AND.EX P0, PT, R35, UR13, PT, P1 ;  /* 0x0000000d23007c0c */ /* 0x000fe4000bf06310 */
[----:B------:R-:W-:Y:S02]  /*2220*/  LOP3.LUT P1, RZ, R38, 0x200, RZ, 0xc0, !PT ;  /* 0x0000020026ff7812 */ /* 0x000fe4000782c0ff */
        /* <DEDUP_REMOVED lines=15> */
[----:B------:R-:W-:-:S02]  /*2320*/  ISETP.GE.U32.AND P0, PT, R39, UR12, PT ;  /* 0x0000000c27007c0c */ /* 0x000fc4000bf06070 */
[----:B------:R-:W-:Y:S02]  /*2330*/  LOP3.LUT P4, RZ, R38, 0x40, RZ, 0xc0, !PT ;  /* 0x0000004026ff7812 */ /* 0x000fe4000788c0ff */
        /* <DEDUP_REMOVED lines=19> */
[----:B------:R-:W-:Y:S02]  /*2470*/  ISETP.GT.U32.OR P3, PT, R74, 0x2ff, P0 ;  /* 0x000002ff4a00780c */ /* 0x000fe40000764470 */
[----:B------:R-:W-:-:S11]  /*2480*/  LOP3.LUT P0, RZ, R38, 0x10, RZ, 0xc0, !PT ;  /* 0x0000001026ff7812 */ /* 0x000fd6000780c0ff */
[----:B------:R-:W0:Y:S01]  /*2490*/  @!P3 LDC.64 R6, c[0x0][0x270] ;  /* 0x00009c00ff06bb82 */ /* 0x000e220000000a00 */
[----:B------:R-:W-:Y:S02]  /*24a0*/  @!P3 MOV R72, R2 ;  /* 0x000000020048b202 */ /* 0x000fe40000000f00 */
[----:B------:R-:W-:Y:S02]  /*24b0*/  @!P3 MOV R73, R5 ;  /* 0x000000050049b202 */ /* 0x000fe40000000f00 */
[----:B------:R-:W-:-:S03]  /*24c0*/  @P3 LOP3.LUT R34, R34, 0x8, RZ, 0xfc, !PT ;  /* 0x0000000822223812 */ /* 0x000fc600078efcff */
[----:B------:R-:W1:Y:S01]  /*24d0*/  @!P3 LDC.64 R58, c[0x0][0x220] ;  /* 0x00008800ff3abb82 */ /* 0x000e620000000a00 */
[-C--:B0-----:R-:W-:Y:S02]  /*24e0*/  @!P3 IMAD R35, R35, R6.reuse, RZ ;  /* 0x000000062323b224 */ /* 0x081fe400078e02ff */
[----:B------:R-:W-:-:S04]  /*24f0*/  @!P3 IMAD.WIDE.U32 R72, R39, R6, R72 ;  /* 0x000000062748b225 */ /* 0x000fc800078e0048 */
[----:B------:R-:W-:Y:S01]  /*2500*/  @!P3 IMAD R7, R39, R7, R35 ;  /* 0x000000072707b224 */ /* 0x000fe200078e0223 */
[----:B-1----:R-:W-:-:S04]  /*2510*/  @!P3 LEA R58, P5, R72, R58, 0x2 ;  /* 0x0000003a483ab211 */ /* 0x002fc800078a10ff */
[----:B------:R-:W-:-:S04]  /*2520*/  @!P3 IADD3 R7, R73, R7, RZ ;  /* 0x000000074907b210 */ /* 0x000fc80007ffe0ff */
[----:B------:R-:W-:Y:S02]  /*2530*/  @!P3 LEA.HI.X R59, R72, R59, R7, 0x2, P5 ;  /* 0x0000003b483bb211 */ /* 0x000fe400028f1407 */
[----:B------:R-:W-:Y:S02]  /*2540*/  CS2R R6, SRZ ;  /* 0x0000000000067805 */ /* 0x000fe4000001ff00 */
[C---:B------:R-:W-:Y:S02]  /*2550*/  LOP3.LUT P3, RZ, R38.reuse, 0x100, RZ, 0xc0, !PT ;  /* 0x0000010026ff7812 */ /* 0x040fe4000786c0ff */
[----:B------:R-:W-:Y:S02]  /*2560*/  LOP3.LUT P5, RZ, R38, 0x8, RZ, 0xc0, !PT ;  /* 0x0000000826ff7812 */ /* 0x000fe400078ac0ff */
        /* <DEDUP_REMOVED lines=25> */
[----:B------:R0:W5:Y:S01]  /*2700*/  @!P1 LDG.E.64 R22, desc[UR14][R24.64] ;  /* 0x0000000e18169981 */ /* 0x000162000c1e1b00 */
[----:B------:R-:W-:Y:S02]  /*2710*/  LOP3.LUT P2, RZ, R38, 0x200000, RZ, 0xc0, !PT ;  /* 0x0020000026ff7812 */ /* 0x000fe4000784c0ff */
[----:B0-----:R-:W-:-:S06]  /*2720*/  CS2R R24, SRZ ;  /* 0x0000000000187805 */ /* 0x001fcc000001ff00 */
[----:B------:R0:W5:Y:S01]  /*2730*/  @!P3 LDG.E.64 R24, desc[UR14][R26.64] ;  /* 0x0000000e1a18b981 */ /* 0x000162000c1e1b00 */
[----:B------:R-:W-:Y:S02]  /*2740*/  LOP3.LUT P3, RZ, R34, 0x20, RZ, 0xc0, !PT ;  /* 0x0000002022ff7812 */ /* 0x000fe4000786c0ff */
[----:B------:R-:W-:Y:S02]  /*2750*/  CS2R R76, SRZ ;  /* 0x00000000004c7805 */ /* 0x000fe4000001ff00 */
[C---:B------:R-:W-:Y:S02]  /*2760*/  LOP3.LUT P4, RZ, R38.reuse, 0x100000, RZ, 0xc0, !PT ;  /* 0x0010000026ff7812 */ /* 0x040fe4000788c0ff */
[----:B------:R-:W-:Y:S02]  /*2770*/  LOP3.LUT P0, RZ, R38, 0x80000, RZ, 0xc0, !PT ;  /* 0x0008000026ff7812 */ /* 0x000fe4000780c0ff */
[----:B------:R1:W2:Y:S01]  /*2780*/  @!P2 LDG.E.64 R76, desc[UR14][R30.64] ;  /* 0x0000000e1e4ca981 */ /* 0x0002a2000c1e1b00 */
[----:B0-----:R-:W-:-:S06]  /*2790*/  CS2R R26, SRZ ;  /* 0x00000000001a7805 */ /* 0x001fcc000001ff00 */
[----:B------:R0:W5:Y:S01]  /*27a0*/  @!P3 LDG.E.64 R26, desc[UR14][R28.64] ;  /* 0x0000000e1c1ab981 */ /* 0x000162000c1e1b00 */
[----:B------:R-:W-:Y:S02]  /*27b0*/  LOP3.LUT P3, RZ, R34, 0x10, RZ, 0xc0, !PT ;  /* 0x0000001022ff7812 */ /* 0x000fe4000786c0ff */
[----:B-1----:R-:W-:Y:S02]  /*27c0*/  CS2R R30, SRZ ;  /* 0x00000000001e7805 */ /* 0x002fe4000001ff00 */
[----:B------:R-:W-:-:S04]  /*27d0*/  LOP3.LUT P5, RZ, R38, 0x40000, RZ, 0xc0, !PT ;  /* 0x0004000026ff7812 */ /* 0x000fc800078ac0ff */
[----:B------:R1:W3:Y:S01]  /*27e0*/  @!P4 LDG.E.64 R30, desc[UR14][R32.64] ;  /* 0x0000000e201ec981 */ /* 0x0002e2000c1e1b00 */
[----:B0-----:R-:W-:Y:S02]  /*27f0*/  CS2R R28, SRZ ;  /* 0x00000000001c7805 */ /* 0x001fe4000001ff00 */
[C---:B------:R-:W-:Y:S02]  /*2800*/  LOP3.LUT P2, RZ, R34.reuse, 0x4, RZ, 0xc0, !PT ;  /* 0x0000000422ff7812 */ /* 0x040fe4000784c0ff */
[----:B-1----:R-:W-:Y:S02]  /*2810*/  CS2R R32, SRZ ;  /* 0x0000000000207805 */ /* 0x002fe4000001ff00 */
[----:B------:R-:W4:Y:S01]  /*2820*/  @!P3 LDG.E.64 R28, desc[UR14][R66.64] ;  /* 0x0000000e421cb981 */ /* 0x000f22000c1e1b00 */
[C---:B------:R-:W-:Y:S02]  /*2830*/  LOP3.LUT P3, RZ, R34.reuse, 0x8, RZ, 0xc0, !PT ;  /* 0x0000000822ff7812 */ /* 0x040fe4000786c0ff */
[C---:B------:R-:W-:Y:S01]  /*2840*/  LOP3.LUT P4, RZ, R34.reuse, 0x2, RZ, 0xc0, !PT ;  /* 0x0000000222ff7812 */ /* 0x040fe2000788c0ff */
[----:B------:R-:W5:Y:S01]  /*2850*/  @!P0 LDG.E.64 R32, desc[UR14][R62.64] ;  /* 0x0000000e3e208981 */ /* 0x000f62000c1e1b00 */
[----:B------:R-:W-:-:S02]  /*2860*/  LOP3.LUT P0, RZ, R34, 0x1, RZ, 0xc0, !PT ;  /* 0x0000000122ff7812 */ /* 0x000fc4000780c0ff */
[----:B------:R-:W-:Y:S02]  /*2870*/  CS2R R34, SRZ ;  /* 0x0000000000227805 */ /* 0x000fe4000001ff00 */
[C---:B------:R-:W-:Y:S02]  /*2880*/  LOP3.LUT P6, RZ, R38.reuse, 0x20000, RZ, 0xc0, !PT ;  /* 0x0002000026ff7812 */ /* 0x040fe400078cc0ff */
[----:B------:R-:W-:Y:S02]  /*2890*/  LOP3.LUT P1, RZ, R38, 0x10000, RZ, 0xc0, !PT ;  /* 0x0001000026ff7812 */ /* 0x000fe4000782c0ff */
[----:B------:R0:W5:Y:S02]  /*28a0*/  @!P5 LDG.E.64 R34, desc[UR14][R40.64] ;  /* 0x0000000e2822d981 */ /* 0x000164000c1e1b00 */
[----:B0-----:R-:W-:-:S07]  /*28b0*/  CS2R R40, SRZ ;  /* 0x0000000000287805 */ /* 0x001fce000001ff00 */
[----:B------:R0:W5:Y:S01]  /*28c0*/  @!P6 LDG.E.64 R40, desc[UR14][R42.64] ;  /* 0x0000000e2a28e981 */ /* 0x000162000c1e1b00 */
[C---:B------:R-:W-:Y:S02]  /*28d0*/  LOP3.LUT P6, RZ, R38.reuse, 0x40000000, RZ, 0xc0, !PT ;  /* 0x4000000026ff7812 */ /* 0x040fe400078cc0ff */
[----:B------:R-:W-:Y:S02]  /*28e0*/  LOP3.LUT P5, RZ, R38, 0x80000000, RZ, 0xc0, !PT ;  /* 0x8000000026ff7812 */ /* 0x000fe400078ac0ff */
[----:B0-----:R-:W-:-:S06]  /*28f0*/  CS2R R42, SRZ ;  /* 0x00000000002a7805 */ /* 0x001fcc000001ff00 */
        /* <DEDUP_REMOVED lines=13> */
[----:B------:R0:W3:Y:S02]  /*29d0*/  @P0 LDG.E.64 R54, desc[UR14][R56.64] ;  /* 0x0000000e38360981 */ /* 0x0000e4000c1e1b00 */
[----:B0-----:R-:W-:-:S06]  /*29e0*/  CS2R R56, SRZ ;  /* 0x0000000000387805 */ /* 0x001fcc000001ff00 */
[----:B------:R0:W5:Y:S01]  /*29f0*/  @!P3 LDG.E.64 R56, desc[UR14][R58.64] ;  /* 0x0000000e3a38b981 */ /* 0x000162000c1e1b00 */
[----:B------:R-:W-:-:S04]  /*2a00*/  IADD3 R72, R0, 0x1e0, RZ ;  /* 0x000001e000487810 */ /* 0x000fc80007ffe0ff */
[----:B------:R-:W-:Y:S02]  /*2a10*/  ISETP.GE.U32.AND P1, PT, R72, UR12, PT ;  /* 0x0000000c48007c0c */ /* 0x000fe4000bf26070 */
[----:B------:R-:W-:-:S04]  /*2a20*/  SHF.R.S32.HI R73, RZ, 0x1f, R72 ;  /* 0x0000001fff497819 */ /* 0x000fc80000011448 */
[----:B------:R-:W-:-:S04]  /*2a30*/  ISETP.GE.AND.EX P1, PT, R73, UR13, PT, P1 ;  /* 0x0000000d49007c0c */ /* 0x000fc8000bf26310 */
[----:B------:R-:W-:Y:S02]  /*2a40*/  ISETP.GT.U32.OR P1, PT, R74, 0x2ff, P1 ;  /* 0x000002ff4a00780c */ /* 0x000fe40000f24470 */
[C---:B------:R-:W-:Y:S02]  /*2a50*/  LOP3.LUT P2, RZ, R38.reuse, 0x2000000, RZ, 0xc0, !PT ;  /* 0x0200000026ff7812 */ /* 0x040fe4000784c0ff */
[----:B0-----:R-:W-:Y:S02]  /*2a60*/  CS2R R58, SRZ ;  /* 0x00000000003a7805 */ /* 0x001fe4000001ff00 */
        /* <DEDUP_REMOVED lines=11> */
[----:B0-----:R-:W-:-:S04]  /*2b20*/  IADD3 R36, R0, 0x1f0, RZ ;  /* 0x000001f000247810 */ /* 0x001fc80007ffe0ff */
        /* <DEDUP_REMOVED lines=30> */
[----:B----4-:R-:W-:Y:S01]  /*2d10*/  FMUL.FTZ R36, R29, R29 ;  /* 0x0000001d1d247220 */ /* 0x010fe20000410000 */
[----:B------:R-:W-:-:S03]  /*2d20*/  FMUL.FTZ R37, R77, R77 ;  /* 0x0000004d4d257220 */ /* 0x000fc60000410000 */
[C---:B------:R-:W-:Y:S01]  /*2d30*/  FFMA.FTZ R36, R28.reuse, R28, R36 ;  /* 0x0000001c1c247223 */ /* 0x040fe20000010024 */
[----:B------:R-:W-:Y:S01]  /*2d40*/  FADD.FTZ R39, R28, R29 ;  /* 0x0000001d1c277221 */ /* 0x000fe20000010000 */
[----:B---3--:R-:W-:-:S04]  /*2d50*/  FMUL.FTZ R38, R55, R55 ;  /* 0x0000003737267220 */ /* 0x008fc80000410000 */
        /* <DEDUP_REMOVED lines=256> */
.L_x_4783:
[----:B------:R-:W-:Y:S05]  /*3d60*/  BSYNC B0 ;  /* 0x0000000000007941 */ /* 0x000fea0003800000 */
.L_x_4782:
        /* <DEDUP_REMOVED lines=12> */
[--C-:B-1----:R-:W-:Y:S02]  /*3e30*/  IMAD R39, R39, UR16, R38.reuse ;  /* 0x0000001027277c24 */ /* 0x102fe4000f8e0226 */
        /* <DEDUP_REMOVED lines=17> */
.L_x_4786:
[----:B------:R-:W2:Y:S04]  /*3f50*/  LDG.E.STRONG.GPU R37, desc[UR14][R38.64] ;  /* 0x0000000e26257981 */ /* 0x000ea8000c1ef900 */
[----:B--2---:R-:W-:Y:S01]  /*3f60*/  CCTL.IVALL ;  /* 0x00000000ff00798f */ /* 0x004fe20002000000 */
[----:B------:R-:W-:Y:S05]  /*3f70*/  YIELD ;  /* 0x0000000000007946 */ /* 0x000fea0003800000 */
[----:B------:R-:W-:-:S13]  /*3f80*/  ISETP.NE.AND P1, PT, R37, R36, PT ;  /* 0x000000242500720c */ /* 0x000fda0003f25270 */
[----:B------:R-:W-:Y:S05]  /*3f90*/  @P1 BRA `(.L_x_4786) ;  /* 0xfffffffc00ec1947 */ /* 0x000fea000383ffff */
.L_x_4785:
        /* <DEDUP_REMOVED lines=14> */
.L_x_4788:
        /* <DEDUP_REMOVED lines=68> */
.L_x_4787:
        /* <DEDUP_REMOVED lines=15> */
[----:B0-----:R-:W-:Y:S02]  /*45b0*/  MOV R36, UR10 ;  /* 0x0000000a00247c02 */ /* 0x001fe40008000f00 */
[----:B------:R-:W-:-:S06]  /*45c0*/  MOV R37, UR11 ;  /* 0x0000000b00257c02 */ /* 0x000fcc0008000f00 */
[----:B------:R-:W2:Y:S02]  /*45d0*/  LDG.E.64 R36, desc[UR14][R36.64] ;  /* 0x0000000e24247981 */ /* 0x000ea4000c1e1b00 */
[----:B--2---:R-:W-:Y:S01]  /*45e0*/  FADD.FTZ R72, R72, R36 ;  /* 0x0000002448487221 */ /* 0x004fe20000010000 */
[----:B------:R-:W-:-:S07]  /*45f0*/  FADD.FTZ R73, R73, R37 ;  /* 0x0000002549497221 */ /* 0x000fce0000010000 */
.L_x_4790:
[----:B------:R-:W-:Y:S05]  /*4600*/  BSYNC B0 ;  /* 0x0000000000007941 */ /* 0x000fea0003800000 */
.L_x_4789:
        /* <DEDUP_REMOVED lines=17> */
[----:B------:R-:W-:-:S04]  /*4720*/  @!P2 IMAD.WIDE.U32 R36, R38, 0x8, R36 ;  /* 0x000000082624a825 */ /* 0x000fc800078e0024 */
[----:B------:R-:W-:Y:S02]  /*4730*/  IMAD.U32 R38, RZ, RZ, UR19 ;  /* 0x00000013ff267e24 */ /* 0x000fe4000f8e00ff */
[----:B------:R-:W2:Y:S03]  /*4740*/  @!P2 LDG.E.64 R36, desc[UR14][R36.64] ;  /* 0x0000000e2424a981 */ /* 0x000ea6000c1e1b00 */
[----:B------:R-:W-:-:S13]  /*4750*/  ISETP.EQ.OR P1, PT, R38, 0x2, P1 ;  /* 0x000000022600780c */ /* 0x000fda0000f22670 */
        /* <DEDUP_REMOVED lines=18> */
.L_x_4784:
        /* <DEDUP_REMOVED lines=21> */
[----:B------:R-:W-:Y:S02]  /*49d0*/  R2UR UR5, R38 ;  /* 0x00000000260572ca */ /* 0x000fe400000e0000 */
[----:B--2---:R-:W-:-:S05]  /*49e0*/  IADD3 R38, R74, UR6, RZ ;  /* 0x000000064a267c10 */ /* 0x004fca000fffe0ff */
[----:B0-----:R-:W-:-:S05]  /*49f0*/  IMAD.WIDE R72, R38, 0x2, R72 ;  /* 0x0000000226487825 */ /* 0x001fca00078e0248 */
[----:B------:R-:W2:Y:S04]  /*4a00*/  LDG.E.U16 R36, desc[UR14][R72.64] ;  /* 0x0000000e48247981 */ /* 0x000ea8000c1e1500 */
[----:B------:R0:W3:Y:S02]  /*4a10*/  LDG.E.U16 R37, desc[UR14][R72.64+0x2] ;  /* 0x0000020e48257981 */ /* 0x0000e4000c1e1500 */
[----:B0-----:R-:W0:Y:S01]  /*4a20*/  LDC.64 R72, c[0x0][0x230] ;  /* 0x00008c00ff487b82 */ /* 0x001e220000000a00 */
[----:B------:R-:W-:-:S05]  /*4a30*/  MOV R74, UR5 ;  /* 0x00000005004a7c02 */ /* 0x000fca0008000f00 */
[----:B------:R-:W-:-:S04]  /*4a40*/  FMUL.FTZ R74, R74, UR5 ;  /* 0x000000054a4a7c20 */ /* 0x000fc80008410000 */
[----:B------:R-:W-:Y:S01]  /*4a50*/  FFMA.FTZ R74, R39, UR7, -R74 ;  /* 0x00000007274a7c23 */ /* 0x000fe2000801084a */
[----:B0-----:R-:W-:-:S05]  /*4a60*/  IMAD.WIDE R72, R38, 0x2, R72 ;  /* 0x0000000226487825 */ /* 0x001fca00078e0248 */
[----:B------:R-:W4:Y:S04]  /*4a70*/  LDG.E.U16 R39, desc[UR14][R72.64] ;  /* 0x0000000e48277981 */ /* 0x000f28000c1e1500 */
[----:B------:R-:W5:Y:S01]  /*4a80*/  LDG.E.U16 R38, desc[UR14][R72.64+0x2] ;  /* 0x0000020e48267981 */ /* 0x000f62000c1e1500 */
[----:B------:R-:W-:-:S13]  /*4a90*/  FSETP.GTU.FTZ.AND P1, PT, R74, RZ, PT ;  /* 0x000000ff4a00720b */ /* 0x000fda0003f3c000 */
[----:B------:R-:W-:Y:S01]  /*4aa0*/  VOTEU.ANY UP0, P1 ;  /* 0x00000000003f7886 */ /* 0x000fe20000800100 */
[----:B------:R-:W-:-:S04]  /*4ab0*/  PLOP3.LUT P1, PT, PT, PT, UP0, 0x80, 0x0 ;  /* 0x000000000000781c */ /* 0x000fc80003f2f008 */
[----:B------:R-:W-:-:S09]  /*4ac0*/  @UP0 ULDC UR6, c[0x0][0x238] ;  /* 0x00008e0000060ab9 */ /* 0x000fd20000000800 */
[----:B------:R-:W-:-:S06]  /*4ad0*/  @P1 FADD.FTZ R74, R74, UR6 ;  /* 0x000000064a4a1e21 */ /* 0x000fcc0008010000 */
[----:B------:R-:W0:Y:S01]  /*4ae0*/  @P1 MUFU.RSQ R74, R74 ;  /* 0x0000004a004a1308 */ /* 0x000e220000001400 */
[----:B------:R-:W-:Y:S01]  /*4af0*/  ISETP.NE.AND P5, PT, RZ, UR17, PT ;  /* 0x00000011ff007c0c */ /* 0x000fe2000bfa5270 */
[----:B------:R-:W-:Y:S01]  /*4b00*/  FADD.FTZ R54, R54, -UR5 ;  /* 0x8000000536367e21 */ /* 0x000fe20008010000 */
[----:B------:R-:W-:Y:S01]  /*4b10*/  FADD.FTZ R55, R55, -UR5 ;  /* 0x8000000537377e21 */ /* 0x000fe20008010000 */
[----:B------:R-:W-:Y:S01]  /*4b20*/  UMOV UR10, 0x3f800000 ;  /* 0x3f800000000a7882 */ /* 0x000fe20000000000 */
[----:B0-----:R-:W-:-:S13]  /*4b30*/  @P1 R2UR UR6, R74 ;  /* 0x000000004a0612ca */ /* 0x001fda00000e0000 */
        /* <DEDUP_REMOVED lines=20> */
.L_x_4791:
        /* <DEDUP_REMOVED lines=14> */
.L_x_4793:
[----:B------:R-:W-:Y:S05]  /*4d60*/  BSYNC B0 ;  /* 0x0000000000007941 */ /* 0x000fea0003800000 */
.L_x_4792:
        /* <DEDUP_REMOVED lines=25> */
.L_x_4794:
        /* <DEDUP_REMOVED lines=13> */
.L_x_4796:
[----:B------:R-:W-:Y:S05]  /*4fd0*/  BSYNC B0 ;  /* 0x0000000000007941 */ /* 0x000fea0003800000 */
.L_x_4795:
[----:B------:R-:W-:Y:S01]  /*4fe0*/  IADD3 R55, R0, 0x20, RZ ;  /* 0x0000002000377810 */ /* 0x000fe20007ffe0ff */
[----:B------:R-:W-:Y:S01]  /*4ff0*/  FADD.FTZ R76, R76, -UR5 ;  /* 0x800000054c4c7e21 */ /* 0x000fe20008010000 */
[----:B0-----:R-:W-:Y:S01]  /*5000*/  IADD3 R73, R0, 0x20, RZ ;  /* 0x0000002000497810 */ /* 0x001fe20007ffe0ff */
[----:B------:R-:W-:Y:S01]  /*5010*/  FADD.FTZ R77, R77, -UR5 ;  /* 0x800000054d4d7e21 */ /* 0x000fe20008010000 */
[----:B------:R-:W-:Y:S01]  /*5020*/  SHF.R.S32.HI R55, RZ, 0x1f, R55 ;  /* 0x0000001fff377819 */ /* 0x000fe20000011437 */
[----:B------:R-:W-:Y:S01]  /*5030*/  FMUL.FTZ R76, R76, UR10 ;  /* 0x0000000a4c4c7c20 */ /* 0x000fe20008410000 */
[----:B------:R-:W-:Y:S01]  /*5040*/  ISETP.GE.U32.AND P1, PT, R73, UR6, PT ;  /* 0x0000000649007c0c */ /* 0x000fe2000bf26070 */
[----:B------:R-:W-:Y:S02]  /*5050*/  FMUL.FTZ R77, R77, UR10 ;  /* 0x0000000a4d4d7c20 */ /* 0x000fe40008410000 */
[----:B------:R-:W-:Y:S01]  /*5060*/  FFMA.FTZ R28, R36, R76, R39 ;  /* 0x0000004c241c7223 */ /* 0x000fe20000010027 */
        /* <DEDUP_REMOVED lines=14> */
.L_x_4797:
        /* <DEDUP_REMOVED lines=13> */
.L_x_4799:
[----:B------:R-:W-:Y:S05]  /*5220*/  BSYNC B0 ;  /* 0x0000000000007941 */ /* 0x000fea0003800000 */
.L_x_4798:
[----:B------:R-:W-:Y:S01]  /*5230*/  IADD3 R54, R0, 0x30, RZ ;  /* 0x0000003000367810 */ /* 0x000fe20007ffe0ff */
[----:B0-----:R-:W-:Y:S01]  /*5240*/  FADD.FTZ R28, R30, -UR5 ;  /* 0x800000051e1c7e21 */ /* 0x001fe20008010000 */
[----:B------:R-:W-:Y:S01]  /*5250*/  FADD.FTZ R29, R31, -UR5 ;  /* 0x800000051f1d7e21 */ /* 0x000fe20008010000 */
[----:B------:R-:W-:Y:S01]  /*5260*/  VIADD R76, R0, 0x60 ;  /* 0x00000060004c7836 */ /* 0x000fe20000000000 */
[----:B------:R-:W-:Y:S01]  /*5270*/  ISETP.GE.U32.AND P6, PT, R54, UR6, PT ;  /* 0x0000000636007c0c */ /* 0x000fe2000bfc6070 */
[----:B------:R-:W-:Y:S01]  /*5280*/  FMUL.FTZ R28, R28, UR10 ;  /* 0x0000000a1c1c7c20 */ /* 0x000fe20008410000 */
[C---:B------:R-:W-:Y:S01]  /*5290*/  IADD3 R54, R0.reuse, 0x40, RZ ;  /* 0x0000004000367810 */ /* 0x040fe20007ffe0ff */
[----:B------:R-:W-:Y:S01]  /*52a0*/  FMUL.FTZ R29, R29, UR10 ;  /* 0x0000000a1d1d7c20 */ /* 0x000fe20008410000 */
[----:B------:R-:W-:Y:S01]  /*52b0*/  IADD3 R77, R0, 0x50, RZ ;  /* 0x00000050004d7810 */ /* 0x000fe20007ffe0ff */
[----:B------:R-:W-:Y:S01]  /*52c0*/  FADD.FTZ R55, R33, -UR5 ;  /* 0x8000000521377e21 */ /* 0x000fe20008010000 */
[----:B------:R-:W-:Y:S01]  /*52d0*/  ISETP.GE.U32.AND P1, PT, R54, UR6, PT ;  /* 0x0000000636007c0c */ /* 0x000fe2000bf26070 */
[----:B------:R-:W-:Y:S01]  /*52e0*/  FFMA.FTZ R28, R36, R28, R39 ;  /* 0x0000001c241c7223 */ /* 0x000fe20000010027 */
[C---:B------:R-:W-:Y:S01]  /*52f0*/  IADD3 R75, R0.reuse, 0x60, RZ ;  /* 0x00000060004b7810 */ /* 0x040fe20007ffe0ff */
[----:B------:R-:W-:Y:S01]  /*5300*/  FFMA.FTZ R29, R37, R29, R38 ;  /* 0x0000001d251d7223 */ /* 0x000fe20000010026 */
        /* <DEDUP_REMOVED lines=15> */
[----:B------:R-:W-:Y:S01]  /*5400*/  ISETP.GE.AND.EX P2, PT, R54, UR7, PT, P2 ;  /* 0x0000000736007c0c */ /* 0x000fe2000bf46320 */
[----:B------:R-:W-:Y:S01]  /*5410*/  FADD.FTZ R54, R32, -UR5 ;  /* 0x8000000520367e21 */ /* 0x000fe20008010000 */
[----:B------:R-:W-:Y:S02]  /*5420*/  ISETP.GE.AND.EX P3, PT, R76, UR7, PT, P3 ;  /* 0x000000074c007c0c */ /* 0x000fe4000bf66330 */
[----:B------:R-:W-:Y:S02]  /*5430*/  ISETP.GE.AND.EX P4, PT, R73, UR7, PT, P4 ;  /* 0x0000000749007c0c */ /* 0x000fe4000bf86340 */
[----:B------:R-:W-:-:S02]  /*5440*/  ISETP.GT.U32.OR P6, PT, R74, 0x2ff, P6 ;  /* 0x000002ff4a00780c */ /* 0x000fc400037c4470 */
        /* <DEDUP_REMOVED lines=15> */
.L_x_4800:
[----:B------:R-:W-:Y:S04]  /*5540*/  BSSY B0, `(.L_x_4801) ;  /* 0x000000e000007945 */ /* 0x000fe80003800000 */
[----:B------:R-:W-:Y:S05]  /*5550*/  @P6 BRA `(.L_x_4802) ;  /* 0x0000000000306947 */ /* 0x000fea0003800000 */
[----:B------:R-:W-:Y:S01]  /*5560*/  ULDC.64 UR12, c[0x0][0x270] ;  /* 0x00009c00000c7ab9 */ /* 0x000fe20000000a00 */
[----:B------:R-:W-:Y:S01]  /*5570*/  IADD3 R33, R0, 0x30, RZ ;  /* 0x0000003000217810 */ /* 0x000fe20007ffe0ff */
        /* <DEDUP_REMOVED lines=9> */
[----:B------:R0:W-:Y:S04]  /*5610*/  STG.E.64 desc[UR14][R32.64], R28 ;  /* 0x0000001c20007986 */ /* 0x0001e8000c101b0e */
.L_x_4802:
[----:B------:R-:W-:Y:S05]  /*5620*/  BSYNC B0 ;  /* 0x0000000000007941 */ /* 0x000fea0003800000 */
.L_x_4801:
        /* <DEDUP_REMOVED lines=17> */
.L_x_4803:
[----:B------:R-:W-:Y:S04]  /*5740*/  BSSY B0, `(.L_x_4804) ;  /* 0x0000010000007945 */ /* 0x000fe80003800000 */
[----:B------:R-:W-:Y:S05]  /*5750*/  @P1 BRA `(.L_x_4805) ;  /* 0x0000000000381947 */ /* 0x000fea0003800000 */
[C---:B------:R-:W-:Y:S01]  /*5760*/  IADD3 R30, R0.reuse, 0x40, RZ ;  /* 0x00000040001e7810 */ /* 0x040fe20007ffe0ff */
[----:B------:R-:W-:Y:S01]  /*5770*/  ULDC.64 UR12, c[0x0][0x270] ;  /* 0x00009c00000c7ab9 */ /* 0x000fe20000000a00 */
[----:B------:R-:W-:Y:S02]  /*5780*/  IADD3 R33, R0, 0x40, RZ ;  /* 0x0000004000217810 */ /* 0x000fe40007ffe0ff */
[----:B------:R-:W-:Y:S02]  /*5790*/  SHF.R.S32.HI R30, RZ, 0x1f, R30 ;  /* 0x0000001fff1e7819 */ /* 0x000fe4000001141e */
        /* <DEDUP_REMOVED lines=10> */
.L_x_4805:
[----:B------:R-:W-:Y:S05]  /*5840*/  BSYNC B0 ;  /* 0x0000000000007941 */ /* 0x000fea0003800000 */
.L_x_4804:
        /* <DEDUP_REMOVED lines=17> */
.L_x_4806:
[----:B------:R-:W-:Y:S04]  /*5960*/  BSSY B0, `(.L_x_4807) ;  /* 0x000000f000007945 */ /* 0x000fe80003800000 */
[----:B------:R-:W-:Y:S05]  /*5970*/  @P2 BRA `(.L_x_4808) ;  /* 0x0000000000342947 */ /* 0x000fea0003800000 */
[----:B------:R-:W-:Y:S01]  /*5980*/  IADD3 R30, R0, 0x50, RZ ;  /* 0x00000050001e7810 */ /* 0x000fe20007ffe0ff */
[----:B------:R-:W-:Y:S01]  /*5990*/  ULDC.64 UR12, c[0x0][0x270] ;  /* 0x00009c00000c7ab9 */ /* 0x000fe20000000a00 */
[----:B------:R-:W-:Y:S02]  /*59a0*/  MOV R31, R5 ;  /* 0x00000005001f7202 */ /* 0x000fe40000000f00 */
[----:B------:R-:W-:-:S05]  /*59b0*/  SHF.R.S32.HI R30, RZ, 0x1f, R30 ;  /* 0x0000001fff1e7819 */ /* 0x000fca000001141e */
        /* <DEDUP_REMOVED lines=9> */
.L_x_4808:
[----:B------:R-:W-:Y:S05]  /*5a50*/  BSYNC B0 ;  /* 0x0000000000007941 */ /* 0x000fea0003800000 */
.L_x_4807:
        /* <DEDUP_REMOVED lines=17> */
.L_x_4809:
        /* <DEDUP_REMOVED lines=13> */
.L_x_4811:
[----:B------:R-:W-:Y:S05]  /*5c40*/  BSYNC B0 ;  /* 0x0000000000007941 */ /* 0x000fea0003800000 */
.L_x_4810:
        /* <DEDUP_REMOVED lines=17> */
.L_x_4812:
        /* <DEDUP_REMOVED lines=13> */
.L_x_4814:
[----:B------:R-:W-:Y:S05]  /*5e30*/  BSYNC B0 ;  /* 0x0000000000007941 */ /* 0x000fea0003800000 */
.L_x_4813:
[C---:B------:R-:W-:Y:S01]  /*5e40*/  VIADD R43, R0.reuse, 0xa0 ;  /* 0x000000a0002b7836 */ /* 0x040fe20000000000 */
        /* <DEDUP_REMOVED lines=14> */
[----:B------:R-:W-:Y:S02]  /*5f30*/  IADD3 R55, R0, 0x90, RZ ;  /* 0x0000009000377810 */ /* 0x000fe40007ffe0ff */
[----:B------:R-:W-:Y:S02]  /*5f40*/  ISETP.GE.U32.AND P6, PT, R33, UR6, PT ;  /* 0x0000000621007c0c */ /* 0x000fe4000bfc6070 */
[----:B------:R-:W-:Y:S02]  /*5f50*/  ISETP.GE.U32.AND P1, PT, R54, UR6, PT ;  /* 0x0000000636007c0c */ /* 0x000fe4000bf26070 */
        /* <DEDUP_REMOVED lines=29> */
.L_x_4815:
        /* <DEDUP_REMOVED lines=13> */
.L_x_4817:
[----:B------:R-:W-:Y:S05]  /*6200*/  BSYNC B0 ;  /* 0x0000000000007941 */ /* 0x000fea0003800000 */
.L_x_4816:
        /* <DEDUP_REMOVED lines=17> */
.L_x_4818:
        /* <DEDUP_REMOVED lines=13> */
.L_x_4820:
[----:B------:R-:W-:Y:S05]  /*63f0*/  BSYNC B0 ;  /* 0x0000000000007941 */ /* 0x000fea0003800000 */
.L_x_4819:
        /* <DEDUP_REMOVED lines=17> */
.L_x_4821:
        /* <DEDUP_REMOVED lines=13> */
.L_x_4823:
[----:B------:R-:W-:Y:S05]  /*65e0*/  BSYNC B0 ;  /* 0x0000000000007941 */ /* 0x000fea0003800000 */
.L_x_4822:
        /* <DEDUP_REMOVED lines=17> */
.L_x_4824:
        /* <DEDUP_REMOVED lines=13> */
.L_x_4826:
[----:B------:R-:W-:Y:S05]  /*67d0*/  BSYNC B0 ;  /* 0x0000000000007941 */ /* 0x000fea0003800000 */
.L_x_4825:
        /* <DEDUP_REMOVED lines=17> */
.L_x_4827:
        /* <DEDUP_REMOVED lines=8> */
[----:B------:R-:W-:-:S04]  /*6970*/  ULDC.64 UR12, c[0x0][0x210] ;  /* 0x00008400000c7ab9 */ /* 0x000fc80000000a00 */
[----:B------:R-:W-:Y:S02]  /*6980*/  IADD3 R31, R31, R32, RZ ;  /* 0x000000201f1f7210 */ /* 0x000fe40007ffe0ff */
[----:B------:R-:W-:-:S04]  /*6990*/  LEA R32, P1, R30, UR12, 0x2 ;  /* 0x0000000c1e207c11 */ /* 0x000fc8000f8210ff */
[----:B------:R-:W-:-:S05]  /*69a0*/  LEA.HI.X R33, R30, UR13, R31, 0x2, P1 ;  /* 0x0000000d1e217c11 */ /* 0x000fca00088f141f */
[----:B------:R0:W-:Y:S04]  /*69b0*/  STG.E.64 desc[UR14][R32.64], R28 ;  /* 0x0000001c20007986 */ /* 0x0001e8000c101b0e */
.L_x_4829:
[----:B------:R-:W-:Y:S05]  /*69c0*/  BSYNC B0 ;  /* 0x0000000000007941 */ /* 0x000fea0003800000 */
.L_x_4828:
[----:B------:R-:W-:Y:S01]  /*69d0*/  IADD3 R42, R0, 0xe0, RZ ;  /* 0x000000e0002a7810 */ /* 0x000fe20007ffe0ff */
[----:B------:R-:W-:Y:S01]  /*69e0*/  FMUL.FTZ R56, R56, UR10 ;  /* 0x0000000a38387c20 */ /* 0x000fe20008410000 */
[C---:B0-----:R-:W-:Y:S01]  /*69f0*/  IADD3 R33, R0.reuse, 0xd0, RZ ;  /* 0x000000d000217810 */ /* 0x041fe20007ffe0ff */
        /* <DEDUP_REMOVED lines=40> */
.L_x_4830:
        /* <DEDUP_REMOVED lines=13> */
.L_x_4832:
[----:B------:R-:W-:Y:S05]  /*6d50*/  BSYNC B0 ;  /* 0x0000000000007941 */ /* 0x000fea0003800000 */
.L_x_4831:
        /* <DEDUP_REMOVED lines=17> */
.L_x_4833:
        /* <DEDUP_REMOVED lines=13> */
.L_x_4835:
[----:B------:R-:W-:Y:S05]  /*6f40*/  BSYNC B0 ;  /* 0x0000000000007941 */ /* 0x000fea0003800000 */
.L_x_4834:
        /* <DEDUP_REMOVED lines=17> */
.L_x_4836:
        /* <DEDUP_REMOVED lines=13> */
.L_x_4838:
[----:B------:R-:W-:Y:S05]  /*7130*/  BSYNC B0 ;  /* 0x0000000000007941 */ /* 0x000fea0003800000 */
.L_x_4837:
        /* <DEDUP_REMOVED lines=17> */
.L_x_4839:
        /* <DEDUP_REMOVED lines=13> */
.L_x_4841:
[----:B------:R-:W-:Y:S05]  /*7320*/  BSYNC B0 ;  /* 0x0000000000007941 */ /* 0x000fea0003800000 */
.L_x_4840:
        /* <DEDUP_REMOVED lines=17> */
.L_x_4842:
        /* <DEDUP_REMOVED lines=13> */
.L_x_4844:
[----:B------:R-:W-:Y:S05]  /*7510*/  BSYNC B0 ;  /* 0x0000000000007941 */ /* 0x000fea0003800000 */
.L_x_4843:
[C---:B------:R-:W-:Y:S01]  /*7520*/  VIADD R33, R0.reuse, 0x150 ;  /* 0x0000015000217836 */ /* 0x040fe20000000000 */
[C---:B0-----:R-:W-:Y:S01]  /*7530*/  IADD3 R10, R0.reuse, 0x120, RZ ;  /* 0x00000120000a7810 */ /* 0x041fe20007ffe0ff */
        /* <DEDUP_REMOVED lines=19> */
[----:B------:R-:W-:Y:S02]  /*7670*/  ISETP.GE.U32.AND P4, PT, R13, UR6, PT ;  /* 0x000000060d007c0c */ /* 0x000fe4000bf86070 */
        /* <DEDUP_REMOVED lines=23> */
.L_x_4845:
[----:B------:R-:W-:Y:S04]  /*77f0*/  BSSY B0, `(.L_x_4846) ;  /* 0x000000d000007945 */ /* 0x000fe80003800000 */
[----:B------:R-:W-:Y:S05]  /*7800*/  @P6 BRA `(.L_x_4847) ;  /* 0x00000000002c6947 */ /* 0x000fea0003800000 */
[----:B------:R-:W-:Y:S01]  /*7810*/  ULDC.64 UR12, c[0x0][0x270] ;  /* 0x00009c00000c7ab9 */ /* 0x000fe20000000a00 */
[----:B------:R-:W-:Y:S01]  /*7820*/  MOV R8, R2 ;  /* 0x0000000200087202 */ /* 0x000fe20000000f00 */
[----:B------:R-:W-:-:S04]  /*7830*/  IMAD R9, R34, UR12, RZ ;  /* 0x0000000c22097c24 */ /* 0x000fc8000f8e02ff */
[----:B------:R-:W-:Y:S01]  /*7840*/  IMAD R11, R10, UR13, R9 ;  /* 0x0000000d0a0b7c24 */ /* 0x000fe2000f8e0209 */
[----:B------:R-:W-:-:S03]  /*7850*/  MOV R9, R5 ;  /* 0x0000000500097202 */ /* 0x000fc60000000f00 */
[----:B------:R-:W-:Y:S01]  /*7860*/  IMAD.WIDE.U32 R8, R10, UR12, R8 ;  /* 0x0000000c0a087c25 */ /* 0x000fe2000f8e0008 */
[----:B------:R-:W-:-:S04]  /*7870*/  ULDC.64 UR12, c[0x0][0x210] ;  /* 0x00008400000c7ab9 */ /* 0x000fc80000000a00 */
[----:B------:R-:W-:Y:S02]  /*7880*/  IADD3 R11, R9, R11, RZ ;  /* 0x0000000b090b7210 */ /* 0x000fe40007ffe0ff */
[----:B------:R-:W-:-:S04]  /*7890*/  LEA R10, P6, R8, UR12, 0x2 ;  /* 0x0000000c080a7c11 */ /* 0x000fc8000f8c10ff */
[----:B------:R-:W-:-:S05]  /*78a0*/  LEA.HI.X R11, R8, UR13, R11, 0x2, P6 ;  /* 0x0000000d080b7c11 */ /* 0x000fca000b0f140b */
[----:B------:R0:W-:Y:S04]  /*78b0*/  STG.E.64 desc[UR14][R10.64], R6 ;  /* 0x000000060a007986 */ /* 0x0001e8000c101b0e */
.L_x_4847:
[----:B------:R-:W-:Y:S05]  /*78c0*/  BSYNC B0 ;  /* 0x0000000000007941 */ /* 0x000fea0003800000 */
.L_x_4846:
        /* <DEDUP_REMOVED lines=17> */
.L_x_4848:
        /* <DEDUP_REMOVED lines=13> */
.L_x_4850:
[----:B------:R-:W-:Y:S05]  /*7ab0*/  BSYNC B0 ;  /* 0x0000000000007941 */ /* 0x000fea0003800000 */
.L_x_4849:
        /* <DEDUP_REMOVED lines=17> */
.L_x_4851:
        /* <DEDUP_REMOVED lines=13> */
.L_x_4853:
[----:B------:R-:W-:Y:S05]  /*7ca0*/  BSYNC B0 ;  /* 0x0000000000007941 */ /* 0x000fea0003800000 */
.L_x_4852:
        /* <DEDUP_REMOVED lines=17> */
.L_x_4854:
        /* <DEDUP_REMOVED lines=13> */
.L_x_4856:
[----:B------:R-:W-:Y:S05]  /*7e90*/  BSYNC B0 ;  /* 0x0000000000007941 */ /* 0x000fea0003800000 */
.L_x_4855:
        /* <DEDUP_REMOVED lines=17> */
.L_x_4857:
        /* <DEDUP_REMOVED lines=9> */
[----:B------:R-:W-:Y:S01]  /*8040*/  LEA R10, P1, R8, UR12, 0x2 ;  /* 0x0000000c080a7c11 */ /* 0x000fe2000f8210ff */
[----:B------:R-:W-:-:S05]  /*8050*/  IMAD.IADD R13, R9, 0x1, R13 ;  /* 0x00000001090d7824 */ /* 0x000fca00078e020d */
[----:B------:R-:W-:-:S05]  /*8060*/  LEA.HI.X R11, R8, UR13, R13, 0x2, P1 ;  /* 0x0000000d080b7c11 */ /* 0x000fca00088f140d */
[----:B------:R0:W-:Y:S02]  /*8070*/  STG.E.64 desc[UR14][R10.64], R6 ;  /* 0x000000060a007986 */ /* 0x0001e4000c101b0e */
.L_x_4859:
[----:B------:R-:W-:Y:S05]  /*8080*/  BSYNC B0 ;  /* 0x0000000000007941 */ /* 0x000fea0003800000 */
.L_x_4858:
        /* <DEDUP_REMOVED lines=9> */
[----:B0-----:R-:W-:Y:S01]  /*8120*/  FFMA.FTZ R6, R36, R20, R39 ;  /* 0x0000001424067223 */ /* 0x001fe20000010027 */
        /* <DEDUP_REMOVED lines=37> */
.L_x_4860:
        /* <DEDUP_REMOVED lines=13> */
.L_x_4862:
[----:B------:R-:W-:Y:S05]  /*8450*/  BSYNC B0 ;  /* 0x0000000000007941 */ /* 0x000fea0003800000 */
.L_x_4861:
        /* <DEDUP_REMOVED lines=17> */
.L_x_4863:
[----:B------:R-:W-:Y:S04]  /*8570*/  BSSY B0, `(.L_x_4864) ;  /* 0x000000d000007945 */ /* 0x000fe80003800000 */
[----:B------:R-:W-:Y:S05]  /*8580*/  @P1 BRA `(.L_x_4865) ;  /* 0x00000000002c1947 */ /* 0x000fea0003800000 */
[----:B------:R-:W-:Y:S01]  /*8590*/  ULDC.64 UR12, c[0x0][0x270] ;  /* 0x00009c00000c7ab9 */ /* 0x000fe20000000a00 */
[----:B0-----:R-:W-:Y:S01]  /*85a0*/  MOV R6, R2 ;  /* 0x0000000200067202 */ /* 0x001fe20000000f00 */
        /* <DEDUP_REMOVED lines=9> */
.L_x_4865:
[----:B------:R-:W-:Y:S05]  /*8640*/  BSYNC B0 ;  /* 0x0000000000007941 */ /* 0x000fea0003800000 */
.L_x_4864:
[----:B------:R-:W-:Y:S01]  /*8650*/  FMUL.FTZ R58, R58, UR10 ;  /* 0x0000000a3a3a7c20 */ /* 0x000fe20008410000 */
[----:B------:R-:W-:Y:S01]  /*8660*/  FMUL.FTZ R59, R59, UR10 ;  /* 0x0000000a3b3b7c20 */ /* 0x000fe20008410000 */
[----:B------:R-:W-:Y:S01]  /*8670*/  FADD.FTZ R60, R60, -UR5 ;  /* 0x800000053c3c7e21 */ /* 0x000fe20008010000 */
[----:B------:R-:W-:Y:S01]  /*8680*/  FADD.FTZ R61, R61, -UR5 ;  /* 0x800000053d3d7e21 */ /* 0x000fe20008010000 */
[----:B0-----:R-:W-:Y:S01]  /*8690*/  FFMA.FTZ R6, R36, R58, R39 ;  /* 0x0000003a24067223 */ /* 0x001fe20000010027 */
[----:B------:R-:W-:Y:S01]  /*86a0*/  FFMA.FTZ R7, R37, R59, R38 ;  /* 0x0000003b25077223 */ /* 0x000fe20000010026 */
[----:B------:R-:W-:Y:S06]  /*86b0*/  @!P5 BRA `(.L_x_4866) ;  /* 0x000000000028d947 */ /* 0x000fec0003800000 */
[----:B-1----:R-:W-:Y:S01]  /*86c0*/  FMUL.FTZ R8, R6, -1.4426950216293334961 ;  /* 0xbfb8aa3b06087820 */ /* 0x002fe20000410000 */
        /* <DEDUP_REMOVED lines=9> */
.L_x_4866:
[----:B------:R-:W-:Y:S04]  /*8760*/  BSSY B0, `(.L_x_4867) ;  /* 0x000000d000007945 */ /* 0x000fe80003800000 */
[----:B------:R-:W-:Y:S05]  /*8770*/  @P2 BRA `(.L_x_4868) ;  /* 0x00000000002c2947 */ /* 0x000fea0003800000 */
[----:B------:R-:W-:Y:S01]  /*8780*/  ULDC.64 UR12, c[0x0][0x270] ;  /* 0x00009c00000c7ab9 */ /* 0x000fe20000000a00 */
[----:B-1----:R-:W-:Y:S01]  /*8790*/  MOV R8, R2 ;  /* 0x0000000200087202 */ /* 0x002fe20000000f00 */
        /* <DEDUP_REMOVED lines=9> */
.L_x_4868:
[----:B------:R-:W-:Y:S05]  /*8830*/  BSYNC B0 ;  /* 0x0000000000007941 */ /* 0x000fea0003800000 */
.L_x_4867:
        /* <DEDUP_REMOVED lines=17> */
.L_x_4869:
        /* <DEDUP_REMOVED lines=13> */
.L_x_4871:
[----:B------:R-:W-:Y:S05]  /*8a20*/  BSYNC B0 ;  /* 0x0000000000007941 */ /* 0x000fea0003800000 */
.L_x_4870:
[----:B------:R-:W-:Y:S01]  /*8a30*/  FMUL.FTZ R62, R62, UR10 ;  /* 0x0000000a3e3e7c20 */ /* 0x000fe20008410000 */
[----:B------:R-:W-:Y:S01]  /*8a40*/  FMUL.FTZ R63, R63, UR10 ;  /* 0x0000000a3f3f7c20 */ /* 0x000fe20008410000 */
[C---:B01----:R-:W-:Y:S02]  /*8a50*/  IADD3 R10, R0.reuse, 0x1c0, RZ ;  /* 0x000001c0000a7810 */ /* 0x043fe40007ffe0ff */
[----:B------:R-:W-:Y:S01]  /*8a60*/  IADD3 R8, R0, 0x1d0, RZ ;  /* 0x000001d000087810 */ /* 0x000fe20007ffe0ff */
        /* <DEDUP_REMOVED lines=13> */
.L_x_4872:
        /* <DEDUP_REMOVED lines=13> */
.L_x_4874:
[----:B------:R-:W-:Y:S05]  /*8c10*/  BSYNC B0 ;  /* 0x0000000000007941 */ /* 0x000fea0003800000 */
.L_x_4873:
[C---:B------:R-:W-:Y:S01]  /*8c20*/  IADD3 R17, R0.reuse, 0x1d0, RZ ;  /* 0x000001d000117810 */ /* 0x040fe20007ffe0ff */
[C---:B------:R-:W-:Y:S01]  /*8c30*/  VIADD R18, R0.reuse, 0x1f0 ;  /* 0x000001f000127836 */ /* 0x040fe20000000000 */
        /* <DEDUP_REMOVED lines=9> */
[----:B------:R-:W-:Y:S01]  /*8cd0*/  FMUL.FTZ R64, R64, UR10 ;  /* 0x0000000a40407c20 */ /* 0x000fe20008410000 */
[----:B------:R-:W-:Y:S01]  /*8ce0*/  IADD3 R19, R0, 0x1e0, RZ ;  /* 0x000001e000137810 */ /* 0x000fe20007ffe0ff */
[----:B------:R-:W-:Y:S01]  /*8cf0*/  FMUL.FTZ R65, R65, UR10 ;  /* 0x0000000a41417c20 */ /* 0x000fe20008410000 */
[----:B------:R-:W-:Y:S01]  /*8d00*/  SHF.R.S32.HI R20, RZ, 0x1f, R20 ;  /* 0x0000001fff147819 */ /* 0x000fe20000011414 */
[----:B------:R-:W-:Y:S01]  /*8d10*/  FMUL.FTZ R66, R66, UR10 ;  /* 0x0000000a42427c20 */ /* 0x000fe20008410000 */
[----:B------:R-:W-:Y:S01]  /*8d20*/  SHF.R.S32.HI R17, RZ, 0x1f, R17 ;  /* 0x0000001fff117819 */ /* 0x000fe20000011411 */
[----:B------:R-:W-:Y:S01]  /*8d30*/  FMUL.FTZ R67, R67, UR10 ;  /* 0x0000000a43437c20 */ /* 0x000fe20008410000 */
[----:B------:R-:W-:Y:S01]  /*8d40*/  ISETP.GE.U32.AND P4, PT, R11, UR6, PT ;  /* 0x000000060b007c0c */ /* 0x000fe2000bf86070 */
[----:B0-----:R-:W-:Y:S01]  /*8d50*/  FFMA.FTZ R6, R36, R64, R39 ;  /* 0x0000004024067223 */ /* 0x001fe20000010027 */
        /* <DEDUP_REMOVED lines=21> */
.L_x_4875:
        /* <DEDUP_REMOVED lines=13> */
.L_x_4877:
[----:B------:R-:W-:Y:S05]  /*8f80*/  BSYNC B0 ;  /* 0x0000000000007941 */ /* 0x000fea0003800000 */
.L_x_4876:
        /* <DEDUP_REMOVED lines=13> */
.L_x_4878:
        /* <DEDUP_REMOVED lines=13> */
.L_x_4880:
[----:B------:R-:W-:Y:S05]  /*9130*/  BSYNC B0 ;  /* 0x0000000000007941 */ /* 0x000fea0003800000 */
.L_x_4879:
        /* <DEDUP_REMOVED lines=10> */
[----:B0-----:R-:W-:Y:S01]  /*91e0*/  FFMA.FTZ R6, R36, R68, R39 ;  /* 0x0000004424067223 */ /* 0x001fe20000010027 */
        /* <DEDUP_REMOVED lines=12> */
.L_x_4881:
        /* <DEDUP_REMOVED lines=13> */
.L_x_4883:
[----:B------:R-:W-:Y:S05]  /*9380*/  BSYNC B0 ;  /* 0x0000000000007941 */ /* 0x000fea0003800000 */
.L_x_4882:
        /* <DEDUP_REMOVED lines=13> */
.L_x_4884:
[----:B------:R-:W-:Y:S04]  /*9460*/  BSSY B0, `(.L_x_4885) ;  /* 0x000000c000007945 */ /* 0x000fe80003800000 */
[----:B------:R-:W-:Y:S05]  /*9470*/  @P3 BRA `(.L_x_4886) ;  /* 0x0000000000283947 */ /* 0x000fea0003800000 */
[----:B------:R-:W-:Y:S01]  /*9480*/  ULDC.64 UR6, c[0x0][0x270] ;  /* 0x00009c0000067ab9 */ /* 0x000fe20000000a00 */
[----:B------:R-:W-:Y:S01]  /*9490*/  MOV R3, R5 ;  /* 0x0000000500037202 */ /* 0x000fe20000000f00 */
[----:B0-----:R-:W-:Y:S02]  /*94a0*/  IMAD R6, R18, UR6, RZ ;  /* 0x0000000612067c24 */ /* 0x001fe4000f8e02ff */
[----:B------:R-:W-:-:S04]  /*94b0*/  IMAD.WIDE.U32 R4, R9, UR6, R2 ;  /* 0x0000000609047c25 */ /* 0x000fc8000f8e0002 */
[----:B------:R-:W-:Y:S01]  /*94c0*/  IMAD R9, R9, UR7, R6 ;  /* 0x0000000709097c24 */ /* 0x000fe2000f8e0206 */
[----:B------:R-:W-:Y:S02]  /*94d0*/  ULDC.64 UR6, c[0x0][0x210] ;  /* 0x0000840000067ab9 */ /* 0x000fe40000000a00 */
[----:B------:R-:W-:Y:S02]  /*94e0*/  LEA R2, P1, R4, UR6, 0x2 ;  /* 0x0000000604027c11 */ /* 0x000fe4000f8210ff */
[----:B------:R-:W-:-:S04]  /*94f0*/  IADD3 R9, R5, R9, RZ ;  /* 0x0000000905097210 */ /* 0x000fc80007ffe0ff */
[----:B------:R-:W-:-:S05]  /*9500*/  LEA.HI.X R3, R4, UR7, R9, 0x2, P1 ;  /* 0x0000000704037c11 */ /* 0x000fca00088f1409 */
[----:B------:R1:W-:Y:S02]  /*9510*/  STG.E.64 desc[UR14][R2.64], R36 ;  /* 0x0000002402007986 */ /* 0x0003e4000c101b0e */
.L_x_4886:
[----:B------:R-:W-:Y:S05]  /*9520*/  BSYNC B0 ;  /* 0x0000000000007941 */ /* 0x000fea0003800000 */
.L_x_4885:
[----:B------:R-:W-:Y:S01]  /*9530*/  ULDC UR5, c[0x0][0x10] ;  /* 0x0000040000057ab9 */ /* 0x000fe20000000800 */
[----:B------:R-:W-:Y:S02]  /*9540*/  UIADD3 UR4, UR4, 0x1, URZ ;  /* 0x0000000104047890 */ /* 0x000fe4000fffe03f */
[----:B------:R-:W-:-:S04]  /*9550*/  UIADD3 UR9, UR5, UR9, URZ ;  /* 0x0000000905097290 */ /* 0x000fc8000fffe03f */
[----:B------:R-:W-:-:S06]  /*9560*/  UISETP.GE.AND UP0, UPT, UR9, UR8, UPT ;  /* 0x000000080900728c */ /* 0x000fcc000bf06270 */
[----:B------:R-:W-:-:S13]  /*9570*/  PLOP3.LUT P1, PT, PT, PT, UP0, 0x80, 0x0 ;  /* 0x000000000000781c */ /* 0x000fda0003f2f008 */
[----:B------:R-:W-:Y:S05]  /*9580*/  @!P1 BRA `(.L_x_4887) ;  /* 0xffffff6c00389947 */ /* 0x000fea000383ffff */
[----:B------:R-:W-:Y:S05]  /*9590*/  EXIT ;  /* 0x000000000000794d */ /* 0x000fea0003800000 */
.L_x_4888:
        /* <DEDUP_REMOVED lines=14> */
.L_x_5181:


//--------------------- .text._Z35group_norm_nhwc_fwd_one_pass_kernelI11Fp32IOFp16WLi64ELi96ELi768EEv26Group_norm_nhwc_fwd_params --------------------------
	.section	.text._Z35group_norm_nhwc_fwd_one_pass_kernelI11Fp32IOFp16WLi64ELi96ELi768EEv26Group_norm_nhwc_fwd_params,"ax",@progbits
	.align	128
        .global         _Z35group_norm_nhwc_fwd_one_pass_kernelI11Fp32IOFp16WLi64ELi96ELi768EEv26Group_norm_nhwc_fwd_params
        .type           _Z35group_norm_nhwc_fwd_one_pass_kernelI11Fp32IOFp16WLi64ELi96ELi768EEv26Group_norm_nhwc_fwd_params,@function
        .size           _Z35group_norm_nhwc_fwd_one_pass_kernelI11Fp32IOFp16WLi64ELi96ELi768EEv26Group_norm_nhwc_fwd_params,(.L_x_5182 - _Z35group_norm_nhwc_fwd_one_pass_kernelI11Fp32IOFp16WLi64ELi96ELi768EEv26Group_norm_nhwc_fwd_params)
        .other          _Z35group_norm_nhwc_fwd_one_pass_kernelI11Fp32IOFp16WLi64ELi96ELi768EEv26Group_norm_nhwc_fwd_params,@"STO_CUDA_ENTRY STV_DEFAULT"
_Z35group_norm_nhwc_fwd_one_pass_kernelI11Fp32IOFp16WLi64ELi96ELi768EEv26Group_norm_nhwc_fwd_params:
.text._Z35group_norm_nhwc_fwd_one_pass_kernelI11Fp32IOFp16WLi64ELi96ELi768EEv26Group_norm_nhwc_fwd_params:
        /* <DEDUP_REMOVED lines=33> */
.L_x_4910:
        /* <DEDUP_REMOVED lines=213> */
.L_x_4890:
[----:B------:R-:W-:Y:S05]  /*0f60*/  BSYNC B0 ;  /* 0x0000000000007941 */ /* 0x000fea0003800000 */
.L_x_4889:
        /* <DEDUP_REMOVED lines=28> */
.L_x_4893:
[----:B-1----:R-:W2:Y:S04]  /*1130*/  LDG.E.STRONG.GPU R14, desc[UR8][R12.64] ;  /* 0x000000080c0e7981 */ /* 0x002ea8000c1ef900 */
[----:B--2---:R-:W-:Y:S01]  /*1140*/  CCTL.IVALL ;  /* 0x00000000ff00798f */ /* 0x004fe20002000000 */
[----:B------:R-:W-:Y:S05]  /*1150*/  YIELD ;  /* 0x0000000000007946 */ /* 0x000fea0003800000 */
[----:B------:R-:W-:-:S13]  /*1160*/  ISETP.NE.AND P1, PT, R14, R17, PT ;  /* 0x000000110e00720c */ /* 0x000fda0003f25270 */
[----:B------:R-:W-:Y:S05]  /*1170*/  @P1 BRA `(.L_x_4893) ;  /* 0xfffffffc00ec1947 */ /* 0x000fea000383ffff */
.L_x_4892:
        /* <DEDUP_REMOVED lines=11> */
.L_x_4895:
        /* <DEDUP_REMOVED lines=63> */
.L_x_4894:
        /* <DEDUP_REMOVED lines=19> */
.L_x_4897:
[----:B------:R-:W-:Y:S05]  /*1750*/  BSYNC B0 ;  /* 0x0000000000007941 */ /* 0x000fea0003800000 */
.L_x_4896:
        /* <DEDUP_REMOVED lines=32> */
.L_x_4891:
        /* <DEDUP_REMOVED lines=62> */
[----:B--2---:R-:W-:Y:S02]  /*1d40*/  HADD2.F32 R0, -RZ, R0.H0_H0 ;  /* 0x20000000ff007230 */ /* 0x004fe40000004100 */
[----:B---3--:R-:W-:Y:S02]  /*1d50*/  HADD2.F32 R14, -RZ, R12.H0_H0 ;  /* 0x2000000cff0e7230 */ /* 0x008fe40000004100 */
[----:B----4-:R-:W-:-:S02]  /*1d60*/  HADD2.F32 R19, -RZ, R13.H0_H0 ;  /* 0x2000000dff137230 */ /* 0x010fc40000004100 */
[----:B-----5:R-:W-:Y:S02]  /*1d70*/  HADD2.F32 R21, -RZ, R16.H0_H0 ;  /* 0x20000010ff157230 */ /* 0x020fe40000004100 */
        /* <DEDUP_REMOVED lines=15> */
.L_x_4898:
        /* <DEDUP_REMOVED lines=14> */
.L_x_4900:
[----:B------:R-:W-:Y:S05]  /*1f50*/  BSYNC B0 ;  /* 0x0000000000007941 */ /* 0x000fea0003800000 */
.L_x_4899:
        /* <DEDUP_REMOVED lines=13> */
.L_x_4901:
        /* <DEDUP_REMOVED lines=13> */
.L_x_4903:
[----:B------:R-:W-:Y:S05]  /*2100*/  BSYNC B0 ;  /* 0x0000000000007941 */ /* 0x000fea0003800000 */
.L_x_4902:
        /* <DEDUP_REMOVED lines=13> */
.L_x_4904:
        /* <DEDUP_REMOVED lines=13> */
.L_x_4906:
[----:B------:R-:W-:Y:S05]  /*22b0*/  BSYNC B0 ;  /* 0x0000000000007941 */ /* 0x000fea0003800000 */
.L_x_4905:
        /* <DEDUP_REMOVED lines=13> */
.L_x_4907:
        /* <DEDUP_REMOVED lines=12> */
.L_x_4909:
[----:B------:R-:W-:Y:S05]  /*2450*/  BSYNC B0 ;  /* 0x0000000000007941 */ /* 0x000fea0003800000 */
.L_x_4908:
[----:B------:R-:W3:Y:S01]  /*2460*/  LDC R0, c[0x0][0x10] ;  /* 0x00000400ff007b82 */ /* 0x000ee20000000800 */
[----:B------:R-:W-:Y:S02]  /*2470*/  IADD3 R24, R24, 0x1, RZ ;  /* 0x0000000118187810 */ /* 0x000fe40007ffe0ff */
[----:B---3--:R-:W-:-:S04]  /*2480*/  IADD3 R31, R0, R31, RZ ;  /* 0x0000001f001f7210 */ /* 0x008fc80007ffe0ff */
[----:B------:R-:W-:-:S13]  /*2490*/  ISETP.GE.AND P1, PT, R31, UR4, PT ;  /* 0x000000041f007c0c */ /* 0x000fda000bf26270 */
[----:B------:R-:W-:Y:S05]  /*24a0*/  @!P1 BRA `(.L_x_4910) ;  /* 0xffffffdc00589947 */ /* 0x000fea000383ffff */
[----:B------:R-:W-:Y:S05]  /*24b0*/  EXIT ;  /* 0x000000000000794d */ /* 0x000fea0003800000 */
.L_x_4911:
        /* <DEDUP_REMOVED lines=12> */
.L_x_5182:


//--------------------- .text._Z35group_norm_nhwc_fwd_one_pass_kernelI11Fp32IOFp16WLi128ELi96ELi768EEv26Group_norm_nhwc_fwd_params --------------------------
	.section	.text._Z35group_norm_nhwc_fwd_one_pass_kernelI11Fp32IOFp16WLi128ELi96ELi768EEv26Group_norm_nhwc_fwd_params,"ax",@progbits
	.align	128
        .global         _Z35group_norm_nhwc_fwd_one_pass_kernelI11Fp32IOFp16WLi128ELi96ELi768EEv26Group_norm_nhwc_fwd_params
        .type           _Z35group_norm_nhwc_fwd_one_pass_kernelI11Fp32IOFp16WLi128ELi96ELi768EEv26Group_norm_nhwc_fwd_params,@function
        .size           _Z35group_norm_nhwc_fwd_one_pass_kernelI11Fp32IOFp16WLi128ELi96ELi768EEv26Group_norm_nhwc_fwd_params,(.L_x_5183 - _Z35group_norm_nhwc_fwd_one_pass_kernelI11Fp32IOFp16WLi128ELi96ELi768EEv26Group_norm_nhwc_fwd_params)
        .other          _Z35group_norm_nhwc_fwd_one_pass_kernelI11Fp32IOFp16WLi128ELi96ELi768EEv26Group_norm_nhwc_fwd_params,@"STO_CUDA_ENTRY STV_DEFAULT"
_Z35group_norm_nhwc_fwd_one_pass_kernelI11Fp32IOFp16WLi128ELi96ELi768EEv26Group_norm_nhwc_fwd_params:
.text._Z35group_norm_nhwc_fwd_one_pass_kernelI11Fp32IOFp16WLi128ELi96ELi768EEv26Group_norm_nhwc_fwd_params:
        /* <DEDUP_REMOVED lines=38> */
.L_x_4945:
        /* <DEDUP_REMOVED lines=293> */
.L_x_4913:
[----:B------:R-:W-:Y:S05]  /*14b0*/  BSYNC B0 ;  /* 0x0000000000007941 */ /* 0x000fea0003800000 */
.L_x_4912:
        /* <DEDUP_REMOVED lines=28> */
.L_x_4916:
[----:B--2---:R-:W2:Y:S04]  /*1680*/  LDG.E.STRONG.GPU R31, desc[UR8][R32.64] ;  /* 0x00000008201f7981 */ /* 0x004ea8000c1ef900 */
[----:B--2---:R-:W-:Y:S01]  /*1690*/  CCTL.IVALL ;  /* 0x00000000ff00798f */ /* 0x004fe20002000000 */
[----:B------:R-:W-:Y:S05]  /*16a0*/  YIELD ;  /* 0x0000000000007946 */ /* 0x000fea0003800000 */
[----:B------:R-:W-:-:S13]  /*16b0*/  ISETP.NE.AND P1, PT, R31, R46, PT ;  /* 0x0000002e1f00720c */ /* 0x000fda0003f25270 */
[----:B------:R-:W-:Y:S05]  /*16c0*/  @P1 BRA `(.L_x_4916) ;  /* 0xfffffffc00ec1947 */ /* 0x000fea000383ffff */
.L_x_4915:
        /* <DEDUP_REMOVED lines=11> */
.L_x_4918:
        /* <DEDUP_REMOVED lines=63> */
.L_x_4917:
        /* <DEDUP_REMOVED lines=19> */
.L_x_4920:
[----:B------:R-:W-:Y:S05]  /*1ca0*/  BSYNC B0 ;  /* 0x0000000000007941 */ /* 0x000fea0003800000 */
.L_x_4919:
        /* <DEDUP_REMOVED lines=32> */
.L_x_4914:
        /* <DEDUP_REMOVED lines=59> */
[----:B--2---:R-:W-:Y:S02]  /*2260*/  HADD2.F32 R18, -RZ, R46.H0_H0 ;  /* 0x2000002eff127230 */ /* 0x004fe40000004100 */
[----:B----4-:R-:W-:Y:S02]  /*2270*/  HADD2.F32 R19, -RZ, R48.H0_H0 ;  /* 0x20000030ff137230 */ /* 0x010fe40000004100 */
[----:B-----5:R-:W-:Y:S02]  /*2280*/  HADD2.F32 R17, -RZ, R54.H0_H0 ;  /* 0x20000036ff117230 */ /* 0x020fe40000004100 */
        /* <DEDUP_REMOVED lines=14> */
.L_x_4921:
        /* <DEDUP_REMOVED lines=13> */
.L_x_4923:
[----:B------:R-:W-:Y:S05]  /*2440*/  BSYNC B0 ;  /* 0x0000000000007941 */ /* 0x000fea0003800000 */
.L_x_4922:
        /* <DEDUP_REMOVED lines=17> */
.L_x_4924:
        /* <DEDUP_REMOVED lines=13> */
.L_x_4926:
[----:B------:R-:W-:Y:S05]  /*2630*/  BSYNC B0 ;  /* 0x0000000000007941 */ /* 0x000fea0003800000 */
.L_x_4925:
        /* <DEDUP_REMOVED lines=13> */
.L_x_4927:
        /* <DEDUP_REMOVED lines=13> */
.L_x_4929:
[----:B------:R-:W-:Y:S05]  /*27e0*/  BSYNC B0 ;  /* 0x0000000000007941 */ /* 0x000fea0003800000 */
.L_x_4928:
        /* <DEDUP_REMOVED lines=38> */
.L_x_4930:
        /* <DEDUP_REMOVED lines=13> */
.L_x_4932:
[----:B------:R-:W-:Y:S05]  /*2b20*/  BSYNC B0 ;  /* 0x0000000000007941 */ /* 0x000fea0003800000 */
.L_x_4931:
        /* <DEDUP_REMOVED lines=13> */
.L_x_4933:
        /* <DEDUP_REMOVED lines=13> */
.L_x_4935:
[----:B------:R-:W-:Y:S05]  /*2cd0*/  BSYNC B0 ;  /* 0x0000000000007941 */ /* 0x000fea0003800000 */
.L_x_4934:
        /* <DEDUP_REMOVED lines=13> */
.L_x_4936:
        /* <DEDUP_REMOVED lines=13> */
.L_x_4938:
[----:B------:R-:W-:Y:S05]  /*2e80*/  BSYNC B0 ;  /* 0x0000000000007941 */ /* 0x000fea0003800000 */
.L_x_4937:
        /* <DEDUP_REMOVED lines=13> */
.L_x_4939:
        /* <DEDUP_REMOVED lines=13> */
.L_x_4941:
[----:B------:R-:W-:Y:S05]  /*3030*/  BSYNC B0 ;  /* 0x0000000000007941 */ /* 0x000fea0003800000 */
.L_x_4940:
        /* <DEDUP_REMOVED lines=13> */
.L_x_4942:
        /* <DEDUP_REMOVED lines=12> */
.L_x_4944:
[----:B------:R-:W-:Y:S05]  /*31d0*/  BSYNC B0 ;  /* 0x0000000000007941 */ /* 0x000fea0003800000 */
.L_x_4943:
[----:B012---:R-:W0:Y:S01]  /*31e0*/  LDC R11, c[0x0][0x10] ;  /* 0x00000400ff0b7b82 */ /* 0x007e220000000800 */
[----:B------:R-:W-:Y:S02]  /*31f0*/  IADD3 R2, R2, 0x1, RZ ;  /* 0x0000000102027810 */ /* 0x000fe40007ffe0ff */
[----:B0-----:R-:W-:-:S04]  /*3200*/  IADD3 R44, R11, R44, RZ ;  /* 0x0000002c0b2c7210 */ /* 0x001fc80007ffe0ff */
[----:B------:R-:W-:-:S13]  /*3210*/  ISETP.GE.AND P1, PT, R44, UR4, PT ;  /* 0x000000042c007c0c */ /* 0x000fda000bf26270 */
[----:B------:R-:W-:Y:S05]  /*3220*/  @!P1 BRA `(.L_x_4945) ;  /* 0xffffffd0000c9947 */ /* 0x000fea000383ffff */
[----:B------:R-:W-:Y:S05]  /*3230*/  EXIT ;  /* 0x000000000000794d */ /* 0x000fea0003800000 */
.L_x_4946:
        /* <DEDUP_REMOVED lines=12> */
.L_x_5183:


//--------------------- .text._Z35group_norm_nhwc_fwd_one_pass_kernelI11Fp32IOFp16WLi256ELi96ELi768EEv26Group_norm_nhwc_fwd_params --------------------------
	.section	.text._Z35group_norm_nhwc_fwd_one_pass_kernelI11Fp32IOFp16WLi256ELi96ELi768EEv26Group_norm_nhwc_fwd_params,"ax",@progbits
	.align	128
        .global         _Z35group_norm_nhwc_fwd_one_pass_kernelI11Fp32IOFp16WLi256ELi96ELi768EEv26Group_norm_nhwc_fwd_params
        .type           _Z35group_norm_nhwc_fwd_one_pass_kernelI11Fp32IOFp16WLi256ELi96ELi768EEv26Group_norm_nhwc_fwd_params,@function
        .size           _Z35group_norm_nhwc_fwd_one_pass_kernelI11Fp32IOFp16WLi256ELi96ELi768EEv26Group_norm_nhwc_fwd_params,(.L_x_5184 - _Z35group_norm_nhwc_fwd_one_pass_kernelI11Fp32IOFp16WLi256ELi96ELi768EEv26Group_norm_nhwc_fwd_params)
        .other          _Z35group_norm_nhwc_fwd_one_pass_kernelI11Fp32IOFp16WLi256ELi96ELi768EEv26Group_norm_nhwc_fwd_params,@"STO_CUDA_ENTRY STV_DEFAULT"
_Z35group_norm_nhwc_fwd_one_pass_kernelI11Fp32IOFp16WLi256ELi96ELi768EEv26Group_norm_nhwc_fwd_params:
.text._Z35group_norm_nhwc_fwd_one_pass_kernelI11Fp32IOFp16WLi256ELi96ELi768EEv26Group_norm_nhwc_fwd_params:
        /* <DEDUP_REMOVED lines=45> */
.L_x_5004:
        /* <DEDUP_REMOVED lines=466> */
.L_x_4948:
[----:B------:R-:W-:Y:S05]  /*1ff0*/  BSYNC B0 ;  /* 0x0000000000007941 */ /* 0x000fea0003800000 */
.L_x_4947:
        /* <DEDUP_REMOVED lines=30> */
.L_x_4951:
[----:B-1----:R-:W2:Y:S04]  /*21e0*/  LDG.E.STRONG.GPU R34, desc[UR10][R32.64] ;  /* 0x0000000a20227981 */ /* 0x002ea8000c1ef900 */
[----:B--2---:R-:W-:Y:S01]  /*21f0*/  CCTL.IVALL ;  /* 0x00000000ff00798f */ /* 0x004fe20002000000 */
[----:B------:R-:W-:Y:S05]  /*2200*/  YIELD ;  /* 0x0000000000007946 */ /* 0x000fea0003800000 */
[----:B------:R-:W-:-:S13]  /*2210*/  ISETP.NE.AND P1, PT, R34, R37, PT ;  /* 0x000000252200720c */ /* 0x000fda0003f25270 */
[----:B------:R-:W-:Y:S05]  /*2220*/  @P1 BRA `(.L_x_4951) ;  /* 0xfffffffc00ec1947 */ /* 0x000fea000383ffff */
.L_x_4950:
        /* <DEDUP_REMOVED lines=11> */
.L_x_4953:
        /* <DEDUP_REMOVED lines=67> */
.L_x_4952:
        /* <DEDUP_REMOVED lines=19> */
.L_x_4955:
[----:B------:R-:W-:Y:S05]  /*2840*/  BSYNC B0 ;  /* 0x0000000000007941 */ /* 0x000fea0003800000 */
.L_x_4954:
        /* <DEDUP_REMOVED lines=34> */
.L_x_4949:
        /* <DEDUP_REMOVED lines=68> */
.L_x_4956:
        /* <DEDUP_REMOVED lines=13> */
.L_x_4958:
[----:B------:R-:W-:Y:S05]  /*2f80*/  BSYNC B0 ;  /* 0x0000000000007941 */ /* 0x000fea0003800000 */
.L_x_4957:
        /* <DEDUP_REMOVED lines=17> */
.L_x_4959:
        /* <DEDUP_REMOVED lines=13> */
.L_x_4961:
[----:B------:R-:W-:Y:S05]  /*3170*/  BSYNC B0 ;  /* 0x0000000000007941 */ /* 0x000fea0003800000 */
.L_x_4960:
        /* <DEDUP_REMOVED lines=38> */
.L_x_4962:
        /* <DEDUP_REMOVED lines=13> */
.L_x_4964:
[----:B------:R-:W-:Y:S05]  /*34b0*/  BSYNC B0 ;  /* 0x0000000000007941 */ /* 0x000fea0003800000 */
.L_x_4963:
        /* <DEDUP_REMOVED lines=17> */
.L_x_4965:
        /* <DEDUP_REMOVED lines=13> */
.L_x_4967:
[----:B------:R-:W-:Y:S05]  /*36a0*/  BSYNC B0 ;  /* 0x0000000000007941 */ /* 0x000fea0003800000 */
.L_x_4966:
        /* <DEDUP_REMOVED lines=17> */
.L_x_4968:
        /* <DEDUP_REMOVED lines=13> */
.L_x_4970:
[----:B------:R-:W-:Y:S05]  /*3890*/  BSYNC B0 ;  /* 0x0000000000007941 */ /* 0x000fea0003800000 */
.L_x_4969:
        /* <DEDUP_REMOVED lines=17> */
.L_x_4971:
        /* <DEDUP_REMOVED lines=13> */
.L_x_4973:
[----:B------:R-:W-:Y:S05]  /*3a80*/  BSYNC B0 ;  /* 0x0000000000007941 */ /* 0x000fea0003800000 */
.L_x_4972:
        /* <DEDUP_REMOVED lines=17> */
.L_x_4974:
        /* <DEDUP_REMOVED lines=13> */
.L_x_4976:
[----:B------:R-:W-:Y:S05]  /*3c70*/  BSYNC B0 ;  /* 0x0000000000007941 */ /* 0x000fea0003800000 */
.L_x_4975:
        /* <DEDUP_REMOVED lines=37> */
.L_x_4977:
        /* <DEDUP_REMOVED lines=13> */
.L_x_4979:
[----:B------:R-:W-:Y:S05]  /*3fa0*/  BSYNC B0 ;  /* 0x0000000000007941 */ /* 0x000fea0003800000 */
.L_x_4978:
        /* <DEDUP_REMOVED lines=17> */
.L_x_4980:
        /* <DEDUP_REMOVED lines=13> */
.L_x_4982:
[----:B------:R-:W-:Y:S05]  /*4190*/  BSYNC B0 ;  /* 0x0000000000007941 */ /* 0x000fea0003800000 */
.L_x_4981:
        /* <DEDUP_REMOVED lines=17> */
.L_x_4983:
        /* <DEDUP_REMOVED lines=13> */
.L_x_4985:
[----:B------:R-:W-:Y:S05]  /*4380*/  BSYNC B0 ;  /* 0x0000000000007941 */ /* 0x000fea0003800000 */
.L_x_4984:
        /* <DEDUP_REMOVED lines=17> */
.L_x_4986:
        /* <DEDUP_REMOVED lines=13> */
.L_x_4988:
[----:B------:R-:W-:Y:S05]  /*4570*/  BSYNC B0 ;  /* 0x0000000000007941 */ /* 0x000fea0003800000 */
.L_x_4987:
        /* <DEDUP_REMOVED lines=17> */
.L_x_4989:
        /* <DEDUP_REMOVED lines=13> */
.L_x_4991:
[----:B------:R-:W-:Y:S05]  /*4760*/  BSYNC B0 ;  /* 0x0000000000007941 */ /* 0x000fea0003800000 */
.L_x_4990:
        /* <DEDUP_REMOVED lines=31> */
.L_x_4992:
        /* <DEDUP_REMOVED lines=13> */
.L_x_4994:
[----:B------:R-:W-:Y:S05]  /*4a30*/  BSYNC B0 ;  /* 0x0000000000007941 */ /* 0x000fea0003800000 */
.L_x_4993:
        /* <DEDUP_REMOVED lines=13> */
.L_x_4995:
        /* <DEDUP_REMOVED lines=13> */
.L_x_4997:
[----:B------:R-:W-:Y:S05]  /*4be0*/  BSYNC B0 ;  /* 0x0000000000007941 */ /* 0x000fea0003800000 */
.L_x_4996:
        /* <DEDUP_REMOVED lines=23> */
.L_x_4998:
        /* <DEDUP_REMOVED lines=13> */
.L_x_5000:
[----:B------:R-:W-:Y:S05]  /*4e30*/  BSYNC B0 ;  /* 0x0000000000007941 */ /* 0x000fea0003800000 */
.L_x_4999:
        /* <DEDUP_REMOVED lines=13> */
.L_x_5001:
        /* <DEDUP_REMOVED lines=12> */
.L_x_5003:
[----:B------:R-:W-:Y:S05]  /*4fd0*/  BSYNC B0 ;  /* 0x0000000000007941 */ /* 0x000fea0003800000 */
.L_x_5002:
[----:B------:R-:W-:Y:S01]  /*4fe0*/  ULDC UR7, c[0x0][0x10] ;  /* 0x0000040000077ab9 */ /* 0x000fe20000000800 */
[----:B------:R-:W-:Y:S02]  /*4ff0*/  UIADD3 UR4, UR4, 0x1, URZ ;  /* 0x0000000104047890 */ /* 0x000fe4000fffe03f */
[----:B------:R-:W-:-:S04]  /*5000*/  UIADD3 UR6, UR7, UR6, URZ ;  /* 0x0000000607067290 */ /* 0x000fc8000fffe03f */
[----:B------:R-:W-:-:S06]  /*5010*/  UISETP.GE.AND UP0, UPT, UR6, UR5, UPT ;  /* 0x000000050600728c */ /* 0x000fcc000bf06270 */
[----:B------:R-:W-:-:S13]  /*5020*/  PLOP3.LUT P1, PT, PT, PT, UP0, 0x80, 0x0 ;  /* 0x000000000000781c */ /* 0x000fda0003f2f008 */
[----:B------:R-:W-:Y:S05]  /*5030*/  @!P1 BRA `(.L_x_5004) ;  /* 0xffffffb000a49947 */ /* 0x000fea000383ffff */
[----:B------:R-:W-:Y:S05]  /*5040*/  EXIT ;  /* 0x000000000000794d */ /* 0x000fea0003800000 */
.L_x_5005:
        /* <DEDUP_REMOVED lines=11> */
.L_x_5184:


//--------------------- .text._Z35group_norm_nhwc_fwd_one_pass_kernelI11Fp32IOFp16WLi512ELi96ELi768EEv26Group_norm_nhwc_fwd_params --------------------------
	.section	.text._Z35group_norm_nhwc_fwd_one_pass_kernelI11Fp32IOFp16WLi512ELi96ELi768EEv26Group_norm_nhwc_fwd_params,"ax",@progbits
	.align	128
        .global         _Z35group_norm_nhwc_fwd_one_pass_kernelI11Fp32IOFp16WLi512ELi96ELi768EEv26Group_norm_nhwc_fwd_params
        .type           _Z35group_norm_nhwc_fwd_one_pass_kernelI11Fp32IOFp16WLi512ELi96ELi768EEv26Group_norm_nhwc_fwd_params,@function
        .size           _Z35group_norm_nhwc_fwd_one_pass_kernelI11Fp32IOFp16WLi512ELi96ELi768EEv26Group_norm_nhwc_fwd_params,(.L_x_5185 - _Z35group_norm_nhwc_fwd_one_pass_kernelI11Fp32IOFp16WLi512ELi96ELi768EEv26Group_norm_nhwc_fwd_params)
        .other          _Z35group_norm_nhwc_fwd_one_pass_kernelI11Fp32IOFp16WLi512ELi96ELi768EEv26Group_norm_nhwc_fwd_params,@"STO_CUDA_ENTRY STV_DEFAULT"
_Z35group_norm_nhwc_fwd_one_pass_kernelI11Fp32IOFp16WLi512ELi96ELi768EEv26Group_norm_nhwc_fwd_params:
.text._Z35group_norm_nhwc_fwd_one_pass_kernelI11Fp32IOFp16WLi512ELi96ELi768EEv26Group_norm_nhwc_fwd_params:
        /* <DEDUP_REMOVED lines=39> */
.L_x_5111:
[----:B------:R-:W2:Y:S01]  /*0270*/  LDL R5, [R1] ;  /* 0x0000000001057983 */ /* 0x000ea20000100800 */
[----:B------:R-:W-:Y:S01]  /*0280*/  ULDC UR11, c[0x0][0x288] ;  /* 0x0000a200000b7ab9 */ /* 0x000fe20000000800 */
[----:B------:R-:W-:Y:S01]  /*0290*/  IABS R4, UR9 ;  /* 0x0000000900047c13 */ /* 0x000fe20008000000 */
[----:B------:R-:W-:Y:S01]  /*02a0*/  UMOV UR6, URZ ;  /* 0x0000003f00067c82 */ /* 0x000fe20008000000 */
[----:B-1----:R-:W-:Y:S01]  /*02b0*/  MOV R2, UR11 ;  /* 0x0000000b00027c02 */ /* 0x002fe20008000f00 */
[----:B0-----:R-:W0:Y:S01]  /*02c0*/  S2R R74, SR_TID.X ;  /* 0x00000000004a7919 */ /* 0x001e220000002100 */
[----:B------:R-:W-:Y:S01]  /*02d0*/  R2UR UR10, R4 ;  /* 0x00000000040a72ca */ /* 0x000fe200000e0000 */
[C---:B------:R-:W-:Y:S01]  /*02e0*/  VIADD R37, R0.reuse, 0xe0 ;  /* 0x000000e000257836 */ /* 0x040fe20000000000 */
[----:B------:R-:W-:Y:S01]  /*02f0*/  IABS R2, R2 ;  /* 0x0000000200027213 */ /* 0x000fe20000000000 */
[----:B------:R-:W1:Y:S01]  /*0300*/  @P0 LDC.64 R12, c[0x0][0x270] ;  /* 0x00009c00ff0c0b82 */ /* 0x000e620000000a00 */
[----:B------:R-:W-:-:S02]  /*0310*/  IADD3 R25, R0, 0xf0, RZ ;  /* 0x000000f000197810 */ /* 0x000fc40007ffe0ff */
[----:B------:R-:W-:Y:S02]  /*0320*/  R2UR UR12, R2 ;  /* 0x00000000020c72ca */ /* 0x000fe400000e0000 */
[----:B------:R-:W-:Y:S02]  /*0330*/  SHF.R.S32.HI R7, RZ, 0x1f, R37 ;  /* 0x0000001fff077819 */ /* 0x000fe40000011425 */
        /* <DEDUP_REMOVED lines=8> */
[----:B------:R-:W-:Y:S02]  /*03c0*/  IADD3 R22, R0, 0x130, RZ ;  /* 0x0000013000167810 */ /* 0x000fe40007ffe0ff */
[----:B------:R-:W-:Y:S02]  /*03d0*/  SHF.R.S32.HI R6, RZ, 0x1f, R0 ;  /* 0x0000001fff067819 */ /* 0x000fe40000011400 */
[----:B------:R-:W-:Y:S02]  /*03e0*/  SHF.R.S32.HI R27, RZ, 0x1f, R22 ;  /* 0x0000001fff1b7819 */ /* 0x000fe40000011416 */
[----:B------:R-:W-:-:S02]  /*03f0*/  LOP3.LUT R34, R34, 0xffffffbf, RZ, 0xc0, !PT ;  /* 0xffffffbf22227812 */ /* 0x000fc400078ec0ff */
        /* <DEDUP_REMOVED lines=240> */
[----:B------:R-:W-:-:S04]  /*1300*/  @!P4 IMAD.WIDE.U32 R26, R29, R6, R26 ;  /* 0x000000061d1ac225 */ /* 0x000fc800078e001a */
[----:B------:R-:W-:Y:S01]  /*1310*/  VIADD R29, R0, 0x1d0 ;  /* 0x000001d0001d7836 */ /* 0x000fe20000000000 */
        /* <DEDUP_REMOVED lines=149> */
[----:B-1----:R-:W-:Y:S01]  /*1c70*/  @!P1 LEA R40, P0, R42, R40, 0x2 ;  /* 0x000000282a289211 */ /* 0x002fe200078010ff */
[----:B------:R-:W-:Y:S01]  /*1c80*/  @!P1 IMAD.IADD R7, R43, 0x1, R7 ;  /* 0x000000012b079824 */ /* 0x000fe200078e0207 */
[----:B------:R-:W-:-:S04]  /*1c90*/  SHF.R.S32.HI R35, RZ, 0x1f, R39 ;  /* 0x0000001fff237819 */ /* 0x000fc80000011427 */
        /* <DEDUP_REMOVED lines=242> */
[----:B------:R-:W-:-:S03]  /*2bc0*/  CS2R R64, SRZ ;  /* 0x0000000000407805 */ /* 0x000fc6000001ff00 */
[----:B------:R-:W-:Y:S01]  /*2bd0*/  @!P1 IMAD.IADD R37, R67, 0x1, R37 ;  /* 0x0000000143259824 */ /* 0x000fe200078e0225 */
[----:B-1----:R-:W-:-:S03]  /*2be0*/  @!P1 LEA R38, P3, R66, R38, 0x2 ;  /* 0x0000002642269211 */ /* 0x002fc600078610ff */
[----:B------:R-:W0:Y:S01]  /*2bf0*/  @!P2 LDC.64 R72, c[0x0][0x220] ;  /* 0x00008800ff48ab82 */ /* 0x000e220000000a00 */
[----:B------:R1:W5:Y:S01]  /*2c00*/  @!P4 LDG.E.64 R64, desc[UR14][R70.64] ;  /* 0x0000000e4640c981 */ /* 0x000362000c1e1b00 */
[----:B------:R-:W-:Y:S02]  /*2c10*/  @!P1 LEA.HI.X R39, R66, R39, R37, 0x2, P3 ;  /* 0x0000002742279211 */ /* 0x000fe400018f1425 */
[----:B------:R-:W-:-:S06]  /*2c20*/  CS2R R66, SRZ ;  /* 0x0000000000427805 */ /* 0x000fcc000001ff00 */
[----:B------:R2:W5:Y:S01]  /*2c30*/  @!P5 LDG.E.64 R66, desc[UR14][R68.64] ;  /* 0x0000000e4442d981 */ /* 0x000562000c1e1b00 */
[----:B-1----:R-:W1:Y:S01]  /*2c40*/  @!P2 LDC.64 R70, c[0x0][0x270] ;  /* 0x00009c00ff46ab82 */ /* 0x002e620000000a00 */
[----:B--2---:R-:W-:-:S06]  /*2c50*/  CS2R R68, SRZ ;  /* 0x0000000000447805 */ /* 0x004fcc000001ff00 */
[----:B------:R2:W5:Y:S01]  /*2c60*/  @!P1 LDG.E.64 R68, desc[UR14][R38.64] ;  /* 0x0000000e26449981 */ /* 0x000562000c1e1b00 */
[----:B-1----:R-:W-:Y:S01]  /*2c70*/  @!P2 IMAD R37, R75, R70, RZ ;  /* 0x000000464b25a224 */ /* 0x002fe200078e02ff */
[----:B--2---:R-:W-:Y:S02]  /*2c80*/  @!P2 MOV R38, R2 ;  /* 0x000000020026a202 */ /* 0x004fe40000000f00 */
[----:B------:R-:W-:Y:S01]  /*2c90*/  @!P2 MOV R39, R5 ;  /* 0x000000050027a202 */ /* 0x000fe20000000f00 */
[C---:B------:R-:W-:Y:S02]  /*2ca0*/  @!P2 IMAD R71, R36.reuse, R71, R37 ;  /* 0x000000472447a224 */ /* 0x040fe400078e0225 */
        /* <DEDUP_REMOVED lines=267> */
.L_x_5007:
[----:B------:R-:W-:Y:S05]  /*3d60*/  BSYNC B0 ;  /* 0x0000000000007941 */ /* 0x000fea0003800000 */
.L_x_5006:
        /* <DEDUP_REMOVED lines=30> */
.L_x_5010:
[----:B------:R-:W2:Y:S04]  /*3f50*/  LDG.E.STRONG.GPU R37, desc[UR14][R38.64] ;  /* 0x0000000e26257981 */ /* 0x000ea8000c1ef900 */
[----:B--2---:R-:W-:Y:S01]  /*3f60*/  CCTL.IVALL ;  /* 0x00000000ff00798f */ /* 0x004fe20002000000 */
[----:B------:R-:W-:Y:S05]  /*3f70*/  YIELD ;  /* 0x0000000000007946 */ /* 0x000fea0003800000 */
[----:B------:R-:W-:-:S13]  /*3f80*/  ISETP.NE.AND P1, PT, R37, R36, PT ;  /* 0x000000242500720c */ /* 0x000fda0003f25270 */
[----:B------:R-:W-:Y:S05]  /*3f90*/  @P1 BRA `(.L_x_5010) ;  /* 0xfffffffc00ec1947 */ /* 0x000fea000383ffff */
.L_x_5009:
        /* <DEDUP_REMOVED lines=14> */
.L_x_5012:
        /* <DEDUP_REMOVED lines=68> */
.L_x_5011:
        /* <DEDUP_REMOVED lines=20> */
.L_x_5014:
[----:B------:R-:W-:Y:S05]  /*4600*/  BSYNC B0 ;  /* 0x0000000000007941 */ /* 0x000fea0003800000 */
.L_x_5013:
        /* <DEDUP_REMOVED lines=39> */
.L_x_5008:
        /* <DEDUP_REMOVED lines=64> */
.L_x_5015:
        /* <DEDUP_REMOVED lines=14> */
.L_x_5017:
[----:B------:R-:W-:Y:S05]  /*4d60*/  BSYNC B0 ;  /* 0x0000000000007941 */ /* 0x000fea0003800000 */
.L_x_5016:
        /* <DEDUP_REMOVED lines=25> */
.L_x_5018:
        /* <DEDUP_REMOVED lines=13> */
.L_x_5020:
[----:B------:R-:W-:Y:S05]  /*4fd0*/  BSYNC B0 ;  /* 0x0000000000007941 */ /* 0x000fea0003800000 */
.L_x_5019:
        /* <DEDUP_REMOVED lines=23> */
.L_x_5021:
        /* <DEDUP_REMOVED lines=13> */
.L_x_5023:
[----:B------:R-:W-:Y:S05]  /*5220*/  BSYNC B0 ;  /* 0x0000000000007941 */ /* 0x000fea0003800000 */
.L_x_5022:
[----:B------:R-:W-:Y:S01]  /*5230*/  IADD3 R54, R0, 0x30, RZ ;  /* 0x0000003000367810 */ /* 0x000fe20007ffe0ff */
[----:B0-----:R-:W-:Y:S01]  /*5240*/  FADD.FTZ R28, R30, -UR5 ;  /* 0x800000051e1c7e21 */ /* 0x001fe20008010000 */
[----:B------:R-:W-:Y:S01]  /*5250*/  FADD.FTZ R29, R31, -UR5 ;  /* 0x800000051f1d7e21 */ /* 0x000fe20008010000 */
[----:B------:R-:W-:Y:S01]  /*5260*/  IADD3 R77, R0, 0x50, RZ ;  /* 0x00000050004d7810 */ /* 0x000fe20007ffe0ff */
[----:B------:R-:W-:Y:S01]  /*5270*/  FADD.FTZ R55, R33, -UR5 ;  /* 0x8000000521377e21 */ /* 0x000fe20008010000 */
[----:B------:R-:W-:Y:S01]  /*5280*/  ISETP.GE.U32.AND P6, PT, R54, UR6, PT ;  /* 0x0000000636007c0c */ /* 0x000fe2000bfc6070 */
[----:B------:R-:W-:Y:S01]  /*5290*/  FMUL.FTZ R28, R28, UR10 ;  /* 0x0000000a1c1c7c20 */ /* 0x000fe20008410000 */
[C---:B------:R-:W-:Y:S01]  /*52a0*/  IADD3 R54, R0.reuse, 0x40, RZ ;  /* 0x0000004000367810 */ /* 0x040fe20007ffe0ff */
[----:B------:R-:W-:Y:S01]  /*52b0*/  FMUL.FTZ R29, R29, UR10 ;  /* 0x0000000a1d1d7c20 */ /* 0x000fe20008410000 */
[----:B------:R-:W-:Y:S01]  /*52c0*/  IADD3 R75, R0, 0x60, RZ ;  /* 0x00000060004b7810 */ /* 0x000fe20007ffe0ff */
[----:B------:R-:W-:Y:S01]  /*52d0*/  FFMA.FTZ R28, R36, R28, R39 ;  /* 0x0000001c241c7223 */ /* 0x000fe20000010027 */
[----:B------:R-:W-:Y:S01]  /*52e0*/  ISETP.GE.U32.AND P1, PT, R54, UR6, PT ;  /* 0x0000000636007c0c */ /* 0x000fe2000bf26070 */
[----:B------:R-:W-:Y:S01]  /*52f0*/  FFMA.FTZ R29, R37, R29, R38 ;  /* 0x0000001d251d7223 */ /* 0x000fe20000010026 */
[----:B------:R-:W-:-:S02]  /*5300*/  IADD3 R72, R0, 0x70, RZ ;  /* 0x0000007000487810 */ /* 0x000fc40007ffe0ff */
[C---:B------:R-:W-:Y:S02]  /*5310*/  IADD3 R31, R0.reuse, 0x30, RZ ;  /* 0x00000030001f7810 */ /* 0x040fe40007ffe0ff */
[C---:B------:R-:W-:Y:S02]  /*5320*/  IADD3 R73, R0.reuse, 0x70, RZ ;  /* 0x0000007000497810 */ /* 0x040fe40007ffe0ff */
[C---:B------:R-:W-:Y:S02]  /*5330*/  IADD3 R76, R0.reuse, 0x60, RZ ;  /* 0x00000060004c7810 */ /* 0x040fe40007ffe0ff */
[C---:B------:R-:W-:Y:S02]  /*5340*/  IADD3 R54, R0.reuse, 0x50, RZ ;  /* 0x0000005000367810 */ /* 0x040fe40007ffe0ff */
[----:B------:R-:W-:Y:S02]  /*5350*/  IADD3 R30, R0, 0x40, RZ ;  /* 0x00000040001e7810 */ /* 0x000fe40007ffe0ff */
        /* <DEDUP_REMOVED lines=10> */
[----:B------:R-:W-:Y:S01]  /*5400*/  ISETP.GE.AND.EX P2, PT, R54, UR7, PT, P2 ;  /* 0x0000000736007c0c */ /* 0x000fe2000bf46320 */
[----:B------:R-:W-:Y:S01]  /*5410*/  FADD.FTZ R54, R32, -UR5 ;  /* 0x8000000520367e21 */ /* 0x000fe20008010000 */
        /* <DEDUP_REMOVED lines=18> */
.L_x_5024:
        /* <DEDUP_REMOVED lines=14> */
.L_x_5026:
[----:B------:R-:W-:Y:S05]  /*5620*/  BSYNC B0 ;  /* 0x0000000000007941 */ /* 0x000fea0003800000 */
.L_x_5025:
        /* <DEDUP_REMOVED lines=17> */
.L_x_5027:
[----:B------:R-:W-:Y:S04]  /*5740*/  BSSY B0, `(.L_x_5028) ;  /* 0x0000010000007945 */ /* 0x000fe80003800000 */
[----:B------:R-:W-:Y:S05]  /*5750*/  @P1 BRA `(.L_x_5029) ;  /* 0x0000000000381947 */ /* 0x000fea0003800000 */
[C---:B------:R-:W-:Y:S01]  /*5760*/  IADD3 R30, R0.reuse, 0x40, RZ ;  /* 0x00000040001e7810 */ /* 0x040fe20007ffe0ff */
[----:B------:R-:W-:Y:S01]  /*5770*/  ULDC.64 UR12, c[0x0][0x270] ;  /* 0x00009c00000c7ab9 */ /* 0x000fe20000000a00 */
[----:B------:R-:W-:Y:S02]  /*5780*/  IADD3 R33, R0, 0x40, RZ ;  /* 0x0000004000217810 */ /* 0x000fe40007ffe0ff */
[----:B------:R-:W-:Y:S02]  /*5790*/  SHF.R.S32.HI R30, RZ, 0x1f, R30 ;  /* 0x0000001fff1e7819 */ /* 0x000fe4000001141e */
[----:B------:R-:W-:-:S03]  /*57a0*/  MOV R31, R5 ;  /* 0x00000005001f7202 */ /* 0x000fc60000000f00 */
        /* <DEDUP_REMOVED lines=9> */
.L_x_5029:
[----:B------:R-:W-:Y:S05]  /*5840*/  BSYNC B0 ;  /* 0x0000000000007941 */ /* 0x000fea0003800000 */
.L_x_5028:
        /* <DEDUP_REMOVED lines=17> */
.L_x_5030:
        /* <DEDUP_REMOVED lines=15> */
.L_x_5032:
[----:B------:R-:W-:Y:S05]  /*5a50*/  BSYNC B0 ;  /* 0x0000000000007941 */ /* 0x000fea0003800000 */
.L_x_5031:
        /* <DEDUP_REMOVED lines=17> */
.L_x_5033:
        /* <DEDUP_REMOVED lines=13> */
.L_x_5035:
[----:B------:R-:W-:Y:S05]  /*5c40*/  BSYNC B0 ;  /* 0x0000000000007941 */ /* 0x000fea0003800000 */
.L_x_5034:
        /* <DEDUP_REMOVED lines=17> */
.L_x_5036:
        /* <DEDUP_REMOVED lines=13> */
.L_x_5038:
[----:B------:R-:W-:Y:S05]  /*5e30*/  BSYNC B0 ;  /* 0x0000000000007941 */ /* 0x000fea0003800000 */
.L_x_5037:
        /* <DEDUP_REMOVED lines=47> */
.L_x_5039:
        /* <DEDUP_REMOVED lines=13> */
.L_x_5041:
[----:B------:R-:W-:Y:S05]  /*6200*/  BSYNC B0 ;  /* 0x0000000000007941 */ /* 0x000fea0003800000 */
.L_x_5040:
        /* <DEDUP_REMOVED lines=17> */
.L_x_5042:
        /* <DEDUP_REMOVED lines=13> */
.L_x_5044:
[----:B------:R-:W-:Y:S05]  /*63f0*/  BSYNC B0 ;  /* 0x0000000000007941 */ /* 0x000fea0003800000 */
.L_x_5043:
        /* <DEDUP_REMOVED lines=17> */
.L_x_5045:
        /* <DEDUP_REMOVED lines=13> */
.L_x_5047:
[----:B------:R-:W-:Y:S05]  /*65e0*/  BSYNC B0 ;  /* 0x0000000000007941 */ /* 0x000fea0003800000 */
.L_x_5046:
        /* <DEDUP_REMOVED lines=17> */
.L_x_5048:
        /* <DEDUP_REMOVED lines=13> */
.L_x_5050:
[----:B------:R-:W-:Y:S05]  /*67d0*/  BSYNC B0 ;  /* 0x0000000000007941 */ /* 0x000fea0003800000 */
.L_x_5049:
        /* <DEDUP_REMOVED lines=17> */
.L_x_5051:
        /* <DEDUP_REMOVED lines=13> */
.L_x_5053:
[----:B------:R-:W-:Y:S05]  /*69c0*/  BSYNC B0 ;  /* 0x0000000000007941 */ /* 0x000fea0003800000 */
.L_x_5052:
        /* <DEDUP_REMOVED lines=43> */
.L_x_5054:
        /* <DEDUP_REMOVED lines=13> */
.L_x_5056:
[----:B------:R-:W-:Y:S05]  /*6d50*/  BSYNC B0 ;  /* 0x0000000000007941 */ /* 0x000fea0003800000 */
.L_x_5055:
        /* <DEDUP_REMOVED lines=17> */
.L_x_5057:
        /* <DEDUP_REMOVED lines=13> */
.L_x_5059:
[----:B------:R-:W-:Y:S05]  /*6f40*/  BSYNC B0 ;  /* 0x0000000000007941 */ /* 0x000fea0003800000 */
.L_x_5058:
        /* <DEDUP_REMOVED lines=17> */
.L_x_5060:
        /* <DEDUP_REMOVED lines=13> */
.L_x_5062:
[----:B------:R-:W-:Y:S05]  /*7130*/  BSYNC B0 ;  /* 0x0000000000007941 */ /* 0x000fea0003800000 */
.L_x_5061:
        /* <DEDUP_REMOVED lines=17> */
.L_x_5063:
        /* <DEDUP_REMOVED lines=13> */
.L_x_5065:
[----:B------:R-:W-:Y:S05]  /*7320*/  BSYNC B0 ;  /* 0x0000000000007941 */ /* 0x000fea0003800000 */
.L_x_5064:
        /* <DEDUP_REMOVED lines=17> */
.L_x_5066:
        /* <DEDUP_REMOVED lines=13> */
.L_x_5068:
[----:B------:R-:W-:Y:S05]  /*7510*/  BSYNC B0 ;  /* 0x0000000000007941 */ /* 0x000fea0003800000 */
.L_x_5067:
        /* <DEDUP_REMOVED lines=13> */
[----:B------:R-:W-:Y:S02]  /*75f0*/  IADD3 R33, R0, 0x150, RZ ;  /* 0x0000015000217810 */ /* 0x000fe40007ffe0ff */
[----:B------:R-:W-:Y:S02]  /*7600*/  ISETP.GE.U32.AND P6, PT, R10, UR6, PT ;  /* 0x000000060a007c0c */ /* 0x000fe4000bfc6070 */
[----:B------:R-:W-:Y:S02]  /*7610*/  ISETP.GE.U32.AND P1, PT, R28, UR6, PT ;  /* 0x000000061c007c0c */ /* 0x000fe4000bf26070 */
[----:B------:R-:W-:Y:S02]  /*7620*/  ISETP.GE.U32.AND P2, PT, R18, UR6, PT ;  /* 0x0000000612007c0c */ /* 0x000fe4000bf46070 */
[----:B------:R-:W-:Y:S02]  /*7630*/  ISETP.GE.U32.AND P3, PT, R12, UR6, PT ;  /* 0x000000060c007c0c */ /* 0x000fe4000bf66070 */
[----:B------:R-:W-:-:S02]  /*7640*/  SHF.R.S32.HI R34, RZ, 0x1f, R34 ;  /* 0x0000001fff227819 */ /* 0x000fc40000011422 */
[----:B------:R-:W-:Y:S02]  /*7650*/  SHF.R.S32.HI R31, RZ, 0x1f, R28 ;  /* 0x0000001fff1f7819 */ /* 0x000fe4000001141c */
[----:B------:R-:W-:Y:S02]  /*7660*/  SHF.R.S32.HI R19, RZ, 0x1f, R18 ;  /* 0x0000001fff137819 */ /* 0x000fe40000011412 */
[----:B------:R-:W-:Y:S02]  /*7670*/  ISETP.GE.U32.AND P4, PT, R13, UR6, PT ;  /* 0x000000060d007c0c */ /* 0x000fe4000bf86070 */
        /* <DEDUP_REMOVED lines=23> */
.L_x_5069:
        /* <DEDUP_REMOVED lines=13> */
.L_x_5071:
[----:B------:R-:W-:Y:S05]  /*78c0*/  BSYNC B0 ;  /* 0x0000000000007941 */ /* 0x000fea0003800000 */
.L_x_5070:
        /* <DEDUP_REMOVED lines=17> */
.L_x_5072:
        /* <DEDUP_REMOVED lines=13> */
.L_x_5074:
[----:B------:R-:W-:Y:S05]  /*7ab0*/  BSYNC B0 ;  /* 0x0000000000007941 */ /* 0x000fea0003800000 */
.L_x_5073:
        /* <DEDUP_REMOVED lines=17> */
.L_x_5075:
        /* <DEDUP_REMOVED lines=13> */
.L_x_5077:
[----:B------:R-:W-:Y:S05]  /*7ca0*/  BSYNC B0 ;  /* 0x0000000000007941 */ /* 0x000fea0003800000 */
.L_x_5076:
        /* <DEDUP_REMOVED lines=17> */
.L_x_5078:
        /* <DEDUP_REMOVED lines=13> */
.L_x_5080:
[----:B------:R-:W-:Y:S05]  /*7e90*/  BSYNC B0 ;  /* 0x0000000000007941 */ /* 0x000fea0003800000 */
.L_x_5079:
        /* <DEDUP_REMOVED lines=17> */
.L_x_5081:
        /* <DEDUP_REMOVED lines=13> */
.L_x_5083:
[----:B------:R-:W-:Y:S05]  /*8080*/  BSYNC B0 ;  /* 0x0000000000007941 */ /* 0x000fea0003800000 */
.L_x_5082:
[C---:B------:R-:W-:Y:S01]  /*8090*/  VIADD R24, R0.reuse, 0x190 ;  /* 0x0000019000187836 */ /* 0x040fe20000000000 */
        /* <DEDUP_REMOVED lines=46> */
.L_x_5084:
        /* <DEDUP_REMOVED lines=13> */
.L_x_5086:
[----:B------:R-:W-:Y:S05]  /*8450*/  BSYNC B0 ;  /* 0x0000000000007941 */ /* 0x000fea0003800000 */
.L_x_5085:
        /* <DEDUP_REMOVED lines=17> */
.L_x_5087:
        /* <DEDUP_REMOVED lines=13> */
.L_x_5089:
[----:B------:R-:W-:Y:S05]  /*8640*/  BSYNC B0 ;  /* 0x0000000000007941 */ /* 0x000fea0003800000 */
.L_x_5088:
        /* <DEDUP_REMOVED lines=17> */
.L_x_5090:
        /* <DEDUP_REMOVED lines=13> */
.L_x_5092:
[----:B------:R-:W-:Y:S05]  /*8830*/  BSYNC B0 ;  /* 0x0000000000007941 */ /* 0x000fea0003800000 */
.L_x_5091:
        /* <DEDUP_REMOVED lines=17> */
.L_x_5093:
        /* <DEDUP_REMOVED lines=13> */
.L_x_5095:
[----:B------:R-:W-:Y:S05]  /*8a20*/  BSYNC B0 ;  /* 0x0000000000007941 */ /* 0x000fea0003800000 */
.L_x_5094:
        /* <DEDUP_REMOVED lines=17> */
.L_x_5096:
        /* <DEDUP_REMOVED lines=13> */
.L_x_5098:
[----:B------:R-:W-:Y:S05]  /*8c10*/  BSYNC B0 ;  /* 0x0000000000007941 */ /* 0x000fea0003800000 */
.L_x_5097:
[----:B------:R-:W-:Y:S01]  /*8c20*/  IADD3 R17, R0, 0x1d0, RZ ;  /* 0x000001d000117810 */ /* 0x000fe20007ffe0ff */
[----:B------:R-:W-:Y:S01]  /*8c30*/  FADD.FTZ R64, R64, -UR5 ;  /* 0x8000000540407e21 */ /* 0x000fe20008010000 */
[C---:B------:R-:W-:Y:S01]  /*8c40*/  IADD3 R20, R0.reuse, 0x1c0, RZ ;  /* 0x000001c000147810 */ /* 0x040fe20007ffe0ff */
[----:B------:R-:W-:Y:S01]  /*8c50*/  FADD.FTZ R65, R65, -UR5 ;  /* 0x8000000541417e21 */ /* 0x000fe20008010000 */
        /* <DEDUP_REMOVED lines=8> */
[----:B------:R-:W-:Y:S01]  /*8ce0*/  IADD3 R18, R0, 0x1f0, RZ ;  /* 0x000001f000127810 */ /* 0x000fe20007ffe0ff */
[----:B------:R-:W-:Y:S01]  /*8cf0*/  FMUL.FTZ R66, R66, UR10 ;  /* 0x0000000a42427c20 */ /* 0x000fe20008410000 */
[----:B------:R-:W-:Y:S01]  /*8d00*/  IADD3 R19, R0, 0x1e0, RZ ;  /* 0x000001e000137810 */ /* 0x000fe20007ffe0ff */
[----:B------:R-:W-:Y:S01]  /*8d10*/  FMUL.FTZ R67, R67, UR10 ;  /* 0x0000000a43437c20 */ /* 0x000fe20008410000 */
[----:B------:R-:W-:Y:S01]  /*8d20*/  SHF.R.S32.HI R20, RZ, 0x1f, R20 ;  /* 0x0000001fff147819 */ /* 0x000fe20000011414 */
[----:B0-----:R-:W-:Y:S01]  /*8d30*/  FFMA.FTZ R6, R36, R64, R39 ;  /* 0x0000004024067223 */ /* 0x001fe20000010027 */
[----:B------:R-:W-:Y:S01]  /*8d40*/  SHF.R.S32.HI R17, RZ, 0x1f, R17 ;  /* 0x0000001fff117819 */ /* 0x000fe20000011411 */
[----:B------:R-:W-:Y:S01]  /*8d50*/  FFMA.FTZ R7, R37, R65, R38 ;  /* 0x0000004125077223 */ /* 0x000fe20000010026 */
        /* <DEDUP_REMOVED lines=21> */
.L_x_5099:
        /* <DEDUP_REMOVED lines=13> */
.L_x_5101:
[----:B------:R-:W-:Y:S05]  /*8f80*/  BSYNC B0 ;  /* 0x0000000000007941 */ /* 0x000fea0003800000 */
.L_x_5100:
        /* <DEDUP_REMOVED lines=13> */
.L_x_5102:
        /* <DEDUP_REMOVED lines=13> */
.L_x_5104:
[----:B------:R-:W-:Y:S05]  /*9130*/  BSYNC B0 ;  /* 0x0000000000007941 */ /* 0x000fea0003800000 */
.L_x_5103:
        /* <DEDUP_REMOVED lines=23> */
.L_x_5105:
        /* <DEDUP_REMOVED lines=13> */
.L_x_5107:
[----:B------:R-:W-:Y:S05]  /*9380*/  BSYNC B0 ;  /* 0x0000000000007941 */ /* 0x000fea0003800000 */
.L_x_5106:
        /* <DEDUP_REMOVED lines=13> */
.L_x_5108:
        /* <DEDUP_REMOVED lines=12> */
.L_x_5110:
[----:B------:R-:W-:Y:S05]  /*9520*/  BSYNC B0 ;  /* 0x0000000000007941 */ /* 0x000fea0003800000 */
.L_x_5109:
[----:B------:R-:W-:Y:S01]  /*9530*/  ULDC UR5, c[0x0][0x10] ;  /* 0x0000040000057ab9 */ /* 0x000fe20000000800 */
[----:B------:R-:W-:Y:S02]  /*9540*/  UIADD3 UR4, UR4, 0x1, URZ ;  /* 0x0000000104047890 */ /* 0x000fe4000fffe03f */
[----:B------:R-:W-:-:S04]  /*9550*/  UIADD3 UR9, UR5, UR9, URZ ;  /* 0x0000000905097290 */ /* 0x000fc8000fffe03f */
[----:B------:R-:W-:-:S06]  /*9560*/  UISETP.GE.AND UP0, UPT, UR9, UR8, UPT ;  /* 0x000000080900728c */ /* 0x000fcc000bf06270 */
[----:B------:R-:W-:-:S13]  /*9570*/  PLOP3.LUT P1, PT, PT, PT, UP0, 0x80, 0x0 ;  /* 0x000000000000781c */ /* 0x000fda0003f2f008 */
[----:B------:R-:W-:Y:S05]  /*9580*/  @!P1 BRA `(.L_x_5111) ;  /* 0xffffff6c00389947 */ /* 0x000fea000383ffff */
[----:B------:R-:W-:Y:S05]  /*9590*/  EXIT ;  /* 0x000000000000794d */ /* 0x000fea0003800000 */
.L_x_5112:
        /* <DEDUP_REMOVED lines=14> */
.L_x_5185:


//--------------------- .nv.shared.reserved.0     --------------------------
	.section	.nv.shared.reserved.0,"aw",@nobits
	.weak		__nv_reservedSMEM_offset_0_alias
	.size		__nv_reservedSMEM_offset_0_alias, 0, 0
	.other		__nv_reservedSMEM_offset_0_alias,@"STO_CUDA_RESERVED_SHARED STV_DEFAULT"
__nv_reservedSMEM_offset_0_alias:
	.zero		0


//--------------------- .nv.global                --------------------------
	.section	.nv.global,"aw",@nobits
.nv.global:
	.type		_ZN61_INTERNAL_d4293f69_30_group_norm_nhwc_one_pass_96_cu_dccd85766thrust23THRUST_300001_SM_900_NS12placeholders2_5E,@object
	.size		_ZN61_INTERNAL_d4293f69_30_group_norm_nhwc_one_pass_96_cu_dccd85766thrust23THRUST_300001_SM_900_NS12placeholders2_5E,(_ZN61_INTERNAL_d4293f69_30_group_norm_nhwc_one_pass_96_cu_dccd85764cuda3std3__45__cpo6cbeginE - _ZN61_INTERNAL_d4293f69_30_group_norm_nhwc_one_pass_96_cu_dccd85766thrust23THRUST_300001_SM_900_NS12placeholders2_5E)
_ZN61_INTERNAL_d4293f69_30_group_norm_nhwc_one_pass_96_cu_dccd85766thrust23THRUST_300001_SM_900_NS12placeholders2_5E:
	.zero		1
	.type		_ZN61_INTERNAL_d4293f69_30_group_norm_nhwc_one_pass_96_cu_dccd85764cuda3std3__45__cpo6cbeginE,@object
	.size		_ZN61_INTERNAL_d4293f69_30_group_norm_nhwc_one_pass_96_cu_dccd85764cuda3std3__45__cpo6cbeginE,(_ZN61_INTERNAL_d4293f69_30_group_norm_nhwc_one_pass_96_cu_dccd85764cuda3std6ranges3__45__cpo6cbeginE - _ZN61_INTERNAL_d4293f69_30_group_norm_nhwc_one_pass_96_cu_dccd85764cuda3std3__45__cpo6cbeginE)
_ZN61_INTERNAL_d4293f69_30_group_norm_nhwc_one_pass_96_cu_dccd85764cuda3std3__45__cpo6cbeginE:
	.zero		1
	.type		_ZN61_INTERNAL_d4293f69_30_group_norm_nhwc_one_pass_96_cu_dccd85764cuda3std6ranges3__45__cpo6cbeginE,@object
	.size		_ZN61_INTERNAL_d4293f69_30_group_norm_nhwc_one_pass_96_cu_dccd85764cuda3std6ranges3__45__cpo6cbeginE,(_ZN61_INTERNAL_d4293f69_30_group_norm_nhwc_one_pass_96_cu_dccd85764cuda3std3__48in_placeE - _ZN61_INTERNAL_d4293f69_30_group_norm_nhwc_one_pass_96_cu_dccd85764cuda3std6ranges3__45__cpo6cbeginE)
_ZN61_INTERNAL_d4293f69_30_group_norm_nhwc_one_pass_96_cu_dccd85764cuda3std6ranges3__45__cpo6cbeginE:
	.zero		1
	.type		_ZN61_INTERNAL_d4293f69_30_group_norm_nhwc_one_pass_96_cu_dccd85764cuda3std3__48in_placeE,@object
	.size		_ZN61_INTERNAL_d4293f69_30_group_norm_nhwc_one_pass_96_cu_dccd85764cuda3std3__48in_placeE,(_ZN61_INTERNAL_d4293f69_30_group_norm_nhwc_one_pass_96_cu_dccd85764cuda3std6ranges3__45__cpo4sizeE - _ZN61_INTERNAL_d4293f69_30_group_norm_nhwc_one_pass_96_cu_dccd85764cuda3std3__48in_placeE)
_ZN61_INTERNAL_d4293f69_30_group_norm_nhwc_one_pass_96_cu_dccd85764cuda3std3__48in_placeE:
	.zero		1
	.type		_ZN61_INTERNAL_d4293f69_30_group_norm_nhwc_one_pass_96_cu_dccd85764cuda3std6ranges3__45__cpo4sizeE,@object
	.size		_ZN61_INTERNAL_d4293f69_30_group_norm_nhwc_one_pass_96_cu_dccd85764cuda3std6ranges3__45__cpo4sizeE,(_ZN61_INTERNAL_d4293f69_30_group_norm_nhwc_one_pass_96_cu_dccd85766thrust23THRUST_300001_SM_900_NS12placeholders2_9E - _ZN61_INTERNAL_d4293f69_30_group_norm_nhwc_one_pass_96_cu_dccd85764cuda3std6ranges3__45__cpo4sizeE)
_ZN61_INTERNAL_d4293f69_30_group_norm_nhwc_one_pass_96_cu_dccd85764cuda3std6ranges3__45__cpo4sizeE:
	.zero		1
	.type		_ZN61_INTERNAL_d4293f69_30_group_norm_nhwc_one_pass_96_cu_dccd85766thrust23THRUST_300001_SM_900_NS12placeholders2_9E,@object
	.size		_ZN61_INTERNAL_d4293f69_30_group_norm_nhwc_one_pass_96_cu_dccd85766thrust23THRUST_300001_SM_900_NS12placeholders2_9E,(_ZN61_INTERNAL_d4293f69_30_group_norm_nhwc_one_pass_96_cu_dccd85764cuda3std3__45__cpo7crbeginE - _ZN61_INTERNAL_d4293f69_30_group_norm_nhwc_one_pass_96_cu_dccd85766thrust23THRUST_300001_SM_900_NS12placeholders2_9E)
_ZN61_INTERNAL_d4293f69_30_group_norm_nhwc_one_pass_96_cu_dccd85766thrust23THRUST_300001_SM_900_NS12placeholders2_9E:
	.zero		1
	.type		_ZN61_INTERNAL_d4293f69_30_group_norm_nhwc_one_pass_96_cu_dccd85764cuda3std3__45__cpo7crbeginE,@object
	.size		_ZN61_INTERNAL_d4293f69_30_group_norm_nhwc_one_pass_96_cu_dccd85764cuda3std3__45__cpo7crbeginE,(_ZN61_INTERNAL_d4293f69_30_group_norm_nhwc_one_pass_96_cu_dccd85764cuda3std6ranges3__45__cpo4nextE - _ZN61_INTERNAL_d4293f69_30_group_norm_nhwc_one_pass_96_cu_dccd85764cuda3std3__45__cpo7crbeginE)
_ZN61_INTERNAL_d4293f69_30_group_norm_nhwc_one_pass_96_cu_dccd85764cuda3std3__45__cpo7crbeginE:
	.zero		1
	.type		_ZN61_INTERNAL_d4293f69_30_group_norm_nhwc_one_pass_96_cu_dccd85764cuda3std6ranges3__45__cpo4nextE,@object
	.size		_ZN61_INTERNAL_d4293f69_30_group_norm_nhwc_one_pass_96_cu_dccd85764cuda3std6ranges3__45__cpo4nextE,(_ZN61_INTERNAL_d4293f69_30_group_norm_nhwc_one_pass_96_cu_dccd85764cuda3std6ranges3__45__cpo4swapE - _ZN61_INTERNAL_d4293f69_30_group_norm_nhwc_one_pass_96_cu_dccd85764cuda3std6ranges3__45__cpo4nextE)
_ZN61_INTERNAL_d4293f69_30_group_norm_nhwc_one_pass_96_cu_dccd85764cuda3std6ranges3__45__cpo4nextE:
	.zero		1
	.type		_ZN61_INTERNAL_d4293f69_30_group_norm_nhwc_one_pass_96_cu_dccd85764cuda3std6ranges3__45__cpo4swapE,@object
	.size		_ZN61_INTERNAL_d4293f69_30_group_norm_nhwc_one_pass_96_cu_dccd85764cuda3std6ranges3__45__cpo4swapE,(_ZN61_INTERNAL_d4293f69_30_group_norm_nhwc_one_pass_96_cu_dccd85766thrust23THRUST_300001_SM_900_NS12placeholders2_1E - _ZN61_INTERNAL_d4293f69_30_group_norm_nhwc_one_pass_96_cu_dccd85764cuda3std6ranges3__45__cpo4swapE)
_ZN61_INTERNAL_d4293f69_30_group_norm_nhwc_one_pass_96_cu_dccd85764cuda3std6ranges3__45__cpo4swapE:
	.zero		1
	.type		_ZN61_INTERNAL_d4293f69_30_group_norm_nhwc_one_pass_96_cu_dccd85766thrust23THRUST_300001_SM_900_NS12placeholders2_1E,@object
	.size		_ZN61_INTERNAL_d4293f69_30_group_norm_nhwc_one_pass_96_cu_dccd85766thrust23THRUST_300001_SM_900_NS12placeholders2_1E,(_ZN61_INTERNAL_d4293f69_30_group_norm_nhwc_one_pass_96_cu_dccd85766thrust23THRUST_300001_SM_900_NS12placeholders2_3E - _ZN61_INTERNAL_d4293f69_30_group_norm_nhwc_one_pass_96_cu_dccd85766thrust23THRUST_300001_SM_900_NS12placeholders2_1E)
_ZN61_INTERNAL_d4293f69_30_group_norm_nhwc_one_pass_96_cu_dccd85766thrust23THRUST_300001_SM_900_NS12placeholders2_1E:
	.zero		1
	.type		_ZN61_INTERNAL_d4293f69_30_group_norm_nhwc_one_pass_96_cu_dccd85766thrust23THRUST_300001_SM_900_NS12placeholders2_3E,@object
	.size		_ZN61_INTERNAL_d4293f69_30_group_norm_nhwc_one_pass_96_cu_dccd85766thrust23THRUST_300001_SM_900_NS12placeholders2_3E,(_ZN61_INTERNAL_d4293f69_30_group_norm_nhwc_one_pass_96_cu_dccd85764cuda3std3__45__cpo5beginE - _ZN61_INTERNAL_d4293f69_30_group_norm_nhwc_one_pass_96_cu_dccd85766thrust23THRUST_300001_SM_900_NS12placeholders2_3E)
_ZN61_INTERNAL_d4293f69_30_group_norm_nhwc_one_pass_96_cu_dccd85766thrust23THRUST_300001_SM_900_NS12placeholders2_3E:
	.zero		1
	.type		_ZN61_INTERNAL_d4293f69_30_group_norm_nhwc_one_pass_96_cu_dccd85764cuda3std3__45__cpo5beginE,@object
	.size		_ZN61_INTERNAL_d4293f69_30_group_norm_nhwc_one_pass_96_cu_dccd85764cuda3std3__45__cpo5beginE,(_ZN61_INTERNAL_d4293f69_30_group_norm_nhwc_one_pass_96_cu_dccd85764cuda3std6ranges3__45__cpo5beginE - _ZN61_INTERNAL_d4293f69_30_group_norm_nhwc_one_pass_96_cu_dccd85764cuda3std3__45__cpo5beginE)
_ZN61_INTERNAL_d4293f69_30_group_norm_nhwc_one_pass_96_cu_dccd85764cuda3std3__45__cpo5beginE:
	.zero		1
	.type		_ZN61_INTERNAL_d4293f69_30_group_norm_nhwc_one_pass_96_cu_dccd85764cuda3std6ranges3__45__cpo5beginE,@object
	.size		_ZN61_INTERNAL_d4293f69_30_group_norm_nhwc_one_pass_96_cu_dccd85764cuda3std6ranges3__45__cpo5beginE,(_ZN61_INTERNAL_d4293f69_30_group_norm_nhwc_one_pass_96_cu_dccd85764cuda3std3__463_GLOBAL__N__d4293f69_30_group_norm_nhwc_one_pass_96_cu_dccd85766ignoreE - _ZN61_INTERNAL_d4293f69_30_group_norm_nhwc_one_pass_96_cu_dccd85764cuda3std6ranges3__45__cpo5beginE)
_ZN61_INTERNAL_d4293f69_30_group_norm_nhwc_one_pass_96_cu_dccd85764cuda3std6ranges3__45__cpo5beginE:
	.zero		1
	.type		_ZN61_INTERNAL_d4293f69_30_group_norm_nhwc_one_pass_96_cu_dccd85764cuda3std3__463_GLOBAL__N__d4293f69_30_group_norm_nhwc_one_pass_96_cu_dccd85766ignoreE,@object
	.size		_ZN61_INTERNAL_d4293f69_30_group_norm_nhwc_one_pass_96_cu_dccd85764cuda3std3__463_GLOBAL__N__d4293f69_30_group_norm_nhwc_one_pass_96_cu_dccd85766ignoreE,(_ZN61_INTERNAL_d4293f69_30_group_norm_nhwc_one_pass_96_cu_dccd85764cuda3std6ranges3__45__cpo4dataE - _ZN61_INTERNAL_d4293f69_30_group_norm_nhwc_one_pass_96_cu_dccd85764cuda3std3__463_GLOBAL__N__d4293f69_30_group_norm_nhwc_one_pass_96_cu_dccd85766ignoreE)
_ZN61_INTERNAL_d4293f69_30_group_norm_nhwc_one_pass_96_cu_dccd85764cuda3std3__463_GLOBAL__N__d4293f69_30_group_norm_nhwc_one_pass_96_cu_dccd85766ignoreE:
	.zero		1
	.type		_ZN61_INTERNAL_d4293f69_30_group_norm_nhwc_one_pass_96_cu_dccd85764cuda3std6ranges3__45__cpo4dataE,@object
	.size		_ZN61_INTERNAL_d4293f69_30_group_norm_nhwc_one_pass_96_cu_dccd85764cuda3std6ranges3__45__cpo4dataE,(_ZN61_INTERNAL_d4293f69_30_group_norm_nhwc_one_pass_96_cu_dccd85766thrust23THRUST_300001_SM_900_NS12placeholders2_7E - _ZN61_INTERNAL_d4293f69_30_group_norm_nhwc_one_pass_96_cu_dccd85764cuda3std6ranges3__45__cpo4dataE)
_ZN61_INTERNAL_d4293f69_30_group_norm_nhwc_one_pass_96_cu_dccd85764cuda3std6ranges3__45__cpo4dataE:
	.zero		1
	.type		_ZN61_INTERNAL_d4293f69_30_group_norm_nhwc_one_pass_96_cu_dccd85766thrust23THRUST_300001_SM_900_NS12placeholders2_7E,@object
	.size		_ZN61_INTERNAL_d4293f69_30_group_norm_nhwc_one_pass_96_cu_dccd85766thrust23THRUST_300001_SM_900_NS12placeholders2_7E,(_ZN61_INTERNAL_d4293f69_30_group_norm_nhwc_one_pass_96_cu_dccd85764cuda3std3__45__cpo6rbeginE - _ZN61_INTERNAL_d4293f69_30_group_norm_nhwc_one_pass_96_cu_dccd85766thrust23THRUST_300001_SM_900_NS12placeholders2_7E)
_ZN61_INTERNAL_d4293f69_30_group_norm_nhwc_one_pass_96_cu_dccd85766thrust23THRUST_300001_SM_900_NS12placeholders2_7E:
	.zero		1
	.type		_ZN61_INTERNAL_d4293f69_30_group_norm_nhwc_one_pass_96_cu_dccd85764cuda3std3__45__cpo6rbeginE,@object
	.size		_ZN61_INTERNAL_d4293f69_30_group_norm_nhwc_one_pass_96_cu_dccd85764cuda3std3__45__cpo6rbeginE,(_ZN61_INTERNAL_d4293f69_30_group_norm_nhwc_one_pass_96_cu_dccd85764cuda3std6ranges3__45__cpo7advanceE - _ZN61_INTERNAL_d4293f69_30_group_norm_nhwc_one_pass_96_cu_dccd85764cuda3std3__45__cpo6rbeginE)
_ZN61_INTERNAL_d4293f69_30_group_norm_nhwc_one_pass_96_cu_dccd85764cuda3std3__45__cpo6rbeginE:
	.zero		1
	.type		_ZN61_INTERNAL_d4293f69_30_group_norm_nhwc_one_pass_96_cu_dccd85764cuda3std6ranges3__45__cpo7advanceE,@object
	.size		_ZN61_INTERNAL_d4293f69_30_group_norm_nhwc_one_pass_96_cu_dccd85764cuda3std6ranges3__45__cpo7advanceE,(_ZN61_INTERNAL_d4293f69_30_group_norm_nhwc_one_pass_96_cu_dccd85764cuda3std3__47nulloptE - _ZN61_INTERNAL_d4293f69_30_group_norm_nhwc_one_pass_96_cu_dccd85764cuda3std6ranges3__45__cpo7advanceE)
_ZN61_INTERNAL_d4293f69_30_group_norm_nhwc_one_pass_96_cu_dccd85764cuda3std6ranges3__45__cpo7advanceE:
	.zero		1
	.type		_ZN61_INTERNAL_d4293f69_30_group_norm_nhwc_one_pass_96_cu_dccd85764cuda3std3__47nulloptE,@object
	.size		_ZN61_INTERNAL_d4293f69_30_group_norm_nhwc_one_pass_96_cu_dccd85764cuda3std3__47nulloptE,(_ZN61_INTERNAL_d4293f69_30_group_norm_nhwc_one_pass_96_cu_dccd85764cuda3std6ranges3__45__cpo8distanceE - _ZN61_INTERNAL_d4293f69_30_group_norm_nhwc_one_pass_96_cu_dccd85764cuda3std3__47nulloptE)
_ZN61_INTERNAL_d4293f69_30_group_norm_nhwc_one_pass_96_cu_dccd85764cuda3std3__47nulloptE:
	.zero		1
	.type		_ZN61_INTERNAL_d4293f69_30_group_norm_nhwc_one_pass_96_cu_dccd85764cuda3std6ranges3__45__cpo8distanceE,@object
	.size		_ZN61_INTERNAL_d4293f69_30_group_norm_nhwc_one_pass_96_cu_dccd85764cuda3std6ranges3__45__cpo8distanceE,(_ZN61_INTERNAL_d4293f69_30_group_norm_nhwc_one_pass_96_cu_dccd85766thrust23THRUST_300001_SM_900_NS12placeholders2_6E - _ZN61_INTERNAL_d4293f69_30_group_norm_nhwc_one_pass_96_cu_dccd85764cuda3std6ranges3__45__cpo8distanceE)
_ZN61_INTERNAL_d4293f69_30_group_norm_nhwc_one_pass_96_cu_dccd85764cuda3std6ranges3__45__cpo8distanceE:
	.zero		1
	.type		_ZN61_INTERNAL_d4293f69_30_group_norm_nhwc_one_pass_96_cu_dccd85766thrust23THRUST_300001_SM_900_NS12placeholders2_6E,@object
	.size		_ZN61_INTERNAL_d4293f69_30_group_norm_nhwc_one_pass_96_cu_dccd85766thrust23THRUST_300001_SM_900_NS12placeholders2_6E,(_ZN61_INTERNAL_d4293f69_30_group_norm_nhwc_one_pass_96_cu_dccd85764cuda3std3__45__cpo4cendE - _ZN61_INTERNAL_d4293f69_30_group_norm_nhwc_one_pass_96_cu_dccd85766thrust23THRUST_300001_SM_900_NS12placeholders2_6E)
_ZN61_INTERNAL_d4293f69_30_group_norm_nhwc_one_pass_96_cu_dccd85766thrust23THRUST_300001_SM_900_NS12placeholders2_6E:
	.zero		1
	.type		_ZN61_INTERNAL_d4293f69_30_group_norm_nhwc_one_pass_96_cu_dccd85764cuda3std3__45__cpo4cendE,@object
	.size		_ZN61_INTERNAL_d4293f69_30_group_norm_nhwc_one_pass_96_cu_dccd85764cuda3std3__45__cpo4cendE,(_ZN61_INTERNAL_d4293f69_30_group_norm_nhwc_one_pass_96_cu_dccd85764cuda3std6ranges3__45__cpo4cendE - _ZN61_INTERNAL_d4293f69_30_group_norm_nhwc_one_pass_96_cu_dccd85764cuda3std3__45__cpo4cendE)
_ZN61_INTERNAL_d4293f69_30_group_norm_nhwc_one_pass_96_cu_dccd85764cuda3std3__45__cpo4cendE:
	.zero		1
	.type		_ZN61_INTERNAL_d4293f69_30_group_norm_nhwc_one_pass_96_cu_dccd85764cuda3std6ranges3__45__cpo4cendE,@object
	.size		_ZN61_INTERNAL_d4293f69_30_group_norm_nhwc_one_pass_96_cu_dccd85764cuda3std6ranges3__45__cpo4cendE,(_ZN61_INTERNAL_d4293f69_30_group_norm_nhwc_one_pass_96_cu_dccd85764cuda3std3__420unreachable_sentinelE - _ZN61_INTERNAL_d4293f69_30_group_norm_nhwc_one_pass_96_cu_dccd85764cuda3std6ranges3__45__cpo4cendE)
_ZN61_INTERNAL_d4293f69_30_group_norm_nhwc_one_pass_96_cu_dccd85764cuda3std6ranges3__45__cpo4cendE:
	.zero		1
	.type		_ZN61_INTERNAL_d4293f69_30_group_norm_nhwc_one_pass_96_cu_dccd85764cuda3std3__420unreachable_sentinelE,@object
	.size		_ZN61_INTERNAL_d4293f69_30_group_norm_nhwc_one_pass_96_cu_dccd85764cuda3std3__420unreachable_sentinelE,(_ZN61_INTERNAL_d4293f69_30_group_norm_nhwc_one_pass_96_cu_dccd85764cuda3std6ranges3__45__cpo5ssizeE - _ZN61_INTERNAL_d4293f69_30_group_norm_nhwc_one_pass_96_cu_dccd85764cuda3std3__420unreachable_sentinelE)
_ZN61_INTERNAL_d4293f69_30_group_norm_nhwc_one_pass_96_cu_dccd85764cuda3std3__420unreachable_sentinelE:
	.zero		1
	.type		_ZN61_INTERNAL_d4293f69_30_group_norm_nhwc_one_pass_96_cu_dccd85764cuda3std6ranges3__45__cpo5ssizeE,@object
	.size		_ZN61_INTERNAL_d4293f69_30_group_norm_nhwc_one_pass_96_cu_dccd85764cuda3std6ranges3__45__cpo5ssizeE,(_ZN61_INTERNAL_d4293f69_30_group_norm_nhwc_one_pass_96_cu_dccd85766thrust23THRUST_300001_SM_900_NS12placeholders3_10E - _ZN61_INTERNAL_d4293f69_30_group_norm_nhwc_one_pass_96_cu_dccd85764cuda3std6ranges3__45__cpo5ssizeE)
_ZN61_INTERNAL_d4293f69_30_group_norm_nhwc_one_pass_96_cu_dccd85764cuda3std6ranges3__45__cpo5ssizeE:
	.zero		1
	.type		_ZN61_INTERNAL_d4293f69_30_group_norm_nhwc_one_pass_96_cu_dccd85766thrust23THRUST_300001_SM_900_NS12placeholders3_10E,@object
	.size		_ZN61_INTERNAL_d4293f69_30_group_norm_nhwc_one_pass_96_cu_dccd85766thrust23THRUST_300001_SM_900_NS12placeholders3_10E,(_ZN61_INTERNAL_d4293f69_30_group_norm_nhwc_one_pass_96_cu_dccd85764cuda3std3__45__cpo5crendE - _ZN61_INTERNAL_d4293f69_30_group_norm_nhwc_one_pass_96_cu_dccd85766thrust23THRUST_300001_SM_900_NS12placeholders3_10E)
_ZN61_INTERNAL_d4293f69_30_group_norm_nhwc_one_pass_96_cu_dccd85766thrust23THRUST_300001_SM_900_NS12placeholders3_10E:
	.zero		1
	.type		_ZN61_INTERNAL_d4293f69_30_group_norm_nhwc_one_pass_96_cu_dccd85764cuda3std3__45__cpo5crendE,@object
	.size		_ZN61_INTERNAL_d4293f69_30_group_norm_nhwc_one_pass_96_cu_dccd85764cuda3std3__45__cpo5crendE,(_ZN61_INTERNAL_d4293f69_30_group_norm_nhwc_one_pass_96_cu_dccd85764cuda3std6ranges3__45__cpo4prevE - _ZN61_INTERNAL_d4293f69_30_group_norm_nhwc_one_pass_96_cu_dccd85764cuda3std3__45__cpo5crendE)
_ZN61_INTERNAL_d4293f69_30_group_norm_nhwc_one_pass_96_cu_dccd85764cuda3std3__45__cpo5crendE:
	.zero		1
	.type		_ZN61_INTERNAL_d4293f69_30_group_norm_nhwc_one_pass_96_cu_dccd85764cuda3std6ranges3__45__cpo4prevE,@object
	.size		_ZN61_INTERNAL_d4293f69_30_group_norm_nhwc_one_pass_96_cu_dccd85764cuda3std6ranges3__45__cpo4prevE,(_ZN61_INTERNAL_d4293f69_30_group_norm_nhwc_one_pass_96_cu_dccd85764cuda3std6ranges3__45__cpo9iter_moveE - _ZN61_INTERNAL_d4293f69_30_group_norm_nhwc_one_pass_96_cu_dccd85764cuda3std6ranges3__45__cpo4prevE)
_ZN61_INTERNAL_d4293f69_30_group_norm_nhwc_one_pass_96_cu_dccd85764cuda3std6ranges3__45__cpo4prevE:
	.zero		1
	.type		_ZN61_INTERNAL_d4293f69_30_group_norm_nhwc_one_pass_96_cu_dccd85764cuda3std6ranges3__45__cpo9iter_moveE,@object
	.size		_ZN61_INTERNAL_d4293f69_30_group_norm_nhwc_one_pass_96_cu_dccd85764cuda3std6ranges3__45__cpo9iter_moveE,(_ZN61_INTERNAL_d4293f69_30_group_norm_nhwc_one_pass_96_cu_dccd85766thrust23THRUST_300001_SM_900_NS12placeholders2_2E - _ZN61_INTERNAL_d4293f69_30_group_norm_nhwc_one_pass_96_cu_dccd85764cuda3std6ranges3__45__cpo9iter_moveE)
_ZN61_INTERNAL_d4293f69_30_group_norm_nhwc_one_pass_96_cu_dccd85764cuda3std6ranges3__45__cpo9iter_moveE:
	.zero		1
	.type		_ZN61_INTERNAL_d4293f69_30_group_norm_nhwc_one_pass_96_cu_dccd85766thrust23THRUST_300001_SM_900_NS12placeholders2_2E,@object
	.size		_ZN61_INTERNAL_d4293f69_30_group_norm_nhwc_one_pass_96_cu_dccd85766thrust23THRUST_300001_SM_900_NS12placeholders2_2E,(_ZN61_INTERNAL_d4293f69_30_group_norm_nhwc_one_pass_96_cu_dccd85766thrust23THRUST_300001_SM_900_NS12placeholders2_4E - _ZN61_INTERNAL_d4293f69_30_group_norm_nhwc_one_pass_96_cu_dccd85766thrust23THRUST_300001_SM_900_NS12placeholders2_2E)
_ZN61_INTERNAL_d4293f69_30_group_norm_nhwc_one_pass_96_cu_dccd85766thrust23THRUST_300001_SM_900_NS12placeholders2_2E:
	.zero		1
	.type		_ZN61_INTERNAL_d4293f69_30_group_norm_nhwc_one_pass_96_cu_dccd85766thrust23THRUST_300001_SM_900_NS12placeholders2_4E,@object
	.size		_ZN61_INTERNAL_d4293f69_30_group_norm_nhwc_one_pass_96_cu_dccd85766thrust23THRUST_300001_SM_900_NS12placeholders2_4E,(_ZN61_INTERNAL_d4293f69_30_group_norm_nhwc_one_pass_96_cu_dccd85764cuda3std3__45__cpo3endE - _ZN61_INTERNAL_d4293f69_30_group_norm_nhwc_one_pass_96_cu_dccd85766thrust23THRUST_300001_SM_900_NS12placeholders2_4E)
_ZN61_INTERNAL_d4293f69_30_group_norm_nhwc_one_pass_96_cu_dccd85766thrust23THRUST_300001_SM_900_NS12placeholders2_4E:
	.zero		1
	.type		_ZN61_INTERNAL_d4293f69_30_group_norm_nhwc_one_pass_96_cu_dccd85764cuda3std3__45__cpo3endE,@object
	.size		_ZN61_INTERNAL_d4293f69_30_group_norm_nhwc_one_pass_96_cu_dccd85764cuda3std3__45__cpo3endE,(_ZN61_INTERNAL_d4293f69_30_group_norm_nhwc_one_pass_96_cu_dccd85764cuda3std6ranges3__45__cpo3endE - _ZN61_INTERNAL_d4293f69_30_group_norm_nhwc_one_pass_96_cu_dccd85764cuda3std3__45__cpo3endE)
_ZN61_INTERNAL_d4293f69_30_group_norm_nhwc_one_pass_96_cu_dccd85764cuda3std3__45__cpo3endE:
	.zero		1
	.type		_ZN61_INTERNAL_d4293f69_30_group_norm_nhwc_one_pass_96_cu_dccd85764cuda3std6ranges3__45__cpo3endE,@object
	.size		_ZN61_INTERNAL_d4293f69_30_group_norm_nhwc_one_pass_96_cu_dccd85764cuda3std6ranges3__45__cpo3endE,(_ZN61_INTERNAL_d4293f69_30_group_norm_nhwc_one_pass_96_cu_dccd85764cuda3std3__419piecewise_constructE - _ZN61_INTERNAL_d4293f69_30_group_norm_nhwc_one_pass_96_cu_dccd85764cuda3std6ranges3__45__cpo3endE)
_ZN61_INTERNAL_d4293f69_30_group_norm_nhwc_one_pass_96_cu_dccd85764cuda3std6ranges3__45__cpo3endE:
	.zero		1
	.type		_ZN61_INTERNAL_d4293f69_30_group_norm_nhwc_one_pass_96_cu_dccd85764cuda3std3__419piecewise_constructE,@object
	.size		_ZN61_INTERNAL_d4293f69_30_group_norm_nhwc_one_pass_96_cu_dccd85764cuda3std3__419piecewise_constructE,(_ZN61_INTERNAL_d4293f69_30_group_norm_nhwc_one_pass_96_cu_dccd85764cuda3std6ranges3__45__cpo5cdataE - _ZN61_INTERNAL_d4293f69_30_group_norm_nhwc_one_pass_96_cu_dccd85764cuda3std3__419piecewise_constructE)
_ZN61_INTERNAL_d4293f69_30_group_norm_nhwc_one_pass_96_cu_dccd85764cuda3std3__419piecewise_constructE:
	.zero		1
	.type		_ZN61_INTERNAL_d4293f69_30_group_norm_nhwc_one_pass_96_cu_dccd85764cuda3std6ranges3__45__cpo5cdataE,@object
	.size		_ZN61_INTERNAL_d4293f69_30_group_norm_nhwc_one_pass_96_cu_dccd85764cuda3std6ranges3__45__cpo5cdataE,(_ZN61_INTERNAL_d4293f69_30_group_norm_nhwc_one_pass_96_cu_dccd85766thrust23THRUST_300001_SM_900_NS12placeholders2_8E - _ZN61_INTERNAL_d4293f69_30_group_norm_nhwc_one_pass_96_cu_dccd85764cuda3std6ranges3__45__cpo5cdataE)
_ZN61_INTERNAL_d4293f69_30_group_norm_nhwc_one_pass_96_cu_dccd85764cuda3std6ranges3__45__cpo5cdataE:
	.zero		1
	.type		_ZN61_INTERNAL_d4293f69_30_group_norm_nhwc_one_pass_96_cu_dccd85766thrust23THRUST_300001_SM_900_NS12placeholders2_8E,@object
	.size		_ZN61_INTERNAL_d4293f69_30_group_norm_nhwc_one_pass_96_cu_dccd85766thrust23THRUST_300001_SM_900_NS12placeholders2_8E,(_ZN61_INTERNAL_d4293f69_30_group_norm_nhwc_one_pass_96_cu_dccd85764cuda3std3__45__cpo4rendE - _ZN61_INTERNAL_d4293f69_30_group_norm_nhwc_one_pass_96_cu_dccd85766thrust23THRUST_300001_SM_900_NS12placeholders2_8E)
_ZN61_INTERNAL_d4293f69_30_group_norm_nhwc_one_pass_96_cu_dccd85766thrust23THRUST_300001_SM_900_NS12placeholders2_8E:
	.zero		1
	.type		_ZN61_INTERNAL_d4293f69_30_group_norm_nhwc_one_pass_96_cu_dccd85764cuda3std3__45__cpo4rendE,@object
	.size		_ZN61_INTERNAL_d4293f69_30_group_norm_nhwc_one_pass_96_cu_dccd85764cuda3std3__45__cpo4rendE,(_ZN61_INTERNAL_d4293f69_30_group_norm_nhwc_one_pass_96_cu_dccd85764cuda3std6ranges3__45__cpo9iter_swapE - _ZN61_INTERNAL_d4293f69_30_group_norm_nhwc_one_pass_96_cu_dccd85764cuda3std3__45__cpo4rendE)
_ZN61_INTERNAL_d4293f69_30_group_norm_nhwc_one_pass_96_cu_dccd85764cuda3std3__45__cpo4rendE:
	.zero		1
	.type		_ZN61_INTERNAL_d4293f69_30_group_norm_nhwc_one_pass_96_cu_dccd85764cuda3std6ranges3__45__cpo9iter_swapE,@object
	.size		_ZN61_INTERNAL_d4293f69_30_group_norm_nhwc_one_pass_96_cu_dccd85764cuda3std6ranges3__45__cpo9iter_swapE,(_ZN61_INTERNAL_d4293f69_30_group_norm_nhwc_one_pass_96_cu_dccd85764cuda3std3__48unexpectE - _ZN61_INTERNAL_d4293f69_30_group_norm_nhwc_one_pass_96_cu_dccd85764cuda3std6ranges3__45__cpo9iter_swapE)
_ZN61_INTERNAL_d4293f69_30_group_norm_nhwc_one_pass_96_cu_dccd85764cuda3std6ranges3__45__cpo9iter_swapE:
	.zero		1
	.type		_ZN61_INTERNAL_d4293f69_30_group_norm_nhwc_one_pass_96_cu_dccd85764cuda3std3__48unexpectE,@object
	.size		_ZN61_INTERNAL_d4293f69_30_group_norm_nhwc_one_pass_96_cu_dccd85764cuda3std3__48unexpectE,(_ZN61_INTERNAL_d4293f69_30_group_norm_nhwc_one_pass_96_cu_dccd85766thrust23THRUST_300001_SM_900_NS6system6detail10sequential3seqE - _ZN61_INTERNAL_d4293f69_30_group_norm_nhwc_one_pass_96_cu_dccd85764cuda3std3__48unexpectE)
_ZN61_INTERNAL_d4293f69_30_group_norm_nhwc_one_pass_96_cu_dccd85764cuda3std3__48unexpectE:
	.zero		1
	.type		_ZN61_INTERNAL_d4293f69_30_group_norm_nhwc_one_pass_96_cu_dccd85766thrust23THRUST_300001_SM_900_NS6system6detail10sequential3seqE,@object
	.size		_ZN61_INTERNAL_d4293f69_30_group_norm_nhwc_one_pass_96_cu_dccd85766thrust23THRUST_300001_SM_900_NS6system6detail10sequential3seqE,(.L_29 - _ZN61_INTERNAL_d4293f69_30_group_norm_nhwc_one_pass_96_cu_dccd85766thrust23THRUST_300001_SM_900_NS6system6detail10sequential3seqE)
_ZN61_INTERNAL_d4293f69_30_group_norm_nhwc_one_pass_96_cu_dccd85766thrust23THRUST_300001_SM_900_NS6system6detail10sequential3seqE:
	.zero		1
.L_29:


//--------------------- .nv.shared._Z35group_norm_nhwc_bwd_one_pass_kernelI11Bf16IOFp32WLi64ELi96ELi768EEv26Group_norm_nhwc_bwd_params --------------------------
	.section	.nv.shared._Z35group_norm_nhwc_bwd_one_pass_kernelI11Bf16IOFp32WLi64ELi96ELi768EEv26Group_norm_nhwc_bwd_params,"aw",@nobits
	.sectionflags	@""
	.align	16
.nv.shared._Z35group_norm_nhwc_bwd_one_pass_kernelI11Bf16IOFp32WLi64ELi96ELi768EEv26Group_norm_nhwc_bwd_params:
	.zero		13552


//--------------------- .nv.shared._Z35group_norm_nhwc_bwd_one_pass_kernelI11Bf16IOFp32WLi128ELi96ELi768EEv26Group_norm_nhwc_bwd_params --------------------------
	.section	.nv.shared._Z35group_norm_nhwc_bwd_one_pass_kernelI11Bf16IOFp32WLi128ELi96ELi768EEv26Group_norm_nhwc_bwd_params,"aw",@nobits
	.sectionflags	@""
	.align	16
.nv.shared._Z35group_norm_nhwc_bwd_one_pass_kernelI11Bf16IOFp32WLi128ELi96ELi768EEv26Group_norm_nhwc_bwd_params:
	.zero		13552


//--------------------- .nv.shared._Z35group_norm_nhwc_bwd_one_pass_kernelI11Bf16IOFp32WLi256ELi96ELi768EEv26Group_norm_nhwc_bwd_params --------------------------
	.section	.nv.shared._Z35group_norm_nhwc_bwd_one_pass_kernelI11Bf16IOFp32WLi256ELi96ELi768EEv26Group_norm_nhwc_bwd_params,"aw",@nobits
	.sectionflags	@""
	.align	16
.nv.shared._Z35group_norm_nhwc_bwd_one_pass_kernelI11Bf16IOFp32WLi256ELi96ELi768EEv26Group_norm_nhwc_bwd_params:
	.zero		13552


//--------------------- .nv.shared._Z35group_norm_nhwc_bwd_one_pass_kernelI11Bf16IOFp32WLi512ELi96ELi768EEv26Group_norm_nhwc_bwd_params --------------------------
	.section	.nv.shared._Z35group_norm_nhwc_bwd_one_pass_kernelI11Bf16IOFp32WLi512ELi96ELi768EEv26Group_norm_nhwc_bwd_params,"aw",@nobits
	.sectionflags	@""
	.align	16
.nv.shared._Z35group_norm_nhwc_bwd_one_pass_kernelI11Bf16IOFp32WLi512ELi96ELi768EEv26Group_norm_nhwc_bwd_params:
	.zero		13552


//--------------------- .nv.shared._Z35group_norm_nhwc_bwd_one_pass_kernelI11Bf16IOBf16WLi64ELi96ELi768EEv26Group_norm_nhwc_bwd_params --------------------------
	.section	.nv.shared._Z35group_norm_nhwc_bwd_one_pass_kernelI11Bf16IOBf16WLi64ELi96ELi768EEv26Group_norm_nhwc_bwd_params,"aw",@nobits
	.sectionflags	@""
	.align	16
.nv.shared._Z35group_norm_nhwc_bwd_one_pass_kernelI11Bf16IOBf16WLi64ELi96ELi768EEv26Group_norm_nhwc_bwd_params:
	.zero		13552


//--------------------- .nv.shared._Z35group_norm_nhwc_bwd_one_pass_kernelI11Bf16IOBf16WLi128ELi96ELi768EEv26Group_norm_nhwc_bwd_params --------------------------
	.section	.nv.shared._Z35group_norm_nhwc_bwd_one_pass_kernelI11Bf16IOBf16WLi128ELi96ELi768EEv26Group_norm_nhwc_bwd_params,"aw",@nobits
	.sectionflags	@""
	.align	16
.nv.shared._Z35group_norm_nhwc_bwd_one_pass_kernelI11Bf16IOBf16WLi128ELi96ELi768EEv26Group_norm_nhwc_bwd_params:
	.zero		13552


//--------------------- .nv.shared._Z35group_norm_nhwc_bwd_one_pass_kernelI11Bf16IOBf16WLi256ELi96ELi768EEv26Group_norm_nhwc_bwd_params --------------------------
	.section	.nv.shared._Z35group_norm_nhwc_bwd_one_pass_kernelI11Bf16IOBf16WLi256ELi96ELi768EEv26Group_norm_nhwc_bwd_params,"aw",@nobits
	.sectionflags	@""
	.align	16
.nv.shared._Z35group_norm_nhwc_bwd_one_pass_kernelI11Bf16IOBf16WLi256ELi96ELi768EEv26Group_norm_nhwc_bwd_params:
	.zero		13552


//--------------------- .nv.shared._Z35group_norm_nhwc_bwd_one_pass_kernelI11Bf16IOBf16WLi512ELi96ELi768EEv26Group_norm_nhwc_bwd_params --------------------------
	.section	.nv.shared._Z35group_norm_nhwc_bwd_one_pass_kernelI11Bf16IOBf16WLi512ELi96ELi768EEv26Group_norm_nhwc_bwd_params,"aw",@nobits
	.sectionflags	@""
	.align	16
.nv.shared._Z35group_norm_nhwc_bwd_one_pass_kernelI11Bf16IOBf16WLi512ELi96ELi768EEv26Group_norm_nhwc_bwd_params:
	.zero		13552


//--------------------- .nv.shared._Z35group_norm_nhwc_bwd_one_pass_kernelI11Bf16IOFp16WLi64ELi96ELi768EEv26Group_norm_nhwc_bwd_params --------------------------
	.section	.nv.shared._Z35group_norm_nhwc_bwd_one_pass_kernelI11Bf16IOFp16WLi64ELi96ELi768EEv26Group_norm_nhwc_bwd_params,"aw",@nobits
	.sectionflags	@""
	.align	16
.nv.shared._Z35group_norm_nhwc_bwd_one_pass_kernelI11Bf16IOFp16WLi64ELi96ELi768EEv26Group_norm_nhwc_bwd_params:
	.zero		13552


//--------------------- .nv.shared._Z35group_norm_nhwc_bwd_one_pass_kernelI11Bf16IOFp16WLi128ELi96ELi768EEv26Group_norm_nhwc_bwd_params --------------------------
	.section	.nv.shared._Z35group_norm_nhwc_bwd_one_pass_kernelI11Bf16IOFp16WLi128ELi96ELi768EEv26Group_norm_nhwc_bwd_params,"aw",@nobits
	.sectionflags	@""
	.align	16
.nv.shared._Z35group_norm_nhwc_bwd_one_pass_kernelI11Bf16IOFp16WLi128ELi96ELi768EEv26Group_norm_nhwc_bwd_params:
	.zero		13552


//--------------------- .nv.shared._Z35group_norm_nhwc_bwd_one_pass_kernelI11Bf16IOFp16WLi256ELi96ELi768EEv26Group_norm_nhwc_bwd_params --------------------------
	.section	.nv.shared._Z35group_norm_nhwc_bwd_one_pass_kernelI11Bf16IOFp16WLi256ELi96ELi768EEv26Group_norm_nhwc_bwd_params,"aw",@nobits
	.sectionflags	@""
	.align	16
.nv.shared._Z35group_norm_nhwc_bwd_one_pass_kernelI11Bf16IOFp16WLi256ELi96ELi768EEv26Group_norm_nhwc_bwd_params:
	.zero		13552


//--------------------- .nv.shared._Z35group_norm_nhwc_bwd_one_pass_kernelI11Bf16IOFp16WLi512ELi96ELi768EEv26Group_norm_nhwc_bwd_params --------------------------
	.section	.nv.shared._Z35group_norm_nhwc_bwd_one_pass_kernelI11Bf16IOFp16WLi512ELi96ELi768EEv26Group_norm_nhwc_bwd_params,"aw",@nobits
	.sectionflags	@""
	.align	16
.nv.shared._Z35group_norm_nhwc_bwd_one_pass_kernelI11Bf16IOFp16WLi512ELi96ELi768EEv26Group_norm_nhwc_bwd_params:
	.zero		13552


//--------------------- .nv.shared._Z35group_norm_nhwc_bwd_one_pass_kernelI11Fp16IOFp32WLi64ELi96ELi768EEv26Group_norm_nhwc_bwd_params --------------------------
	.section	.nv.shared._Z35group_norm_nhwc_bwd_one_pass_kernelI11Fp16IOFp32WLi64ELi96ELi768EEv26Group_norm_nhwc_bwd_params,"aw",@nobits
	.sectionflags	@""
	.align	16
.nv.shared._Z35group_norm_nhwc_bwd_one_pass_kernelI11Fp16IOFp32WLi64ELi96ELi768EEv26Group_norm_nhwc_bwd_params:
	.zero		13552


//--------------------- .nv.shared._Z35group_norm_nhwc_bwd_one_pass_kernelI11Fp16IOFp32WLi128ELi96ELi768EEv26Group_norm_nhwc_bwd_params --------------------------
	.section	.nv.shared._Z35group_norm_nhwc_bwd_one_pass_kernelI11Fp16IOFp32WLi128ELi96ELi768EEv26Group_norm_nhwc_bwd_params,"aw",@nobits
	.sectionflags	@""
	.align	16
.nv.shared._Z35group_norm_nhwc_bwd_one_pass_kernelI11Fp16IOFp32WLi128ELi96ELi768EEv26Group_norm_nhwc_bwd_params:
	.zero		13552


//--------------------- .nv.shared._Z35group_norm_nhwc_bwd_one_pass_kernelI11Fp16IOFp32WLi256ELi96ELi768EEv26Group_norm_nhwc_bwd_params --------------------------
	.section	.nv.shared._Z35group_norm_nhwc_bwd_one_pass_kernelI11Fp16IOFp32WLi256ELi96ELi768EEv26Group_norm_nhwc_bwd_params,"aw",@nobits
	.sectionflags	@""
	.align	16
.nv.shared._Z35group_norm_nhwc_bwd_one_pass_kernelI11Fp16IOFp32WLi256ELi96ELi768EEv26Group_norm_nhwc_bwd_params:
	.zero		13552


//--------------------- .nv.shared._Z35group_norm_nhwc_bwd_one_pass_kernelI11Fp16IOFp32WLi512ELi96ELi768EEv26Group_norm_nhwc_bwd_params --------------------------
	.section	.nv.shared._Z35group_norm_nhwc_bwd_one_pass_kernelI11Fp16IOFp32WLi512ELi96ELi768EEv26Group_norm_nhwc_bwd_params,"aw",@nobits
	.sectionflags	@""
	.align	16
.nv.shared._Z35group_norm_nhwc_bwd_one_pass_kernelI11Fp16IOFp32WLi512ELi96ELi768EEv26Group_norm_nhwc_bwd_params:
	.zero		13552


//--------------------- .nv.shared._Z35group_norm_nhwc_bwd_one_pass_kernelI11Fp16IOBf16WLi64ELi96ELi768EEv26Group_norm_nhwc_bwd_params --------------------------
	.section	.nv.shared._Z35group_norm_nhwc_bwd_one_pass_kernelI11Fp16IOBf16WLi64ELi96ELi768EEv26Group_norm_nhwc_bwd_params,"aw",@nobits
	.sectionflags	@""
	.align	16
.nv.shared._Z35group_norm_nhwc_bwd_one_pass_kernelI11Fp16IOBf16WLi64ELi96ELi768EEv26Group_norm_nhwc_bwd_params:
	.zero		13552


//--------------------- .nv.shared._Z35group_norm_nhwc_bwd_one_pass_kernelI11Fp16IOBf16WLi128ELi96ELi768EEv26Group_norm_nhwc_bwd_params --------------------------
	.section	.nv.shared._Z35group_norm_nhwc_bwd_one_pass_kernelI11Fp16IOBf16WLi128ELi96ELi768EEv26Group_norm_nhwc_bwd_params,"aw",@nobits
	.sectionflags	@""
	.align	16
.nv.shared._Z35group_norm_nhwc_bwd_one_pass_kernelI11Fp16IOBf16WLi128ELi96ELi768EEv26Group_norm_nhwc_bwd_params:
	.zero		13552


//--------------------- .nv.shared._Z35group_norm_nhwc_bwd_one_pass_kernelI11Fp16IOBf16WLi256ELi96ELi768EEv26Group_norm_nhwc_bwd_params --------------------------
	.section	.nv.shared._Z35group_norm_nhwc_bwd_one_pass_kernelI11Fp16IOBf16WLi256ELi96ELi768EEv26Group_norm_nhwc_bwd_params,"aw",@nobits
	.sectionflags	@""
	.align	16
.nv.shared._Z35group_norm_nhwc_bwd_one_pass_kernelI11Fp16IOBf16WLi256ELi96ELi768EEv26Group_norm_nhwc_bwd_params:
	.zero		13552


//--------------------- .nv.shared._Z35group_norm_nhwc_bwd_one_pass_kernelI11Fp16IOBf16WLi512ELi96ELi768EEv26Group_norm_nhwc_bwd_params --------------------------
	.section	.nv.shared._Z35group_norm_nhwc_bwd_one_pass_kernelI11Fp16IOBf16WLi512ELi96ELi768EEv26Group_norm_nhwc_bwd_params,"aw",@nobits
	.sectionflags	@""
	.align	16
.nv.shared._Z35group_norm_nhwc_bwd_one_pass_kernelI11Fp16IOBf16WLi512ELi96ELi768EEv26Group_norm_nhwc_bwd_params:
	.zero		13552


//--------------------- .nv.shared._Z35group_norm_nhwc_bwd_one_pass_kernelI11Fp16IOFp16WLi64ELi96ELi768EEv26Group_norm_nhwc_bwd_params --------------------------
	.section	.nv.shared._Z35group_norm_nhwc_bwd_one_pass_kernelI11Fp16IOFp16WLi64ELi96ELi768EEv26Group_norm_nhwc_bwd_params,"aw",@nobits
	.sectionflags	@""
	.align	16
.nv.shared._Z35group_norm_nhwc_bwd_one_pass_kernelI11Fp16IOFp16WLi64ELi96ELi768EEv26Group_norm_nhwc_bwd_params:
	.zero		13552


//--------------------- .nv.shared._Z35group_norm_nhwc_bwd_one_pass_kernelI11Fp16IOFp16WLi128ELi96ELi768EEv26Group_norm_nhwc_bwd_params --------------------------
	.section	.nv.shared._Z35group_norm_nhwc_bwd_one_pass_kernelI11Fp16IOFp16WLi128ELi96ELi768EEv26Group_norm_nhwc_bwd_params,"aw",@nobits
	.sectionflags	@""
	.align	16
.nv.shared._Z35group_norm_nhwc_bwd_one_pass_kernelI11Fp16IOFp16WLi128ELi96ELi768EEv26Group_norm_nhwc_bwd_params:
	.zero		13552


//--------------------- .nv.shared._Z35group_norm_nhwc_bwd_one_pass_kernelI11Fp16IOFp16WLi256ELi96ELi768EEv26Group_norm_nhwc_bwd_params --------------------------
	.section	.nv.shared._Z35group_norm_nhwc_bwd_one_pass_kernelI11Fp16IOFp16WLi256ELi96ELi768EEv26Group_norm_nhwc_bwd_params,"aw",@nobits
	.sectionflags	@""
	.align	16
.nv.shared._Z35group_norm_nhwc_bwd_one_pass_kernelI11Fp16IOFp16WLi256ELi96ELi768EEv26Group_norm_nhwc_bwd_params:
	.zero		13552


//--------------------- .nv.shared._Z35group_norm_nhwc_bwd_one_pass_kernelI11Fp16IOFp16WLi512ELi96ELi768EEv26Group_norm_nhwc_bwd_params --------------------------
	.section	.nv.shared._Z35group_norm_nhwc_bwd_one_pass_kernelI11Fp16IOFp16WLi512ELi96ELi768EEv26Group_norm_nhwc_bwd_params,"aw",@nobits
	.sectionflags	@""
	.align	16
.nv.shared._Z35group_norm_nhwc_bwd_one_pass_kernelI11Fp16IOFp16WLi512ELi96ELi768EEv26Group_norm_nhwc_bwd_params:
	.zero		13552


//--------------------- .nv.shared._Z35group_norm_nhwc_bwd_one_pass_kernelI11Fp32IOFp32WLi64ELi96ELi768EEv26Group_norm_nhwc_bwd_params --------------------------
	.section	.nv.shared._Z35group_norm_nhwc_bwd_one_pass_kernelI11Fp32IOFp32WLi64ELi96ELi768EEv26Group_norm_nhwc_bwd_params,"aw",@nobits
	.sectionflags	@""
	.align	16
.nv.shared._Z35group_norm_nhwc_bwd_one_pass_kernelI11Fp32IOFp32WLi64ELi96ELi768EEv26Group_norm_nhwc_bwd_params:
	.zero		13552


//--------------------- .nv.shared._Z35group_norm_nhwc_bwd_one_pass_kernelI11Fp32IOFp32WLi128ELi96ELi768EEv26Group_norm_nhwc_bwd_params --------------------------
	.section	.nv.shared._Z35group_norm_nhwc_bwd_one_pass_kernelI11Fp32IOFp32WLi128ELi96ELi768EEv26Group_norm_nhwc_bwd_params,"aw",@nobits
	.sectionflags	@""
	.align	16
.nv.shared._Z35group_norm_nhwc_bwd_one_pass_kernelI11Fp32IOFp32WLi128ELi96ELi768EEv26Group_norm_nhwc_bwd_params:
	.zero		13552


//--------------------- .nv.shared._Z35group_norm_nhwc_bwd_one_pass_kernelI11Fp32IOFp32WLi256ELi96ELi768EEv26Group_norm_nhwc_bwd_params --------------------------
	.section	.nv.shared._Z35group_norm_nhwc_bwd_one_pass_kernelI11Fp32IOFp32WLi256ELi96ELi768EEv26Group_norm_nhwc_bwd_params,"aw",@nobits
	.sectionflags	@""
	.align	16
.nv.shared._Z35group_norm_nhwc_bwd_one_pass_kernelI11Fp32IOFp32WLi256ELi96ELi768EEv26Group_norm_nhwc_bwd_params:
	.zero		13552


//--------------------- .nv.shared._Z35group_norm_nhwc_bwd_one_pass_kernelI11Fp32IOFp32WLi512ELi96ELi768EEv26Group_norm_nhwc_bwd_params --------------------------
	.section	.nv.shared._Z35group_norm_nhwc_bwd_one_pass_kernelI11Fp32IOFp32WLi512ELi96ELi768EEv26Group_norm_nhwc_bwd_params,"aw",@nobits
	.sectionflags	@""
	.align	16
.nv.shared._Z35group_norm_nhwc_bwd_one_pass_kernelI11Fp32IOFp32WLi512ELi96ELi768EEv26Group_norm_nhwc_bwd_params:
	.zero		13552


//--------------------- .nv.shared._Z35group_norm_nhwc_bwd_one_pass_kernelI11Fp32IOBf16WLi64ELi96ELi768EEv26Group_norm_nhwc_bwd_params --------------------------
	.section	.nv.shared._Z35group_norm_nhwc_bwd_one_pass_kernelI11Fp32IOBf16WLi64ELi96ELi768EEv26Group_norm_nhwc_bwd_params,"aw",@nobits
	.sectionflags	@""
	.align	16
.nv.shared._Z35group_norm_nhwc_bwd_one_pass_kernelI11Fp32IOBf16WLi64ELi96ELi768EEv26Group_norm_nhwc_bwd_params:
	.zero		13552


//--------------------- .nv.shared._Z35group_norm_nhwc_bwd_one_pass_kernelI11Fp32IOBf16WLi128ELi96ELi768EEv26Group_norm_nhwc_bwd_params --------------------------
	.section	.nv.shared._Z35group_norm_nhwc_bwd_one_pass_kernelI11Fp32IOBf16WLi128ELi96ELi768EEv26Group_norm_nhwc_bwd_params,"aw",@nobits
	.sectionflags	@""
	.align	16
.nv.shared._Z35group_norm_nhwc_bwd_one_pass_kernelI11Fp32IOBf16WLi128ELi96ELi768EEv26Group_norm_nhwc_bwd_params:
	.zero		13552


//--------------------- .nv.shared._Z35group_norm_nhwc_bwd_one_pass_kernelI11Fp32IOBf16WLi256ELi96ELi768EEv26Group_norm_nhwc_bwd_params --------------------------
	.section	.nv.shared._Z35group_norm_nhwc_bwd_one_pass_kernelI11Fp32IOBf16WLi256ELi96ELi768EEv26Group_norm_nhwc_bwd_params,"aw",@nobits
	.sectionflags	@""
	.align	16
.nv.shared._Z35group_norm_nhwc_bwd_one_pass_kernelI11Fp32IOBf16WLi256ELi96ELi768EEv26Group_norm_nhwc_bwd_params:
	.zero		13552


//--------------------- .nv.shared._Z35group_norm_nhwc_bwd_one_pass_kernelI11Fp32IOBf16WLi512ELi96ELi768EEv26Group_norm_nhwc_bwd_params --------------------------
	.section	.nv.shared._Z35group_norm_nhwc_bwd_one_pass_kernelI11Fp32IOBf16WLi512ELi96ELi768EEv26Group_norm_nhwc_bwd_params,"aw",@nobits
	.sectionflags	@""
	.align	16
.nv.shared._Z35group_norm_nhwc_bwd_one_pass_kernelI11Fp32IOBf16WLi512ELi96ELi768EEv26Group_norm_nhwc_bwd_params:
	.zero		13552


//--------------------- .nv.shared._Z35group_norm_nhwc_bwd_one_pass_kernelI11Fp32IOFp16WLi64ELi96ELi768EEv26Group_norm_nhwc_bwd_params --------------------------
	.section	.nv.shared._Z35group_norm_nhwc_bwd_one_pass_kernelI11Fp32IOFp16WLi64ELi96ELi768EEv26Group_norm_nhwc_bwd_params,"aw",@nobits
	.sectionflags	@""
	.align	16
.nv.shared._Z35group_norm_nhwc_bwd_one_pass_kernelI11Fp32IOFp16WLi64ELi96ELi768EEv26Group_norm_nhwc_bwd_params:
	.zero		13552


//--------------------- .nv.shared._Z35group_norm_nhwc_bwd_one_pass_kernelI11Fp32IOFp16WLi128ELi96ELi768EEv26Group_norm_nhwc_bwd_params --------------------------
	.section	.nv.shared._Z35group_norm_nhwc_bwd_one_pass_kernelI11Fp32IOFp16WLi128ELi96ELi768EEv26Group_norm_nhwc_bwd_params,"aw",@nobits
	.sectionflags	@""
	.align	16
.nv.shared._Z35group_norm_nhwc_bwd_one_pass_kernelI11Fp32IOFp16WLi128ELi96ELi768EEv26Group_norm_nhwc_bwd_params:
	.zero		13552


//--------------------- .nv.shared._Z35group_norm_nhwc_bwd_one_pass_kernelI11Fp32IOFp16WLi256ELi96ELi768EEv26Group_norm_nhwc_bwd_params --------------------------
	.section	.nv.shared._Z35group_norm_nhwc_bwd_one_pass_kernelI11Fp32IOFp16WLi256ELi96ELi768EEv26Group_norm_nhwc_bwd_params,"aw",@nobits
	.sectionflags	@""
	.align	16
.nv.shared._Z35group_norm_nhwc_bwd_one_pass_kernelI11Fp32IOFp16WLi256ELi96ELi768EEv26Group_norm_nhwc_bwd_params:
	.zero		13552


//--------------------- .nv.shared._Z35group_norm_nhwc_bwd_one_pass_kernelI11Fp32IOFp16WLi512ELi96ELi768EEv26Group_norm_nhwc_bwd_params --------------------------
	.section	.nv.shared._Z35group_norm_nhwc_bwd_one_pass_kernelI11Fp32IOFp16WLi512ELi96ELi768EEv26Group_norm_nhwc_bwd_params,"aw",@nobits
	.sectionflags	@""
	.align	16
.nv.shared._Z35group_norm_nhwc_bwd_one_pass_kernelI11Fp32IOFp16WLi512ELi96ELi768EEv26Group_norm_nhwc_bwd_params:
	.zero		13552


//--------------------- .nv.shared._Z35group_norm_nhwc_fwd_one_pass_kernelI11Bf16IOFp32WLi64ELi96ELi768EEv26Group_norm_nhwc_fwd_params --------------------------
	.section	.nv.shared._Z35group_norm_nhwc_fwd_one_pass_kernelI11Bf16IOFp32WLi64ELi96ELi768EEv26Group_norm_nhwc_fwd_params,"aw",@nobits
	.sectionflags	@""
	.align	8
.nv.shared._Z35group_norm_nhwc_fwd_one_pass_kernelI11Bf16IOFp32WLi64ELi96ELi768EEv26Group_norm_nhwc_fwd_params:
	.zero		1256


//--------------------- .nv.shared._Z35group_norm_nhwc_fwd_one_pass_kernelI11Bf16IOFp32WLi128ELi96ELi768EEv26Group_norm_nhwc_fwd_params --------------------------
	.section	.nv.shared._Z35group_norm_nhwc_fwd_one_pass_kernelI11Bf16IOFp32WLi128ELi96ELi768EEv26Group_norm_nhwc_fwd_params,"aw",@nobits
	.sectionflags	@""
	.align	8
.nv.shared._Z35group_norm_nhwc_fwd_one_pass_kernelI11Bf16IOFp32WLi128ELi96ELi768EEv26Group_norm_nhwc_fwd_params:
	.zero		1256


//--------------------- .nv.shared._Z35group_norm_nhwc_fwd_one_pass_kernelI11Bf16IOFp32WLi256ELi96ELi768EEv26Group_norm_nhwc_fwd_params --------------------------
	.section	.nv.shared._Z35group_norm_nhwc_fwd_one_pass_kernelI11Bf16IOFp32WLi256ELi96ELi768EEv26Group_norm_nhwc_fwd_params,"aw",@nobits
	.sectionflags	@""
	.align	8
.nv.shared._Z35group_norm_nhwc_fwd_one_pass_kernelI11Bf16IOFp32WLi256ELi96ELi768EEv26Group_norm_nhwc_fwd_params:
	.zero		1256


//--------------------- .nv.shared._Z35group_norm_nhwc_fwd_one_pass_kernelI11Bf16IOFp32WLi512ELi96ELi768EEv26Group_norm_nhwc_fwd_params --------------------------
	.section	.nv.shared._Z35group_norm_nhwc_fwd_one_pass_kernelI11Bf16IOFp32WLi512ELi96ELi768EEv26Group_norm_nhwc_fwd_params,"aw",@nobits
	.sectionflags	@""
	.align	8
.nv.shared._Z35group_norm_nhwc_fwd_one_pass_kernelI11Bf16IOFp32WLi512ELi96ELi768EEv26Group_norm_nhwc_fwd_params:
	.zero		1256


//--------------------- .nv.shared._Z35group_norm_nhwc_fwd_one_pass_kernelI11Bf16IOBf16WLi64ELi96ELi768EEv26Group_norm_nhwc_fwd_params --------------------------
	.section	.nv.shared._Z35group_norm_nhwc_fwd_one_pass_kernelI11Bf16IOBf16WLi64ELi96ELi768EEv26Group_norm_nhwc_fwd_params,"aw",@nobits
	.sectionflags	@""
	.align	8
.nv.shared._Z35group_norm_nhwc_fwd_one_pass_kernelI11Bf16IOBf16WLi64ELi96ELi768EEv26Group_norm_nhwc_fwd_params:
	.zero		1256


//--------------------- .nv.shared._Z35group_norm_nhwc_fwd_one_pass_kernelI11Bf16IOBf16WLi128ELi96ELi768EEv26Group_norm_nhwc_fwd_params --------------------------
	.section	.nv.shared._Z35group_norm_nhwc_fwd_one_pass_kernelI11Bf16IOBf16WLi128ELi96ELi768EEv26Group_norm_nhwc_fwd_params,"aw",@nobits
	.sectionflags	@""
	.align	8
.nv.shared._Z35group_norm_nhwc_fwd_one_pass_kernelI11Bf16IOBf16WLi128ELi96ELi768EEv26Group_norm_nhwc_fwd_params:
	.zero		1256


//--------------------- .nv.shared._Z35group_norm_nhwc_fwd_one_pass_kernelI11Bf16IOBf16WLi256ELi96ELi768EEv26Group_norm_nhwc_fwd_params --------------------------
	.section	.nv.shared._Z35group_norm_nhwc_fwd_one_pass_kernelI11Bf16IOBf16WLi256ELi96ELi768EEv26Group_norm_nhwc_fwd_params,"aw",@nobits
	.sectionflags	@""
	.align	8
.nv.shared._Z35group_norm_nhwc_fwd_one_pass_kernelI11Bf16IOBf16WLi256ELi96ELi768EEv26Group_norm_nhwc_fwd_params:
	.zero		1256


//--------------------- .nv.shared._Z35group_norm_nhwc_fwd_one_pass_kernelI11Bf16IOBf16WLi512ELi96ELi768EEv26Group_norm_nhwc_fwd_params --------------------------
	.section	.nv.shared._Z35group_norm_nhwc_fwd_one_pass_kernelI11Bf16IOBf16WLi512ELi96ELi768EEv26Group_norm_nhwc_fwd_params,"aw",@nobits
	.sectionflags	@""
	.align	8
.nv.shared._Z35group_norm_nhwc_fwd_one_pass_kernelI11Bf16IOBf16WLi512ELi96ELi768EEv26Group_norm_nhwc_fwd_params:
	.zero		1256


//--------------------- .nv.shared._Z35group_norm_nhwc_fwd_one_pass_kernelI11Bf16IOFp16WLi64ELi96ELi768EEv26Group_norm_nhwc_fwd_params --------------------------
	.section	.nv.shared._Z35group_norm_nhwc_fwd_one_pass_kernelI11Bf16IOFp16WLi64ELi96ELi768EEv26Group_norm_nhwc_fwd_params,"aw",@nobits
	.sectionflags	@""
	.align	8
.nv.shared._Z35group_norm_nhwc_fwd_one_pass_kernelI11Bf16IOFp16WLi64ELi96ELi768EEv26Group_norm_nhwc_fwd_params:
	.zero		1256


//--------------------- .nv.shared._Z35group_norm_nhwc_fwd_one_pass_kernelI11Bf16IOFp16WLi128ELi96ELi768EEv26Group_norm_nhwc_fwd_params --------------------------
	.section	.nv.shared._Z35group_norm_nhwc_fwd_one_pass_kernelI11Bf16IOFp16WLi128ELi96ELi768EEv26Group_norm_nhwc_fwd_params,"aw",@nobits
	.sectionflags	@""
	.align	8
.nv.shared._Z35group_norm_nhwc_fwd_one_pass_kernelI11Bf16IOFp16WLi128ELi96ELi768EEv26Group_norm_nhwc_fwd_params:
	.zero		1256


//--------------------- .nv.shared._Z35group_norm_nhwc_fwd_one_pass_kernelI11Bf16IOFp16WLi256ELi96ELi768EEv26Group_norm_nhwc_fwd_params --------------------------
	.section	.nv.shared._Z35group_norm_nhwc_fwd_one_pass_kernelI11Bf16IOFp16WLi256ELi96ELi768EEv26Group_norm_nhwc_fwd_params,"aw",@nobits
	.sectionflags	@""
	.align	8
.nv.shared._Z35group_norm_nhwc_fwd_one_pass_kernelI11Bf16IOFp16WLi256ELi96ELi768EEv26Group_norm_nhwc_fwd_params:
	.zero		1256


//--------------------- .nv.shared._Z35group_norm_nhwc_fwd_one_pass_kernelI11Bf16IOFp16WLi512ELi96ELi768EEv26Group_norm_nhwc_fwd_params --------------------------
	.section	.nv.shared._Z35group_norm_nhwc_fwd_one_pass_kernelI11Bf16IOFp16WLi512ELi96ELi768EEv26Group_norm_nhwc_fwd_params,"aw",@nobits
	.sectionflags	@""
	.align	8
.nv.shared._Z35group_norm_nhwc_fwd_one_pass_kernelI11Bf16IOFp16WLi512ELi96ELi768EEv26Group_norm_nhwc_fwd_params:
	.zero		1256


//--------------------- .nv.shared._Z35group_norm_nhwc_fwd_one_pass_kernelI11Fp16IOFp32WLi64ELi96ELi768EEv26Group_norm_nhwc_fwd_params --------------------------
	.section	.nv.shared._Z35group_norm_nhwc_fwd_one_pass_kernelI11Fp16IOFp32WLi64ELi96ELi768EEv26Group_norm_nhwc_fwd_params,"aw",@nobits
	.sectionflags	@""
	.align	8
.nv.shared._Z35group_norm_nhwc_fwd_one_pass_kernelI11Fp16IOFp32WLi64ELi96ELi768EEv26Group_norm_nhwc_fwd_params:
	.zero		1256


//--------------------- .nv.shared._Z35group_norm_nhwc_fwd_one_pass_kernelI11Fp16IOFp32WLi128ELi96ELi768EEv26Group_norm_nhwc_fwd_params --------------------------
	.section	.nv.shared._Z35group_norm_nhwc_fwd_one_pass_kernelI11Fp16IOFp32WLi128ELi96ELi768EEv26Group_norm_nhwc_fwd_params,"aw",@nobits
	.sectionflags	@""
	.align	8
.nv.shared._Z35group_norm_nhwc_fwd_one_pass_kernelI11Fp16IOFp32WLi128ELi96ELi768EEv26Group_norm_nhwc_fwd_params:
	.zero		1256


//--------------------- .nv.shared._Z35group_norm_nhwc_fwd_one_pass_kernelI11Fp16IOFp32WLi256ELi96ELi768EEv26Group_norm_nhwc_fwd_params --------------------------
	.section	.nv.shared._Z35group_norm_nhwc_fwd_one_pass_kernelI11Fp16IOFp32WLi256ELi96ELi768EEv26Group_norm_nhwc_fwd_params,"aw",@nobits
	.sectionflags	@""
	.align	8
.nv.shared._Z35group_norm_nhwc_fwd_one_pass_kernelI11Fp16IOFp32WLi256ELi96ELi768EEv26Group_norm_nhwc_fwd_params:
	.zero		1256


//--------------------- .nv.shared._Z35group_norm_nhwc_fwd_one_pass_kernelI11Fp16IOFp32WLi512ELi96ELi768EEv26Group_norm_nhwc_fwd_params --------------------------
	.section	.nv.shared._Z35group_norm_nhwc_fwd_one_pass_kernelI11Fp16IOFp32WLi512ELi96ELi768EEv26Group_norm_nhwc_fwd_params,"aw",@nobits
	.sectionflags	@""
	.align	8
.nv.shared._Z35group_norm_nhwc_fwd_one_pass_kernelI11Fp16IOFp32WLi512ELi96ELi768EEv26Group_norm_nhwc_fwd_params:
	.zero		1256


//--------------------- .nv.shared._Z35group_norm_nhwc_fwd_one_pass_kernelI11Fp16IOBf16WLi64ELi96ELi768EEv26Group_norm_nhwc_fwd_params --------------------------
	.section	.nv.shared._Z35group_norm_nhwc_fwd_one_pass_kernelI11Fp16IOBf16WLi64ELi96ELi768EEv26Group_norm_nhwc_fwd_params,"aw",@nobits
	.sectionflags	@""
	.align	8
.nv.shared._Z35group_norm_nhwc_fwd_one_pass_kernelI11Fp16IOBf16WLi64ELi96ELi768EEv26Group_norm_nhwc_fwd_params:
	.zero		1256


//--------------------- .nv.shared._Z35group_norm_nhwc_fwd_one_pass_kernelI11Fp16IOBf16WLi128ELi96ELi768EEv26Group_norm_nhwc_fwd_params --------------------------
	.section	.nv.shared._Z35group_norm_nhwc_fwd_one_pass_kernelI11Fp16IOBf16WLi128ELi96ELi768EEv26Group_norm_nhwc_fwd_params,"aw",@nobits
	.sectionflags	@""
	.align	8
.nv.shared._Z35group_norm_nhwc_fwd_one_pass_kernelI11Fp16IOBf16WLi128ELi96ELi768EEv26Group_norm_nhwc_fwd_params:
	.zero		1256


//--------------------- .nv.shared._Z35group_norm_nhwc_fwd_one_pass_kernelI11Fp16IOBf16WLi256ELi96ELi768EEv26Group_norm_nhwc_fwd_params --------------------------
	.section	.nv.shared._Z35group_norm_nhwc_fwd_one_pass_kernelI11Fp16IOBf16WLi256ELi96ELi768EEv26Group_norm_nhwc_fwd_params,"aw",@nobits
	.sectionflags	@""
	.align	8
.nv.shared._Z35group_norm_nhwc_fwd_one_pass_kernelI11Fp16IOBf16WLi256ELi96ELi768EEv26Group_norm_nhwc_fwd_params:
	.zero		1256


//--------------------- .nv.shared._Z35group_norm_nhwc_fwd_one_pass_kernelI11Fp16IOBf16WLi512ELi96ELi768EEv26Group_norm_nhwc_fwd_params --------------------------
	.section	.nv.shared._Z35group_norm_nhwc_fwd_one_pass_kernelI11Fp16IOBf16WLi512ELi96ELi768EEv26Group_norm_nhwc_fwd_params,"aw",@nobits
	.sectionflags	@""
	.align	8
.nv.shared._Z35group_norm_nhwc_fwd_one_pass_kernelI11Fp16IOBf16WLi512ELi96ELi768EEv26Group_norm_nhwc_fwd_params:
	.zero		1256


//--------------------- .nv.shared._Z35group_norm_nhwc_fwd_one_pass_kernelI11Fp16IOFp16WLi64ELi96ELi768EEv26Group_norm_nhwc_fwd_params --------------------------
	.section	.nv.shared._Z35group_norm_nhwc_fwd_one_pass_kernelI11Fp16IOFp16WLi64ELi96ELi768EEv26Group_norm_nhwc_fwd_params,"aw",@nobits
	.sectionflags	@""
	.align	8
.nv.shared._Z35group_norm_nhwc_fwd_one_pass_kernelI11Fp16IOFp16WLi64ELi96ELi768EEv26Group_norm_nhwc_fwd_params:
	.zero		1256


//--------------------- .nv.shared._Z35group_norm_nhwc_fwd_one_pass_kernelI11Fp16IOFp16WLi128ELi96ELi768EEv26Group_norm_nhwc_fwd_params --------------------------
	.section	.nv.shared._Z35group_norm_nhwc_fwd_one_pass_kernelI11Fp16IOFp16WLi128ELi96ELi768EEv26Group_norm_nhwc_fwd_params,"aw",@nobits
	.sectionflags	@""
	.align	8
.nv.shared._Z35group_norm_nhwc_fwd_one_pass_kernelI11Fp16IOFp16WLi128ELi96ELi768EEv26Group_norm_nhwc_fwd_params:
	.zero		1256


//--------------------- .nv.shared._Z35group_norm_nhwc_fwd_one_pass_kernelI11Fp16IOFp16WLi256ELi96ELi768EEv26Group_norm_nhwc_fwd_params --------------------------
	.section	.nv.shared._Z35group_norm_nhwc_fwd_one_pass_kernelI11Fp16IOFp16WLi256ELi96ELi768EEv26Group_norm_nhwc_fwd_params,"aw",@nobits
	.sectionflags	@""
	.align	8
.nv.shared._Z35group_norm_nhwc_fwd_one_pass_kernelI11Fp16IOFp16WLi256ELi96ELi768EEv26Group_norm_nhwc_fwd_params:
	.zero		1256


//--------------------- .nv.shared._Z35group_norm_nhwc_fwd_one_pass_kernelI11Fp16IOFp16WLi512ELi96ELi768EEv26Group_norm_nhwc_fwd_params --------------------------
	.section	.nv.shared._Z35group_norm_nhwc_fwd_one_pass_kernelI11Fp16IOFp16WLi512ELi96ELi768EEv26Group_norm_nhwc_fwd_params,"aw",@nobits
	.sectionflags	@""
	.align	8
.nv.shared._Z35group_norm_nhwc_fwd_one_pass_kernelI11Fp16IOFp16WLi512ELi96ELi768EEv26Group_norm_nhwc_fwd_params:
	.zero		1256


//--------------------- .nv.shared._Z35group_norm_nhwc_fwd_one_pass_kernelI11Fp32IOFp32WLi64ELi96ELi768EEv26Group_norm_nhwc_fwd_params --------------------------
	.section	.nv.shared._Z35group_norm_nhwc_fwd_one_pass_kernelI11Fp32IOFp32WLi64ELi96ELi768EEv26Group_norm_nhwc_fwd_params,"aw",@nobits
	.sectionflags	@""
	.align	8
.nv.shared._Z35group_norm_nhwc_fwd_one_pass_kernelI11Fp32IOFp32WLi64ELi96ELi768EEv26Group_norm_nhwc_fwd_params:
	.zero		1256


//--------------------- .nv.shared._Z35group_norm_nhwc_fwd_one_pass_kernelI11Fp32IOFp32WLi128ELi96ELi768EEv26Group_norm_nhwc_fwd_params --------------------------
	.section	.nv.shared._Z35group_norm_nhwc_fwd_one_pass_kernelI11Fp32IOFp32WLi128ELi96ELi768EEv26Group_norm_nhwc_fwd_params,"aw",@nobits
	.sectionflags	@""
	.align	8
.nv.shared._Z35group_norm_nhwc_fwd_one_pass_kernelI11Fp32IOFp32WLi128ELi96ELi768EEv26Group_norm_nhwc_fwd_params:
	.zero		1256


//--------------------- .nv.shared._Z35group_norm_nhwc_fwd_one_pass_kernelI11Fp32IOFp32WLi256ELi96ELi768EEv26Group_norm_nhwc_fwd_params --------------------------
	.section	.nv.shared._Z35group_norm_nhwc_fwd_one_pass_kernelI11Fp32IOFp32WLi256ELi96ELi768EEv26Group_norm_nhwc_fwd_params,"aw",@nobits
	.sectionflags	@""
	.align	8
.nv.shared._Z35group_norm_nhwc_fwd_one_pass_kernelI11Fp32IOFp32WLi256ELi96ELi768EEv26Group_norm_nhwc_fwd_params:
	.zero		1256


//--------------------- .nv.shared._Z35group_norm_nhwc_fwd_one_pass_kernelI11Fp32IOFp32WLi512ELi96ELi768EEv26Group_norm_nhwc_fwd_params --------------------------
	.section	.nv.shared._Z35group_norm_nhwc_fwd_one_pass_kernelI11Fp32IOFp32WLi512ELi96ELi768EEv26Group_norm_nhwc_fwd_params,"aw",@nobits
	.sectionflags	@""
	.align	8
.nv.shared._Z35group_norm_nhwc_fwd_one_pass_kernelI11Fp32IOFp32WLi512ELi96ELi768EEv26Group_norm_nhwc_fwd_params:
	.zero		1256


//--------------------- .nv.shared._Z35group_norm_nhwc_fwd_one_pass_kernelI11Fp32IOBf16WLi64ELi96ELi768EEv26Group_norm_nhwc_fwd_params --------------------------
	.section	.nv.shared._Z35group_norm_nhwc_fwd_one_pass_kernelI11Fp32IOBf16WLi64ELi96ELi768EEv26Group_norm_nhwc_fwd_params,"aw",@nobits
	.sectionflags	@""
	.align	8
.nv.shared._Z35group_norm_nhwc_fwd_one_pass_kernelI11Fp32IOBf16WLi64ELi96ELi768EEv26Group_norm_nhwc_fwd_params:
	.zero		1256


//--------------------- .nv.shared._Z35group_norm_nhwc_fwd_one_pass_kernelI11Fp32IOBf16WLi128ELi96ELi768EEv26Group_norm_nhwc_fwd_params --------------------------
	.section	.nv.shared._Z35group_norm_nhwc_fwd_one_pass_kernelI11Fp32IOBf16WLi128ELi96ELi768EEv26Group_norm_nhwc_fwd_params,"aw",@nobits
	.sectionflags	@""
	.align	8
.nv.shared._Z35group_norm_nhwc_fwd_one_pass_kernelI11Fp32IOBf16WLi128ELi96ELi768EEv26Group_norm_nhwc_fwd_params:
	.zero		1256


//--------------------- .nv.shared._Z35group_norm_nhwc_fwd_one_pass_kernelI11Fp32IOBf16WLi256ELi96ELi768EEv26Group_norm_nhwc_fwd_params --------------------------
	.section	.nv.shared._Z35group_norm_nhwc_fwd_one_pass_kernelI11Fp32IOBf16WLi256ELi96ELi768EEv26Group_norm_nhwc_fwd_params,"aw",@nobits
	.sectionflags	@""
	.align	8
.nv.shared._Z35group_norm_nhwc_fwd_one_pass_kernelI11Fp32IOBf16WLi256ELi96ELi768EEv26Group_norm_nhwc_fwd_params:
	.zero		1256


//--------------------- .nv.shared._Z35group_norm_nhwc_fwd_one_pass_kernelI11Fp32IOBf16WLi512ELi96ELi768EEv26Group_norm_nhwc_fwd_params --------------------------
	.section	.nv.shared._Z35group_norm_nhwc_fwd_one_pass_kernelI11Fp32IOBf16WLi512ELi96ELi768EEv26Group_norm_nhwc_fwd_params,"aw",@nobits
	.sectionflags	@""
	.align	8
.nv.shared._Z35group_norm_nhwc_fwd_one_pass_kernelI11Fp32IOBf16WLi512ELi96ELi768EEv26Group_norm_nhwc_fwd_params:
	.zero		1256


//--------------------- .nv.shared._Z35group_norm_nhwc_fwd_one_pass_kernelI11Fp32IOFp16WLi64ELi96ELi768EEv26Group_norm_nhwc_fwd_params --------------------------
	.section	.nv.shared._Z35group_norm_nhwc_fwd_one_pass_kernelI11Fp32IOFp16WLi64ELi96ELi768EEv26Group_norm_nhwc_fwd_params,"aw",@nobits
	.sectionflags	@""
	.align	8
.nv.shared._Z35group_norm_nhwc_fwd_one_pass_kernelI11Fp32IOFp16WLi64ELi96ELi768EEv26Group_norm_nhwc_fwd_params:
	.zero		1256


//--------------------- .nv.shared._Z35group_norm_nhwc_fwd_one_pass_kernelI11Fp32IOFp16WLi128ELi96ELi768EEv26Group_norm_nhwc_fwd_params --------------------------
	.section	.nv.shared._Z35group_norm_nhwc_fwd_one_pass_kernelI11Fp32IOFp16WLi128ELi96ELi768EEv26Group_norm_nhwc_fwd_params,"aw",@nobits
	.sectionflags	@""
	.align	8
.nv.shared._Z35group_norm_nhwc_fwd_one_pass_kernelI11Fp32IOFp16WLi128ELi96ELi768EEv26Group_norm_nhwc_fwd_params:
	.zero		1256


//--------------------- .nv.shared._Z35group_norm_nhwc_fwd_one_pass_kernelI11Fp32IOFp16WLi256ELi96ELi768EEv26Group_norm_nhwc_fwd_params --------------------------
	.section	.nv.shared._Z35group_norm_nhwc_fwd_one_pass_kernelI11Fp32IOFp16WLi256ELi96ELi768EEv26Group_norm_nhwc_fwd_params,"aw",@nobits
	.sectionflags	@""
	.align	8
.nv.shared._Z35group_norm_nhwc_fwd_one_pass_kernelI11Fp32IOFp16WLi256ELi96ELi768EEv26Group_norm_nhwc_fwd_params:
	.zero		1256


//--------------------- .nv.shared._Z35group_norm_nhwc_fwd_one_pass_kernelI11Fp32IOFp16WLi512ELi96ELi768EEv26Group_norm_nhwc_fwd_params --------------------------
	.section	.nv.shared._Z35group_norm_nhwc_fwd_one_pass_kernelI11Fp32IOFp16WLi512ELi96ELi768EEv26Group_norm_nhwc_fwd_params,"aw",@nobits
	.sectionflags	@""
	.align	8
.nv.shared._Z35group_norm_nhwc_fwd_one_pass_kernelI11Fp32IOFp16WLi512ELi96ELi768EEv26Group_norm_nhwc_fwd_params:
	.zero		1256


//--------------------- .nv.constant0._ZN3cub17CUB_300001_SM_9006detail11EmptyKernelIvEEvv --------------------------
	.section	.nv.constant0._ZN3cub17CUB_300001_SM_9006detail11EmptyKernelIvEEvv,"a",@progbits
	.sectionflags	@""
	.align	4
.nv.constant0._ZN3cub17CUB_300001_SM_9006detail11EmptyKernelIvEEvv:
	.zero		528


//--------------------- .nv.constant0._Z35group_norm_nhwc_bwd_one_pass_kernelI11Bf16IOFp32WLi64ELi96ELi768EEv26Group_norm_nhwc_bwd_params --------------------------
	.section	.nv.constant0._Z35group_norm_nhwc_bwd_one_pass_kernelI11Bf16IOFp32WLi64ELi96ELi768EEv26Group_norm_nhwc_bwd_params,"a",@progbits
	.sectionflags	@""
	.align	4
.nv.constant0._Z35group_norm_nhwc_bwd_one_pass_kernelI11Bf16IOFp32WLi64ELi96ELi768EEv26Group_norm_nhwc_bwd_params:
	.zero		712


//--------------------- .nv.constant0._Z35group_norm_nhwc_bwd_one_pass_kernelI11Bf16IOFp32WLi128ELi96ELi768EEv26Group_norm_nhwc_bwd_params --------------------------
	.section	.nv.constant0._Z35group_norm_nhwc_bwd_one_pass_kernelI11Bf16IOFp32WLi128ELi96ELi768EEv26Group_norm_nhwc_bwd_params,"a",@progbits
	.sectionflags	@""
	.align	4
.nv.constant0._Z35group_norm_nhwc_bwd_one_pass_kernelI11Bf16IOFp32WLi128ELi96ELi768EEv26Group_norm_nhwc_bwd_params:
	.zero		712


//--------------------- .nv.constant0._Z35group_norm_nhwc_bwd_one_pass_kernelI11Bf16IOFp32WLi256ELi96ELi768EEv26Group_norm_nhwc_bwd_params --------------------------
	.section	.nv.constant0._Z35group_norm_nhwc_bwd_one_pass_kernelI11Bf16IOFp32WLi256ELi96ELi768EEv26Group_norm_nhwc_bwd_params,"a",@progbits
	.sectionflags	@""
	.align	4
.nv.constant0._Z35group_norm_nhwc_bwd_one_pass_kernelI11Bf16IOFp32WLi256ELi96ELi768EEv26Group_norm_nhwc_bwd_params:
	.zero		712


//--------------------- .nv.constant0._Z35group_norm_nhwc_bwd_one_pass_kernelI11Bf16IOFp32WLi512ELi96ELi768EEv26Group_norm_nhwc_bwd_params --------------------------
	.section	.nv.constant0._Z35group_norm_nhwc_bwd_one_pass_kernelI11Bf16IOFp32WLi512ELi96ELi768EEv26Group_norm_nhwc_bwd_params,"a",@progbits
	.sectionflags	@""
	.align	4
.nv.constant0._Z35group_norm_nhwc_bwd_one_pass_kernelI11Bf16IOFp32WLi512ELi96ELi768EEv26Group_norm_nhwc_bwd_params:
	.zero		712


//--------------------- .nv.constant0._Z35group_norm_nhwc_bwd_one_pass_kernelI11Bf16IOBf16WLi64ELi96ELi768EEv26Group_norm_nhwc_bwd_params --------------------------
	.section	.nv.constant0._Z35group_norm_nhwc_bwd_one_pass_kernelI11Bf16IOBf16WLi64ELi96ELi768EEv26Group_norm_nhwc_bwd_params,"a",@progbits
	.sectionflags	@""
	.align	4
.nv.constant0._Z35group_norm_nhwc_bwd_one_pass_kernelI11Bf16IOBf16WLi64ELi96ELi768EEv26Group_norm_nhwc_bwd_params:
	.zero		712


//--------------------- .nv.constant0._Z35group_norm_nhwc_bwd_one_pass_kernelI11Bf16IOBf16WLi128ELi96ELi768EEv26Group_norm_nhwc_bwd_params --------------------------
	.section	.nv.constant0._Z35group_norm_nhwc_bwd_one_pass_kernelI11Bf16IOBf16WLi128ELi96ELi768EEv26Group_norm_nhwc_bwd_params,"a",@progbits
	.sectionflags	@""
	.align	4
.nv.constant0._Z35group_norm_nhwc_bwd_one_pass_kernelI11Bf16IOBf16WLi128ELi96ELi768EEv26Group_norm_nhwc_bwd_params:
	.zero		712


//--------------------- .nv.constant0._Z35group_norm_nhwc_bwd_one_pass_kernelI11Bf16IOBf16WLi256ELi96ELi768EEv26Group_norm_nhwc_bwd_params --------------------------
	.section	.nv.constant0._Z35group_norm_nhwc_bwd_one_pass_kernelI11Bf16IOBf16WLi256ELi96ELi768EEv26Group_norm_nhwc_bwd_params,"a",@progbits
	.sectionflags	@""
	.align	4
.nv.constant0._Z35group_norm_nhwc_bwd_one_pass_kernelI11Bf16IOBf16WLi256ELi96ELi768EEv26Group_norm_nhwc_bwd_params:
	.zero		712


//--------------------- .nv.constant0._Z35group_norm_nhwc_bwd_one_pass_kernelI11Bf16IOBf16WLi512ELi96ELi768EEv26Group_norm_nhwc_bwd_params --------------------------
	.section	.nv.constant0._Z35group_norm_nhwc_bwd_one_pass_kernelI11Bf16IOBf16WLi512ELi96ELi768EEv26Group_norm_nhwc_bwd_params,"a",@progbits
	.sectionflags	@""
	.align	4
.nv.constant0._Z35group_norm_nhwc_bwd_one_pass_kernelI11Bf16IOBf16WLi512ELi96ELi768EEv26Group_norm_nhwc_bwd_params:
	.zero		712


//--------------------- .nv.constant0._Z35group_norm_nhwc_bwd_one_pass_kernelI11Bf16IOFp16WLi64ELi96ELi768EEv26Group_norm_nhwc_bwd_params --------------------------
	.section	.nv.constant0._Z35group_norm_nhwc_bwd_one_pass_kernelI11Bf16IOFp16WLi64ELi96ELi768EEv26Group_norm_nhwc_bwd_params,"a",@progbits
	.sectionflags	@""
	.align	4
.nv.constant0._Z35group_norm_nhwc_bwd_one_pass_kernelI11Bf16IOFp16WLi64ELi96ELi768EEv26Group_norm_nhwc_bwd_params:
	.zero		712


//--------------------- .nv.constant0._Z35group_norm_nhwc_bwd_one_pass_kernelI11Bf16IOFp16WLi128ELi96ELi768EEv26Group_norm_nhwc_bwd_params --------------------------
	.section	.nv.constant0._Z35group_norm_nhwc_bwd_one_pass_kernelI11Bf16IOFp16WLi128ELi96ELi768EEv26Group_norm_nhwc_bwd_params,"a",@progbits
	.sectionflags	@""
	.align	4
.nv.constant0._Z35group_norm_nhwc_bwd_one_pass_kernelI11Bf16IOFp16WLi128ELi96ELi768EEv26Group_norm_nhwc_bwd_params:
	.zero		712


//--------------------- .nv.constant0._Z35group_norm_nhwc_bwd_one_pass_kernelI11Bf16IOFp16WLi256ELi96ELi768EEv26Group_norm_nhwc_bwd_params --------------------------
	.section	.nv.constant0._Z35group_norm_nhwc_bwd_one_pass_kernelI11Bf16IOFp16WLi256ELi96ELi768EEv26Group_norm_nhwc_bwd_params,"a",@progbits
	.sectionflags	@""
	.align	4
.nv.constant0._Z35group_norm_nhwc_bwd_one_pass_kernelI11Bf16IOFp16WLi256ELi96ELi768EEv26Group_norm_nhwc_bwd_params:
	.zero		712


//--------------------- .nv.constant0._Z35group_norm_nhwc_bwd_one_pass_kernelI11Bf16IOFp16WLi512ELi96ELi768EEv26Group_norm_nhwc_bwd_params --------------------------
	.section	.nv.constant0._Z35group_norm_nhwc_bwd_one_pass_kernelI11Bf16IOFp16WLi512ELi96ELi768EEv26Group_norm_nhwc_bwd_params,"a",@progbits
	.sectionflags	@""
	.align	4
.nv.constant0._Z35group_norm_nhwc_bwd_one_pass_kernelI11Bf16IOFp16WLi512ELi96ELi768EEv26Group_norm_nhwc_bwd_params:
	.zero		712


//--------------------- .nv.constant0._Z35group_norm_nhwc_bwd_one_pass_kernelI11Fp16IOFp32WLi64ELi96ELi768EEv26Group_norm_nhwc_bwd_params --------------------------
	.section	.nv.constant0._Z35group_norm_nhwc_bwd_one_pass_kernelI11Fp16IOFp32WLi64ELi96ELi768EEv26Group_norm_nhwc_bwd_params,"a",@progbits
	.sectionflags	@""
	.align	4
.nv.constant0._Z35group_norm_nhwc_bwd_one_pass_kernelI11Fp16IOFp32WLi64ELi96ELi768EEv26Group_norm_nhwc_bwd_params:
	.zero		712


//--------------------- .nv.constant0._Z35group_norm_nhwc_bwd_one_pass_kernelI11Fp16IOFp32WLi128ELi96ELi768EEv26Group_norm_nhwc_bwd_params --------------------------
	.section	.nv.constant0._Z35group_norm_nhwc_bwd_one_pass_kernelI11Fp16IOFp32WLi128ELi96ELi768EEv26Group_norm_nhwc_bwd_params,"a",@progbits
	.sectionflags	@""
	.align	4
.nv.constant0._Z35group_norm_nhwc_bwd_one_pass_kernelI11Fp16IOFp32WLi128ELi96ELi768EEv26Group_norm_nhwc_bwd_params:
	.zero		712


//--------------------- .nv.constant0._Z35group_norm_nhwc_bwd_one_pass_kernelI11Fp16IOFp32WLi256ELi96ELi768EEv26Group_norm_nhwc_bwd_params --------------------------
	.section	.nv.constant0._Z35group_norm_nhwc_bwd_one_pass_kernelI11Fp16IOFp32WLi256ELi96ELi768EEv26Group_norm_nhwc_bwd_params,"a",@progbits
	.sectionflags	@""
	.align	4
.nv.constant0._Z35group_norm_nhwc_bwd_one_pass_kernelI11Fp16IOFp32WLi256ELi96ELi768EEv26Group_norm_nhwc_bwd_params:
	.zero		712


//--------------------- .nv.constant0._Z35group_norm_nhwc_bwd_one_pass_kernelI11Fp16IOFp32WLi512ELi96ELi768EEv26Group_norm_nhwc_bwd_params --------------------------
	.section	.nv.constant0._Z35group_norm_nhwc_bwd_one_pass_kernelI11Fp16IOFp32WLi512ELi96ELi768EEv26Group_norm_nhwc_bwd_params,"a",@progbits
	.sectionflags	@""
	.align	4
.nv.constant0._Z35group_norm_nhwc_bwd_one_pass_kernelI11Fp16IOFp32WLi512ELi96ELi768EEv26Group_norm_nhwc_bwd_params:
	.zero		712


//--------------------- .nv.constant0._Z35group_norm_nhwc_bwd_one_pass_kernelI11Fp16IOBf16WLi64ELi96ELi768EEv26Group_norm_nhwc_bwd_params --------------------------
	.section	.nv.constant0._Z35group_norm_nhwc_bwd_one_pass_kernelI11Fp16IOBf16WLi64ELi96ELi768EEv26Group_norm_nhwc_bwd_params,"a",@progbits
	.sectionflags	@""
	.align	4
.nv.constant0._Z35group_norm_nhwc_bwd_one_pass_kernelI11Fp16IOBf16WLi64ELi96ELi768EEv26Group_norm_nhwc_bwd_params:
	.zero		712


//--------------------- .nv.constant0._Z35group_norm_nhwc_bwd_one_pass_kernelI11Fp16IOBf16WLi128ELi96ELi768EEv26Group_norm_nhwc_bwd_params --------------------------
	.section	.nv.constant0._Z35group_norm_nhwc_bwd_one_pass_kernelI11Fp16IOBf16WLi128ELi96ELi768EEv26Group_norm_nhwc_bwd_params,"a",@progbits
	.sectionflags	@""
	.align	4
.nv.constant0._Z35group_norm_nhwc_bwd_one_pass_kernelI11Fp16IOBf16WLi128ELi96ELi768EEv26Group_norm_nhwc_bwd_params:
	.zero		712


//--------------------- .nv.constant0._Z35group_norm_nhwc_bwd_one_pass_kernelI11Fp16IOBf16WLi256ELi96ELi768EEv26Group_norm_nhwc_bwd_params --------------------------
	.section	.nv.constant0._Z35group_norm_nhwc_bwd_one_pass_kernelI11Fp16IOBf16WLi256ELi96ELi768EEv26Group_norm_nhwc_bwd_params,"a",@progbits
	.sectionflags	@""
	.align	4
.nv.constant0._Z35group_norm_nhwc_bwd_one_pass_kernelI11Fp16IOBf16WLi256ELi96ELi768EEv26Group_norm_nhwc_bwd_params:
	.zero		712


//--------------------- .nv.constant0._Z35group_norm_nhwc_bwd_one_pass_kernelI11Fp16IOBf16WLi512ELi96ELi768EEv26Group_norm_nhwc_bwd_params --------------------------
	.section	.nv.constant0._Z35group_norm_nhwc_bwd_one_pass_kernelI11Fp16IOBf16WLi512ELi96ELi768EEv26Group_norm_nhwc_bwd_params,"a",@progbits
	.sectionflags	@""
	.align	4
.nv.constant0._Z35group_norm_nhwc_bwd_one_pass_kernelI11Fp16IOBf16WLi512ELi96ELi768EEv26Group_norm_nhwc_bwd_params:
	.zero		712


//--------------------- .nv.constant0._Z35group_norm_nhwc_bwd_one_pass_kernelI11Fp16IOFp16WLi64ELi96ELi768EEv26Group_norm_nhwc_bwd_params --------------------------
	.section	.nv.constant0._Z35group_norm_nhwc_bwd_one_pass_kernelI11Fp16IOFp16WLi64ELi96ELi768EEv26Group_norm_nhwc_bwd_params,"a",@progbits
	.sectionflags	@""
	.align	4
.nv.constant0._Z35group_norm_nhwc_bwd_one_pass_kernelI11Fp16IOFp16WLi64ELi96ELi768EEv26Group_norm_nhwc_bwd_params:
	.zero		712


//--------------------- .nv.constant0._Z35group_norm_nhwc_bwd_one_pass_kernelI11Fp16IOFp16WLi128ELi96ELi768EEv26Group_norm_nhwc_bwd_params --------------------------
	.section	.nv.constant0._Z35group_norm_nhwc_bwd_one_pass_kernelI11Fp16IOFp16WLi128ELi96ELi768EEv26Group_norm_nhwc_bwd_params,"a",@progbits
	.sectionflags	@""
	.align	4
.nv.constant0._Z35group_norm_nhwc_bwd_one_pass_kernelI11Fp16IOFp16WLi128ELi96ELi768EEv26Group_norm_nhwc_bwd_params:
	.zero		712


//--------------------- .nv.constant0._Z35group_norm_nhwc_bwd_one_pass_kernelI11Fp16IOFp16WLi256ELi96ELi768EEv26Group_norm_nhwc_bwd_params --------------------------
	.section	.nv.constant0._Z35group_norm_nhwc_bwd_one_pass_kernelI11Fp16IOFp16WLi256ELi96ELi768EEv26Group_norm_nhwc_bwd_params,"a",@progbits
	.sectionflags	@""
	.align	4
.nv.constant0._Z35group_norm_nhwc_bwd_one_pass_kernelI11Fp16IOFp16WLi256ELi96ELi768EEv26Group_norm_nhwc_bwd_params:
	.zero		712


//--------------------- .nv.constant0._Z35group_norm_nhwc_bwd_one_pass_kernelI11Fp16IOFp16WLi512ELi96ELi768EEv26Group_norm_nhwc_bwd_params --------------------------
	.section	.nv.constant0._Z35group_norm_nhwc_bwd_one_pass_kernelI11Fp16IOFp16WLi512ELi96ELi768EEv26Group_norm_nhwc_bwd_params,"a",@progbits
	.sectionflags	@""
	.align	4
.nv.constant0._Z35group_norm_nhwc_bwd_one_pass_kernelI11Fp16IOFp16WLi512ELi96ELi768EEv26Group_norm_nhwc_bwd_params:
	.zero		712


//--------------------- .nv.constant0._Z35group_norm_nhwc_bwd_one_pass_kernelI11Fp32IOFp32WLi64ELi96ELi768EEv26Group_norm_nhwc_bwd_params --------------------------
	.section	.nv.constant0._Z35group_norm_nhwc_bwd_one_pass_kernelI11Fp32IOFp32WLi64ELi96ELi768EEv26Group_norm_nhwc_bwd_params,"a",@progbits
	.sectionflags	@""
	.align	4
.nv.constant0._Z35group_norm_nhwc_bwd_one_pass_kernelI11Fp32IOFp32WLi64ELi96ELi768EEv26Group_norm_nhwc_bwd_params:
	.zero		712


//--------------------- .nv.constant0._Z35group_norm_nhwc_bwd_one_pass_kernelI11Fp32IOFp32WLi128ELi96ELi768EEv26Group_norm_nhwc_bwd_params --------------------------
	.section	.nv.constant0._Z35group_norm_nhwc_bwd_one_pass_kernelI11Fp32IOFp32WLi128ELi96ELi768EEv26Group_norm_nhwc_bwd_params,"a",@progbits
	.sectionflags	@""
	.align	4
.nv.constant0._Z35group_norm_nhwc_bwd_one_pass_kernelI11Fp32IOFp32WLi128ELi96ELi768EEv26Group_norm_nhwc_bwd_params:
	.zero		712


//--------------------- .nv.constant0._Z35group_norm_nhwc_bwd_one_pass_kernelI11Fp32IOFp32WLi256ELi96ELi768EEv26Group_norm_nhwc_bwd_params --------------------------
	.section	.nv.constant0._Z35group_norm_nhwc_bwd_one_pass_kernelI11Fp32IOFp32WLi256ELi96ELi768EEv26Group_norm_nhwc_bwd_params,"a",@progbits
	.sectionflags	@""
	.align	4
.nv.constant0._Z35group_norm_nhwc_bwd_one_pass_kernelI11Fp32IOFp32WLi256ELi96ELi768EEv26Group_norm_nhwc_bwd_params:
	.zero		712


//--------------------- .nv.constant0._Z35group_norm_nhwc_bwd_one_pass_kernelI11Fp32IOFp32WLi512ELi96ELi768EEv26Group_norm_nhwc_bwd_params --------------------------
	.section	.nv.constant0._Z35group_norm_nhwc_bwd_one_pass_kernelI11Fp32IOFp32WLi512ELi96ELi768EEv26Group_norm_nhwc_bwd_params,"a",@progbits
	.sectionflags	@""
	.align	4
.nv.constant0._Z35group_norm_nhwc_bwd_one_pass_kernelI11Fp32IOFp32WLi512ELi96ELi768EEv26Group_norm_nhwc_bwd_params:
	.zero		712


//--------------------- .nv.constant0._Z35group_norm_nhwc_bwd_one_pass_kernelI11Fp32IOBf16WLi64ELi96ELi768EEv26Group_norm_nhwc_bwd_params --------------------------
	.section	.nv.constant0._Z35group_norm_nhwc_bwd_one_pass_kernelI11Fp32IOBf16WLi64ELi96ELi768EEv26Group_norm_nhwc_bwd_params,"a",@progbits
	.sectionflags	@""
	.align	4
.nv.constant0._Z35group_norm_nhwc_bwd_one_pass_kernelI11Fp32IOBf16WLi64ELi96ELi768EEv26Group_norm_nhwc_bwd_params:
	.zero		712


//--------------------- .nv.constant0._Z35group_norm_nhwc_bwd_one_pass_kernelI11Fp32IOBf16WLi128ELi96ELi768EEv26Group_norm_nhwc_bwd_params --------------------------
	.section	.nv.constant0._Z35group_norm_nhwc_bwd_one_pass_kernelI11Fp32IOBf16WLi128ELi96ELi768EEv26Group_norm_nhwc_bwd_params,"a",@progbits
	.sectionflags	@""
	.align	4
.nv.constant0._Z35group_norm_nhwc_bwd_one_pass_kernelI11Fp32IOBf16WLi128ELi96ELi768EEv26Group_norm_nhwc_bwd_params:
	.zero		712


//--------------------- .nv.constant0._Z35group_norm_nhwc_bwd_one_pass_kernelI11Fp32IOBf16WLi256ELi96ELi768EEv26Group_norm_nhwc_bwd_params --------------------------
	.section	.nv.constant0._Z35group_norm_nhwc_bwd_one_pass_kernelI11Fp32IOBf16WLi256ELi96ELi768EEv26Group_norm_nhwc_bwd_params,"a",@progbits
	.sectionflags	@""
	.align	4
.nv.constant0._Z35group_norm_nhwc_bwd_one_pass_kernelI11Fp32IOBf16WLi256ELi96ELi768EEv26Group_norm_nhwc_bwd_params:
	.zero		712


//--------------------- .nv.constant0._Z35group_norm_nhwc_bwd_one_pass_kernelI11Fp32IOBf16WLi512ELi96ELi768EEv26Group_norm_nhwc_bwd_params --------------------------
	.section	.nv.constant0._Z35group_norm_nhwc_bwd_one_pass_kernelI11Fp32IOBf16WLi512ELi96ELi768EEv26Group_norm_nhwc_bwd_params,"a",@progbits
	.sectionflags	@""
	.align	4
.nv.constant0._Z35group_norm_nhwc_bwd_one_pass_kernelI11Fp32IOBf16WLi512ELi96ELi768EEv26Group_norm_nhwc_bwd_params:
	.zero		712


//--------------------- .nv.constant0._Z35group_norm_nhwc_bwd_one_pass_kernelI11Fp32IOFp16WLi64ELi96ELi768EEv26Group_norm_nhwc_bwd_params --------------------------
	.section	.nv.constant0._Z35group_norm_nhwc_bwd_one_pass_kernelI11Fp32IOFp16WLi64ELi96ELi768EEv26Group_norm_nhwc_bwd_params,"a",@progbits
	.sectionflags	@""
	.align	4
.nv.constant0._Z35group_norm_nhwc_bwd_one_pass_kernelI11Fp32IOFp16WLi64ELi96ELi768EEv26Group_norm_nhwc_bwd_params:
	.zero		712


//--------------------- .nv.constant0._Z35group_norm_nhwc_bwd_one_pass_kernelI11Fp32IOFp16WLi128ELi96ELi768EEv26Group_norm_nhwc_bwd_params --------------------------
	.section	.nv.constant0._Z35group_norm_nhwc_bwd_one_pass_kernelI11Fp32IOFp16WLi128ELi96ELi768EEv26Group_norm_nhwc_bwd_params,"a",@progbits
	.sectionflags	@""
	.align	4
.nv.constant0._Z35group_norm_nhwc_bwd_one_pass_kernelI11Fp32IOFp16WLi128ELi96ELi768EEv26Group_norm_nhwc_bwd_params:
	.zero		712


//--------------------- .nv.constant0._Z35group_norm_nhwc_bwd_one_pass_kernelI11Fp32IOFp16WLi256ELi96ELi768EEv26Group_norm_nhwc_bwd_params --------------------------
	.section	.nv.constant0._Z35group_norm_nhwc_bwd_one_pass_kernelI11Fp32IOFp16WLi256ELi96ELi768EEv26Group_norm_nhwc_bwd_params,"a",@progbits
	.sectionflags	@""
	.align	4
.nv.constant0._Z35group_norm_nhwc_bwd_one_pass_kernelI11Fp32IOFp16WLi256ELi96ELi768EEv26Group_norm_nhwc_bwd_params:
	.zero		712


//--------------------- .nv.constant0._Z35group_norm_nhwc_bwd_one_pass_kernelI11Fp32IOFp16WLi512ELi96ELi768EEv26Group_norm_nhwc_bwd_params --------------------------
	.section	.nv.constant0._Z35group_norm_nhwc_bwd_one_pass_kernelI11Fp32IOFp16WLi512ELi96ELi768EEv26Group_norm_nhwc_bwd_params,"a",@progbits
	.sectionflags	@""
	.align	4
.nv.constant0._Z35group_norm_nhwc_bwd_one_pass_kernelI11Fp32IOFp16WLi512ELi96ELi768EEv26Group_norm_nhwc_bwd_params:
	.zero		712


//--------------------- .nv.constant0._Z35group_norm_nhwc_fwd_one_pass_kernelI11Bf16IOFp32WLi64ELi96ELi768EEv26Group_norm_nhwc_fwd_params --------------------------
	.section	.nv.constant0._Z35group_norm_nhwc_fwd_one_pass_kernelI11Bf16IOFp32WLi64ELi96ELi768EEv26Group_norm_nhwc_fwd_params,"a",@progbits
	.sectionflags	@""
	.align	4
.nv.constant0._Z35group_norm_nhwc_fwd_one_pass_kernelI11Bf16IOFp32WLi64ELi96ELi768EEv26Group_norm_nhwc_fwd_params:
	.zero		688


//--------------------- .nv.constant0._Z35group_norm_nhwc_fwd_one_pass_kernelI11Bf16IOFp32WLi128ELi96ELi768EEv26Group_norm_nhwc_fwd_params --------------------------
	.section	.nv.constant0._Z35group_norm_nhwc_fwd_one_pass_kernelI11Bf16IOFp32WLi128ELi96ELi768EEv26Group_norm_nhwc_fwd_params,"a",@progbits
	.sectionflags	@""
	.align	4
.nv.constant0._Z35group_norm_nhwc_fwd_one_pass_kernelI11Bf16IOFp32WLi128ELi96ELi768EEv26Group_norm_nhwc_fwd_params:
	.zero		688


//--------------------- .nv.constant0._Z35group_norm_nhwc_fwd_one_pass_kernelI11Bf16IOFp32WLi256ELi96ELi768EEv26Group_norm_nhwc_fwd_params --------------------------
	.section	.nv.constant0._Z35group_norm_nhwc_fwd_one_pass_kernelI11Bf16IOFp32WLi256ELi96ELi768EEv26Group_norm_nhwc_fwd_params,"a",@progbits
	.sectionflags	@""
	.align	4
.nv.constant0._Z35group_norm_nhwc_fwd_one_pass_kernelI11Bf16IOFp32WLi256ELi96ELi768EEv26Group_norm_nhwc_fwd_params:
	.zero		688


//--------------------- .nv.constant0._Z35group_norm_nhwc_fwd_one_pass_kernelI11Bf16IOFp32WLi512ELi96ELi768EEv26Group_norm_nhwc_fwd_params --------------------------
	.section	.nv.constant0._Z35group_norm_nhwc_fwd_one_pass_kernelI11Bf16IOFp32WLi512ELi96ELi768EEv26Group_norm_nhwc_fwd_params,"a",@progbits
	.sectionflags	@""
	.align	4
.nv.constant0._Z35group_norm_nhwc_fwd_one_pass_kernelI11Bf16IOFp32WLi512ELi96ELi768EEv26Group_norm_nhwc_fwd_params:
	.zero		688


//--------------------- .nv.constant0._Z35group_norm_nhwc_fwd_one_pass_kernelI11Bf16IOBf16WLi64ELi96ELi768EEv26Group_norm_nhwc_fwd_params --------------------------
	.section	.nv.constant0._Z35group_norm_nhwc_fwd_one_pass_kernelI11Bf16IOBf16WLi64ELi96ELi768EEv26Group_norm_nhwc_fwd_params,"a",@progbits
	.sectionflags	@""
	.align	4
.nv.constant0._Z35group_norm_nhwc_fwd_one_pass_kernelI11Bf16IOBf16WLi64ELi96ELi768EEv26Group_norm_nhwc_fwd_params:
	.zero		688


//--------------------- .nv.constant0._Z35group_norm_nhwc_fwd_one_pass_kernelI11Bf16IOBf16WLi128ELi96ELi768EEv26Group_norm_nhwc_fwd_params --------------------------
	.section	.nv.constant0._Z35group_norm_nhwc_fwd_one_pass_kernelI11Bf16IOBf16WLi128ELi96ELi768EEv26Group_norm_nhwc_fwd_params,"a",@progbits
	.sectionflags	@""
	.align	4
.nv.constant0._Z35group_norm_nhwc_fwd_one_pass_kernelI11Bf16IOBf16WLi128ELi96ELi768EEv26Group_norm_nhwc_fwd_params:
	.zero		688


//--------------------- .nv.constant0._Z35group_norm_nhwc_fwd_one_pass_kernelI11Bf16IOBf16WLi256ELi96ELi768EEv26Group_norm_nhwc_fwd_params --------------------------
	.section	.nv.constant0._Z35group_norm_nhwc_fwd_one_pass_kernelI11Bf16IOBf16WLi256ELi96ELi768EEv26Group_norm_nhwc_fwd_params,"a",@progbits
	.sectionflags	@""
	.align	4
.nv.constant0._Z35group_norm_nhwc_fwd_one_pass_kernelI11Bf16IOBf16WLi256ELi96ELi768EEv26Group_norm_nhwc_fwd_params:
	.zero		688


//--------------------- .nv.constant0._Z35group_norm_nhwc_fwd_one_pass_kernelI11Bf16IOBf16WLi512ELi96ELi768EEv26Group_norm_nhwc_fwd_params --------------------------
	.section	.nv.constant0._Z35group_norm_nhwc_fwd_one_pass_kernelI11Bf16IOBf16WLi512ELi96ELi768EEv26Group_norm_nhwc_fwd_params,"a",@progbits
	.sectionflags	@""
	.align	4
.nv.constant0._Z35group_norm_nhwc_fwd_one_pass_kernelI11Bf16IOBf16WLi512ELi96ELi768EEv26Group_norm_nhwc_fwd_params:
	.zero		688


//--------------------- .nv.constant0._Z35group_norm_nhwc_fwd_one_pass_kernelI11Bf16IOFp16WLi64ELi96ELi768EEv26Group_norm_nhwc_fwd_params --------------------------
	.section	.nv.constant0._Z35group_norm_nhwc_fwd_one_pass_kernelI11Bf16IOFp16WLi64ELi96ELi768EEv26Group_norm_nhwc_fwd_params,"a",@progbits
	.sectionflags	@""
	.align	4
.nv.constant0._Z35group_norm_nhwc_fwd_one_pass_kernelI11Bf16IOFp16WLi64ELi96ELi768EEv26Group_norm_nhwc_fwd_params:
	.zero		688


//--------------------- .nv.constant0._Z35group_norm_nhwc_fwd_one_pass_kernelI11Bf16IOFp16WLi128ELi96ELi768EEv26Group_norm_nhwc_fwd_params --------------------------
	.section	.nv.constant0._Z35group_norm_nhwc_fwd_one_pass_kernelI11Bf16IOFp16WLi128ELi96ELi768EEv26Group_norm_nhwc_fwd_params,"a",@progbits
	.sectionflags	@""
	.align	4
.nv.constant0._Z35group_norm_nhwc_fwd_one_pass_kernelI11Bf16IOFp16WLi128ELi96ELi768EEv26Group_norm_nhwc_fwd_params:
	.zero		688


//--------------------- .nv.constant0._Z35group_norm_nhwc_fwd_one_pass_kernelI11Bf16IOFp16WLi256ELi96ELi768EEv26Group_norm_nhwc_fwd_params --------------------------
	.section	.nv.constant0._Z35group_norm_nhwc_fwd_one_pass_kernelI11Bf16IOFp16WLi256ELi96ELi768EEv26Group_norm_nhwc_fwd_params,"a",@progbits
	.sectionflags	@""
	.align	4
.nv.constant0._Z35group_norm_nhwc_fwd_one_pass_kernelI11Bf16IOFp16WLi256ELi96ELi768EEv26Group_norm_nhwc_fwd_params:
	.zero		688


//--------------------- .nv.constant0._Z35group_norm_nhwc_fwd_one_pass_kernelI11Bf16IOFp16WLi512ELi96ELi768EEv26Group_norm_nhwc_fwd_params --------------------------
	.section	.nv.constant0._Z35group_norm_nhwc_fwd_one_pass_kernelI11Bf16IOFp16WLi512ELi96ELi768EEv26Group_norm_nhwc_fwd_params,"a",@progbits
	.sectionflags	@""
	.align	4
.nv.constant0._Z35group_norm_nhwc_fwd_one_pass_kernelI11Bf16IOFp16WLi512ELi96ELi768EEv26Group_norm_nhwc_fwd_params:
	.zero		688


//--------------------- .nv.constant0._Z35group_norm_nhwc_fwd_one_pass_kernelI11Fp16IOFp32WLi64ELi96ELi768EEv26Group_norm_nhwc_fwd_params --------------------------
	.section	.nv.constant0._Z35group_norm_nhwc_fwd_one_pass_kernelI11Fp16IOFp32WLi64ELi96ELi768EEv26Group_norm_nhwc_fwd_params,"a",@progbits
	.sectionflags	@""
	.align	4
.nv.constant0._Z35group_norm_nhwc_fwd_one_pass_kernelI11Fp16IOFp32WLi64ELi96ELi768EEv26Group_norm_nhwc_fwd_params:
	.zero		688


//--------------------- .nv.constant0._Z35group_norm_nhwc_fwd_one_pass_kernelI11Fp16IOFp32WLi128ELi96ELi768EEv26Group_norm_nhwc_fwd_params --------------------------
	.section	.nv.constant0._Z35group_norm_nhwc_fwd_one_pass_kernelI11Fp16IOFp32WLi128ELi96ELi768EEv26Group_norm_nhwc_fwd_params,"a",@progbits
	.sectionflags	@""
	.align	4
.nv.constant0._Z35group_norm_nhwc_fwd_one_pass_kernelI11Fp16IOFp32WLi128ELi96ELi768EEv26Group_norm_nhwc_fwd_params:
	.zero		688


//--------------------- .nv.constant0._Z35group_norm_nhwc_fwd_one_pass_kernelI11Fp16IOFp32WLi256ELi96ELi768EEv26Group_norm_nhwc_fwd_params --------------------------
	.section	.nv.constant0._Z35group_norm_nhwc_fwd_one_pass_kernelI11Fp16IOFp32WLi256ELi96ELi768EEv26Group_norm_nhwc_fwd_params,"a",@progbits
	.sectionflags	@""
	.align	4
.nv.constant0._Z35group_norm_nhwc_fwd_one_pass_kernelI11Fp16IOFp32WLi256ELi96ELi768EEv26Group_norm_nhwc_fwd_params:
	.zero		688


//--------------------- .nv.constant0._Z35group_norm_nhwc_fwd_one_pass_kernelI11Fp16IOFp32WLi512ELi96ELi768EEv26Group_norm_nhwc_fwd_params --------------------------
	.section	.nv.constant0._Z35group_norm_nhwc_fwd_one_pass_kernelI11Fp16IOFp32WLi512ELi96ELi768EEv26Group_norm_nhwc_fwd_params,"a",@progbits
	.sectionflags	@""
	.align	4
.nv.constant0._Z35group_norm_nhwc_fwd_one_pass_kernelI11Fp16IOFp32WLi512ELi96ELi768EEv26Group_norm_nhwc_fwd_params:
	.zero		688


//--------------------- .nv.constant0._Z35group_norm_nhwc_fwd_one_pass_kernelI11Fp16IOBf16WLi64ELi96ELi768EEv26Group_norm_nhwc_fwd_params --------------------------
	.section	.nv.constant0._Z35group_norm_nhwc_fwd_one_pass_kernelI11Fp16IOBf16WLi64ELi96ELi768EEv26Group_norm_nhwc_fwd_params,"a",@progbits
	.sectionflags	@""
	.align	4
.nv.constant0._Z35group_norm_nhwc_fwd_one_pass_kernelI11Fp16IOBf16WLi64ELi96ELi768EEv26Group_norm_nhwc_fwd_params:
	.zero		688


//--------------------- .nv.constant0._Z35group_norm_nhwc_fwd_one_pass_kernelI11Fp16IOBf16WLi128ELi96ELi768EEv26Group_norm_nhwc_fwd_params --------------------------
	.section	.nv.constant0._Z35group_norm_nhwc_fwd_one_pass_kernelI11Fp16IOBf16WLi128ELi96ELi768EEv26Group_norm_nhwc_fwd_params,"a",@progbits
	.sectionflags	@""
	.align	4
.nv.constant0._Z35group_norm_nhwc_fwd_one_pass_kernelI11Fp16IOBf16WLi128ELi96ELi768EEv26Group_norm_nhwc_fwd_params:
	.zero		688


//--------------------- .nv.constant0._Z35group_norm_nhwc_fwd_one_pass_kernelI11Fp16IOBf16WLi256ELi96ELi768EEv26Group_norm_nhwc_fwd_params --------------------------
	.section	.nv.constant0._Z35group_norm_nhwc_fwd_one_pass_kernelI11Fp16IOBf16WLi256ELi96ELi768EEv26Group_norm_nhwc_fwd_params,"a",@progbits
	.sectionflags	@""
	.align	4
.nv.constant0._Z35group_norm_nhwc_fwd_one_pass_kernelI11Fp16IOBf16WLi256ELi96ELi768EEv26Group_norm_nhwc_fwd_params:
	.zero		688


//--------------------- .nv.constant0._Z35group_norm_nhwc_fwd_one_pass_kernelI11Fp16IOBf16WLi512ELi96ELi768EEv26Group_norm_nhwc_fwd_params --------------------------
	.section	.nv.constant0._Z35group_norm_nhwc_fwd_one_pass_kernelI11Fp16IOBf16WLi512ELi96ELi768EEv26Group_norm_nhwc_fwd_params,"a",@progbits
	.sectionflags	@""
	.align	4
.nv.constant0._Z35group_norm_nhwc_fwd_one_pass_kernelI11Fp16IOBf16WLi512ELi96ELi768EEv26Group_norm_nhwc_fwd_params:
	.zero		688


//--------------------- .nv.constant0._Z35group_norm_nhwc_fwd_one_pass_kernelI11Fp16IOFp16WLi64ELi96ELi768EEv26Group_norm_nhwc_fwd_params --------------------------
	.section	.nv.constant0._Z35group_norm_nhwc_fwd_one_pass_kernelI11Fp16IOFp16WLi64ELi96ELi768EEv26Group_norm_nhwc_fwd_params,"a",@progbits
	.sectionflags	@""
	.align	4
.nv.constant0._Z35group_norm_nhwc_fwd_one_pass_kernelI11Fp16IOFp16WLi64ELi96ELi768EEv26Group_norm_nhwc_fwd_params:
	.zero		688


//--------------------- .nv.constant0._Z35group_norm_nhwc_fwd_one_pass_kernelI11Fp16IOFp16WLi128ELi96ELi768EEv26Group_norm_nhwc_fwd_params --------------------------
	.section	.nv.constant0._Z35group_norm_nhwc_fwd_one_pass_kernelI11Fp16IOFp16WLi128ELi96ELi768EEv26Group_norm_nhwc_fwd_params,"a",@progbits
	.sectionflags	@""
	.align	4
.nv.constant0._Z35group_norm_nhwc_fwd_one_pass_kernelI11Fp16IOFp16WLi128ELi96ELi768EEv26Group_norm_nhwc_fwd_params:
	.zero		688


//--------------------- .nv.constant0._Z35group_norm_nhwc_fwd_one_pass_kernelI11Fp16IOFp16WLi256ELi96ELi768EEv26Group_norm_nhwc_fwd_params --------------------------
	.section	.nv.constant0._Z35group_norm_nhwc_fwd_one_pass_kernelI11Fp16IOFp16WLi256ELi96ELi768EEv26Group_norm_nhwc_fwd_params,"a",@progbits
	.sectionflags	@""
	.align	4
.nv.constant0._Z35group_norm_nhwc_fwd_one_pass_kernelI11Fp16IOFp16WLi256ELi96ELi768EEv26Group_norm_nhwc_fwd_params:
	.zero		688


//--------------------- .nv.constant0._Z35group_norm_nhwc_fwd_one_pass_kernelI11Fp16IOFp16WLi512ELi96ELi768EEv26Group_norm_nhwc_fwd_params --------------------------
	.section	.nv.constant0._Z35group_norm_nhwc_fwd_one_pass_kernelI11Fp16IOFp16WLi512ELi96ELi768EEv26Group_norm_nhwc_fwd_params,"a",@progbits
	.sectionflags	@""
	.align	4
.nv.constant0._Z35group_norm_nhwc_fwd_one_pass_kernelI11Fp16IOFp16WLi512ELi96ELi768EEv26Group_norm_nhwc_fwd_params:
	.zero		688


//--------------------- .nv.constant0._Z35group_norm_nhwc_fwd_one_pass_kernelI11Fp32IOFp32WLi64ELi96ELi768EEv26Group_norm_nhwc_fwd_params --------------------------
	.section	.nv.constant0._Z35group_norm_nhwc_fwd_one_pass_kernelI11Fp32IOFp32WLi64ELi96ELi768EEv26Group_norm_nhwc_fwd_params,"a",@progbits
	.sectionflags	@""
	.align	4
.nv.constant0._Z35group_norm_nhwc_fwd_one_pass_kernelI11Fp32IOFp32WLi64ELi96ELi768EEv26Group_norm_nhwc_fwd_params:
	.zero		688


//--------------------- .nv.constant0._Z35group_norm_nhwc_fwd_one_pass_kernelI11Fp32IOFp32WLi128ELi96ELi768EEv26Group_norm_nhwc_fwd_params --------------------------
	.section	.nv.constant0._Z35group_norm_nhwc_fwd_one_pass_kernelI11Fp32IOFp32WLi128ELi96ELi768EEv26Group_norm_nhwc_fwd_params,"a",@progbits
	.sectionflags	@""
	.align	4
.nv.constant0._Z35group_norm_nhwc_fwd_one_pass_kernelI11Fp32IOFp32WLi128ELi96ELi768EEv26Group_norm_nhwc_fwd_params:
	.zero		688


//--------------------- .nv.constant0._Z35group_norm_nhwc_fwd_one_pass_kernelI11Fp32IOFp32WLi256ELi96ELi768EEv26Group_norm_nhwc_fwd_params --------------------------
	.section	.nv.constant0._Z35group_norm_nhwc_fwd_one_pass_kernelI11Fp32IOFp32WLi256ELi96ELi768EEv26Group_norm_nhwc_fwd_params,"a",@progbits
	.sectionflags	@""
	.align	4
.nv.constant0._Z35group_norm_nhwc_fwd_one_pass_kernelI11Fp32IOFp32WLi256ELi96ELi768EEv26Group_norm_nhwc_fwd_params:
	.zero		688


//--------------------- .nv.constant0._Z35group_norm_nhwc_fwd_one_pass_kernelI11Fp32IOFp32WLi512ELi96ELi768EEv26Group_norm_nhwc_fwd_params --------------------------
	.section	.nv.constant0._Z35group_norm_nhwc_fwd_one_pass_kernelI11Fp32IOFp32WLi512ELi96ELi768EEv26Group_norm_nhwc_fwd_params,"a",@progbits
	.sectionflags	@""
	.align	4
.nv.constant0._Z35group_norm_nhwc_fwd_one_pass_kernelI11Fp32IOFp32WLi512ELi96ELi768EEv26Group_norm_nhwc_fwd_params:
	.zero		688


//--------------------- .nv.constant0._Z35group_norm_nhwc_fwd_one_pass_kernelI11Fp32IOBf16WLi64ELi96ELi768EEv26Group_norm_nhwc_fwd_params --------------------------
	.section	.nv.constant0._Z35group_norm_nhwc_fwd_one_pass_kernelI11Fp32IOBf16WLi64ELi96ELi768EEv26Group_norm_nhwc_fwd_params,"a",@progbits
	.sectionflags	@""
	.align	4
.nv.constant0._Z35group_norm_nhwc_fwd_one_pass_kernelI11Fp32IOBf16WLi64ELi96ELi768EEv26Group_norm_nhwc_fwd_params:
	.zero		688


//--------------------- .nv.constant0._Z35group_norm_nhwc_fwd_one_pass_kernelI11Fp32IOBf16WLi128ELi96ELi768EEv26Group_norm_nhwc_fwd_params --------------------------
	.section	.nv.constant0._Z35group_norm_nhwc_fwd_one_pass_kernelI11Fp32IOBf16WLi128ELi96ELi768EEv26Group_norm_nhwc_fwd_params,"a",@progbits
	.sectionflags	@""
	.align	4
.nv.constant0._Z35group_norm_nhwc_fwd_one_pass_kernelI11Fp32IOBf16WLi128ELi96ELi768EEv26Group_norm_nhwc_fwd_params:
	.zero		688


//--------------------- .nv.constant0._Z35group_norm_nhwc_fwd_one_pass_kernelI11Fp32IOBf16WLi256ELi96ELi768EEv26Group_norm_nhwc_fwd_params --------------------------
	.section	.nv.constant0._Z35group_norm_nhwc_fwd_one_pass_kernelI11Fp32IOBf16WLi256ELi96ELi768EEv26Group_norm_nhwc_fwd_params,"a",@progbits
	.sectionflags	@""
	.align	4
.nv.constant0._Z35group_norm_nhwc_fwd_one_pass_kernelI11Fp32IOBf16WLi256ELi96ELi768EEv26Group_norm_nhwc_fwd_params:
	.zero		688


//--------------------- .nv.constant0._Z35group_norm_nhwc_fwd_one_pass_kernelI11Fp32IOBf16WLi512ELi96ELi768EEv26Group_norm_nhwc_fwd_params --------------------------
	.section	.nv.constant0._Z35group_norm_nhwc_fwd_one_pass_kernelI11Fp32IOBf16WLi512ELi96ELi768EEv26Group_norm_nhwc_fwd_params,"a",@progbits
	.sectionflags	@""
	.align	4
.nv.constant0._Z35group_norm_nhwc_fwd_one_pass_kernelI11Fp32IOBf16WLi512ELi96ELi768EEv26Group_norm_nhwc_fwd_params:
	.zero		688


//--------------------- .nv.constant0._Z35group_norm_nhwc_fwd_one_pass_kernelI11Fp32IOFp16WLi64ELi96ELi768EEv26Group_norm_nhwc_fwd_params --------------------------
	.section	.nv.constant0._Z35group_norm_nhwc_fwd_one_pass_kernelI11Fp32IOFp16WLi64ELi96ELi768EEv26Group_norm_nhwc_fwd_params,"a",@progbits
	.sectionflags	@""
	.align	4
.nv.constant0._Z35group_norm_nhwc_fwd_one_pass_kernelI11Fp32IOFp16WLi64ELi96ELi768EEv26Group_norm_nhwc_fwd_params:
	.zero		688


//--------------------- .nv.constant0._Z35group_norm_nhwc_fwd_one_pass_kernelI11Fp32IOFp16WLi128ELi96ELi768EEv26Group_norm_nhwc_fwd_params --------------------------
	.section	.nv.constant0._Z35group_norm_nhwc_fwd_one_pass_kernelI11Fp32IOFp16WLi128ELi96ELi768EEv26Group_norm_nhwc_fwd_params,"a",@progbits
	.sectionflags	@""
	.align	4
.nv.constant0._Z35group_norm_nhwc_fwd_one_pass_kernelI11Fp32IOFp16WLi128ELi96ELi768EEv26Group_norm_nhwc_fwd_params:
	.zero		688


//--------------------- .nv.constant0._Z35group_norm_nhwc_fwd_one_pass_kernelI11Fp32IOFp16WLi256ELi96ELi768EEv26Group_norm_nhwc_fwd_params --------------------------
	.section	.nv.constant0._Z35group_norm_nhwc_fwd_one_pass_kernelI11Fp32IOFp16WLi256ELi96ELi768EEv26Group_norm_nhwc_fwd_params,"a",@progbits
	.sectionflags	@""
	.align	4
.nv.constant0._Z35group_norm_nhwc_fwd_one_pass_kernelI11Fp32IOFp16WLi256ELi96ELi768EEv26Group_norm_nhwc_fwd_params:
	.zero		688


//--------------------- .nv.constant0._Z35group_norm_nhwc_fwd_one_pass_kernelI11Fp32IOFp16WLi512ELi96ELi768EEv26Group_norm_nhwc_fwd_params --------------------------
	.section	.nv.constant0._Z35group_norm_nhwc_fwd_one_pass_kernelI11Fp32IOFp16WLi512ELi96ELi768EEv26Group_norm_nhwc_fwd_params,"a",@progbits
	.sectionflags	@""
	.align	4
.nv.constant0._Z35group_norm_nhwc_fwd_one_pass_kernelI11Fp32IOFp16WLi512ELi96ELi768EEv26Group_norm_nhwc_fwd_params:
	.zero		688


//--------------------- SYMBOLS --------------------------

	.type		.nv.reservedSmem.offset0,@object
	.size		.nv.reservedSmem.offset0,0x4
